	.target	sm_90a

	.elftype	@"ET_EXEC"


//--------------------- .note.nv.tkinfo           --------------------------
	.section	.note.nv.tkinfo,"",@"SHT_NOTE"
	.sectionflags	@"SHF_NOTE_NV_TKINFO"
	.tkinfo
        /*0018*/ 	.word	0x00000002
        /*0030*/ 	.string	""
        /*0030*/ 	.string	"ptxas"
        /*0030*/ 	.string	"Cuda compilation tools, release 13.0, V13.0.88"
        /*0030*/ 	.string	"Build cuda_13.0.r13.0/compiler.36424714_0"
        /*0030*/ 	.string	"-v  -suppress-debug-info  -lineinfo  -arch sm_90a "



//--------------------- .note.nv.cuinfo           --------------------------
	.section	.note.nv.cuinfo,"",@"SHT_NOTE"
	.sectionflags	@"SHF_NOTE_NV_CUINFO"
        /*0018*/ 	.short	0x0002
        /*001a*/ 	.short	0x005a
        /*001c*/ 	.short	0x0082
	.zero		2


//--------------------- .nv.info                  --------------------------
	.section	.nv.info,"",@"SHT_CUDA_INFO"
	.align	4


	//----- nvinfo : EIATTR_REGCOUNT
	.align		4
        /*0000*/ 	.byte	0x04, 0x2f
        /*0002*/ 	.short	(.L_1 - .L_0)
	.align		4
.L_0:
        /*0004*/ 	.word	index@(matmul_kernel)
        /*0008*/ 	.word	0x000000ff


	//----- nvinfo : EIATTR_FRAME_SIZE
	.align		4
.L_1:
        /*000c*/ 	.byte	0x04, 0x11
        /*000e*/ 	.short	(.L_3 - .L_2)
	.align		4
.L_2:
        /*0010*/ 	.word	index@(matmul_kernel)
        /*0014*/ 	.word	0x000071f8


	//----- nvinfo : EIATTR_MIN_STACK_SIZE
	.align		4
.L_3:
        /*0018*/ 	.byte	0x04, 0x12
        /*001a*/ 	.short	(.L_5 - .L_4)
	.align		4
.L_4:
        /*001c*/ 	.word	index@(matmul_kernel)
        /*0020*/ 	.word	0x000071f8
.L_5:


//--------------------- .nv.compat                --------------------------
	.section	.nv.compat,"",@"SHT_CUDA_COMPAT_INFO"
	.align	4
        /*0000*/ 	.byte	0x02, 0x09, 0x01, 0x00, 0x02, 0x02, 0x01, 0x00, 0x02, 0x05, 0x05, 0x00, 0x03, 0x07, 0x01, 0x01
        /*0010*/ 	.byte	0x02, 0x03, 0x00, 0x00, 0x02, 0x06, 0x01, 0x00, 0x04, 0x0b, 0x08, 0x00, 0x00, 0x00, 0x00, 0x00
        /*0020*/ 	.byte	0x00, 0x00, 0x00, 0x00


//--------------------- .nv.info.matmul_kernel    --------------------------
	.section	.nv.info.matmul_kernel,"",@"SHT_CUDA_INFO"
	.sectionflags	@""
	.align	4


	//----- nvinfo : EIATTR_CUDA_API_VERSION
	.align		4
        /*0000*/ 	.byte	0x04, 0x37
        /*0002*/ 	.short	(.L_7 - .L_6)
.L_6:
        /*0004*/ 	.word	0x00000082


	//----- nvinfo : EIATTR_KPARAM_INFO
	.align		4
.L_7:
        /*0008*/ 	.byte	0x04, 0x17
        /*000a*/ 	.short	(.L_9 - .L_8)
.L_8:
        /*000c*/ 	.word	0x00000000
        /*0010*/ 	.short	0x000d
        /*0012*/ 	.short	0x0048
        /*0014*/ 	.byte	0x00, 0xf4, 0x21, 0x00


	//----- nvinfo : EIATTR_KPARAM_INFO
	.align		4
.L_9:
        /*0018*/ 	.byte	0x04, 0x17
        /*001a*/ 	.short	(.L_11 - .L_10)
.L_10:
        /*001c*/ 	.word	0x00000000
        /*0020*/ 	.short	0x000c
        /*0022*/ 	.short	0x0040
        /*0024*/ 	.byte	0x00, 0xf4, 0x21, 0x00


	//----- nvinfo : EIATTR_KPARAM_INFO
	.align		4
.L_11:
        /*0028*/ 	.byte	0x04, 0x17
        /*002a*/ 	.short	(.L_13 - .L_12)
.L_12:
        /*002c*/ 	.word	0x00000000
        /*0030*/ 	.short	0x000b
        /*0032*/ 	.short	0x0038
        /*0034*/ 	.byte	0x00, 0xf0, 0x11, 0x00


	//----- nvinfo : EIATTR_KPARAM_INFO
	.align		4
.L_13:
        /*0038*/ 	.byte	0x04, 0x17
        /*003a*/ 	.short	(.L_15 - .L_14)
.L_14:
        /*003c*/ 	.word	0x00000000
        /*0040*/ 	.short	0x000a
        /*0042*/ 	.short	0x0034
        /*0044*/ 	.byte	0x00, 0xf0, 0x11, 0x00


	//----- nvinfo : EIATTR_KPARAM_INFO
	.align		4
.L_15:
        /*0048*/ 	.byte	0x04, 0x17
        /*004a*/ 	.short	(.L_17 - .L_16)
.L_16:
        /*004c*/ 	.word	0x00000000
        /*0050*/ 	.short	0x0009
        /*0052*/ 	.short	0x0030
        /*0054*/ 	.byte	0x00, 0xf0, 0x11, 0x00


	//----- nvinfo : EIATTR_KPARAM_INFO
	.align		4
.L_17:
        /*0058*/ 	.byte	0x04, 0x17
        /*005a*/ 	.short	(.L_19 - .L_18)
.L_18:
        /*005c*/ 	.word	0x00000000
        /*0060*/ 	.short	0x0008
        /*0062*/ 	.short	0x002c
        /*0064*/ 	.byte	0x00, 0xf0, 0x11, 0x00


	//----- nvinfo : EIATTR_KPARAM_INFO
	.align		4
.L_19:
        /*0068*/ 	.byte	0x04, 0x17
        /*006a*/ 	.short	(.L_21 - .L_20)
.L_20:
        /*006c*/ 	.word	0x00000000
        /*0070*/ 	.short	0x0007
        /*0072*/ 	.short	0x0028
        /*0074*/ 	.byte	0x00, 0xf0, 0x11, 0x00


	//----- nvinfo : EIATTR_KPARAM_INFO
	.align		4
.L_21:
        /*0078*/ 	.byte	0x04, 0x17
        /*007a*/ 	.short	(.L_23 - .L_22)
.L_22:
        /*007c*/ 	.word	0x00000000
        /*0080*/ 	.short	0x0006
        /*0082*/ 	.short	0x0024
        /*0084*/ 	.byte	0x00, 0xf0, 0x11, 0x00


	//----- nvinfo : EIATTR_KPARAM_INFO
	.align		4
.L_23:
        /*0088*/ 	.byte	0x04, 0x17
        /*008a*/ 	.short	(.L_25 - .L_24)
.L_24:
        /*008c*/ 	.word	0x00000000
        /*0090*/ 	.short	0x0005
        /*0092*/ 	.short	0x0020
        /*0094*/ 	.byte	0x00, 0xf0, 0x11, 0x00


	//----- nvinfo : EIATTR_KPARAM_INFO
	.align		4
.L_25:
        /*0098*/ 	.byte	0x04, 0x17
        /*009a*/ 	.short	(.L_27 - .L_26)
.L_26:
        /*009c*/ 	.word	0x00000000
        /*00a0*/ 	.short	0x0004
        /*00a2*/ 	.short	0x001c
        /*00a4*/ 	.byte	0x00, 0xf0, 0x11, 0x00


	//----- nvinfo : EIATTR_KPARAM_INFO
	.align		4
.L_27:
        /*00a8*/ 	.byte	0x04, 0x17
        /*00aa*/ 	.short	(.L_29 - .L_28)
.L_28:
        /*00ac*/ 	.word	0x00000000
        /*00b0*/ 	.short	0x0003
        /*00b2*/ 	.short	0x0018
        /*00b4*/ 	.byte	0x00, 0xf0, 0x11, 0x00


	//----- nvinfo : EIATTR_KPARAM_INFO
	.align		4
.L_29:
        /*00b8*/ 	.byte	0x04, 0x17
        /*00ba*/ 	.short	(.L_31 - .L_30)
.L_30:
        /*00bc*/ 	.word	0x00000000
        /*00c0*/ 	.short	0x0002
        /*00c2*/ 	.short	0x0010
        /*00c4*/ 	.byte	0x00, 0xf4, 0x21, 0x00


	//----- nvinfo : EIATTR_KPARAM_INFO
	.align		4
.L_31:
        /*00c8*/ 	.byte	0x04, 0x17
        /*00ca*/ 	.short	(.L_33 - .L_32)
.L_32:
        /*00cc*/ 	.word	0x00000000
        /*00d0*/ 	.short	0x0001
        /*00d2*/ 	.short	0x0008
        /*00d4*/ 	.byte	0x00, 0xf4, 0x21, 0x00


	//----- nvinfo : EIATTR_KPARAM_INFO
	.align		4
.L_33:
        /*00d8*/ 	.byte	0x04, 0x17
        /*00da*/ 	.short	(.L_35 - .L_34)
.L_34:
        /*00dc*/ 	.word	0x00000000
        /*00e0*/ 	.short	0x0000
        /*00e2*/ 	.short	0x0000
        /*00e4*/ 	.byte	0x00, 0xf4, 0x21, 0x00


	//----- nvinfo : EIATTR_SPARSE_MMA_MASK
	.align		4
.L_35:
        /*00e8*/ 	.byte	0x03, 0x50
        /*00ea*/ 	.short	0x0000


	//----- nvinfo : EIATTR_MAXREG_COUNT
	.align		4
        /*00ec*/ 	.byte	0x03, 0x1b
        /*00ee*/ 	.short	0x00ff


	//----- nvinfo : EIATTR_NUM_BARRIERS
	.align		4
        /*00f0*/ 	.byte	0x02, 0x4c
        /*00f2*/ 	.byte	0x01
	.zero		1


	//----- nvinfo : EIATTR_ANNOTATIONS
	.align		4
        /*00f4*/ 	.byte	0x04, 0x55
        /*00f6*/ 	.short	(.L_37 - .L_36)


	//   ....[0]....
.L_36:
        /*00f8*/ 	.word	0x00000001
        /*00fc*/ 	.byte	0x80, 0x01, 0x00, 0x00, 0x01, 0x00, 0x00, 0x00, 0x20, 0x0a, 0x00, 0x00, 0x01, 0x00, 0x00, 0x00
        /* <DEDUP_REMOVED lines=1832> */
        /*738c*/ 	.byte	0x20, 0x5a, 0x03, 0x00


	//----- nvinfo : EIATTR_MERCURY_ISA_VERSION
	.align		4
.L_37:
        /*7390*/ 	.byte	0x03, 0x5f
        /*7392*/ 	.short	0x0101


	//----- nvinfo : EIATTR_EXIT_INSTR_OFFSETS
	.align		4
        /*7394*/ 	.byte	0x04, 0x1c
        /*7396*/ 	.short	(.L_39 - .L_38)


	//   ....[0]....
.L_38:
        /*7398*/ 	.word	0x0014d5f0


	//   ....[1]....
        /*739c*/ 	.word	0x0014d610


	//----- nvinfo : EIATTR_REQNTID
	.align		4
.L_39:
        /*73a0*/ 	.byte	0x04, 0x10
        /*73a2*/ 	.short	(.L_41 - .L_40)
.L_40:
        /*73a4*/ 	.word	0x00000040
        /*73a8*/ 	.word	0x00000001
        /*73ac*/ 	.word	0x00000001


	//----- nvinfo : EIATTR_CBANK_PARAM_SIZE
	.align		4
.L_41:
        /*73b0*/ 	.byte	0x03, 0x19
        /*73b2*/ 	.short	0x0050


	//----- nvinfo : EIATTR_PARAM_CBANK
	.align		4
        /*73b4*/ 	.byte	0x04, 0x0a
        /*73b6*/ 	.short	(.L_43 - .L_42)
	.align		4
.L_42:
        /*73b8*/ 	.word	index@(.nv.constant0.matmul_kernel)
        /*73bc*/ 	.short	0x0210
        /*73be*/ 	.short	0x0050


	//----- nvinfo : EIATTR_SW_WAR
	.align		4
.L_43:
        /*73c0*/ 	.byte	0x04, 0x36
        /*73c2*/ 	.short	(.L_45 - .L_44)
.L_44:
        /*73c4*/ 	.word	0x00000008
.L_45:


//--------------------- .nv.callgraph             --------------------------
	.section	.nv.callgraph,"",@"SHT_CUDA_CALLGRAPH"
	.align	4
	.sectionentsize	8
	.align		4
        /*0000*/ 	.word	0x00000000
	.align		4
        /*0004*/ 	.word	0xffffffff
	.align		4
        /*0008*/ 	.word	0x00000000
	.align		4
        /*000c*/ 	.word	0xfffffffe
	.align		4
        /*0010*/ 	.word	0x00000000
	.align		4
        /*0014*/ 	.word	0xfffffffd
	.align		4
        /*0018*/ 	.word	0x00000000
	.align		4
        /*001c*/ 	.word	0xfffffffc


//--------------------- .text.matmul_kernel       --------------------------
	.section	.text.matmul_kernel,"ax",@progbits
	.align	128
        .global         matmul_kernel
        .type           matmul_kernel,@function
        .size           matmul_kernel,(.L_x_3 - matmul_kernel)
        .other          matmul_kernel,@"STO_CUDA_ENTRY STV_DEFAULT"
matmul_kernel:
.text.matmul_kernel:
[----:B------:R-:W1:Y:S08]  /*0000*/  LDC R1, c[0x0][0x28] ;  /* 0x00000a00ff017b82 */ /* 0x000e700000000800 */
[----:B------:R-:W2:Y:S01]  /*0010*/  LDC.64 R2, c[0x0][0x228] ;  /* 0x00008a00ff027b82 */ /* 0x000ea20000000a00 */
[----:B------:R-:W3:Y:S01]  /*0020*/  S2R R7, SR_CTAID.X ;  /* 0x0000000000077919 */ /* 0x000ee20000002500 */
[----:B-1----:R-:W-:Y:S01]  /*0030*/  VIADD R1, R1, 0xffff8e08 ;  /* 0xffff8e0801017836 */ /* 0x002fe20000000000 */
[----:B------:R-:W-:Y:S01]  /*0040*/  ULDC UR8, c[0x0][0x230] ;  /* 0x00008c0000087ab9 */ /* 0x000fe20000000800 */
[----:B------:R-:W-:Y:S01]  /*0050*/  ULDC UR5, c[0x0][0x230] ;  /* 0x00008c0000057ab9 */ /* 0x000fe20000000800 */
[----:B------:R-:W1:Y:S01]  /*0060*/  S2R R15, SR_TID.X ;  /* 0x00000000000f7919 */ /* 0x000e620000002100 */
[----:B------:R-:W-:Y:S01]  /*0070*/  UIADD3 UR8, UR8, 0x7f, URZ ;  /* 0x0000007f08087890 */ /* 0x000fe2000fffe03f */
[----:B------:R-:W-:Y:S01]  /*0080*/  ULDC.64 UR6, c[0x0][0x218] ;  /* 0x0000860000067ab9 */ /* 0x000fe20000000a00 */
[----:B------:R-:W-:-:S02]  /*0090*/  ULDC UR17, c[0x0][0x240] ;  /* 0x0000900000117ab9 */ /* 0x000fc40000000800 */
[----:B------:R-:W-:Y:S01]  /*00a0*/  UISETP.GT.AND UP0, UPT, UR8, 0x7f, UPT ;  /* 0x0000007f0800788c */ /* 0x000fe2000bf04270 */
[----:B------:R-:W-:Y:S01]  /*00b0*/  ULDC UR19, c[0x0][0x240] ;  /* 0x0000900000137ab9 */ /* 0x000fe20000000800 */
[----:B------:R-:W-:Y:S02]  /*00c0*/  ULDC UR35, c[0x0][0x240] ;  /* 0x0000900000237ab9 */ /* 0x000fe40000000800 */
[----:B------:R-:W-:Y:S01]  /*00d0*/  USEL UR4, URZ, 0x4, !UP0 ;  /* 0x000000043f047887 */ /* 0x000fe2000c000000 */
[----:B------:R-:W-:Y:S01]  /*00e0*/  ULDC UR34, c[0x0][0x240] ;  /* 0x0000900000227ab9 */ /* 0x000fe20000000800 */
[----:B------:R-:W-:Y:S01]  /*00f0*/  ULDC UR40, c[0x0][0x240] ;  /* 0x0000900000287ab9 */ /* 0x000fe20000000800 */
[----:B------:R-:W-:Y:S01]  /*0100*/  ULDC UR30, c[0x0][0x240] ;  /* 0x00009000001e7ab9 */ /* 0x000fe20000000800 */
[----:B------:R-:W-:Y:S01]  /*0110*/  ULDC UR31, c[0x0][0x240] ;  /* 0x00009000001f7ab9 */ /* 0x000fe20000000800 */
[----:B------:R-:W-:Y:S01]  /*0120*/  ULDC UR36, c[0x0][0x240] ;  /* 0x0000900000247ab9 */ /* 0x000fe20000000800 */
[----:B------:R-:W-:Y:S01]  /*0130*/  ULDC UR37, c[0x0][0x240] ;  /* 0x0000900000257ab9 */ /* 0x000fe20000000800 */
[----:B------:R-:W-:Y:S01]  /*0140*/  ULDC UR38, c[0x0][0x240] ;  /* 0x0000900000267ab9 */ /* 0x000fe20000000800 */
[----:B------:R-:W-:Y:S01]  /*0150*/  ULDC UR32, c[0x0][0x240] ;  /* 0x0000900000207ab9 */ /* 0x000fe20000000800 */
[----:B--2---:R-:W-:Y:S01]  /*0160*/  VIADD R0, R3, 0x1ff ;  /* 0x000001ff03007836 */ /* 0x004fe20000000000 */
[----:B------:R-:W-:Y:S01]  /*0170*/  IABS R122, R3 ;  /* 0x00000003007a7213 */ /* 0x000fe20000000000 */
[----:B------:R2:W-:Y:S01]  /*0180*/  STL [R1+0x5298], R2 ;  /* 0x0052980201007387 */ /* 0x0005e20000100800 */
[----:B------:R-:W-:Y:S01]  /*0190*/  ULDC UR33, c[0x0][0x240] ;  /* 0x0000900000217ab9 */ /* 0x000fe20000000800 */
[----:B------:R-:W-:Y:S01]  /*01a0*/  ULDC UR39, c[0x0][0x240] ;  /* 0x0000900000277ab9 */ /* 0x000fe20000000800 */
[----:B------:R-:W-:Y:S01]  /*01b0*/  SHF.R.S32.HI R5, RZ, 0x1f, R0 ;  /* 0x0000001fff057819 */ /* 0x000fe20000011400 */
[----:B------:R-:W-:Y:S01]  /*01c0*/  ULDC UR9, c[0x0][0x240] ;  /* 0x0000900000097ab9 */ /* 0x000fe20000000800 */
[----:B------:R-:W-:Y:S01]  /*01d0*/  ULDC UR10, c[0x0][0x240] ;  /* 0x00009000000a7ab9 */ /* 0x000fe20000000800 */
[----:B------:R-:W-:Y:S01]  /*01e0*/  ULDC UR11, c[0x0][0x240] ;  /* 0x00009000000b7ab9 */ /* 0x000fe20000000800 */
[----:B------:R-:W-:Y:S01]  /*01f0*/  LEA.HI R5, R5, R0, RZ, 0x9 ;  /* 0x0000000005057211 */ /* 0x000fe200078f48ff */
[----:B------:R-:W-:Y:S01]  /*0200*/  ULDC UR12, c[0x0][0x240] ;  /* 0x00009000000c7ab9 */ /* 0x000fe20000000800 */
[----:B---3--:R-:W-:Y:S01]  /*0210*/  IABS R10, R7 ;  /* 0x00000007000a7213 */ /* 0x008fe20000000000 */
[----:B------:R-:W-:Y:S01]  /*0220*/  ULDC UR13, c[0x0][0x240] ;  /* 0x00009000000d7ab9 */ /* 0x000fe20000000800 */
[----:B------:R-:W-:Y:S01]  /*0230*/  SHF.R.S32.HI R5, RZ, 0x9, R5 ;  /* 0x00000009ff057819 */ /* 0x000fe20000011405 */
[----:B------:R-:W-:Y:S01]  /*0240*/  ULDC UR14, c[0x0][0x240] ;  /* 0x00009000000e7ab9 */ /* 0x000fe20000000800 */
[----:B-1----:R-:W-:Y:S01]  /*0250*/  LOP3.LUT R13, R15, 0x3f, RZ, 0xc0, !PT ;  /* 0x0000003f0f0d7812 */ /* 0x002fe200078ec0ff */
[----:B------:R-:W-:Y:S01]  /*0260*/  ULDC UR15, c[0x0][0x240] ;  /* 0x00009000000f7ab9 */ /* 0x000fe20000000800 */
[----:B------:R-:W-:Y:S01]  /*0270*/  ULDC UR61, c[0x0][0x240] ;  /* 0x00009000003d7ab9 */ /* 0x000fe20000000800 */
[----:B------:R-:W-:Y:S01]  /*0280*/  IMAD.SHL.U32 R6, R5, 0x8, RZ ;  /* 0x0000000805067824 */ /* 0x000fe200078e00ff */
[----:B------:R-:W-:Y:S01]  /*0290*/  ULDC UR16, c[0x0][0x240] ;  /* 0x0000900000107ab9 */ /* 0x000fe20000000800 */
[----:B------:R-:W-:Y:S01]  /*02a0*/  ULDC UR18, c[0x0][0x240] ;  /* 0x0000900000127ab9 */ /* 0x000fe20000000800 */
[----:B------:R-:W-:Y:S01]  /*02b0*/  ULDC UR20, c[0x0][0x240] ;  /* 0x0000900000147ab9 */ /* 0x000fe20000000800 */
[----:B------:R-:W-:Y:S01]  /*02c0*/  ULDC UR28, c[0x0][0x240] ;  /* 0x00009000001c7ab9 */ /* 0x000fe20000000800 */
[-C--:B------:R-:W-:Y:S01]  /*02d0*/  IABS R9, R6.reuse ;  /* 0x0000000600097213 */ /* 0x080fe20000000000 */
[----:B------:R-:W-:Y:S01]  /*02e0*/  ULDC UR29, c[0x0][0x240] ;  /* 0x00009000001d7ab9 */ /* 0x000fe20000000800 */
[----:B------:R-:W-:Y:S01]  /*02f0*/  IABS R12, R6 ;  /* 0x00000006000c7213 */ /* 0x000fe20000000000 */
[----:B------:R-:W-:Y:S01]  /*0300*/  ULDC UR21, c[0x0][0x240] ;  /* 0x0000900000157ab9 */ /* 0x000fe20000000800 */
[----:B------:R-:W1:Y:S01]  /*0310*/  I2F.RP R0, R9 ;  /* 0x0000000900007306 */ /* 0x000e620000209400 */
        /* <DEDUP_REMOVED lines=14> */
[----:B-1----:R-:W1:Y:S01]  /*0400*/  MUFU.RCP R0, R0 ;  /* 0x0000000000007308 */ /* 0x002e620000001000 */
        /* <DEDUP_REMOVED lines=12> */
[----:B-1----:R-:W-:-:S02]  /*04d0*/  IADD3 R4, R0, 0xffffffe, RZ ;  /* 0x0ffffffe00047810 */ /* 0x002fc40007ffe0ff */
[----:B------:R-:W-:Y:S02]  /*04e0*/  IADD3 R0, RZ, -R12, RZ ;  /* 0x8000000cff007210 */ /* 0x000fe40007ffe0ff */
[----:B------:R1:W3:Y:S02]  /*04f0*/  F2I.FTZ.U32.TRUNC.NTZ R5, R4 ;  /* 0x0000000400057305 */ /* 0x0002e4000021f000 */
[----:B-1----:R-:W-:Y:S02]  /*0500*/  IMAD.MOV.U32 R4, RZ, RZ, RZ ;  /* 0x000000ffff047224 */ /* 0x002fe400078e00ff */
[----:B---3--:R-:W-:-:S04]  /*0510*/  IMAD.MOV R8, RZ, RZ, -R5 ;  /* 0x000000ffff087224 */ /* 0x008fc800078e0a05 */
[----:B------:R-:W-:Y:S02]  /*0520*/  IMAD R11, R8, R9, RZ ;  /* 0x00000009080b7224 */ /* 0x000fe400078e02ff */
[----:B------:R-:W-:Y:S02]  /*0530*/  IMAD.MOV.U32 R8, RZ, RZ, R10 ;  /* 0x000000ffff087224 */ /* 0x000fe400078e000a */
[----:B------:R-:W-:-:S06]  /*0540*/  IMAD.HI.U32 R5, R5, R11, R4 ;  /* 0x0000000b05057227 */ /* 0x000fcc00078e0004 */
[----:B------:R-:W-:-:S04]  /*0550*/  IMAD.HI.U32 R5, R5, R8, RZ ;  /* 0x0000000805057227 */ /* 0x000fc800078e00ff */
[----:B------:R-:W-:Y:S01]  /*0560*/  IMAD R0, R5, R0, R8 ;  /* 0x0000000005007224 */ /* 0x000fe200078e0208 */
[----:B------:R-:W-:-:S04]  /*0570*/  IABS R8, R2 ;  /* 0x0000000200087213 */ /* 0x000fc80000000000 */
[----:B------:R-:W-:Y:S01]  /*0580*/  ISETP.GT.U32.AND P1, PT, R9, R0, PT ;  /* 0x000000000900720c */ /* 0x000fe20003f24070 */
[----:B------:R-:W1:-:S12]  /*0590*/  I2F.RP R3, R8 ;  /* 0x0000000800037306 */ /* 0x000e580000209400 */
[----:B------:R-:W-:Y:S02]  /*05a0*/  @!P1 IMAD.IADD R0, R0, 0x1, -R9 ;  /* 0x0000000100009824 */ /* 0x000fe400078e0a09 */
[----:B------:R-:W-:Y:S01]  /*05b0*/  @!P1 VIADD R5, R5, 0x1 ;  /* 0x0000000105059836 */ /* 0x000fe20000000000 */
[----:B------:R-:W-:Y:S01]  /*05c0*/  ISETP.NE.AND P1, PT, R6, RZ, PT ;  /* 0x000000ff0600720c */ /* 0x000fe20003f25270 */
[----:B-1----:R-:W-:Y:S01]  /*05d0*/  MUFU.RCP R3, R3 ;  /* 0x0000000300037308 */ /* 0x002fe20000001000 */
[----:B------:R-:W-:Y:S02]  /*05e0*/  ISETP.GE.U32.AND P0, PT, R0, R9, PT ;  /* 0x000000090000720c */ /* 0x000fe40003f06070 */
[----:B------:R-:W-:-:S04]  /*05f0*/  LOP3.LUT R0, R7, R6, RZ, 0x3c, !PT ;  /* 0x0000000607007212 */ /* 0x000fc800078e3cff */
[----:B------:R-:W-:Y:S01]  /*0600*/  ISETP.GE.AND P2, PT, R0, RZ, PT ;  /* 0x000000ff0000720c */ /* 0x000fe20003f46270 */
[----:B------:R-:W-:-:S06]  /*0610*/  VIADD R0, R2, 0x7f ;  /* 0x0000007f02007836 */ /* 0x000fcc0000000000 */
[----:B------:R-:W-:-:S05]  /*0620*/  @P0 VIADD R5, R5, 0x1 ;  /* 0x0000000105050836 */ /* 0x000fca0000000000 */
[----:B------:R-:W-:Y:S02]  /*0630*/  MOV R4, R5 ;  /* 0x0000000500047202 */ /* 0x000fe40000000f00 */
[----:B------:R-:W-:-:S03]  /*0640*/  SHF.R.S32.HI R5, RZ, 0x1f, R0 ;  /* 0x0000001fff057819 */ /* 0x000fc60000011400 */
[----:B------:R-:W-:Y:S01]  /*0650*/  @!P2 IMAD.MOV R4, RZ, RZ, -R4 ;  /* 0x000000ffff04a224 */ /* 0x000fe200078e0a04 */
[----:B------:R-:W-:Y:S02]  /*0660*/  @!P1 LOP3.LUT R4, RZ, R6, RZ, 0x33, !PT ;  /* 0x00000006ff049212 */ /* 0x000fe400078e33ff */
[----:B------:R-:W-:-:S03]  /*0670*/  LEA.HI R5, R5, R0, RZ, 0x7 ;  /* 0x0000000005057211 */ /* 0x000fc600078f38ff */
[----:B------:R-:W-:Y:S02]  /*0680*/  IMAD.SHL.U32 R10, R4, 0x8, RZ ;  /* 0x00000008040a7824 */ /* 0x000fe400078e00ff */
[----:B------:R-:W-:-:S03]  /*0690*/  IMAD.MOV R4, RZ, RZ, -R4 ;  /* 0x000000ffff047224 */ /* 0x000fc600078e0a04 */
[----:B------:R-:W-:Y:S01]  /*06a0*/  LEA.HI.SX32 R5, R5, -R10, 0x19 ;  /* 0x8000000a05057211 */ /* 0x000fe200078fcaff */
[----:B------:R-:W-:Y:S02]  /*06b0*/  IMAD R12, R6, R4, R7 ;  /* 0x00000004060c7224 */ /* 0x000fe400078e0207 */
[----:B------:R-:W-:Y:S01]  /*06c0*/  IMAD.MOV.U32 R4, RZ, RZ, RZ ;  /* 0x000000ffff047224 */ /* 0x000fe200078e00ff */
[----:B------:R-:W-:-:S04]  /*06d0*/  VIMNMX R11, R5, 0x8, PT ;  /* 0x00000008050b7848 */ /* 0x000fc80003fe0100 */
[-C--:B------:R-:W-:Y:S02]  /*06e0*/  IABS R9, R11.reuse ;  /* 0x0000000b00097213 */ /* 0x080fe40000000000 */
[----:B------:R-:W-:Y:S02]  /*06f0*/  IABS R6, R11 ;  /* 0x0000000b00067213 */ /* 0x000fe40000000000 */
[----:B------:R-:W1:Y:S08]  /*0700*/  I2F.RP R0, R9 ;  /* 0x0000000900007306 */ /* 0x000e700000209400 */
[----:B-1----:R-:W1:Y:S02]  /*0710*/  MUFU.RCP R0, R0 ;  /* 0x0000000000007308 */ /* 0x002e640000001000 */
[----:B-1----:R-:W-:-:S02]  /*0720*/  IADD3 R5, R0, 0xffffffe, RZ ;  /* 0x0ffffffe00057810 */ /* 0x002fc40007ffe0ff */
[----:B------:R-:W-:-:S04]  /*0730*/  IABS R0, R12 ;  /* 0x0000000c00007213 */ /* 0x000fc80000000000 */
[----:B------:R-:W1:Y:S02]  /*0740*/  F2I.FTZ.U32.TRUNC.NTZ R5, R5 ;  /* 0x0000000500057305 */ /* 0x000e64000021f000 */
[----:B-1----:R-:W-:-:S04]  /*0750*/  IMAD.MOV R14, RZ, RZ, -R5 ;  /* 0x000000ffff0e7224 */ /* 0x002fc800078e0a05 */
[----:B------:R-:W-:-:S04]  /*0760*/  IMAD R7, R14, R9, RZ ;  /* 0x000000090e077224 */ /* 0x000fc800078e02ff */
[----:B------:R-:W-:Y:S01]  /*0770*/  IMAD.HI.U32 R4, R5, R7, R4 ;  /* 0x0000000705047227 */ /* 0x000fe200078e0004 */
[----:B------:R-:W-:-:S03]  /*0780*/  MOV R5, R0 ;  /* 0x0000000000057202 */ /* 0x000fc60000000f00 */
[----:B------:R-:W-:Y:S02]  /*0790*/  IMAD.MOV R0, RZ, RZ, -R6 ;  /* 0x000000ffff007224 */ /* 0x000fe400078e0a06 */
[----:B------:R-:W-:Y:S01]  /*07a0*/  IMAD.HI.U32 R4, R4, R5, RZ ;  /* 0x0000000504047227 */ /* 0x000fe200078e00ff */
[----:B------:R-:W1:Y:S03]  /*07b0*/  I2F.RP R6, R122 ;  /* 0x0000007a00067306 */ /* 0x000e660000209400 */
[----:B------:R-:W-:Y:S02]  /*07c0*/  IMAD R0, R4, R0, R5 ;  /* 0x0000000004007224 */ /* 0x000fe400078e0205 */
[----:B------:R-:W-:-:S03]  /*07d0*/  VIADD R5, R3, 0xffffffe ;  /* 0x0ffffffe03057836 */ /* 0x000fc60000000000 */
[----:B------:R-:W-:-:S03]  /*07e0*/  ISETP.GT.U32.AND P1, PT, R9, R0, PT ;  /* 0x000000000900720c */ /* 0x000fc60003f24070 */
[----:B------:R-:W3:Y:S08]  /*07f0*/  F2I.FTZ.U32.TRUNC.NTZ R5, R5 ;  /* 0x0000000500057305 */ /* 0x000ef0000021f000 */
[----:B-1----:R-:W1:Y:S02]  /*0800*/  MUFU.RCP R6, R6 ;  /* 0x0000000600067308 */ /* 0x002e640000001000 */
[----:B------:R-:W-:-:S02]  /*0810*/  @!P1 IMAD.IADD R0, R0, 0x1, -R9 ;  /* 0x0000000100009824 */ /* 0x000fc400078e0a09 */
[----:B------:R-:W-:Y:S01]  /*0820*/  @!P1 VIADD R4, R4, 0x1 ;  /* 0x0000000104049836 */ /* 0x000fe20000000000 */
[----:B------:R-:W-:Y:S02]  /*0830*/  ISETP.NE.AND P1, PT, R11, RZ, PT ;  /* 0x000000ff0b00720c */ /* 0x000fe40003f25270 */
[----:B------:R-:W-:Y:S01]  /*0840*/  ISETP.GE.U32.AND P0, PT, R0, R9, PT ;  /* 0x000000090000720c */ /* 0x000fe20003f06070 */
[----:B---3--:R-:W-:Y:S01]  /*0850*/  IMAD.MOV R3, RZ, RZ, -R5 ;  /* 0x000000ffff037224 */ /* 0x008fe200078e0a05 */
[----:B------:R-:W-:-:S03]  /*0860*/  LOP3.LUT R0, R12, R11, RZ, 0x3c, !PT ;  /* 0x0000000b0c007212 */ /* 0x000fc600078e3cff */
[----:B------:R-:W-:Y:S01]  /*0870*/  IMAD R3, R3, R8, RZ ;  /* 0x0000000803037224 */ /* 0x000fe200078e02ff */
[----:B------:R-:W-:Y:S02]  /*0880*/  ISETP.GE.AND P2, PT, R0, RZ, PT ;  /* 0x000000ff0000720c */ /* 0x000fe40003f46270 */
[----:B-1----:R-:W-:-:S05]  /*0890*/  IADD3 R124, R6, 0xffffffe, RZ ;  /* 0x0ffffffe067c7810 */ /* 0x002fca0007ffe0ff */
[----:B------:R-:W-:Y:S01]  /*08a0*/  @P0 VIADD R4, R4, 0x1 ;  /* 0x0000000104040836 */ /* 0x000fe20000000000 */
[----:B------:R1:W3:Y:S03]  /*08b0*/  F2I.FTZ.U32.TRUNC.NTZ R125, R124 ;  /* 0x0000007c007d7305 */ /* 0x0002e6000021f000 */
[----:B------:R-:W-:Y:S01]  /*08c0*/  IMAD.MOV.U32 R252, RZ, RZ, R4 ;  /* 0x000000fffffc7224 */ /* 0x000fe200078e0004 */
[----:B------:R-:W-:-:S04]  /*08d0*/  MOV R4, RZ ;  /* 0x000000ff00047202 */ /* 0x000fc80000000f00 */
[----:B------:R-:W-:Y:S01]  /*08e0*/  @!P2 IADD3 R252, -R252, RZ, RZ ;  /* 0x000000fffcfca210 */ /* 0x000fe20007ffe1ff */
[----:B------:R-:W-:Y:S01]  /*08f0*/  IMAD.HI.U32 R4, R5, R3, R4 ;  /* 0x0000000305047227 */ /* 0x000fe200078e0004 */
[----:B------:R-:W-:-:S03]  /*0900*/  @!P1 LOP3.LUT R252, RZ, R11, RZ, 0x33, !PT ;  /* 0x0000000bfffc9212 */ /* 0x000fc600078e33ff */
[----:B-1----:R-:W-:Y:S02]  /*0910*/  IMAD.MOV.U32 R124, RZ, RZ, RZ ;  /* 0x000000ffff7c7224 */ /* 0x002fe400078e00ff */
[----:B------:R-:W-:Y:S02]  /*0920*/  IMAD.MOV R0, RZ, RZ, -R252 ;  /* 0x000000ffff007224 */ /* 0x000fe400078e0afc */
[----:B---3--:R-:W-:Y:S02]  /*0930*/  IMAD.MOV R7, RZ, RZ, -R125 ;  /* 0x000000ffff077224 */ /* 0x008fe400078e0a7d */
[----:B------:R-:W-:Y:S02]  /*0940*/  IMAD R0, R11, R0, R12 ;  /* 0x000000000b007224 */ /* 0x000fe400078e020c */
[----:B------:R-:W-:Y:S02]  /*0950*/  IMAD.SHL.U32 R252, R252, 0x200, RZ ;  /* 0x00000200fcfc7824 */ /* 0x000fe400078e00ff */
[----:B------:R-:W-:-:S02]  /*0960*/  IMAD.IADD R0, R10, 0x1, R0 ;  /* 0x000000010a007824 */ /* 0x000fc400078e0200 */
[----:B------:R-:W-:Y:S01]  /*0970*/  IMAD R7, R7, R122, RZ ;  /* 0x0000007a07077224 */ /* 0x000fe200078e02ff */
[----:B------:R-:W-:Y:S01]  /*0980*/  IADD3 R3, R252, 0x1, RZ ;  /* 0x00000001fc037810 */ /* 0x000fe20007ffe0ff */
[----:B------:R-:W-:Y:S01]  /*0990*/  IMAD.SHL.U32 R0, R0, 0x80, RZ ;  /* 0x0000008000007824 */ /* 0x000fe200078e00ff */
[----:B------:R-:W-:Y:S01]  /*09a0*/  IADD3 R26, R252, 0x4c, RZ ;  /* 0x0000004cfc1a7810 */ /* 0x000fe20007ffe0ff */
[----:B------:R-:W-:Y:S01]  /*09b0*/  IMAD.HI.U32 R232, R125, R7, R124 ;  /* 0x000000077de87227 */ /* 0x000fe200078e007c */
[----:B------:R-:W-:Y:S02]  /*09c0*/  IABS R11, R3 ;  /* 0x00000003000b7213 */ /* 0x000fe40000000000 */
[----:B------:R-:W-:Y:S01]  /*09d0*/  LOP3.LUT R6, R0, 0x3f, R15, 0xf8, !PT ;  /* 0x0000003f00067812 */ /* 0x000fe200078ef80f */
[----:B------:R-:W-:Y:S01]  /*09e0*/  VIADD R5, R252, 0x2 ;  /* 0x00000002fc057836 */ /* 0x000fe20000000000 */
[----:B------:R-:W-:Y:S01]  /*09f0*/  ISETP.GE.AND P6, PT, R3, RZ, PT ;  /* 0x000000ff0300720c */ /* 0x000fe20003fc6270 */
[----:B------:R-:W-:Y:S01]  /*0a00*/  IMAD.HI.U32 R124, R125, R7, R124 ;  /* 0x000000077d7c7227 */ /* 0x000fe200078e007c */
[----:B------:R-:W-:Y:S01]  /*0a10*/  IABS R7, R6 ;  /* 0x0000000600077213 */ /* 0x000fe20000000000 */
[----:B------:R1:W-:Y:S01]  /*0a20*/  STL [R1+0x1a40], R6 ;  /* 0x001a400601007387 */ /* 0x0003e20000100800 */
[----:B--2---:R-:W-:Y:S01]  /*0a30*/  LOP3.LUT R2, R0, 0x40, R13, 0xfe, !PT ;  /* 0x0000004000027812 */ /* 0x004fe200078efe0d */
[----:B------:R-:W-:Y:S01]  /*0a40*/  IMAD.HI.U32 R3, R232, R11, RZ ;  /* 0x0000000be8037227 */ /* 0x000fe200078e00ff */
[----:B------:R-:W-:-:S02]  /*0a50*/  IABS R13, R5 ;  /* 0x00000005000d7213 */ /* 0x000fc40000000000 */
[----:B------:R-:W-:Y:S01]  /*0a60*/  ISETP.GE.AND P4, PT, R5, RZ, PT ;  /* 0x000000ff0500720c */ /* 0x000fe20003f86270 */
[----:B------:R-:W-:Y:S01]  /*0a70*/  IMAD.HI.U32 R0, R4, R7, RZ ;  /* 0x0000000704007227 */ /* 0x000fe200078e00ff */
[----:B------:R-:W-:Y:S01]  /*0a80*/  IABS R9, R2 ;  /* 0x0000000200097213 */ /* 0x000fe20000000000 */
[----:B------:R2:W-:Y:S01]  /*0a90*/  STL [R1+0x1a44], R2 ;  /* 0x001a440201007387 */ /* 0x0005e20000100800 */
[----:B------:R-:W-:Y:S01]  /*0aa0*/  IADD3 R3, -R3, RZ, RZ ;  /* 0x000000ff03037210 */ /* 0x000fe20007ffe1ff */
[----:B------:R-:W-:Y:S01]  /*0ab0*/  IMAD.HI.U32 R5, R232, R13, RZ ;  /* 0x0000000de8057227 */ /* 0x000fe200078e00ff */
[----:B------:R-:W-:Y:S02]  /*0ac0*/  IABS R27, R26 ;  /* 0x0000001a001b7213 */ /* 0x000fe40000000000 */
[C---:B------:R-:W-:Y:S01]  /*0ad0*/  IADD3 R30, R252.reuse, 0x4e, RZ ;  /* 0x0000004efc1e7810 */ /* 0x040fe20007ffe0ff */
[C---:B------:R-:W-:Y:S01]  /*0ae0*/  VIADD R12, R252.reuse, 0x3 ;  /* 0x00000003fc0c7836 */ /* 0x040fe20000000000 */
[----:B------:R-:W-:Y:S01]  /*0af0*/  IADD3 R40, R252, 0x5a, RZ ;  /* 0x0000005afc287810 */ /* 0x000fe20007ffe0ff */
[----:B------:R-:W-:Y:S01]  /*0b00*/  IMAD.MOV R0, RZ, RZ, -R0 ;  /* 0x000000ffff007224 */ /* 0x000fe200078e0a00 */
[----:B------:R-:W-:Y:S01]  /*0b10*/  IABS R29, R30 ;  /* 0x0000001e001d7213 */ /* 0x000fe20000000000 */
[----:B------:R-:W-:Y:S01]  /*0b20*/  IMAD.MOV R10, RZ, RZ, -R5 ;  /* 0x000000ffff0a7224 */ /* 0x000fe200078e0a05 */
[----:B------:R-:W-:Y:S01]  /*0b30*/  IABS R15, R12 ;  /* 0x0000000c000f7213 */ /* 0x000fe20000000000 */
[----:B------:R-:W-:Y:S01]  /*0b40*/  IMAD.HI.U32 R4, R4, R9, RZ ;  /* 0x0000000904047227 */ /* 0x000fe200078e00ff */
[----:B------:R-:W-:-:S02]  /*0b50*/  IADD3 R53, R252, 0x64, RZ ;  /* 0x00000064fc357810 */ /* 0x000fc40007ffe0ff */
[----:B------:R-:W-:Y:S01]  /*0b60*/  IADD3 R55, R252, 0x66, RZ ;  /* 0x00000066fc377810 */ /* 0x000fe20007ffe0ff */
[----:B------:R-:W-:Y:S01]  /*0b70*/  IMAD R5, R122, R3, R11 ;  /* 0x000000037a057224 */ /* 0x000fe200078e020b */
[----:B------:R-:W-:Y:S01]  /*0b80*/  IABS R51, R53 ;  /* 0x0000003500337213 */ /* 0x000fe20000000000 */
[----:B------:R-:W-:Y:S01]  /*0b90*/  IMAD R3, R8, R0, R7 ;  /* 0x0000000008037224 */ /* 0x000fe200078e0207 */
[----:B------:R-:W-:Y:S01]  /*0ba0*/  IADD3 R56, R252, 0x6a, RZ ;  /* 0x0000006afc387810 */ /* 0x000fe20007ffe0ff */
[----:B-1----:R-:W-:Y:S01]  /*0bb0*/  IMAD.MOV R6, RZ, RZ, -R4 ;  /* 0x000000ffff067224 */ /* 0x002fe200078e0a04 */
[----:B------:R-:W-:Y:S01]  /*0bc0*/  ISETP.GT.U32.AND P5, PT, R122, R5, PT ;  /* 0x000000057a00720c */ /* 0x000fe20003fa4070 */
[----:B------:R-:W-:Y:S01]  /*0bd0*/  IMAD.HI.U32 R4, R232, R15, RZ ;  /* 0x0000000fe8047227 */ /* 0x000fe200078e00ff */
[C---:B------:R-:W-:Y:S02]  /*0be0*/  ISETP.GT.U32.AND P1, PT, R8.reuse, R3, PT ;  /* 0x000000030800720c */ /* 0x040fe40003f24070 */
[----:B------:R-:W-:Y:S01]  /*0bf0*/  IABS R57, R56 ;  /* 0x0000003800397213 */ /* 0x000fe20000000000 */
[----:B------:R-:W-:Y:S01]  /*0c00*/  IMAD R0, R8, R6, R9 ;  /* 0x0000000608007224 */ /* 0x000fe200078e0209 */
[C---:B------:R-:W-:Y:S01]  /*0c10*/  IADD3 R64, R252.reuse, 0x6f, RZ ;  /* 0x0000006ffc407810 */ /* 0x040fe20007ffe0ff */
[----:B------:R-:W-:Y:S01]  /*0c20*/  IMAD.MOV R4, RZ, RZ, -R4 ;  /* 0x000000ffff047224 */ /* 0x000fe200078e0a04 */
[----:B------:R-:W-:Y:S01]  /*0c30*/  IADD3 R84, R252, 0x84, RZ ;  /* 0x00000084fc547810 */ /* 0x000fe20007ffe0ff */
[----:B------:R-:W-:Y:S01]  /*0c40*/  IMAD R7, R122, R10, R13 ;  /* 0x0000000a7a077224 */ /* 0x000fe200078e020d */
[----:B------:R-:W-:Y:S01]  /*0c50*/  ISETP.GT.U32.AND P0, PT, R8, R0, PT ;  /* 0x000000000800720c */ /* 0x000fe20003f04070 */
[----:B------:R-:W-:Y:S01]  /*0c60*/  IMAD R9, R122, R4, R15 ;  /* 0x000000047a097224 */ /* 0x000fe200078e020f */
[----:B------:R-:W-:Y:S01]  /*0c70*/  IADD3 R10, R252, 0x4, RZ ;  /* 0x00000004fc0a7810 */ /* 0x000fe20007ffe0ff */
[----:B------:R-:W-:Y:S01]  /*0c80*/  @!P5 IMAD.IADD R5, R5, 0x1, -R122 ;  /* 0x000000010505d824 */ /* 0x000fe200078e0a7a */
[----:B------:R-:W-:Y:S01]  /*0c90*/  ISETP.GT.U32.AND P3, PT, R122, R7, PT ;  /* 0x000000077a00720c */ /* 0x000fe20003f64070 */
[C---:B------:R-:W-:Y:S01]  /*0ca0*/  VIADD R14, R252.reuse, 0x5 ;  /* 0x00000005fc0e7836 */ /* 0x040fe20000000000 */
[----:B------:R-:W-:Y:S01]  /*0cb0*/  @!P1 IADD3 R3, R3, -R8, RZ ;  /* 0x8000000803039210 */ /* 0x000fe20007ffe0ff */
[----:B------:R-:W-:Y:S01]  /*0cc0*/  VIADD R16, R252, 0x6 ;  /* 0x00000006fc107836 */ /* 0x000fe20000000000 */
[----:B------:R-:W-:Y:S01]  /*0cd0*/  ISETP.GT.U32.AND P2, PT, R122, R9, PT ;  /* 0x000000097a00720c */ /* 0x000fe20003f44070 */
[C---:B------:R-:W-:Y:S01]  /*0ce0*/  VIADD R22, R252.reuse, 0x46 ;  /* 0x00000046fc167836 */ /* 0x040fe20000000000 */
[----:B------:R-:W-:Y:S01]  /*0cf0*/  IABS R11, R10 ;  /* 0x0000000a000b7213 */ /* 0x000fe20000000000 */
[----:B------:R-:W-:Y:S01]  /*0d00*/  VIADD R24, R252, 0x48 ;  /* 0x00000048fc187836 */ /* 0x000fe20000000000 */
[----:B------:R-:W-:Y:S01]  /*0d10*/  ISETP.GT.U32.AND P5, PT, R8, R3, PT ;  /* 0x000000030800720c */ /* 0x000fe20003fa4070 */
[----:B------:R-:W-:Y:S01]  /*0d20*/  @!P0 IMAD.IADD R0, R0, 0x1, -R8 ;  /* 0x0000000100008824 */ /* 0x000fe200078e0a08 */
[----:B------:R-:W-:Y:S01]  /*0d30*/  ISETP.GT.U32.AND P0, PT, R122, R5, PT ;  /* 0x000000057a00720c */ /* 0x000fe20003f04070 */
[----:B------:R-:W-:Y:S01]  /*0d40*/  IMAD.HI.U32 R4, R232, R11, RZ ;  /* 0x0000000be8047227 */ /* 0x000fe200078e00ff */
[----:B------:R-:W-:-:S02]  /*0d50*/  IABS R13, R14 ;  /* 0x0000000e000d7213 */ /* 0x000fc40000000000 */
[----:B------:R-:W-:Y:S01]  /*0d60*/  IABS R15, R16 ;  /* 0x00000010000f7213 */ /* 0x000fe20000000000 */
[----:B------:R-:W-:Y:S01]  /*0d70*/  IMAD.MOV R6, RZ, RZ, -R4 ;  /* 0x000000ffff067224 */ /* 0x000fe200078e0a04 */
[----:B------:R-:W-:Y:S01]  /*0d80*/  @!P3 IADD3 R7, R7, -R122, RZ ;  /* 0x8000007a0707b210 */ /* 0x000fe20007ffe0ff */
[----:B------:R-:W-:Y:S01]  /*0d90*/  @!P2 IMAD.IADD R9, R9, 0x1, -R122 ;  /* 0x000000010909a824 */ /* 0x000fe200078e0a7a */
[----:B------:R-:W-:Y:S01]  /*0da0*/  ISETP.GT.U32.AND P1, PT, R8, R0, PT ;  /* 0x000000000800720c */ /* 0x000fe20003f24070 */
[----:B------:R-:W-:Y:S01]  /*0db0*/  IMAD.HI.U32 R4, R232, R13, RZ ;  /* 0x0000000de8047227 */ /* 0x000fe200078e00ff */
[----:B------:R-:W-:Y:S02]  /*0dc0*/  ISETP.GT.U32.AND P2, PT, R122, R7, PT ;  /* 0x000000077a00720c */ /* 0x000fe40003f44070 */
[----:B------:R-:W-:Y:S01]  /*0dd0*/  ISETP.GE.AND P3, PT, R12, RZ, PT ;  /* 0x000000ff0c00720c */ /* 0x000fe20003f66270 */
[C---:B------:R-:W-:Y:S01]  /*0de0*/  IMAD R11, R122.reuse, R6, R11 ;  /* 0x000000067a0b7224 */ /* 0x040fe200078e020b */
[----:B------:R-:W-:Y:S01]  /*0df0*/  @!P0 IADD3 R5, R5, -R122, RZ ;  /* 0x8000007a05058210 */ /* 0x000fe20007ffe0ff */
[----:B------:R-:W-:Y:S01]  /*0e00*/  @!P5 IMAD.IADD R3, R3, 0x1, -R8 ;  /* 0x000000010303d824 */ /* 0x000fe200078e0a08 */
[C---:B------:R-:W-:Y:S01]  /*0e10*/  ISETP.GT.U32.AND P5, PT, R122.reuse, R9, PT ;  /* 0x000000097a00720c */ /* 0x040fe20003fa4070 */
[----:B------:R-:W-:Y:S01]  /*0e20*/  IMAD.MOV R6, RZ, RZ, -R4 ;  /* 0x000000ffff067224 */ /* 0x000fe200078e0a04 */
[----:B------:R-:W-:Y:S01]  /*0e30*/  ISETP.GT.U32.AND P0, PT, R122, R11, PT ;  /* 0x0000000b7a00720c */ /* 0x000fe20003f04070 */
[----:B------:R-:W-:Y:S01]  /*0e40*/  IMAD.HI.U32 R4, R232, R15, RZ ;  /* 0x0000000fe8047227 */ /* 0x000fe200078e00ff */
[C---:B------:R-:W-:Y:S01]  /*0e50*/  IADD3 R12, R252.reuse, 0xa, RZ ;  /* 0x0000000afc0c7810 */ /* 0x040fe20007ffe0ff */
[----:B------:R-:W-:Y:S01]  /*0e60*/  STL [R1+0x5290], R3 ;  /* 0x0052900301007387 */ /* 0x000fe20000100800 */
[----:B------:R-:W-:Y:S01]  /*0e70*/  IABS R81, R84 ;  /* 0x0000005400517213 */ /* 0x000fe20000000000 */
[----:B------:R-:W-:Y:S01]  /*0e80*/  IMAD.MOV R4, RZ, RZ, -R4 ;  /* 0x000000ffff047224 */ /* 0x000fe200078e0a04 */
[----:B------:R-:W-:Y:S01]  /*0e90*/  IABS R21, R12 ;  /* 0x0000000c00157213 */ /* 0x000fe20000000000 */
[----:B------:R-:W-:Y:S01]  /*0ea0*/  IMAD.MOV.U32 R193, RZ, RZ, R5 ;  /* 0x000000ffffc17224 */ /* 0x000fe200078e0005 */
[----:B------:R-:W-:Y:S01]  /*0eb0*/  IADD3 R91, R252, 0x89, RZ ;  /* 0x00000089fc5b7810 */ /* 0x000fe20007ffe0ff */
[----:B------:R-:W-:Y:S01]  /*0ec0*/  IMAD R5, R122, R4, R15 ;  /* 0x000000047a057224 */ /* 0x000fe200078e020f */
[----:B------:R-:W-:Y:S01]  /*0ed0*/  IADD3 R108, R252, 0x99, RZ ;  /* 0x00000099fc6c7810 */ /* 0x000fe20007ffe0ff */
[----:B------:R-:W-:Y:S01]  /*0ee0*/  IMAD R13, R122, R6, R13 ;  /* 0x000000067a0d7224 */ /* 0x000fe200078e020d */
[----:B------:R-:W-:Y:S01]  /*0ef0*/  IADD3 R6, R252, 0x7, RZ ;  /* 0x00000007fc067810 */ /* 0x000fe20007ffe0ff */
[--C-:B------:R-:W-:Y:S01]  /*0f00*/  @!P5 IMAD.IADD R9, R9, 0x1, -R122.reuse ;  /* 0x000000010909d824 */ /* 0x100fe200078e0a7a */
[C---:B------:R-:W-:Y:S01]  /*0f10*/  ISETP.GT.U32.AND P5, PT, R122.reuse, R5, PT ;  /* 0x000000057a00720c */ /* 0x040fe20003fa4070 */
[----:B------:R-:W-:Y:S01]  /*0f20*/  @!P6 IMAD.MOV R193, RZ, RZ, -R193 ;  /* 0x000000ffffc1e224 */ /* 0x000fe200078e0ac1 */
[----:B------:R-:W-:Y:S01]  /*0f30*/  ISETP.GT.U32.AND P6, PT, R122, R13, PT ;  /* 0x0000000d7a00720c */ /* 0x000fe20003fc4070 */
[----:B------:R-:W-:Y:S01]  /*0f40*/  @!P2 IMAD.IADD R7, R7, 0x1, -R122 ;  /* 0x000000010707a824 */ /* 0x000fe200078e0a7a */
[----:B------:R-:W-:Y:S01]  /*0f50*/  IABS R15, R6 ;  /* 0x00000006000f7213 */ /* 0x000fe20000000000 */
[----:B------:R-:W-:Y:S01]  /*0f60*/  @!P1 IMAD.IADD R0, R0, 0x1, -R8 ;  /* 0x0000000100009824 */ /* 0x000fe200078e0a08 */
[----:B------:R-:W-:Y:S01]  /*0f70*/  IADD3 R8, R252, 0x8, RZ ;  /* 0x00000008fc087810 */ /* 0x000fe20007ffe0ff */
[--C-:B------:R-:W-:Y:S01]  /*0f80*/  @!P0 IMAD.IADD R11, R11, 0x1, -R122.reuse ;  /* 0x000000010b0b8824 */ /* 0x100fe200078e0a7a */
[----:B--2---:R-:W-:Y:S01]  /*0f90*/  MOV R2, R7 ;  /* 0x0000000700027202 */ /* 0x004fe20000000f00 */
[----:B------:R-:W-:Y:S01]  /*0fa0*/  IMAD.HI.U32 R4, R232, R15, RZ ;  /* 0x0000000fe8047227 */ /* 0x000fe200078e00ff */
[----:B------:R-:W-:Y:S01]  /*0fb0*/  IABS R17, R8 ;  /* 0x0000000800117213 */ /* 0x000fe20000000000 */
[----:B------:R-:W-:Y:S01]  /*0fc0*/  STL [R1+0x5294], R0 ;  /* 0x0052940001007387 */ /* 0x000fe20000100800 */
[----:B------:R-:W-:Y:S01]  /*0fd0*/  ISETP.GE.AND P1, PT, R10, RZ, PT ;  /* 0x000000ff0a00720c */ /* 0x000fe20003f26270 */
[--C-:B------:R-:W-:Y:S01]  /*0fe0*/  @!P5 IMAD.IADD R5, R5, 0x1, -R122.reuse ;  /* 0x000000010505d824 */ /* 0x100fe200078e0a7a */
[----:B------:R-:W-:Y:S01]  /*0ff0*/  ISETP.GE.AND P2, PT, R14, RZ, PT ;  /* 0x000000ff0e00720c */ /* 0x000fe20003f46270 */
[----:B------:R-:W-:Y:S01]  /*1000*/  @!P6 IMAD.IADD R13, R13, 0x1, -R122 ;  /* 0x000000010d0de824 */ /* 0x000fe200078e0a7a */
[C---:B------:R-:W-:Y:S01]  /*1010*/  ISETP.GT.U32.AND P6, PT, R122.reuse, R11, PT ;  /* 0x0000000b7a00720c */ /* 0x040fe20003fc4070 */
[----:B------:R-:W-:Y:S01]  /*1020*/  @!P4 IMAD.MOV R2, RZ, RZ, -R2 ;  /* 0x000000ffff02c224 */ /* 0x000fe200078e0a02 */
[C---:B------:R-:W-:Y:S01]  /*1030*/  ISETP.GT.U32.AND P4, PT, R122.reuse, R5, PT ;  /* 0x000000057a00720c */ /* 0x040fe20003f84070 */
[----:B------:R-:W-:Y:S01]  /*1040*/  IMAD.MOV R7, RZ, RZ, -R4 ;  /* 0x000000ffff077224 */ /* 0x000fe200078e0a04 */
[----:B------:R-:W-:Y:S01]  /*1050*/  ISETP.GT.U32.AND P5, PT, R122, R13, PT ;  /* 0x0000000d7a00720c */ /* 0x000fe20003fa4070 */
[----:B------:R-:W-:Y:S01]  /*1060*/  IMAD.HI.U32 R4, R232, R17, RZ ;  /* 0x00000011e8047227 */ /* 0x000fe200078e00ff */
[----:B------:R-:W-:-:S02]  /*1070*/  ISETP.GE.AND P0, PT, R16, RZ, PT ;  /* 0x000000ff1000720c */ /* 0x000fc40003f06270 */
[----:B------:R-:W-:Y:S01]  /*1080*/  IADD3 R16, R252, 0x12, RZ ;  /* 0x00000012fc107810 */ /* 0x000fe20007ffe0ff */
[----:B------:R-:W-:Y:S01]  /*1090*/  IMAD.MOV R4, RZ, RZ, -R4 ;  /* 0x000000ffff047224 */ /* 0x000fe200078e0a04 */
[----:B------:R-:W-:Y:S01]  /*10a0*/  IABS R87, R91 ;  /* 0x0000005b00577213 */ /* 0x000fe20000000000 */
[----:B------:R-:W-:Y:S01]  /*10b0*/  IMAD R7, R122, R7, R15 ;  /* 0x000000077a077224 */ /* 0x000fe200078e020f */
[----:B------:R-:W-:Y:S01]  /*10c0*/  IADD3 R120, R252, 0xa7, RZ ;  /* 0x000000a7fc787810 */ /* 0x000fe20007ffe0ff */
[----:B------:R-:W-:Y:S01]  /*10d0*/  IMAD R15, R122, R4, R17 ;  /* 0x000000047a0f7224 */ /* 0x000fe200078e0211 */
[C---:B------:R-:W-:Y:S01]  /*10e0*/  IADD3 R119, R252.reuse, 0xa6, RZ ;  /* 0x000000a6fc777810 */ /* 0x040fe20007ffe0ff */
[----:B------:R-:W-:Y:S01]  /*10f0*/  VIADD R10, R252, 0x9 ;  /* 0x00000009fc0a7836 */ /* 0x000fe20000000000 */
[----:B------:R-:W-:Y:S01]  /*1100*/  @!P4 IADD3 R5, R5, -R122, RZ ;  /* 0x8000007a0505c210 */ /* 0x000fe20007ffe0ff */
[--C-:B------:R-:W-:Y:S01]  /*1110*/  @!P6 IMAD.IADD R11, R11, 0x1, -R122.reuse ;  /* 0x000000010b0be824 */ /* 0x100fe200078e0a7a */
[C---:B------:R-:W-:Y:S01]  /*1120*/  ISETP.GT.U32.AND P6, PT, R122.reuse, R7, PT ;  /* 0x000000077a00720c */ /* 0x040fe20003fc4070 */
[----:B------:R-:W-:Y:S01]  /*1130*/  @!P5 IMAD.IADD R13, R13, 0x1, -R122 ;  /* 0x000000010d0dd824 */ /* 0x000fe200078e0a7a */
[----:B------:R-:W-:Y:S01]  /*1140*/  ISETP.GT.U32.AND P4, PT, R122, R15, PT ;  /* 0x0000000f7a00720c */ /* 0x000fe20003f84070 */
[----:B------:R-:W-:Y:S01]  /*1150*/  VIADD R14, R252, 0xb ;  /* 0x0000000bfc0e7836 */ /* 0x000fe20000000000 */
[----:B------:R-:W-:Y:S01]  /*1160*/  IABS R19, R10 ;  /* 0x0000000a00137213 */ /* 0x000fe20000000000 */
[----:B------:R-:W-:Y:S01]  /*1170*/  IMAD.MOV.U32 R196, RZ, RZ, R9 ;  /* 0x000000ffffc47224 */ /* 0x000fe200078e0009 */
[----:B------:R-:W-:Y:S01]  /*1180*/  ISETP.GE.AND P5, PT, R6, RZ, PT ;  /* 0x000000ff0600720c */ /* 0x000fe20003fa6270 */
[----:B------:R-:W-:Y:S01]  /*1190*/  IMAD.HI.U32 R6, R232, R21, RZ ;  /* 0x00000015e8067227 */ /* 0x000fe200078e00ff */
[----:B------:R-:W-:-:S02]  /*11a0*/  IABS R117, R120 ;  /* 0x0000007800757213 */ /* 0x000fc40000000000 */
[----:B------:R-:W-:Y:S01]  /*11b0*/  IADD3 R130, R252, 0xb1, RZ ;  /* 0x000000b1fc827810 */ /* 0x000fe20007ffe0ff */
[----:B------:R-:W-:Y:S01]  /*11c0*/  IMAD.HI.U32 R4, R232, R19, RZ ;  /* 0x00000013e8047227 */ /* 0x000fe200078e00ff */
[----:B------:R-:W-:Y:S02]  /*11d0*/  IADD3 R134, R252, 0xb7, RZ ;  /* 0x000000b7fc867810 */ /* 0x000fe40007ffe0ff */
[-C--:B------:R-:W-:Y:S01]  /*11e0*/  @!P6 IADD3 R7, R7, -R122.reuse, RZ ;  /* 0x8000007a0707e210 */ /* 0x080fe20007ffe0ff */
[----:B------:R-:W-:Y:S01]  /*11f0*/  IMAD.MOV R4, RZ, RZ, -R4 ;  /* 0x000000ffff047224 */ /* 0x000fe200078e0a04 */
[----:B------:R-:W-:Y:S01]  /*1200*/  ISETP.GE.AND P6, PT, R8, RZ, PT ;  /* 0x000000ff0800720c */ /* 0x000fe20003fc6270 */
[----:B------:R-:W-:Y:S01]  /*1210*/  IMAD.MOV R6, RZ, RZ, -R6 ;  /* 0x000000ffff067224 */ /* 0x000fe200078e0a06 */
[----:B------:R-:W-:Y:S01]  /*1220*/  @!P4 IADD3 R15, R15, -R122, RZ ;  /* 0x8000007a0f0fc210 */ /* 0x000fe20007ffe0ff */
[----:B------:R-:W-:Y:S01]  /*1230*/  VIADD R8, R252, 0xc ;  /* 0x0000000cfc087836 */ /* 0x000fe20000000000 */
[----:B------:R-:W-:Y:S01]  /*1240*/  IABS R129, R130 ;  /* 0x0000008200817213 */ /* 0x000fe20000000000 */
[C---:B------:R-:W-:Y:S01]  /*1250*/  IMAD R17, R122.reuse, R4, R19 ;  /* 0x000000047a117224 */ /* 0x040fe200078e0213 */
[----:B------:R-:W-:Y:S01]  /*1260*/  IABS R4, R14 ;  /* 0x0000000e00047213 */ /* 0x000fe20000000000 */
[----:B------:R-:W-:Y:S01]  /*1270*/  @!P3 IMAD.MOV R196, RZ, RZ, -R196 ;  /* 0x000000ffffc4b224 */ /* 0x000fe200078e0ac4 */
[C---:B------:R-:W-:Y:S01]  /*1280*/  ISETP.GT.U32.AND P3, PT, R122.reuse, R7, PT ;  /* 0x000000077a00720c */ /* 0x040fe20003f64070 */
[C---:B------:R-:W-:Y:S01]  /*1290*/  IMAD R19, R122.reuse, R6, R21 ;  /* 0x000000067a137224 */ /* 0x040fe200078e0215 */
[----:B------:R-:W-:Y:S01]  /*12a0*/  ISETP.GT.U32.AND P4, PT, R122, R15, PT ;  /* 0x0000000f7a00720c */ /* 0x000fe20003f84070 */
[----:B------:R-:W-:Y:S01]  /*12b0*/  IMAD.MOV.U32 R195, RZ, RZ, R13 ;  /* 0x000000ffffc37224 */ /* 0x000fe200078e000d */
[----:B------:R-:W-:Y:S01]  /*12c0*/  IABS R6, R8 ;  /* 0x0000000800067213 */ /* 0x000fe20000000000 */
[----:B------:R-:W-:Y:S01]  /*12d0*/  IMAD.MOV.U32 R9, RZ, RZ, R4 ;  /* 0x000000ffff097224 */ /* 0x000fe200078e0004 */
[----:B------:R-:W-:Y:S01]  /*12e0*/  IABS R137, R134 ;  /* 0x0000008600897213 */ /* 0x000fe20000000000 */
[----:B------:R-:W-:Y:S01]  /*12f0*/  IMAD.MOV.U32 R197, RZ, RZ, R11 ;  /* 0x000000ffffc57224 */ /* 0x000fe200078e000b */
[C---:B------:R-:W-:Y:S01]  /*1300*/  IADD3 R138, R252.reuse, 0xb9, RZ ;  /* 0x000000b9fc8a7810 */ /* 0x040fe20007ffe0ff */
[----:B------:R-:W-:Y:S01]  /*1310*/  IMAD.MOV.U32 R11, RZ, RZ, R6 ;  /* 0x000000ffff0b7224 */ /* 0x000fe200078e0006 */
[----:B------:R-:W-:Y:S01]  /*1320*/  IADD3 R146, R252, 0xc0, RZ ;  /* 0x000000c0fc927810 */ /* 0x000fe20007ffe0ff */
[----:B------:R-:W-:Y:S01]  /*1330*/  @!P2 IMAD.MOV R195, RZ, RZ, -R195 ;  /* 0x000000ffffc3a224 */ /* 0x000fe200078e0ac3 */
[----:B------:R-:W-:Y:S01]  /*1340*/  ISETP.GT.U32.AND P2, PT, R122, R19, PT ;  /* 0x000000137a00720c */ /* 0x000fe20003f44070 */
[----:B------:R-:W-:Y:S01]  /*1350*/  IMAD.HI.U32 R4, R232, R9, RZ ;  /* 0x00000009e8047227 */ /* 0x000fe200078e00ff */
[----:B------:R-:W-:-:S02]  /*1360*/  @!P1 IADD3 R197, -R197, RZ, RZ ;  /* 0x000000ffc5c59210 */ /* 0x000fc40007ffe1ff */
[----:B------:R-:W-:Y:S01]  /*1370*/  @!P4 IADD3 R15, R15, -R122, RZ ;  /* 0x8000007a0f0fc210 */ /* 0x000fe20007ffe0ff */
[----:B------:R-:W-:Y:S01]  /*1380*/  IMAD.MOV.U32 R194, RZ, RZ, R5 ;  /* 0x000000ffffc27224 */ /* 0x000fe200078e0005 */
[----:B------:R-:W-:Y:S01]  /*1390*/  ISETP.GT.U32.AND P1, PT, R122, R17, PT ;  /* 0x000000117a00720c */ /* 0x000fe20003f24070 */
[----:B------:R-:W-:Y:S01]  /*13a0*/  IMAD.HI.U32 R5, R232, R11, RZ ;  /* 0x0000000be8057227 */ /* 0x000fe200078e00ff */
[----:B------:R-:W-:Y:S02]  /*13b0*/  ISETP.GE.AND P4, PT, R14, RZ, PT ;  /* 0x000000ff0e00720c */ /* 0x000fe40003f86270 */
[----:B------:R-:W-:Y:S01]  /*13c0*/  @!P0 IADD3 R194, -R194, RZ, RZ ;  /* 0x000000ffc2c28210 */ /* 0x000fe20007ffe1ff */
[----:B------:R-:W-:Y:S01]  /*13d0*/  @!P3 IMAD.IADD R7, R7, 0x1, -R122 ;  /* 0x000000010707b824 */ /* 0x000fe200078e0a7a */
[----:B------:R-:W-:Y:S01]  /*13e0*/  ISETP.GE.AND P0, PT, R10, RZ, PT ;  /* 0x000000ff0a00720c */ /* 0x000fe20003f06270 */
[----:B------:R-:W-:Y:S01]  /*13f0*/  IMAD.MOV R4, RZ, RZ, -R4 ;  /* 0x000000ffff047224 */ /* 0x000fe200078e0a04 */
[----:B------:R-:W-:Y:S01]  /*1400*/  IADD3 R10, R252, 0xe, RZ ;  /* 0x0000000efc0a7810 */ /* 0x000fe20007ffe0ff */
[----:B------:R-:W-:Y:S01]  /*1410*/  IMAD.MOV R6, RZ, RZ, -R5 ;  /* 0x000000ffff067224 */ /* 0x000fe200078e0a05 */
[----:B------:R-:W-:Y:S01]  /*1420*/  ISETP.GE.AND P3, PT, R12, RZ, PT ;  /* 0x000000ff0c00720c */ /* 0x000fe20003f66270 */
[----:B------:R-:W-:Y:S01]  /*1430*/  IMAD R5, R122, R4, R9 ;  /* 0x000000047a057224 */ /* 0x000fe200078e0209 */
[C---:B------:R-:W-:Y:S01]  /*1440*/  IADD3 R153, R252.reuse, 0xc3, RZ ;  /* 0x000000c3fc997810 */ /* 0x040fe20007ffe0ff */
[----:B------:R-:W-:Y:S01]  /*1450*/  IMAD.MOV.U32 R20, RZ, RZ, R7 ;  /* 0x000000ffff147224 */ /* 0x000fe200078e0007 */
[----:B------:R-:W-:Y:S01]  /*1460*/  IADD3 R154, R252, 0xc5, RZ ;  /* 0x000000c5fc9a7810 */ /* 0x000fe20007ffe0ff */
[----:B------:R-:W-:Y:S01]  /*1470*/  IMAD.MOV.U32 R18, RZ, RZ, R15 ;  /* 0x000000ffff127224 */ /* 0x000fe200078e000f */
[----:B------:R-:W-:Y:S01]  /*1480*/  IABS R149, R153 ;  /* 0x0000009900957213 */ /* 0x000fe20000000000 */
[C---:B------:R-:W-:Y:S01]  /*1490*/  IMAD R9, R122.reuse, R6, R11 ;  /* 0x000000067a097224 */ /* 0x040fe200078e020b */
[----:B------:R-:W-:Y:S01]  /*14a0*/  IABS R11, R10 ;  /* 0x0000000a000b7213 */ /* 0x000fe20000000000 */
[----:B------:R-:W-:Y:S01]  /*14b0*/  @!P5 IMAD.MOV R20, RZ, RZ, -R20 ;  /* 0x000000ffff14d224 */ /* 0x000fe200078e0a14 */
[----:B------:R-:W-:Y:S01]  /*14c0*/  ISETP.GT.U32.AND P5, PT, R122, R5, PT ;  /* 0x000000057a00720c */ /* 0x000fe20003fa4070 */
[--C-:B------:R-:W-:Y:S01]  /*14d0*/  @!P2 IMAD.IADD R19, R19, 0x1, -R122.reuse ;  /* 0x000000011313a824 */ /* 0x100fe200078e0a7a */
[----:B------:R-:W-:Y:S01]  /*14e0*/  @!P6 IADD3 R18, -R18, RZ, RZ ;  /* 0x000000ff1212e210 */ /* 0x000fe20007ffe1ff */
[----:B------:R-:W-:Y:S01]  /*14f0*/  VIADD R6, R252, 0xd ;  /* 0x0000000dfc067836 */ /* 0x000fe20000000000 */
[C---:B------:R-:W-:Y:S01]  /*1500*/  ISETP.GT.U32.AND P6, PT, R122.reuse, R9, PT ;  /* 0x000000097a00720c */ /* 0x040fe20003fc4070 */
[--C-:B------:R-:W-:Y:S01]  /*1510*/  @!P1 IMAD.IADD R17, R17, 0x1, -R122.reuse ;  /* 0x0000000111119824 */ /* 0x100fe200078e0a7a */
[----:B------:R-:W-:Y:S01]  /*1520*/  ISETP.GT.U32.AND P2, PT, R122, R19, PT ;  /* 0x000000137a00720c */ /* 0x000fe20003f44070 */
[----:B------:R-:W-:Y:S01]  /*1530*/  VIADD R12, R252, 0xf ;  /* 0x0000000ffc0c7836 */ /* 0x000fe20000000000 */
[----:B------:R-:W-:Y:S01]  /*1540*/  IABS R7, R6 ;  /* 0x0000000600077213 */ /* 0x000fe20000000000 */
[----:B------:R1:W-:Y:S01]  /*1550*/  STL [R1+0xe0], R20 ;  /* 0x0000e01401007387 */ /* 0x0003e20000100800 */
[----:B------:R-:W-:Y:S01]  /*1560*/  ISETP.GT.U32.AND P1, PT, R122, R17, PT ;  /* 0x000000117a00720c */ /* 0x000fe20003f24070 */
[----:B------:R-:W-:Y:S01]  /*1570*/  VIADD R14, R252, 0x11 ;  /* 0x00000011fc0e7836 */ /* 0x000fe20000000000 */
[----:B------:R-:W-:Y:S01]  /*1580*/  IABS R13, R12 ;  /* 0x0000000c000d7213 */ /* 0x000fe20000000000 */
[----:B------:R-:W-:Y:S01]  /*1590*/  IMAD.HI.U32 R4, R232, R7, RZ ;  /* 0x00000007e8047227 */ /* 0x000fe200078e00ff */
[----:B------:R-:W-:Y:S01]  /*15a0*/  @!P5 IADD3 R5, R5, -R122, RZ ;  /* 0x8000007a0505d210 */ /* 0x000fe20007ffe0ff */
[----:B------:R2:W-:Y:S01]  /*15b0*/  STL [R1+0xd0], R18 ;  /* 0x0000d01201007387 */ /* 0x0005e20000100800 */
[----:B------:R-:W-:Y:S01]  /*15c0*/  IADD3 R168, R252, 0xd5, RZ ;  /* 0x000000d5fca87810 */ /* 0x000fe20007ffe0ff */
[--C-:B------:R-:W-:Y:S01]  /*15d0*/  @!P6 IMAD.IADD R9, R9, 0x1, -R122.reuse ;  /* 0x000000010909e824 */ /* 0x100fe200078e0a7a */
[----:B------:R-:W-:Y:S01]  /*15e0*/  ISETP.GT.U32.AND P5, PT, R122, R5, PT ;  /* 0x000000057a00720c */ /* 0x000fe20003fa4070 */
[----:B------:R-:W-:Y:S01]  /*15f0*/  @!P2 IMAD.IADD R19, R19, 0x1, -R122 ;  /* 0x000000011313a824 */ /* 0x000fe200078e0a7a */
[----:B------:R-:W-:Y:S01]  /*1600*/  ISETP.GE.AND P2, PT, R6, RZ, PT ;  /* 0x000000ff0600720c */ /* 0x000fe20003f46270 */
[----:B------:R-:W-:Y:S01]  /*1610*/  IMAD.HI.U32 R6, R232, R11, RZ ;  /* 0x0000000be8067227 */ /* 0x000fe200078e00ff */
[----:B------:R-:W-:-:S02]  /*1620*/  ISETP.GT.U32.AND P6, PT, R122, R9, PT ;  /* 0x000000097a00720c */ /* 0x000fc40003fc4070 */
[----:B-1----:R-:W-:Y:S01]  /*1630*/  IADD3 R20, R252, 0x45, RZ ;  /* 0x00000045fc147810 */ /* 0x002fe20007ffe0ff */
[----:B------:R-:W-:Y:S01]  /*1640*/  IMAD.MOV R4, RZ, RZ, -R4 ;  /* 0x000000ffff047224 */ /* 0x000fe200078e0a04 */
[----:B------:R-:W-:Y:S01]  /*1650*/  IADD3 R6, -R6, RZ, RZ ;  /* 0x000000ff06067210 */ /* 0x000fe20007ffe1ff */
[--C-:B------:R-:W-:Y:S01]  /*1660*/  @!P1 IMAD.IADD R17, R17, 0x1, -R122.reuse ;  /* 0x0000000111119824 */ /* 0x100fe200078e0a7a */
[----:B------:R-:W-:Y:S01]  /*1670*/  ISETP.GE.AND P1, PT, R8, RZ, PT ;  /* 0x000000ff0800720c */ /* 0x000fe20003f26270 */
[C---:B------:R-:W-:Y:S01]  /*1680*/  IMAD R7, R122.reuse, R4, R7 ;  /* 0x000000047a077224 */ /* 0x040fe200078e0207 */
[----:B------:R-:W-:Y:S01]  /*1690*/  IABS R8, R16 ;  /* 0x0000001000087213 */ /* 0x000fe20000000000 */
[----:B------:R-:W-:Y:S01]  /*16a0*/  IMAD R11, R122, R6, R11 ;  /* 0x000000067a0b7224 */ /* 0x000fe200078e020b */
[----:B--2---:R-:W-:Y:S01]  /*16b0*/  IADD3 R18, R252, 0x13, RZ ;  /* 0x00000013fc127810 */ /* 0x004fe20007ffe0ff */
[--C-:B------:R-:W-:Y:S01]  /*16c0*/  @!P5 IMAD.IADD R5, R5, 0x1, -R122.reuse ;  /* 0x000000010505d824 */ /* 0x100fe200078e0a7a */
[C---:B------:R-:W-:Y:S01]  /*16d0*/  ISETP.GT.U32.AND P5, PT, R122.reuse, R7, PT ;  /* 0x000000077a00720c */ /* 0x040fe20003fa4070 */
[----:B------:R-:W-:Y:S01]  /*16e0*/  IMAD.MOV.U32 R0, RZ, RZ, R17 ;  /* 0x000000ffff007224 */ /* 0x000fe200078e0011 */
[----:B------:R-:W-:Y:S01]  /*16f0*/  IABS R21, R18 ;  /* 0x0000001200157213 */ /* 0x000fe20000000000 */
[----:B------:R-:W-:Y:S01]  /*1700*/  @!P6 IMAD.IADD R9, R9, 0x1, -R122 ;  /* 0x000000010909e824 */ /* 0x000fe200078e0a7a */
[----:B------:R-:W-:Y:S01]  /*1710*/  ISETP.GT.U32.AND P6, PT, R122, R11, PT ;  /* 0x0000000b7a00720c */ /* 0x000fe20003fc4070 */
[----:B------:R-:W-:Y:S01]  /*1720*/  @!P0 IMAD.MOV R0, RZ, RZ, -R0 ;  /* 0x000000ffff008224 */ /* 0x000fe200078e0a00 */
[----:B------:R-:W-:Y:S01]  /*1730*/  ISETP.GE.AND P0, PT, R10, RZ, PT ;  /* 0x000000ff0a00720c */ /* 0x000fe20003f06270 */
[----:B------:R-:W-:Y:S01]  /*1740*/  VIADD R10, R252, 0x10 ;  /* 0x00000010fc0a7836 */ /* 0x000fe20000000000 */
[----:B------:R-:W-:Y:S01]  /*1750*/  IABS R17, R14 ;  /* 0x0000000e00117213 */ /* 0x000fe20000000000 */
[----:B------:R-:W-:Y:S01]  /*1760*/  IMAD.HI.U32 R4, R232, R13, RZ ;  /* 0x0000000de8047227 */ /* 0x000fe200078e00ff */
[----:B------:R1:W-:Y:S01]  /*1770*/  STL [R1+0xcc], R0 ;  /* 0x0000cc0001007387 */ /* 0x0003e20000100800 */
[----:B------:R-:W-:-:S02]  /*1780*/  MOV R3, R9 ;  /* 0x0000000900037202 */ /* 0x000fc40000000f00 */
[----:B------:R-:W-:Y:S01]  /*1790*/  @!P5 IMAD.IADD R7, R7, 0x1, -R122 ;  /* 0x000000010707d824 */ /* 0x000fe200078e0a7a */
[----:B------:R-:W-:Y:S01]  /*17a0*/  IABS R15, R10 ;  /* 0x0000000a000f7213 */ /* 0x000fe20000000000 */
[----:B------:R-:W-:Y:S01]  /*17b0*/  IMAD.MOV R4, RZ, RZ, -R4 ;  /* 0x000000ffff047224 */ /* 0x000fe200078e0a04 */
[----:B------:R-:W-:Y:S01]  /*17c0*/  IADD3 R171, R252, 0xd8, RZ ;  /* 0x000000d8fcab7810 */ /* 0x000fe20007ffe0ff */
[----:B------:R-:W-:Y:S01]  /*17d0*/  @!P6 IMAD.IADD R11, R11, 0x1, -R122 ;  /* 0x000000010b0be824 */ /* 0x000fe200078e0a7a */
[C---:B------:R-:W-:Y:S01]  /*17e0*/  ISETP.GT.U32.AND P6, PT, R122.reuse, R7, PT ;  /* 0x000000077a00720c */ /* 0x040fe20003fc4070 */
[----:B------:R-:W-:Y:S01]  /*17f0*/  IMAD R13, R122, R4, R13 ;  /* 0x000000047a0d7224 */ /* 0x000fe200078e020d */
[----:B------:R-:W-:Y:S01]  /*1800*/  IABS R169, R171 ;  /* 0x000000ab00a97213 */ /* 0x000fe20000000000 */
[----:B-1----:R-:W-:Y:S01]  /*1810*/  IMAD.MOV.U32 R0, RZ, RZ, R19 ;  /* 0x000000ffff007224 */ /* 0x002fe200078e0013 */
[----:B------:R-:W-:Y:S01]  /*1820*/  IADD3 R174, R252, 0xe0, RZ ;  /* 0x000000e0fcae7810 */ /* 0x000fe20007ffe0ff */
[----:B------:R-:W-:Y:S01]  /*1830*/  IMAD.HI.U32 R4, R232, R15, RZ ;  /* 0x0000000fe8047227 */ /* 0x000fe200078e00ff */
[----:B------:R-:W-:-:S02]  /*1840*/  ISETP.GT.U32.AND P5, PT, R122, R13, PT ;  /* 0x0000000d7a00720c */ /* 0x000fc40003fa4070 */
[----:B------:R-:W-:Y:S01]  /*1850*/  IABS R177, R174 ;  /* 0x000000ae00b17213 */ /* 0x000fe20000000000 */
[----:B------:R-:W-:Y:S01]  /*1860*/  @!P3 IMAD.MOV R0, RZ, RZ, -R0 ;  /* 0x000000ffff00b224 */ /* 0x000fe200078e0a00 */
[----:B------:R-:W-:Y:S01]  /*1870*/  ISETP.GE.AND P3, PT, R12, RZ, PT ;  /* 0x000000ff0c00720c */ /* 0x000fe20003f66270 */
[----:B------:R-:W-:Y:S01]  /*1880*/  IMAD.MOV R4, RZ, RZ, -R4 ;  /* 0x000000ffff047224 */ /* 0x000fe200078e0a04 */
[----:B------:R-:W-:Y:S01]  /*1890*/  IADD3 R215, R252, 0x1bc, RZ ;  /* 0x000001bcfcd77810 */ /* 0x000fe20007ffe0ff */
[----:B------:R-:W-:Y:S01]  /*18a0*/  IMAD.MOV.U32 R19, RZ, RZ, R8 ;  /* 0x000000ffff137224 */ /* 0x000fe200078e0008 */
[----:B------:R1:W-:Y:S01]  /*18b0*/  STL [R1+0xc8], R0 ;  /* 0x0000c80001007387 */ /* 0x0003e20000100800 */
[----:B------:R-:W-:Y:S01]  /*18c0*/  IMAD R15, R122, R4, R15 ;  /* 0x000000047a0f7224 */ /* 0x000fe200078e020f */
[C---:B------:R-:W-:Y:S01]  /*18d0*/  IADD3 R213, R252.reuse, 0x1be, RZ ;  /* 0x000001befcd57810 */ /* 0x040fe20007ffe0ff */
[----:B------:R-:W-:Y:S01]  /*18e0*/  @!P6 IMAD.IADD R7, R7, 0x1, -R122 ;  /* 0x000000010707e824 */ /* 0x000fe200078e0a7a */
[----:B------:R-:W-:Y:S01]  /*18f0*/  IADD3 R231, R252, 0x1cb, RZ ;  /* 0x000001cbfce77810 */ /* 0x000fe20007ffe0ff */
[----:B------:R-:W-:Y:S01]  /*1900*/  IMAD.HI.U32 R4, R232, R19, RZ ;  /* 0x00000013e8047227 */ /* 0x000fe200078e00ff */
[----:B------:R-:W-:-:S02]  /*1910*/  ISETP.GT.U32.AND P6, PT, R122, R15, PT ;  /* 0x0000000f7a00720c */ /* 0x000fc40003fc4070 */
[----:B------:R-:W-:Y:S01]  /*1920*/  IABS R227, R231 ;  /* 0x000000e700e37213 */ /* 0x000fe20000000000 */
[----:B------:R-:W-:Y:S01]  /*1930*/  IMAD.MOV R4, RZ, RZ, -R4 ;  /* 0x000000ffff047224 */ /* 0x000fe200078e0a04 */
[----:B-1----:R-:W-:Y:S01]  /*1940*/  MOV R0, R5 ;  /* 0x0000000500007202 */ /* 0x002fe20000000f00 */
[----:B------:R-:W-:-:S04]  /*1950*/  IMAD.HI.U32 R5, R232, R21, RZ ;  /* 0x00000015e8057227 */ /* 0x000fc800078e00ff */
[----:B------:R-:W-:Y:S01]  /*1960*/  @!P4 IMAD.MOV R0, RZ, RZ, -R0 ;  /* 0x000000ffff00c224 */ /* 0x000fe200078e0a00 */
[----:B------:R-:W-:Y:S01]  /*1970*/  ISETP.GT.U32.AND P4, PT, R122, R11, PT ;  /* 0x0000000b7a00720c */ /* 0x000fe20003f84070 */
[----:B------:R-:W-:Y:S02]  /*1980*/  IMAD.HI.U32 R6, R232, R17, RZ ;  /* 0x00000011e8067227 */ /* 0x000fe400078e00ff */
[----:B------:R-:W-:Y:S01]  /*1990*/  @!P6 IADD3 R15, R15, -R122, RZ ;  /* 0x8000007a0f0fe210 */ /* 0x000fe20007ffe0ff */
[----:B------:R1:W-:Y:S01]  /*19a0*/  STL [R1+0xc4], R0 ;  /* 0x0000c40001007387 */ /* 0x0003e20000100800 */
[----:B------:R-:W-:Y:S01]  /*19b0*/  @!P1 IMAD.MOV R3, RZ, RZ, -R3 ;  /* 0x000000ffff039224 */ /* 0x000fe200078e0a03 */
[----:B------:R-:W-:Y:S01]  /*19c0*/  IADD3 R6, -R6, RZ, RZ ;  /* 0x000000ff06067210 */ /* 0x000fe20007ffe1ff */
[--C-:B------:R-:W-:Y:S01]  /*19d0*/  @!P5 IMAD.IADD R13, R13, 0x1, -R122.reuse ;  /* 0x000000010d0dd824 */ /* 0x100fe200078e0a7a */
[----:B------:R-:W-:Y:S01]  /*19e0*/  ISETP.GE.AND P1, PT, R10, RZ, PT ;  /* 0x000000ff0a00720c */ /* 0x000fe20003f26270 */
[----:B------:R-:W-:Y:S01]  /*19f0*/  VIADD R10, R252, 0x14 ;  /* 0x00000014fc0a7836 */ /* 0x000fe20000000000 */
[----:B------:R-:W-:Y:S01]  /*1a00*/  STL [R1+0xc0], R3 ;  /* 0x0000c00301007387 */ /* 0x000fe20000100800 */
[C---:B------:R-:W-:Y:S01]  /*1a10*/  IMAD R17, R122.reuse, R6, R17 ;  /* 0x000000067a117224 */ /* 0x040fe200078e0211 */
[C---:B------:R-:W-:Y:S01]  /*1a20*/  ISETP.GT.U32.AND P5, PT, R122.reuse, R13, PT ;  /* 0x0000000d7a00720c */ /* 0x040fe20003fa4070 */
[----:B------:R-:W-:Y:S01]  /*1a30*/  @!P4 IMAD.IADD R11, R11, 0x1, -R122 ;  /* 0x000000010b0bc824 */ /* 0x000fe200078e0a7a */
[----:B------:R-:W-:Y:S01]  /*1a40*/  IABS R9, R10 ;  /* 0x0000000a00097213 */ /* 0x000fe20000000000 */
[----:B-1----:R-:W-:Y:S01]  /*1a50*/  IMAD.MOV.U32 R0, RZ, RZ, R7 ;  /* 0x000000ffff007224 */ /* 0x002fe200078e0007 */
[----:B------:R-:W-:Y:S01]  /*1a60*/  IADD3 R7, -R5, RZ, RZ ;  /* 0x000000ff05077210 */ /* 0x000fe20007ffe1ff */
[----:B------:R-:W-:Y:S01]  /*1a70*/  IMAD R5, R122, R4, R19 ;  /* 0x000000047a057224 */ /* 0x000fe200078e0213 */
[----:B------:R-:W-:Y:S01]  /*1a80*/  ISETP.GE.AND P4, PT, R14, RZ, PT ;  /* 0x000000ff0e00720c */ /* 0x000fe20003f86270 */
[----:B------:R-:W-:Y:S01]  /*1a90*/  @!P2 IMAD.MOV R0, RZ, RZ, -R0 ;  /* 0x000000ffff00a224 */ /* 0x000fe200078e0a00 */
[----:B------:R-:W-:Y:S01]  /*1aa0*/  ISETP.GT.U32.AND P2, PT, R122, R17, PT ;  /* 0x000000117a00720c */ /* 0x000fe20003f44070 */
[----:B------:R-:W-:Y:S01]  /*1ab0*/  IMAD.HI.U32 R4, R232, R9, RZ ;  /* 0x00000009e8047227 */ /* 0x000fe200078e00ff */
[----:B------:R-:W-:-:S02]  /*1ac0*/  ISETP.GT.U32.AND P6, PT, R122, R5, PT ;  /* 0x000000057a00720c */ /* 0x000fc40003fc4070 */
[----:B------:R1:W-:Y:S01]  /*1ad0*/  STL [R1+0xa4], R0 ;  /* 0x0000a40001007387 */ /* 0x0003e20000100800 */
[----:B------:R-:W-:Y:S01]  /*1ae0*/  IMAD.MOV R4, RZ, RZ, -R4 ;  /* 0x000000ffff047224 */ /* 0x000fe200078e0a04 */
[----:B------:R-:W-:Y:S01]  /*1af0*/  IADD3 R14, R252, 0x16, RZ ;  /* 0x00000016fc0e7810 */ /* 0x000fe20007ffe0ff */
[C---:B------:R-:W-:Y:S02]  /*1b00*/  IMAD R7, R122.reuse, R7, R21 ;  /* 0x000000077a077224 */ /* 0x040fe400078e0215 */
[----:B------:R-:W-:Y:S01]  /*1b10*/  IMAD R9, R122, R4, R9 ;  /* 0x000000047a097224 */ /* 0x000fe200078e0209 */
[----:B------:R-:W-:Y:S01]  /*1b20*/  IABS R19, R14 ;  /* 0x0000000e00137213 */ /* 0x000fe20000000000 */
[----:B------:R-:W-:Y:S02]  /*1b30*/  VIADD R12, R252, 0x15 ;  /* 0x00000015fc0c7836 */ /* 0x000fe40000000000 */
[--C-:B------:R-:W-:Y:S02]  /*1b40*/  @!P2 IMAD.IADD R17, R17, 0x1, -R122.reuse ;  /* 0x000000011111a824 */ /* 0x100fe400078e0a7a */
[----:B-1----:R-:W-:Y:S01]  /*1b50*/  IMAD.MOV.U32 R0, RZ, RZ, R11 ;  /* 0x000000ffff007224 */ /* 0x002fe200078e000b */
[----:B------:R-:W-:Y:S01]  /*1b60*/  @!P6 IADD3 R5, R5, -R122, RZ ;  /* 0x8000007a0505e210 */ /* 0x000fe20007ffe0ff */
[----:B------:R-:W-:Y:S01]  /*1b70*/  @!P5 IMAD.IADD R13, R13, 0x1, -R122 ;  /* 0x000000010d0dd824 */ /* 0x000fe200078e0a7a */
[C---:B------:R-:W-:Y:S01]  /*1b80*/  ISETP.GT.U32.AND P2, PT, R122.reuse, R17, PT ;  /* 0x000000117a00720c */ /* 0x040fe20003f44070 */
[----:B------:R-:W-:Y:S01]  /*1b90*/  @!P0 IMAD.MOV R0, RZ, RZ, -R0 ;  /* 0x000000ffff008224 */ /* 0x000fe200078e0a00 */
[C---:B------:R-:W-:Y:S01]  /*1ba0*/  ISETP.GT.U32.AND P0, PT, R122.reuse, R15, PT ;  /* 0x0000000f7a00720c */ /* 0x040fe20003f04070 */
[----:B------:R-:W-:Y:S01]  /*1bb0*/  IMAD.MOV.U32 R3, RZ, RZ, R13 ;  /* 0x000000ffff037224 */ /* 0x000fe200078e000d */
[----:B------:R-:W-:Y:S01]  /*1bc0*/  ISETP.GT.U32.AND P6, PT, R122, R5, PT ;  /* 0x000000057a00720c */ /* 0x000fe20003fc4070 */
[----:B------:R-:W-:Y:S01]  /*1bd0*/  IMAD.HI.U32 R6, R232, R19, RZ ;  /* 0x00000013e8067227 */ /* 0x000fe200078e00ff */
[----:B------:R-:W-:Y:S01]  /*1be0*/  IABS R11, R12 ;  /* 0x0000000c000b7213 */ /* 0x000fe20000000000 */
[----:B------:R1:W-:Y:S01]  /*1bf0*/  STL [R1+0xa0], R0 ;  /* 0x0000a00001007387 */ /* 0x0003e20000100800 */
[----:B------:R-:W-:Y:S01]  /*1c00*/  ISETP.GE.AND P5, PT, R16, RZ, PT ;  /* 0x000000ff1000720c */ /* 0x000fe20003fa6270 */
[----:B------:R-:W-:-:S02]  /*1c10*/  VIADD R16, R252, 0x17 ;  /* 0x00000017fc107836 */ /* 0x000fc40000000000 */
[----:B------:R-:W-:-:S03]  /*1c20*/  IMAD.HI.U32 R4, R232, R11, RZ ;  /* 0x0000000be8047227 */ /* 0x000fc600078e00ff */
[----:B------:R-:W-:Y:S01]  /*1c30*/  IABS R21, R16 ;  /* 0x0000001000157213 */ /* 0x000fe20000000000 */
[--C-:B------:R-:W-:Y:S01]  /*1c40*/  @!P0 IMAD.IADD R15, R15, 0x1, -R122.reuse ;  /* 0x000000010f0f8824 */ /* 0x100fe200078e0a7a */
[C---:B------:R-:W-:Y:S01]  /*1c50*/  ISETP.GT.U32.AND P0, PT, R122.reuse, R7, PT ;  /* 0x000000077a00720c */ /* 0x040fe20003f04070 */
[----:B------:R-:W-:Y:S01]  /*1c60*/  @!P3 IMAD.MOV R3, RZ, RZ, -R3 ;  /* 0x000000ffff03b224 */ /* 0x000fe200078e0a03 */
[----:B------:R-:W-:Y:S01]  /*1c70*/  @!P6 IADD3 R5, R5, -R122, RZ ;  /* 0x8000007a0505e210 */ /* 0x000fe20007ffe0ff */
[----:B-1----:R-:W-:Y:S01]  /*1c80*/  IMAD.MOV.U32 R0, RZ, RZ, R15 ;  /* 0x000000ffff007224 */ /* 0x002fe200078e000f */
[----:B------:R-:W-:Y:S01]  /*1c90*/  ISETP.GT.U32.AND P6, PT, R122, R9, PT ;  /* 0x000000097a00720c */ /* 0x000fe20003fc4070 */
[----:B------:R-:W-:Y:S01]  /*1ca0*/  @!P2 IMAD.IADD R17, R17, 0x1, -R122 ;  /* 0x000000011111a824 */ /* 0x000fe200078e0a7a */
[----:B------:R1:W-:Y:S01]  /*1cb0*/  STL [R1+0x9c], R3 ;  /* 0x00009c0301007387 */ /* 0x0003e20000100800 */
[----:B------:R-:W-:Y:S01]  /*1cc0*/  @!P1 IMAD.MOV R0, RZ, RZ, -R0 ;  /* 0x000000ffff009224 */ /* 0x000fe200078e0a00 */
[----:B------:R-:W-:Y:S01]  /*1cd0*/  ISETP.GE.AND P2, PT, R18, RZ, PT ;  /* 0x000000ff1200720c */ /* 0x000fe20003f46270 */
[----:B------:R-:W-:-:S02]  /*1ce0*/  IMAD.MOV R4, RZ, RZ, -R4 ;  /* 0x000000ffff047224 */ /* 0x000fc400078e0a04 */
[----:B------:R-:W-:Y:S01]  /*1cf0*/  IMAD.MOV R6, RZ, RZ, -R6 ;  /* 0x000000ffff067224 */ /* 0x000fe200078e0a06 */
[----:B------:R2:W-:Y:S01]  /*1d00*/  STL [R1+0x98], R0 ;  /* 0x0000980001007387 */ /* 0x0005e20000100800 */
[-C--:B------:R-:W-:Y:S01]  /*1d10*/  @!P0 IADD3 R7, R7, -R122.reuse, RZ ;  /* 0x8000007a07078210 */ /* 0x080fe20007ffe0ff */
[----:B------:R-:W-:Y:S01]  /*1d20*/  IMAD.HI.U32 R8, R232, R21, RZ ;  /* 0x00000015e8087227 */ /* 0x000fe200078e00ff */
[----:B------:R-:W-:Y:S02]  /*1d30*/  ISETP.GE.AND P0, PT, R10, RZ, PT ;  /* 0x000000ff0a00720c */ /* 0x000fe40003f06270 */
[----:B------:R-:W-:Y:S01]  /*1d40*/  @!P6 IADD3 R9, R9, -R122, RZ ;  /* 0x8000007a0909e210 */ /* 0x000fe20007ffe0ff */
[C---:B------:R-:W-:Y:S01]  /*1d50*/  IMAD R11, R122.reuse, R4, R11 ;  /* 0x000000047a0b7224 */ /* 0x040fe200078e020b */
[C---:B------:R-:W-:Y:S01]  /*1d60*/  ISETP.GT.U32.AND P6, PT, R122.reuse, R7, PT ;  /* 0x000000077a00720c */ /* 0x040fe20003fc4070 */
[C---:B------:R-:W-:Y:S01]  /*1d70*/  IMAD R19, R122.reuse, R6, R19 ;  /* 0x000000067a137224 */ /* 0x040fe200078e0213 */
[----:B-1----:R-:W-:Y:S01]  /*1d80*/  MOV R3, R17 ;  /* 0x0000001100037202 */ /* 0x002fe20000000f00 */
[----:B--2---:R-:W-:Y:S01]  /*1d90*/  IMAD.MOV.U32 R0, RZ, RZ, R5 ;  /* 0x000000ffff007224 */ /* 0x004fe200078e0005 */
[C---:B------:R-:W-:Y:S01]  /*1da0*/  ISETP.GT.U32.AND P1, PT, R122.reuse, R9, PT ;  /* 0x000000097a00720c */ /* 0x040fe20003f24070 */
[----:B------:R-:W-:Y:S01]  /*1db0*/  IMAD.MOV R8, RZ, RZ, -R8 ;  /* 0x000000ffff087224 */ /* 0x000fe200078e0a08 */
[C---:B------:R-:W-:Y:S01]  /*1dc0*/  ISETP.GT.U32.AND P3, PT, R122.reuse, R11, PT ;  /* 0x0000000b7a00720c */ /* 0x040fe20003f64070 */
[----:B------:R-:W-:Y:S01]  /*1dd0*/  @!P4 IMAD.MOV R3, RZ, RZ, -R3 ;  /* 0x000000ffff03c224 */ /* 0x000fe200078e0a03 */
[----:B------:R-:W-:Y:S01]  /*1de0*/  ISETP.GT.U32.AND P4, PT, R122, R19, PT ;  /* 0x000000137a00720c */ /* 0x000fe20003f84070 */
[----:B------:R-:W-:-:S02]  /*1df0*/  VIADD R6, R252, 0x18 ;  /* 0x00000018fc067836 */ /* 0x000fc40000000000 */
[----:B------:R-:W-:Y:S01]  /*1e00*/  @!P5 IMAD.MOV R0, RZ, RZ, -R0 ;  /* 0x000000ffff00d224 */ /* 0x000fe200078e0a00 */
[----:B------:R-:W-:Y:S01]  /*1e10*/  STL [R1+0x94], R3 ;  /* 0x0000940301007387 */ /* 0x000fe20000100800 */
[----:B------:R-:W-:Y:S01]  /*1e20*/  @!P6 IADD3 R7, R7, -R122, RZ ;  /* 0x8000007a0707e210 */ /* 0x000fe20007ffe0ff */
[----:B------:R-:W-:Y:S01]  /*1e30*/  IMAD R21, R122, R8, R21 ;  /* 0x000000087a157224 */ /* 0x000fe200078e0215 */
[----:B------:R-:W-:Y:S01]  /*1e40*/  IABS R13, R6 ;  /* 0x00000006000d7213 */ /* 0x000fe20000000000 */
[----:B------:R1:W-:Y:S01]  /*1e50*/  STL [R1+0x90], R0 ;  /* 0x0000900001007387 */ /* 0x0003e20000100800 */
[--C-:B------:R-:W-:Y:S01]  /*1e60*/  @!P1 IMAD.IADD R9, R9, 0x1, -R122.reuse ;  /* 0x0000000109099824 */ /* 0x100fe200078e0a7a */
[----:B------:R-:W-:Y:S01]  /*1e70*/  ISETP.GE.AND P5, PT, R12, RZ, PT ;  /* 0x000000ff0c00720c */ /* 0x000fe20003fa6270 */
[----:B------:R-:W-:Y:S01]  /*1e80*/  @!P3 IMAD.IADD R11, R11, 0x1, -R122 ;  /* 0x000000010b0bb824 */ /* 0x000fe200078e0a7a */
[----:B------:R-:W-:Y:S01]  /*1e90*/  ISETP.GT.U32.AND P6, PT, R122, R21, PT ;  /* 0x000000157a00720c */ /* 0x000fe20003fc4070 */
[----:B------:R-:W-:Y:S01]  /*1ea0*/  IMAD.HI.U32 R4, R232, R13, RZ ;  /* 0x0000000de8047227 */ /* 0x000fe200078e00ff */
[----:B------:R-:W-:-:S02]  /*1eb0*/  @!P4 IADD3 R19, R19, -R122, RZ ;  /* 0x8000007a1313c210 */ /* 0x000fc40007ffe0ff */
[----:B------:R-:W-:Y:S01]  /*1ec0*/  ISETP.GT.U32.AND P4, PT, R122, R11, PT ;  /* 0x0000000b7a00720c */ /* 0x000fe20003f84070 */
[----:B------:R-:W-:Y:S01]  /*1ed0*/  IMAD.MOV R5, RZ, RZ, -R4 ;  /* 0x000000ffff057224 */ /* 0x000fe200078e0a04 */
[----:B------:R-:W-:Y:S01]  /*1ee0*/  ISETP.GE.AND P1, PT, R14, RZ, PT ;  /* 0x000000ff0e00720c */ /* 0x000fe20003f26270 */
[----:B-1----:R-:W-:Y:S01]  /*1ef0*/  IMAD.MOV.U32 R0, RZ, RZ, R7 ;  /* 0x000000ffff007224 */ /* 0x002fe200078e0007 */
[----:B------:R-:W-:Y:S01]  /*1f00*/  ISETP.GE.AND P3, PT, R16, RZ, PT ;  /* 0x000000ff1000720c */ /* 0x000fe20003f66270 */
[----:B------:R-:W-:Y:S02]  /*1f10*/  VIADD R8, R252, 0x19 ;  /* 0x00000019fc087836 */ /* 0x000fe40000000000 */
[----:B------:R-:W-:Y:S01]  /*1f20*/  IMAD R5, R122, R5, R13 ;  /* 0x000000057a057224 */ /* 0x000fe200078e020d */
[----:B------:R-:W-:Y:S01]  /*1f30*/  @!P2 IADD3 R0, -R0, RZ, RZ ;  /* 0x000000ff0000a210 */ /* 0x000fe20007ffe1ff */
[----:B------:R-:W-:Y:S01]  /*1f40*/  @!P6 IMAD.IADD R21, R21, 0x1, -R122 ;  /* 0x000000011515e824 */ /* 0x000fe200078e0a7a */
[----:B------:R-:W-:Y:S01]  /*1f50*/  IABS R15, R8 ;  /* 0x00000008000f7213 */ /* 0x000fe20000000000 */
[----:B------:R-:W-:Y:S01]  /*1f60*/  VIADD R10, R252, 0x1a ;  /* 0x0000001afc0a7836 */ /* 0x000fe20000000000 */
[C---:B------:R-:W-:Y:S01]  /*1f70*/  ISETP.GT.U32.AND P6, PT, R122.reuse, R19, PT ;  /* 0x000000137a00720c */ /* 0x040fe20003fc4070 */
[----:B------:R1:W-:Y:S01]  /*1f80*/  STL [R1+0x8c], R0 ;  /* 0x00008c0001007387 */ /* 0x0003e20000100800 */
[----:B------:R-:W-:Y:S01]  /*1f90*/  ISETP.GT.U32.AND P2, PT, R122, R21, PT ;  /* 0x000000157a00720c */ /* 0x000fe20003f44070 */
[----:B------:R-:W-:-:S04]  /*1fa0*/  IMAD.HI.U32 R4, R232, R15, RZ ;  /* 0x0000000fe8047227 */ /* 0x000fc800078e00ff */
[----:B------:R-:W-:Y:S02]  /*1fb0*/  IMAD.MOV R4, RZ, RZ, -R4 ;  /* 0x000000ffff047224 */ /* 0x000fe400078e0a04 */
[--C-:B------:R-:W-:Y:S01]  /*1fc0*/  @!P4 IMAD.IADD R11, R11, 0x1, -R122.reuse ;  /* 0x000000010b0bc824 */ /* 0x100fe200078e0a7a */
[----:B------:R-:W-:Y:S01]  /*1fd0*/  ISETP.GE.AND P4, PT, R6, RZ, PT ;  /* 0x000000ff0600720c */ /* 0x000fe20003f86270 */
[----:B-1----:R-:W-:Y:S01]  /*1fe0*/  IMAD.MOV.U32 R0, RZ, RZ, R9 ;  /* 0x000000ffff007224 */ /* 0x002fe200078e0009 */
[----:B------:R-:W-:Y:S01]  /*1ff0*/  IABS R9, R10 ;  /* 0x0000000a00097213 */ /* 0x000fe20000000000 */
[----:B------:R-:W-:Y:S02]  /*2000*/  IMAD R7, R122, R4, R15 ;  /* 0x000000047a077224 */ /* 0x000fe400078e020f */
[----:B------:R-:W-:Y:S01]  /*2010*/  VIADD R12, R252, 0x1b ;  /* 0x0000001bfc0c7836 */ /* 0x000fe20000000000 */
[----:B------:R-:W-:Y:S01]  /*2020*/  @!P0 IADD3 R0, -R0, RZ, RZ ;  /* 0x000000ff00008210 */ /* 0x000fe20007ffe1ff */
[--C-:B------:R-:W-:Y:S01]  /*2030*/  @!P6 IMAD.IADD R19, R19, 0x1, -R122.reuse ;  /* 0x000000011313e824 */ /* 0x100fe200078e0a7a */
[C---:B------:R-:W-:Y:S01]  /*2040*/  ISETP.GT.U32.AND P0, PT, R122.reuse, R5, PT ;  /* 0x000000057a00720c */ /* 0x040fe20003f04070 */
[----:B------:R-:W-:Y:S01]  /*2050*/  @!P2 IMAD.IADD R21, R21, 0x1, -R122 ;  /* 0x000000011515a824 */ /* 0x000fe200078e0a7a */
[----:B------:R-:W-:Y:S01]  /*2060*/  ISETP.GT.U32.AND P6, PT, R122, R7, PT ;  /* 0x000000077a00720c */ /* 0x000fe20003fc4070 */
[----:B------:R1:W-:Y:S01]  /*2070*/  STL [R1+0x88], R0 ;  /* 0x0000880001007387 */ /* 0x0003e20000100800 */
[----:B------:R-:W-:Y:S01]  /*2080*/  ISETP.GE.AND P2, PT, R8, RZ, PT ;  /* 0x000000ff0800720c */ /* 0x000fe20003f46270 */
[----:B------:R-:W-:Y:S01]  /*2090*/  IMAD.HI.U32 R4, R232, R9, RZ ;  /* 0x00000009e8047227 */ /* 0x000fe200078e00ff */
[----:B------:R-:W-:-:S02]  /*20a0*/  IADD3 R8, R252, 0x1c, RZ ;  /* 0x0000001cfc087810 */ /* 0x000fc40007ffe0ff */
[----:B------:R-:W-:Y:S01]  /*20b0*/  IABS R13, R12 ;  /* 0x0000000c000d7213 */ /* 0x000fe20000000000 */
[----:B------:R-:W-:Y:S01]  /*20c0*/  IMAD.MOV R4, RZ, RZ, -R4 ;  /* 0x000000ffff047224 */ /* 0x000fe200078e0a04 */
[----:B------:R-:W-:Y:S01]  /*20d0*/  IABS R15, R8 ;  /* 0x00000008000f7213 */ /* 0x000fe20000000000 */
[----:B------:R-:W-:Y:S02]  /*20e0*/  IMAD.MOV.U32 R3, RZ, RZ, R19 ;  /* 0x000000ffff037224 */ /* 0x000fe400078e0013 */
[----:B------:R-:W-:Y:S01]  /*20f0*/  @!P0 IMAD.IADD R5, R5, 0x1, -R122 ;  /* 0x0000000105058824 */ /* 0x000fe200078e0a7a */
[----:B------:R-:W-:Y:S01]  /*2100*/  ISETP.GE.AND P0, PT, R10, RZ, PT ;  /* 0x000000ff0a00720c */ /* 0x000fe20003f06270 */
[----:B-1----:R-:W-:Y:S01]  /*2110*/  IMAD.MOV.U32 R0, RZ, RZ, R11 ;  /* 0x000000ffff007224 */ /* 0x002fe200078e000b */
[----:B------:R-:W-:Y:S01]  /*2120*/  IADD3 R10, R252, 0x1f, RZ ;  /* 0x0000001ffc0a7810 */ /* 0x000fe20007ffe0ff */
[----:B------:R-:W-:-:S03]  /*2130*/  IMAD.HI.U32 R6, R232, R13, RZ ;  /* 0x0000000de8067227 */ /* 0x000fc600078e00ff */
[----:B------:R-:W-:Y:S01]  /*2140*/  IABS R19, R10 ;  /* 0x0000000a00137213 */ /* 0x000fe20000000000 */
[----:B------:R-:W-:Y:S01]  /*2150*/  @!P5 IMAD.MOV R0, RZ, RZ, -R0 ;  /* 0x000000ffff00d224 */ /* 0x000fe200078e0a00 */
[C---:B------:R-:W-:Y:S01]  /*2160*/  ISETP.GT.U32.AND P5, PT, R122.reuse, R5, PT ;  /* 0x000000057a00720c */ /* 0x040fe20003fa4070 */
[----:B------:R-:W-:Y:S01]  /*2170*/  IMAD R9, R122, R4, R9 ;  /* 0x000000047a097224 */ /* 0x000fe200078e0209 */
[----:B------:R-:W-:Y:S01]  /*2180*/  IADD3 R6, -R6, RZ, RZ ;  /* 0x000000ff06067210 */ /* 0x000fe20007ffe1ff */
[----:B------:R-:W-:Y:S01]  /*2190*/  IMAD.HI.U32 R4, R232, R15, RZ ;  /* 0x0000000fe8047227 */ /* 0x000fe200078e00ff */
[----:B------:R1:W-:Y:S03]  /*21a0*/  STL [R1+0x84], R0 ;  /* 0x0000840001007387 */ /* 0x0003e60000100800 */
[----:B------:R-:W-:Y:S02]  /*21b0*/  @!P6 IMAD.IADD R7, R7, 0x1, -R122 ;  /* 0x000000010707e824 */ /* 0x000fe400078e0a7a */
[----:B------:R-:W-:Y:S01]  /*21c0*/  @!P1 IMAD.MOV R3, RZ, RZ, -R3 ;  /* 0x000000ffff039224 */ /* 0x000fe200078e0a03 */
[C---:B------:R-:W-:Y:S01]  /*21d0*/  ISETP.GT.U32.AND P1, PT, R122.reuse, R9, PT ;  /* 0x000000097a00720c */ /* 0x040fe20003f24070 */
[----:B------:R-:W-:Y:S01]  /*21e0*/  IMAD.MOV R4, RZ, RZ, -R4 ;  /* 0x000000ffff047224 */ /* 0x000fe200078e0a04 */
[C---:B------:R-:W-:Y:S01]  /*21f0*/  ISETP.GT.U32.AND P6, PT, R122.reuse, R7, PT ;  /* 0x000000077a00720c */ /* 0x040fe20003fc4070 */
[C---:B------:R-:W-:Y:S01]  /*2200*/  IMAD R11, R122.reuse, R6, R13 ;  /* 0x000000067a0b7224 */ /* 0x040fe200078e020d */
[----:B------:R-:W-:Y:S01]  /*2210*/  @!P5 IADD3 R5, R5, -R122, RZ ;  /* 0x8000007a0505d210 */ /* 0x000fe20007ffe0ff */
[----:B------:R2:W-:Y:S01]  /*2220*/  STL [R1+0x80], R3 ;  /* 0x0000800301007387 */ /* 0x0005e20000100800 */
[----:B------:R-:W-:Y:S01]  /*2230*/  IMAD R13, R122, R4, R15 ;  /* 0x000000047a0d7224 */ /* 0x000fe200078e020f */
[----:B-1----:R-:W-:Y:S01]  /*2240*/  MOV R0, R21 ;  /* 0x0000001500007202 */ /* 0x002fe20000000f00 */
[----:B------:R-:W-:Y:S01]  /*2250*/  VIADD R6, R252, 0x1d ;  /* 0x0000001dfc067836 */ /* 0x000fe20000000000 */
[----:B------:R-:W-:Y:S01]  /*2260*/  ISETP.GT.U32.AND P5, PT, R122, R11, PT ;  /* 0x0000000b7a00720c */ /* 0x000fe20003fa4070 */
[----:B------:R-:W-:-:S02]  /*2270*/  VIADD R16, R252, 0x23 ;  /* 0x00000023fc107836 */ /* 0x000fc40000000000 */
[----:B------:R-:W-:Y:S01]  /*2280*/  @!P3 IMAD.MOV R0, RZ, RZ, -R0 ;  /* 0x000000ffff00b224 */ /* 0x000fe200078e0a00 */
[----:B------:R-:W-:Y:S01]  /*2290*/  IABS R15, R6 ;  /* 0x00000006000f7213 */ /* 0x000fe20000000000 */
[--C-:B------:R-:W-:Y:S01]  /*22a0*/  @!P1 IMAD.IADD R9, R9, 0x1, -R122.reuse ;  /* 0x0000000109099824 */ /* 0x100fe200078e0a7a */
[----:B------:R-:W-:Y:S01]  /*22b0*/  ISETP.GE.AND P3, PT, R12, RZ, PT ;  /* 0x000000ff0c00720c */ /* 0x000fe20003f66270 */
[----:B--2---:R-:W-:Y:S01]  /*22c0*/  IMAD.MOV.U32 R3, RZ, RZ, R5 ;  /* 0x000000ffff037224 */ /* 0x004fe200078e0005 */
[----:B------:R1:W-:Y:S01]  /*22d0*/  STL [R1+0x7c], R0 ;  /* 0x00007c0001007387 */ /* 0x0003e20000100800 */
[--C-:B------:R-:W-:Y:S01]  /*22e0*/  @!P6 IMAD.IADD R7, R7, 0x1, -R122.reuse ;  /* 0x000000010707e824 */ /* 0x100fe200078e0a7a */
[----:B------:R-:W-:Y:S01]  /*22f0*/  ISETP.GE.AND P6, PT, R8, RZ, PT ;  /* 0x000000ff0800720c */ /* 0x000fe20003fc6270 */
[----:B------:R-:W-:Y:S01]  /*2300*/  @!P4 IMAD.MOV R3, RZ, RZ, -R3 ;  /* 0x000000ffff03c224 */ /* 0x000fe200078e0a03 */
[----:B------:R-:W-:Y:S01]  /*2310*/  ISETP.GT.U32.AND P4, PT, R122, R13, PT ;  /* 0x0000000d7a00720c */ /* 0x000fe20003f84070 */
[----:B------:R-:W-:Y:S01]  /*2320*/  VIADD R8, R252, 0x1e ;  /* 0x0000001efc087836 */ /* 0x000fe20000000000 */
[----:B------:R-:W-:Y:S01]  /*2330*/  ISETP.GT.U32.AND P1, PT, R122, R9, PT ;  /* 0x000000097a00720c */ /* 0x000fe20003f24070 */
[----:B------:R-:W-:Y:S01]  /*2340*/  @!P5 IMAD.IADD R11, R11, 0x1, -R122 ;  /* 0x000000010b0bd824 */ /* 0x000fe200078e0a7a */
[----:B------:R2:W-:Y:S01]  /*2350*/  STL [R1+0x78], R3 ;  /* 0x0000780301007387 */ /* 0x0005e20000100800 */
[----:B------:R-:W-:Y:S01]  /*2360*/  IMAD.HI.U32 R4, R232, R15, RZ ;  /* 0x0000000fe8047227 */ /* 0x000fe200078e00ff */
[----:B------:R-:W-:-:S02]  /*2370*/  IABS R17, R8 ;  /* 0x0000000800117213 */ /* 0x000fc40000000000 */
[----:B------:R-:W-:Y:S01]  /*2380*/  ISETP.GT.U32.AND P5, PT, R122, R11, PT ;  /* 0x0000000b7a00720c */ /* 0x000fe20003fa4070 */
[----:B------:R-:W-:Y:S01]  /*2390*/  VIADD R12, R252, 0x21 ;  /* 0x00000021fc0c7836 */ /* 0x000fe20000000000 */
[----:B-1----:R-:W-:Y:S01]  /*23a0*/  MOV R0, R7 ;  /* 0x0000000700007202 */ /* 0x002fe20000000f00 */
[----:B------:R-:W-:Y:S01]  /*23b0*/  IMAD.HI.U32 R5, R232, R17, RZ ;  /* 0x00000011e8057227 */ /* 0x000fe200078e00ff */
[----:B------:R-:W-:Y:S02]  /*23c0*/  IADD3 R4, -R4, RZ, RZ ;  /* 0x000000ff04047210 */ /* 0x000fe40007ffe1ff */
[----:B------:R-:W-:Y:S01]  /*23d0*/  @!P4 IADD3 R13, R13, -R122, RZ ;  /* 0x8000007a0d0dc210 */ /* 0x000fe20007ffe0ff */
[----:B------:R-:W-:Y:S01]  /*23e0*/  IMAD.MOV R7, RZ, RZ, -R5 ;  /* 0x000000ffff077224 */ /* 0x000fe200078e0a05 */
[----:B------:R-:W-:Y:S01]  /*23f0*/  IABS R21, R16 ;  /* 0x0000001000157213 */ /* 0x000fe20000000000 */
[----:B------:R-:W-:Y:S01]  /*2400*/  @!P1 IMAD.IADD R9, R9, 0x1, -R122 ;  /* 0x0000000109099824 */ /* 0x000fe200078e0a7a */
[C---:B------:R-:W-:Y:S01]  /*2410*/  ISETP.GT.U32.AND P4, PT, R122.reuse, R13, PT ;  /* 0x0000000d7a00720c */ /* 0x040fe20003f84070 */
[----:B------:R-:W-:Y:S01]  /*2420*/  IMAD R7, R122, R7, R17 ;  /* 0x000000077a077224 */ /* 0x000fe200078e0211 */
[----:B------:R-:W-:Y:S01]  /*2430*/  IABS R17, R12 ;  /* 0x0000000c00117213 */ /* 0x000fe20000000000 */
[----:B------:R-:W-:Y:S01]  /*2440*/  @!P2 IMAD.MOV R0, RZ, RZ, -R0 ;  /* 0x000000ffff00a224 */ /* 0x000fe200078e0a00 */
[----:B------:R-:W-:Y:S01]  /*2450*/  ISETP.GE.AND P2, PT, R6, RZ, PT ;  /* 0x000000ff0600720c */ /* 0x000fe20003f46270 */
[----:B------:R-:W-:Y:S01]  /*2460*/  @!P5 IMAD.IADD R11, R11, 0x1, -R122 ;  /* 0x000000010b0bd824 */ /* 0x000fe200078e0a7a */
[----:B------:R-:W-:Y:S01]  /*2470*/  ISETP.GE.AND P5, PT, R10, RZ, PT ;  /* 0x000000ff0a00720c */ /* 0x000fe20003fa6270 */
[----:B------:R-:W-:Y:S01]  /*2480*/  IMAD R5, R122, R4, R15 ;  /* 0x000000047a057224 */ /* 0x000fe200078e020f */
[----:B------:R1:W-:Y:S01]  /*2490*/  STL [R1+0x74], R0 ;  /* 0x0000740001007387 */ /* 0x0003e20000100800 */
[----:B--2---:R-:W-:Y:S01]  /*24a0*/  IMAD.MOV.U32 R3, RZ, RZ, R9 ;  /* 0x000000ffff037224 */ /* 0x004fe200078e0009 */
[----:B------:R-:W-:Y:S01]  /*24b0*/  ISETP.GE.AND P1, PT, R8, RZ, PT ;  /* 0x000000ff0800720c */ /* 0x000fe20003f26270 */
[----:B------:R-:W-:-:S02]  /*24c0*/  VIADD R4, R252, 0x20 ;  /* 0x00000020fc047836 */ /* 0x000fc40000000000 */
[----:B------:R-:W-:Y:S01]  /*24d0*/  @!P4 IMAD.IADD R13, R13, 0x1, -R122 ;  /* 0x000000010d0dc824 */ /* 0x000fe200078e0a7a */
[C---:B------:R-:W-:Y:S01]  /*24e0*/  ISETP.GT.U32.AND P4, PT, R122.reuse, R7, PT ;  /* 0x000000077a00720c */ /* 0x040fe20003f84070 */
[----:B------:R-:W-:Y:S01]  /*24f0*/  @!P0 IMAD.MOV R3, RZ, RZ, -R3 ;  /* 0x000000ffff038224 */ /* 0x000fe200078e0a03 */
[----:B------:R-:W-:Y:S01]  /*2500*/  ISETP.GT.U32.AND P0, PT, R122, R5, PT ;  /* 0x000000057a00720c */ /* 0x000fe20003f04070 */
[----:B------:R-:W-:Y:S01]  /*2510*/  IMAD.HI.U32 R6, R232, R19, RZ ;  /* 0x00000013e8067227 */ /* 0x000fe200078e00ff */
[----:B-1----:R-:W-:Y:S02]  /*2520*/  MOV R0, R11 ;  /* 0x0000000b00007202 */ /* 0x002fe40000000f00 */
[----:B------:R-:W-:Y:S01]  /*2530*/  IABS R11, R4 ;  /* 0x00000004000b7213 */ /* 0x000fe20000000000 */
[----:B------:R-:W-:Y:S01]  /*2540*/  IMAD.MOV R6, RZ, RZ, -R6 ;  /* 0x000000ffff067224 */ /* 0x000fe200078e0a06 */
[----:B------:R-:W-:Y:S01]  /*2550*/  @!P3 IADD3 R0, -R0, RZ, RZ ;  /* 0x000000ff0000b210 */ /* 0x000fe20007ffe1ff */
[----:B------:R-:W-:Y:S01]  /*2560*/  STL [R1+0x70], R3 ;  /* 0x0000700301007387 */ /* 0x000fe20000100800 */
[----:B------:R-:W-:Y:S01]  /*2570*/  ISETP.GE.AND P3, PT, R4, RZ, PT ;  /* 0x000000ff0400720c */ /* 0x000fe20003f66270 */
[----:B------:R-:W-:-:S02]  /*2580*/  IMAD R15, R122, R6, R19 ;  /* 0x000000067a0f7224 */ /* 0x000fc400078e0213 */
[----:B------:R-:W-:Y:S01]  /*2590*/  @!P4 IMAD.IADD R7, R7, 0x1, -R122 ;  /* 0x000000010707c824 */ /* 0x000fe200078e0a7a */
[----:B------:R1:W-:Y:S01]  /*25a0*/  STL [R1+0x68], R0 ;  /* 0x0000680001007387 */ /* 0x0003e20000100800 */
[----:B------:R-:W-:-:S03]  /*25b0*/  IMAD.HI.U32 R4, R232, R11, RZ ;  /* 0x0000000be8047227 */ /* 0x000fc600078e00ff */
[----:B------:R-:W-:Y:S01]  /*25c0*/  ISETP.GT.U32.AND P4, PT, R122, R7, PT ;  /* 0x000000077a00720c */ /* 0x000fe20003f84070 */
[----:B------:R-:W-:Y:S01]  /*25d0*/  @!P0 IMAD.IADD R5, R5, 0x1, -R122 ;  /* 0x0000000105058824 */ /* 0x000fe200078e0a7a */
[----:B------:R-:W-:Y:S01]  /*25e0*/  IADD3 R4, -R4, RZ, RZ ;  /* 0x000000ff04047210 */ /* 0x000fe20007ffe1ff */
[----:B------:R-:W-:-:S03]  /*25f0*/  IMAD.HI.U32 R9, R232, R21, RZ ;  /* 0x00000015e8097227 */ /* 0x000fc600078e00ff */
[----:B------:R-:W-:Y:S01]  /*2600*/  ISETP.GT.U32.AND P0, PT, R122, R5, PT ;  /* 0x000000057a00720c */ /* 0x000fe20003f04070 */
[----:B-1----:R-:W-:Y:S01]  /*2610*/  IMAD.MOV.U32 R0, RZ, RZ, R13 ;  /* 0x000000ffff007224 */ /* 0x002fe200078e000d */
[----:B------:R-:W-:Y:S01]  /*2620*/  IADD3 R10, -R9, RZ, RZ ;  /* 0x000000ff090a7210 */ /* 0x000fe20007ffe1ff */
[----:B------:R-:W-:Y:S02]  /*2630*/  VIADD R14, R252, 0x22 ;  /* 0x00000022fc0e7836 */ /* 0x000fe40000000000 */
[----:B------:R-:W-:Y:S01]  /*2640*/  @!P6 IMAD.MOV R0, RZ, RZ, -R0 ;  /* 0x000000ffff00e224 */ /* 0x000fe200078e0a00 */
[----:B------:R-:W-:Y:S01]  /*2650*/  ISETP.GT.U32.AND P6, PT, R122, R15, PT ;  /* 0x0000000f7a00720c */ /* 0x000fe20003fc4070 */
[----:B------:R-:W-:Y:S01]  /*2660*/  IMAD.HI.U32 R6, R232, R17, RZ ;  /* 0x00000011e8067227 */ /* 0x000fe200078e00ff */
[----:B------:R-:W-:Y:S02]  /*2670*/  IABS R19, R14 ;  /* 0x0000000e00137213 */ /* 0x000fe40000000000 */
[----:B------:R1:W-:Y:S01]  /*2680*/  STL [R1+0x64], R0 ;  /* 0x0000640001007387 */ /* 0x0003e20000100800 */
[----:B------:R-:W-:-:S02]  /*2690*/  IMAD.MOV R6, RZ, RZ, -R6 ;  /* 0x000000ffff067224 */ /* 0x000fc400078e0a06 */
[C---:B------:R-:W-:Y:S02]  /*26a0*/  IMAD R9, R122.reuse, R4, R11 ;  /* 0x000000047a097224 */ /* 0x040fe400078e020b */
[C---:B------:R-:W-:Y:S02]  /*26b0*/  IMAD R11, R122.reuse, R6, R17 ;  /* 0x000000067a0b7224 */ /* 0x040fe400078e0211 */
[----:B------:R-:W-:Y:S01]  /*26c0*/  @!P4 IMAD.IADD R7, R7, 0x1, -R122 ;  /* 0x000000010707c824 */ /* 0x000fe200078e0a7a */
[----:B------:R-:W-:Y:S01]  /*26d0*/  ISETP.GT.U32.AND P4, PT, R122, R9, PT ;  /* 0x000000097a00720c */ /* 0x000fe20003f84070 */
[----:B------:R-:W-:Y:S01]  /*26e0*/  IMAD.HI.U32 R8, R232, R19, RZ ;  /* 0x00000013e8087227 */ /* 0x000fe200078e00ff */
[----:B------:R-:W-:Y:S02]  /*26f0*/  @!P6 IADD3 R15, R15, -R122, RZ ;  /* 0x8000007a0f0fe210 */ /* 0x000fe40007ffe0ff */
[----:B------:R-:W-:Y:S01]  /*2700*/  ISETP.GT.U32.AND P6, PT, R122, R11, PT ;  /* 0x0000000b7a00720c */ /* 0x000fe20003fc4070 */
[----:B------:R-:W-:-:S02]  /*2710*/  IMAD.MOV R8, RZ, RZ, -R8 ;  /* 0x000000ffff087224 */ /* 0x000fc400078e0a08 */
[--C-:B------:R-:W-:Y:S01]  /*2720*/  @!P0 IMAD.IADD R5, R5, 0x1, -R122.reuse ;  /* 0x0000000105058824 */ /* 0x100fe200078e0a7a */
[----:B------:R-:W-:Y:S01]  /*2730*/  ISETP.GE.AND P0, PT, R12, RZ, PT ;  /* 0x000000ff0c00720c */ /* 0x000fe20003f06270 */
[----:B------:R-:W-:Y:S02]  /*2740*/  IMAD R13, R122, R8, R19 ;  /* 0x000000087a0d7224 */ /* 0x000fe400078e0213 */
[----:B------:R-:W-:Y:S02]  /*2750*/  VIADD R8, R252, 0x24 ;  /* 0x00000024fc087836 */ /* 0x000fe40000000000 */
[----:B-1----:R-:W-:Y:S02]  /*2760*/  IMAD.MOV.U32 R0, RZ, RZ, R5 ;  /* 0x000000ffff007224 */ /* 0x002fe400078e0005 */
[----:B------:R-:W-:Y:S01]  /*2770*/  IMAD R17, R122, R10, R21 ;  /* 0x0000000a7a117224 */ /* 0x000fe200078e0215 */
[----:B------:R-:W-:Y:S01]  /*2780*/  IADD3 R10, R252, 0x25, RZ ;  /* 0x00000025fc0a7810 */ /* 0x000fe20007ffe0ff */
[--C-:B------:R-:W-:Y:S01]  /*2790*/  @!P4 IMAD.IADD R9, R9, 0x1, -R122.reuse ;  /* 0x000000010909c824 */ /* 0x100fe200078e0a7a */
[----:B------:R-:W-:Y:S01]  /*27a0*/  IABS R19, R8 ;  /* 0x0000000800137213 */ /* 0x000fe20000000000 */
[----:B------:R-:W-:Y:S01]  /*27b0*/  @!P6 IMAD.IADD R11, R11, 0x1, -R122 ;  /* 0x000000010b0be824 */ /* 0x000fe200078e0a7a */
[----:B------:R-:W-:Y:S01]  /*27c0*/  @!P2 IADD3 R0, -R0, RZ, RZ ;  /* 0x000000ff0000a210 */ /* 0x000fe20007ffe1ff */
[----:B------:R-:W-:Y:S01]  /*27d0*/  VIADD R18, R252, 0x27 ;  /* 0x00000027fc127836 */ /* 0x000fe20000000000 */
[----:B------:R-:W-:Y:S01]  /*27e0*/  IABS R21, R10 ;  /* 0x0000000a00157213 */ /* 0x000fe20000000000 */
[----:B------:R-:W-:Y:S01]  /*27f0*/  IMAD.HI.U32 R4, R232, R19, RZ ;  /* 0x00000013e8047227 */ /* 0x000fe200078e00ff */
[C---:B------:R-:W-:Y:S01]  /*2800*/  ISETP.GT.U32.AND P4, PT, R122.reuse, R15, PT ;  /* 0x0000000f7a00720c */ /* 0x040fe20003f84070 */
[----:B------:R1:W-:Y:S01]  /*2810*/  STL [R1+0x60], R0 ;  /* 0x0000600001007387 */ /* 0x0003e20000100800 */
[----:B------:R-:W-:Y:S01]  /*2820*/  ISETP.GT.U32.AND P2, PT, R122, R9, PT ;  /* 0x000000097a00720c */ /* 0x000fe20003f44070 */
[----:B------:R-:W-:Y:S01]  /*2830*/  IMAD.HI.U32 R5, R232, R21, RZ ;  /* 0x00000015e8057227 */ /* 0x000fe200078e00ff */
[----:B------:R-:W-:-:S02]  /*2840*/  ISETP.GT.U32.AND P6, PT, R122, R11, PT ;  /* 0x0000000b7a00720c */ /* 0x000fc40003fc4070 */
[----:B------:R-:W-:Y:S01]  /*2850*/  IABS R25, R18 ;  /* 0x0000001200197213 */ /* 0x000fe20000000000 */
[----:B------:R-:W-:Y:S02]  /*2860*/  IMAD.MOV R4, RZ, RZ, -R4 ;  /* 0x000000ffff047224 */ /* 0x000fe400078e0a04 */
[----:B------:R-:W-:Y:S02]  /*2870*/  VIADD R12, R252, 0x26 ;  /* 0x00000026fc0c7836 */ /* 0x000fe40000000000 */
[----:B-1----:R-:W-:Y:S02]  /*2880*/  IMAD.MOV.U32 R0, RZ, RZ, R7 ;  /* 0x000000ffff007224 */ /* 0x002fe400078e0007 */
[----:B------:R-:W-:Y:S01]  /*2890*/  IMAD.MOV R7, RZ, RZ, -R5 ;  /* 0x000000ffff077224 */ /* 0x000fe200078e0a05 */
[----:B------:R-:W-:Y:S01]  /*28a0*/  IABS R23, R12 ;  /* 0x0000000c00177213 */ /* 0x000fe20000000000 */
[----:B------:R-:W-:Y:S01]  /*28b0*/  IMAD R5, R122, R4, R19 ;  /* 0x000000047a057224 */ /* 0x000fe200078e0213 */
[----:B------:R-:W-:Y:S01]  /*28c0*/  @!P1 IADD3 R0, -R0, RZ, RZ ;  /* 0x000000ff00009210 */ /* 0x000fe20007ffe1ff */
[--C-:B------:R-:W-:Y:S01]  /*28d0*/  @!P4 IMAD.IADD R15, R15, 0x1, -R122.reuse ;  /* 0x000000010f0fc824 */ /* 0x100fe200078e0a7a */
[C---:B------:R-:W-:Y:S01]  /*28e0*/  ISETP.GT.U32.AND P1, PT, R122.reuse, R13, PT ;  /* 0x0000000d7a00720c */ /* 0x040fe20003f24070 */
[C---:B------:R-:W-:Y:S01]  /*28f0*/  IMAD R7, R122.reuse, R7, R21 ;  /* 0x000000077a077224 */ /* 0x040fe200078e0215 */
[C---:B------:R-:W-:Y:S01]  /*2900*/  ISETP.GT.U32.AND P4, PT, R122.reuse, R17, PT ;  /* 0x000000117a00720c */ /* 0x040fe20003f84070 */
[--C-:B------:R-:W-:Y:S01]  /*2910*/  @!P2 IMAD.IADD R9, R9, 0x1, -R122.reuse ;  /* 0x000000010909a824 */ /* 0x100fe200078e0a7a */
[C---:B------:R-:W-:Y:S01]  /*2920*/  ISETP.GT.U32.AND P2, PT, R122.reuse, R5, PT ;  /* 0x000000057a00720c */ /* 0x040fe20003f44070 */
[----:B------:R-:W-:Y:S01]  /*2930*/  @!P6 IMAD.IADD R11, R11, 0x1, -R122 ;  /* 0x000000010b0be824 */ /* 0x000fe200078e0a7a */
[----:B------:R-:W-:Y:S01]  /*2940*/  ISETP.GT.U32.AND P6, PT, R122, R7, PT ;  /* 0x000000077a00720c */ /* 0x000fe20003fc4070 */
[----:B------:R1:W-:Y:S01]  /*2950*/  STL [R1+0x5c], R0 ;  /* 0x00005c0001007387 */ /* 0x0003e20000100800 */
[----:B------:R-:W-:-:S02]  /*2960*/  IMAD.MOV.U32 R3, RZ, RZ, R15 ;  /* 0x000000ffff037224 */ /* 0x000fc400078e000f */
[----:B------:R-:W-:-:S04]  /*2970*/  IMAD.HI.U32 R6, R232, R25, RZ ;  /* 0x00000019e8067227 */ /* 0x000fc800078e00ff */
[--C-:B------:R-:W-:Y:S01]  /*2980*/  @!P1 IMAD.IADD R13, R13, 0x1, -R122.reuse ;  /* 0x000000010d0d9824 */ /* 0x100fe200078e0a7a */
[----:B------:R-:W-:Y:S01]  /*2990*/  IADD3 R6, -R6, RZ, RZ ;  /* 0x000000ff06067210 */ /* 0x000fe20007ffe1ff */
[--C-:B------:R-:W-:Y:S01]  /*29a0*/  @!P4 IMAD.IADD R17, R17, 0x1, -R122.reuse ;  /* 0x000000011111c824 */ /* 0x100fe200078e0a7a */
[----:B-1----:R-:W-:Y:S01]  /*29b0*/  MOV R0, R9 ;  /* 0x0000000900007202 */ /* 0x002fe20000000f00 */
[--C-:B------:R-:W-:Y:S01]  /*29c0*/  @!P2 IMAD.IADD R5, R5, 0x1, -R122.reuse ;  /* 0x000000010505a824 */ /* 0x100fe200078e0a7a */
[C---:B------:R-:W-:Y:S01]  /*29d0*/  ISETP.GT.U32.AND P2, PT, R122.reuse, R13, PT ;  /* 0x0000000d7a00720c */ /* 0x040fe20003f44070 */
[----:B------:R-:W-:Y:S01]  /*29e0*/  @!P6 IMAD.IADD R7, R7, 0x1, -R122 ;  /* 0x000000010707e824 */ /* 0x000fe200078e0a7a */
[----:B------:R-:W-:Y:S01]  /*29f0*/  ISETP.GT.U32.AND P6, PT, R122, R17, PT ;  /* 0x000000117a00720c */ /* 0x000fe20003fc4070 */
[----:B------:R-:W-:Y:S01]  /*2a00*/  @!P5 IMAD.MOV R3, RZ, RZ, -R3 ;  /* 0x000000ffff03d224 */ /* 0x000fe200078e0a03 */
[----:B------:R-:W-:Y:S01]  /*2a10*/  ISETP.GE.AND P1, PT, R14, RZ, PT ;  /* 0x000000ff0e00720c */ /* 0x000fe20003f26270 */
[----:B------:R-:W-:Y:S01]  /*2a20*/  @!P3 IMAD.MOV R0, RZ, RZ, -R0 ;  /* 0x000000ffff00b224 */ /* 0x000fe200078e0a00 */
[----:B------:R-:W-:Y:S01]  /*2a30*/  ISETP.GT.U32.AND P5, PT, R122, R5, PT ;  /* 0x000000057a00720c */ /* 0x000fe20003fa4070 */
[----:B------:R-:W-:Y:S01]  /*2a40*/  IMAD.HI.U32 R4, R232, R23, RZ ;  /* 0x00000017e8047227 */ /* 0x000fe200078e00ff */
[----:B------:R1:W-:Y:S01]  /*2a50*/  STL [R1+0x58], R3 ;  /* 0x0000580301007387 */ /* 0x0003e20000100800 */
[----:B------:R-:W-:-:S02]  /*2a60*/  IADD3 R14, R252, 0x28, RZ ;  /* 0x00000028fc0e7810 */ /* 0x000fc40007ffe0ff */
[----:B------:R-:W-:Y:S01]  /*2a70*/  IMAD.MOV R4, RZ, RZ, -R4 ;  /* 0x000000ffff047224 */ /* 0x000fe200078e0a04 */
[----:B------:R2:W-:Y:S01]  /*2a80*/  STL [R1+0x54], R0 ;  /* 0x0000540001007387 */ /* 0x0005e20000100800 */
[----:B------:R-:W-:Y:S01]  /*2a90*/  IMAD R21, R122, R6, R25 ;  /* 0x000000067a157224 */ /* 0x000fe200078e0219 */
[----:B------:R-:W-:Y:S01]  /*2aa0*/  ISETP.GE.AND P4, PT, R16, RZ, PT ;  /* 0x000000ff1000720c */ /* 0x000fe20003f86270 */
[--C-:B------:R-:W-:Y:S01]  /*2ab0*/  @!P2 IMAD.IADD R13, R13, 0x1, -R122.reuse ;  /* 0x000000010d0da824 */ /* 0x100fe200078e0a7a */
[----:B------:R-:W-:Y:S01]  /*2ac0*/  IABS R9, R14 ;  /* 0x0000000e00097213 */ /* 0x000fe20000000000 */
[C---:B------:R-:W-:Y:S01]  /*2ad0*/  IMAD R19, R122.reuse, R4, R23 ;  /* 0x000000047a137224 */ /* 0x040fe200078e0217 */
[----:B------:R-:W-:Y:S01]  /*2ae0*/  ISETP.GT.U32.AND P3, PT, R122, R7, PT ;  /* 0x000000077a00720c */ /* 0x000fe20003f64070 */
[----:B------:R-:W-:Y:S01]  /*2af0*/  VIADD R16, R252, 0x29 ;  /* 0x00000029fc107836 */ /* 0x000fe20000000000 */
[----:B-1----:R-:W-:Y:S01]  /*2b00*/  MOV R3, R13 ;  /* 0x0000000d00037202 */ /* 0x002fe20000000f00 */
[----:B------:R-:W-:Y:S01]  /*2b10*/  @!P6 IMAD.IADD R17, R17, 0x1, -R122 ;  /* 0x000000011111e824 */ /* 0x000fe200078e0a7a */
[----:B--2---:R-:W-:Y:S01]  /*2b20*/  MOV R0, R11 ;  /* 0x0000000b00007202 */ /* 0x004fe20000000f00 */
[----:B------:R-:W-:Y:S01]  /*2b30*/  IMAD.HI.U32 R4, R232, R9, RZ ;  /* 0x00000009e8047227 */ /* 0x000fe200078e00ff */
[----:B------:R-:W-:-:S02]  /*2b40*/  ISETP.GT.U32.AND P6, PT, R122, R21, PT ;  /* 0x000000157a00720c */ /* 0x000fc40003fc4070 */
[----:B------:R-:W-:Y:S01]  /*2b50*/  IABS R11, R16 ;  /* 0x00000010000b7213 */ /* 0x000fe20000000000 */
[----:B------:R-:W-:Y:S01]  /*2b60*/  @!P0 IMAD.MOV R0, RZ, RZ, -R0 ;  /* 0x000000ffff008224 */ /* 0x000fe200078e0a00 */
[----:B------:R-:W-:Y:S01]  /*2b70*/  ISETP.GT.U32.AND P0, PT, R122, R19, PT ;  /* 0x000000137a00720c */ /* 0x000fe20003f04070 */
[----:B------:R-:W-:Y:S01]  /*2b80*/  IMAD.MOV R4, RZ, RZ, -R4 ;  /* 0x000000ffff047224 */ /* 0x000fe200078e0a04 */
[----:B------:R-:W-:Y:S01]  /*2b90*/  ISETP.GE.AND P2, PT, R8, RZ, PT ;  /* 0x000000ff0800720c */ /* 0x000fe20003f46270 */
[----:B------:R-:W-:Y:S01]  /*2ba0*/  IMAD.HI.U32 R6, R232, R11, RZ ;  /* 0x0000000be8067227 */ /* 0x000fe200078e00ff */
[----:B------:R1:W-:Y:S01]  /*2bb0*/  STL [R1+0x50], R0 ;  /* 0x0000500001007387 */ /* 0x0003e20000100800 */
[----:B------:R-:W-:Y:S02]  /*2bc0*/  @!P1 IADD3 R3, -R3, RZ, RZ ;  /* 0x000000ff03039210 */ /* 0x000fe40007ffe1ff */
[----:B------:R-:W-:Y:S01]  /*2bd0*/  @!P5 IADD3 R5, R5, -R122, RZ ;  /* 0x8000007a0505d210 */ /* 0x000fe20007ffe0ff */
[----:B------:R-:W-:Y:S01]  /*2be0*/  @!P3 IMAD.IADD R7, R7, 0x1, -R122 ;  /* 0x000000010707b824 */ /* 0x000fe200078e0a7a */
[----:B------:R-:W-:Y:S01]  /*2bf0*/  ISETP.GE.AND P5, PT, R10, RZ, PT ;  /* 0x000000ff0a00720c */ /* 0x000fe20003fa6270 */
[----:B------:R2:W-:Y:S01]  /*2c00*/  STL [R1+0x4c], R3 ;  /* 0x00004c0301007387 */ /* 0x0005e20000100800 */
[----:B------:R-:W-:Y:S01]  /*2c10*/  IMAD.MOV R6, RZ, RZ, -R6 ;  /* 0x000000ffff067224 */ /* 0x000fe200078e0a06 */
[----:B------:R-:W-:Y:S01]  /*2c20*/  ISETP.GE.AND P3, PT, R12, RZ, PT ;  /* 0x000000ff0c00720c */ /* 0x000fe20003f66270 */
[----:B------:R-:W-:-:S02]  /*2c30*/  IMAD R9, R122, R4, R9 ;  /* 0x000000047a097224 */ /* 0x000fc400078e0209 */
[----:B-1----:R-:W-:Y:S02]  /*2c40*/  IMAD.MOV.U32 R0, RZ, RZ, R17 ;  /* 0x000000ffff007224 */ /* 0x002fe400078e0011 */
[----:B------:R-:W-:Y:S01]  /*2c50*/  @!P6 IMAD.IADD R21, R21, 0x1, -R122 ;  /* 0x000000011515e824 */ /* 0x000fe200078e0a7a */
[----:B------:R-:W-:Y:S01]  /*2c60*/  ISETP.GE.AND P6, PT, R14, RZ, PT ;  /* 0x000000ff0e00720c */ /* 0x000fe20003fc6270 */
[----:B------:R-:W-:Y:S02]  /*2c70*/  @!P4 IMAD.MOV R0, RZ, RZ, -R0 ;  /* 0x000000ffff00c224 */ /* 0x000fe400078e0a00 */
[----:B--2---:R-:W-:Y:S01]  /*2c80*/  IMAD.MOV.U32 R3, RZ, RZ, R5 ;  /* 0x000000ffff037224 */ /* 0x004fe200078e0005 */
[C---:B------:R-:W-:Y:S01]  /*2c90*/  ISETP.GT.U32.AND P4, PT, R122.reuse, R21, PT ;  /* 0x000000157a00720c */ /* 0x040fe20003f84070 */
[--C-:B------:R-:W-:Y:S01]  /*2ca0*/  @!P0 IMAD.IADD R19, R19, 0x1, -R122.reuse ;  /* 0x0000000113138824 */ /* 0x100fe200078e0a7a */
[----:B------:R1:W-:Y:S01]  /*2cb0*/  STL [R1+0x48], R0 ;  /* 0x0000480001007387 */ /* 0x0003e20000100800 */
[----:B------:R-:W-:Y:S01]  /*2cc0*/  IMAD R5, R122, R6, R11 ;  /* 0x000000067a057224 */ /* 0x000fe200078e020b */
[----:B------:R-:W-:Y:S01]  /*2cd0*/  @!P2 IADD3 R3, -R3, RZ, RZ ;  /* 0x000000ff0303a210 */ /* 0x000fe20007ffe1ff */
[----:B------:R-:W-:Y:S01]  /*2ce0*/  VIADD R4, R252, 0x2a ;  /* 0x0000002afc047836 */ /* 0x000fe20000000000 */
[----:B------:R-:W-:Y:S01]  /*2cf0*/  ISETP.GT.U32.AND P2, PT, R122, R9, PT ;  /* 0x000000097a00720c */ /* 0x000fe20003f44070 */
[----:B------:R-:W-:Y:S01]  /*2d00*/  VIADD R6, R252, 0x2b ;  /* 0x0000002bfc067836 */ /* 0x000fe20000000000 */
[----:B------:R-:W-:Y:S01]  /*2d10*/  ISETP.GT.U32.AND P1, PT, R122, R19, PT ;  /* 0x000000137a00720c */ /* 0x000fe20003f24070 */
[----:B------:R-:W-:Y:S01]  /*2d20*/  STL [R1+0x44], R3 ;  /* 0x0000440301007387 */ /* 0x000fe20000100800 */
[----:B------:R-:W-:Y:S01]  /*2d30*/  ISETP.GE.AND P0, PT, R18, RZ, PT ;  /* 0x000000ff1200720c */ /* 0x000fe20003f06270 */
[----:B------:R-:W-:Y:S01]  /*2d40*/  VIADD R8, R252, 0x2c ;  /* 0x0000002cfc087836 */ /* 0x000fe20000000000 */
[----:B------:R-:W-:Y:S01]  /*2d50*/  IABS R11, R6 ;  /* 0x00000006000b7213 */ /* 0x000fe20000000000 */
[----:B-1----:R-:W-:Y:S01]  /*2d60*/  IMAD.MOV.U32 R0, RZ, RZ, R7 ;  /* 0x000000ffff007224 */ /* 0x002fe200078e0007 */
[----:B------:R-:W-:Y:S01]  /*2d70*/  IABS R7, R4 ;  /* 0x0000000400077213 */ /* 0x000fe20000000000 */
[----:B------:R-:W-:Y:S01]  /*2d80*/  @!P4 IMAD.IADD R21, R21, 0x1, -R122 ;  /* 0x000000011515c824 */ /* 0x000fe200078e0a7a */
[----:B------:R-:W-:Y:S01]  /*2d90*/  ISETP.GE.AND P4, PT, R4, RZ, PT ;  /* 0x000000ff0400720c */ /* 0x000fe20003f86270 */
[----:B------:R-:W-:Y:S01]  /*2da0*/  @!P5 IMAD.MOV R0, RZ, RZ, -R0 ;  /* 0x000000ffff00d224 */ /* 0x000fe200078e0a00 */
[----:B------:R-:W-:Y:S01]  /*2db0*/  ISETP.GT.U32.AND P5, PT, R122, R5, PT ;  /* 0x000000057a00720c */ /* 0x000fe20003fa4070 */
[----:B------:R-:W-:Y:S01]  /*2dc0*/  @!P2 IMAD.IADD R9, R9, 0x1, -R122 ;  /* 0x000000010909a824 */ /* 0x000fe200078e0a7a */
[----:B------:R-:W-:Y:S01]  /*2dd0*/  ISETP.GE.AND P2, PT, R6, RZ, PT ;  /* 0x000000ff0600720c */ /* 0x000fe20003f46270 */
[----:B------:R-:W-:Y:S01]  /*2de0*/  IMAD.HI.U32 R4, R232, R7, RZ ;  /* 0x00000007e8047227 */ /* 0x000fe200078e00ff */
[----:B------:R-:W-:Y:S01]  /*2df0*/  @!P1 IADD3 R19, R19, -R122, RZ ;  /* 0x8000007a13139210 */ /* 0x000fe20007ffe0ff */
[----:B------:R1:W-:Y:S01]  /*2e00*/  STL [R1+0x40], R0 ;  /* 0x0000400001007387 */ /* 0x0003e20000100800 */
[----:B------:R-:W-:Y:S01]  /*2e10*/  ISETP.GE.AND P1, PT, R16, RZ, PT ;  /* 0x000000ff1000720c */ /* 0x000fe20003f26270 */
[----:B------:R-:W-:Y:S01]  /*2e20*/  IMAD.HI.U32 R6, R232, R11, RZ ;  /* 0x0000000be8067227 */ /* 0x000fe200078e00ff */
[----:B------:R-:W-:-:S02]  /*2e30*/  IADD3 R4, -R4, RZ, RZ ;  /* 0x000000ff04047210 */ /* 0x000fc40007ffe1ff */
[----:B------:R-:W-:Y:S01]  /*2e40*/  IABS R13, R8 ;  /* 0x00000008000d7213 */ /* 0x000fe20000000000 */
[----:B------:R-:W-:Y:S02]  /*2e50*/  IMAD.MOV R6, RZ, RZ, -R6 ;  /* 0x000000ffff067224 */ /* 0x000fe400078e0a06 */
[----:B------:R-:W-:Y:S01]  /*2e60*/  @!P5 IADD3 R5, R5, -R122, RZ ;  /* 0x8000007a0505d210 */ /* 0x000fe20007ffe0ff */
[C---:B------:R-:W-:Y:S01]  /*2e70*/  IMAD R7, R122.reuse, R4, R7 ;  /* 0x000000047a077224 */ /* 0x040fe200078e0207 */
[----:B------:R-:W-:Y:S01]  /*2e80*/  ISETP.GT.U32.AND P5, PT, R122, R9, PT ;  /* 0x000000097a00720c */ /* 0x000fe20003fa4070 */
[----:B-1----:R-:W-:Y:S02]  /*2e90*/  IMAD.MOV.U32 R0, RZ, RZ, R19 ;  /* 0x000000ffff007224 */ /* 0x002fe400078e0013 */
[----:B------:R-:W-:Y:S02]  /*2ea0*/  VIADD R4, R252, 0x2d ;  /* 0x0000002dfc047836 */ /* 0x000fe40000000000 */
[----:B------:R-:W-:Y:S01]  /*2eb0*/  @!P3 IMAD.MOV R0, RZ, RZ, -R0 ;  /* 0x000000ffff00b224 */ /* 0x000fe200078e0a00 */
[C---:B------:R-:W-:Y:S01]  /*2ec0*/  ISETP.GT.U32.AND P3, PT, R122.reuse, R5, PT ;  /* 0x000000057a00720c */ /* 0x040fe20003f64070 */
[----:B------:R-:W-:Y:S01]  /*2ed0*/  IMAD R11, R122, R6, R11 ;  /* 0x000000067a0b7224 */ /* 0x000fe200078e020b */
[----:B------:R-:W-:Y:S01]  /*2ee0*/  IABS R6, R4 ;  /* 0x0000000400067213 */ /* 0x000fe20000000000 */
[C---:B------:R-:W-:Y:S01]  /*2ef0*/  VIADD R10, R252.reuse, 0x2f ;  /* 0x0000002ffc0a7836 */ /* 0x040fe20000000000 */
[----:B------:R1:W-:Y:S01]  /*2f00*/  STL [R1+0x3c], R0 ;  /* 0x00003c0001007387 */ /* 0x0003e20000100800 */
[----:B------:R-:W-:-:S02]  /*2f10*/  VIADD R12, R252, 0x31 ;  /* 0x00000031fc0c7836 */ /* 0x000fc40000000000 */
[----:B------:R-:W-:Y:S01]  /*2f20*/  @!P5 IADD3 R9, R9, -R122, RZ ;  /* 0x8000007a0909d210 */ /* 0x000fe20007ffe0ff */
[----:B------:R-:W-:Y:S01]  /*2f30*/  VIADD R14, R252, 0x32 ;  /* 0x00000032fc0e7836 */ /* 0x000fe20000000000 */
[----:B------:R-:W-:Y:S01]  /*2f40*/  ISETP.GT.U32.AND P5, PT, R122, R7, PT ;  /* 0x000000077a00720c */ /* 0x000fe20003fa4070 */
[----:B------:R-:W-:Y:S01]  /*2f50*/  VIADD R16, R252, 0x33 ;  /* 0x00000033fc107836 */ /* 0x000fe20000000000 */
[----:B------:R-:W-:Y:S01]  /*2f60*/  MOV R3, R9 ;  /* 0x0000000900037202 */ /* 0x000fe20000000f00 */
[----:B------:R-:W-:Y:S01]  /*2f70*/  IMAD.MOV.U32 R9, RZ, RZ, R6 ;  /* 0x000000ffff097224 */ /* 0x000fe200078e0006 */
[----:B------:R-:W-:Y:S01]  /*2f80*/  IABS R15, R10 ;  /* 0x0000000a000f7213 */ /* 0x000fe20000000000 */
[----:B-1----:R-:W-:Y:S01]  /*2f90*/  IMAD.MOV.U32 R0, RZ, RZ, R21 ;  /* 0x000000ffff007224 */ /* 0x002fe200078e0015 */
[----:B------:R-:W-:Y:S01]  /*2fa0*/  @!P6 IADD3 R3, -R3, RZ, RZ ;  /* 0x000000ff0303e210 */ /* 0x000fe20007ffe1ff */
[----:B------:R-:W-:Y:S01]  /*2fb0*/  @!P3 IMAD.IADD R5, R5, 0x1, -R122 ;  /* 0x000000010505b824 */ /* 0x000fe200078e0a7a */
[----:B------:R-:W-:Y:S01]  /*2fc0*/  ISETP.GT.U32.AND P6, PT, R122, R11, PT ;  /* 0x0000000b7a00720c */ /* 0x000fe20003fc4070 */
[----:B------:R-:W-:Y:S01]  /*2fd0*/  @!P0 IMAD.MOV R0, RZ, RZ, -R0 ;  /* 0x000000ffff008224 */ /* 0x000fe200078e0a00 */
[----:B------:R-:W-:Y:S01]  /*2fe0*/  ISETP.GE.AND P0, PT, R8, RZ, PT ;  /* 0x000000ff0800720c */ /* 0x000fe20003f06270 */
[----:B------:R-:W-:Y:S01]  /*2ff0*/  VIADD R8, R252, 0x2e ;  /* 0x0000002efc087836 */ /* 0x000fe20000000000 */
[----:B------:R-:W-:Y:S01]  /*3000*/  ISETP.GE.AND P3, PT, R4, RZ, PT ;  /* 0x000000ff0400720c */ /* 0x000fe20003f66270 */
[----:B------:R-:W-:Y:S01]  /*3010*/  IMAD.HI.U32 R4, R232, R13, RZ ;  /* 0x0000000de8047227 */ /* 0x000fe200078e00ff */
[----:B------:R1:W-:Y:S01]  /*3020*/  STL [R1+0x38], R0 ;  /* 0x0000380001007387 */ /* 0x0003e20000100800 */
[----:B------:R-:W-:-:S02]  /*3030*/  IABS R19, R14 ;  /* 0x0000000e00137213 */ /* 0x000fc40000000000 */
[----:B------:R-:W-:Y:S01]  /*3040*/  @!P5 IMAD.IADD R7, R7, 0x1, -R122 ;  /* 0x000000010707d824 */ /* 0x000fe200078e0a7a */
[----:B------:R-:W-:Y:S01]  /*3050*/  STL [R1+0x34], R3 ;  /* 0x0000340301007387 */ /* 0x000fe20000100800 */
[----:B------:R-:W-:Y:S01]  /*3060*/  IMAD.MOV R6, RZ, RZ, -R4 ;  /* 0x000000ffff067224 */ /* 0x000fe200078e0a04 */
[----:B------:R-:W-:Y:S01]  /*3070*/  IABS R21, R16 ;  /* 0x0000001000157213 */ /* 0x000fe20000000000 */
[----:B------:R-:W-:Y:S01]  /*3080*/  IMAD.HI.U32 R4, R232, R9, RZ ;  /* 0x00000009e8047227 */ /* 0x000fe200078e00ff */
[----:B------:R-:W-:-:S03]  /*3090*/  ISETP.GT.U32.AND P5, PT, R122, R7, PT ;  /* 0x000000077a00720c */ /* 0x000fc60003fa4070 */
[----:B-1----:R-:W-:Y:S02]  /*30a0*/  IMAD.MOV.U32 R0, RZ, RZ, R5 ;  /* 0x000000ffff007224 */ /* 0x002fe400078e0005 */
[----:B------:R-:W-:Y:S02]  /*30b0*/  IMAD R5, R122, R6, R13 ;  /* 0x000000067a057224 */ /* 0x000fe400078e020d */
[----:B------:R-:W-:Y:S01]  /*30c0*/  @!P1 IMAD.MOV R0, RZ, RZ, -R0 ;  /* 0x000000ffff009224 */ /* 0x000fe200078e0a00 */
[----:B------:R-:W-:Y:S01]  /*30d0*/  ISETP.GE.AND P1, PT, R8, RZ, PT ;  /* 0x000000ff0800720c */ /* 0x000fe20003f26270 */
[----:B------:R-:W-:Y:S01]  /*30e0*/  IMAD.MOV R4, RZ, RZ, -R4 ;  /* 0x000000ffff047224 */ /* 0x000fe200078e0a04 */
[----:B------:R-:W-:Y:S01]  /*30f0*/  IABS R8, R8 ;  /* 0x0000000800087213 */ /* 0x000fe20000000000 */
[--C-:B------:R-:W-:Y:S01]  /*3100*/  @!P6 IMAD.IADD R11, R11, 0x1, -R122.reuse ;  /* 0x000000010b0be824 */ /* 0x100fe200078e0a7a */
[----:B------:R1:W-:Y:S01]  /*3110*/  STL [R1+0x30], R0 ;  /* 0x0000300001007387 */ /* 0x0003e20000100800 */
[C---:B------:R-:W-:Y:S01]  /*3120*/  IMAD R9, R122.reuse, R4, R9 ;  /* 0x000000047a097224 */ /* 0x040fe200078e0209 */
[----:B------:R-:W-:Y:S01]  /*3130*/  MOV R13, R8 ;  /* 0x00000008000d7202 */ /* 0x000fe20000000f00 */
[----:B------:R-:W-:Y:S01]  /*3140*/  @!P5 IMAD.IADD R7, R7, 0x1, -R122 ;  /* 0x000000010707d824 */ /* 0x000fe200078e0a7a */
[----:B------:R-:W-:Y:S01]  /*3150*/  ISETP.GT.U32.AND P6, PT, R122, R11, PT ;  /* 0x0000000b7a00720c */ /* 0x000fe20003fc4070 */
[----:B------:R-:W-:Y:S01]  /*3160*/  IMAD.HI.U32 R6, R232, R15, RZ ;  /* 0x0000000fe8067227 */ /* 0x000fe200078e00ff */
[----:B------:R-:W-:-:S03]  /*3170*/  ISETP.GT.U32.AND P5, PT, R122, R5, PT ;  /* 0x000000057a00720c */ /* 0x000fc60003fa4070 */
[----:B------:R-:W-:-:S04]  /*3180*/  IMAD.HI.U32 R4, R232, R13, RZ ;  /* 0x0000000de8047227 */ /* 0x000fc800078e00ff */
[----:B-1----:R-:W-:Y:S01]  /*3190*/  IMAD.MOV.U32 R0, RZ, RZ, R7 ;  /* 0x000000ffff007224 */ /* 0x002fe200078e0007 */
[----:B------:R-:W-:Y:S01]  /*31a0*/  IADD3 R4, -R4, RZ, RZ ;  /* 0x000000ff04047210 */ /* 0x000fe20007ffe1ff */
[----:B------:R-:W-:Y:S02]  /*31b0*/  VIADD R8, R252, 0x30 ;  /* 0x00000030fc087836 */ /* 0x000fe40000000000 */
[----:B------:R-:W-:Y:S01]  /*31c0*/  IMAD.MOV R6, RZ, RZ, -R6 ;  /* 0x000000ffff067224 */ /* 0x000fe200078e0a06 */
[----:B------:R-:W-:Y:S01]  /*31d0*/  @!P6 IADD3 R11, R11, -R122, RZ ;  /* 0x8000007a0b0be210 */ /* 0x000fe20007ffe0ff */
[C---:B------:R-:W-:Y:S01]  /*31e0*/  IMAD R7, R122.reuse, R4, R13 ;  /* 0x000000047a077224 */ /* 0x040fe200078e020d */
[----:B------:R-:W-:Y:S01]  /*31f0*/  IABS R17, R8 ;  /* 0x0000000800117213 */ /* 0x000fe20000000000 */
[C---:B------:R-:W-:Y:S01]  /*3200*/  IMAD R13, R122.reuse, R6, R15 ;  /* 0x000000067a0d7224 */ /* 0x040fe200078e020f */
[----:B------:R-:W-:Y:S01]  /*3210*/  @!P5 IADD3 R5, R5, -R122, RZ ;  /* 0x8000007a0505d210 */ /* 0x000fe20007ffe0ff */
[----:B------:R-:W-:Y:S01]  /*3220*/  @!P4 IMAD.MOV R0, RZ, RZ, -R0 ;  /* 0x000000ffff00c224 */ /* 0x000fe200078e0a00 */
[----:B------:R-:W-:Y:S01]  /*3230*/  ISETP.GT.U32.AND P6, PT, R122, R7, PT ;  /* 0x000000077a00720c */ /* 0x000fe20003fc4070 */
[----:B------:R-:W-:Y:S01]  /*3240*/  IMAD.HI.U32 R4, R232, R17, RZ ;  /* 0x00000011e8047227 */ /* 0x000fe200078e00ff */
[----:B------:R-:W-:-:S02]  /*3250*/  ISETP.GT.U32.AND P5, PT, R122, R13, PT ;  /* 0x0000000d7a00720c */ /* 0x000fc40003fa4070 */
[----:B------:R-:W-:Y:S01]  /*3260*/  ISETP.GT.U32.AND P4, PT, R122, R9, PT ;  /* 0x000000097a00720c */ /* 0x000fe20003f84070 */
[----:B------:R-:W-:Y:S01]  /*3270*/  IMAD.MOV R4, RZ, RZ, -R4 ;  /* 0x000000ffff047224 */ /* 0x000fe200078e0a04 */
[----:B------:R1:W-:Y:S01]  /*3280*/  STL [R1+0x2c], R0 ;  /* 0x00002c0001007387 */ /* 0x0003e20000100800 */
[----:B------:R-:W-:-:S04]  /*3290*/  IMAD.HI.U32 R6, R232, R21, RZ ;  /* 0x00000015e8067227 */ /* 0x000fc800078e00ff */
[----:B------:R-:W-:Y:S01]  /*32a0*/  IMAD R15, R122, R4, R17 ;  /* 0x000000047a0f7224 */ /* 0x000fe200078e0211 */
[----:B------:R-:W-:Y:S01]  /*32b0*/  IABS R17, R12 ;  /* 0x0000000c00117213 */ /* 0x000fe20000000000 */
[--C-:B------:R-:W-:Y:S02]  /*32c0*/  @!P6 IMAD.IADD R7, R7, 0x1, -R122.reuse ;  /* 0x000000010707e824 */ /* 0x100fe400078e0a7a */
[----:B------:R-:W-:Y:S01]  /*32d0*/  @!P5 IMAD.IADD R13, R13, 0x1, -R122 ;  /* 0x000000010d0dd824 */ /* 0x000fe200078e0a7a */
[----:B-1----:R-:W-:Y:S01]  /*32e0*/  MOV R0, R11 ;  /* 0x0000000b00007202 */ /* 0x002fe20000000f00 */
[----:B------:R-:W-:Y:S01]  /*32f0*/  IMAD.HI.U32 R4, R232, R17, RZ ;  /* 0x00000011e8047227 */ /* 0x000fe200078e00ff */
[----:B------:R-:W-:-:S03]  /*3300*/  ISETP.GT.U32.AND P5, PT, R122, R7, PT ;  /* 0x000000077a00720c */ /* 0x000fc60003fa4070 */
[----:B------:R-:W-:Y:S01]  /*3310*/  @!P4 IMAD.IADD R9, R9, 0x1, -R122 ;  /* 0x000000010909c824 */ /* 0x000fe200078e0a7a */
[C---:B------:R-:W-:Y:S01]  /*3320*/  ISETP.GT.U32.AND P4, PT, R122.reuse, R5, PT ;  /* 0x000000057a00720c */ /* 0x040fe20003f84070 */
[----:B------:R-:W-:Y:S02]  /*3330*/  IMAD.MOV R4, RZ, RZ, -R4 ;  /* 0x000000ffff047224 */ /* 0x000fe400078e0a04 */
[----:B------:R-:W-:Y:S01]  /*3340*/  @!P2 IMAD.MOV R0, RZ, RZ, -R0 ;  /* 0x000000ffff00a224 */ /* 0x000fe200078e0a00 */
[C---:B------:R-:W-:Y:S01]  /*3350*/  ISETP.GT.U32.AND P6, PT, R122.reuse, R9, PT ;  /* 0x000000097a00720c */ /* 0x040fe20003fc4070 */
[C---:B------:R-:W-:Y:S01]  /*3360*/  IMAD R11, R122.reuse, R4, R17 ;  /* 0x000000047a0b7224 */ /* 0x040fe200078e0211 */
[----:B------:R-:W-:Y:S01]  /*3370*/  ISETP.GT.U32.AND P2, PT, R122, R13, PT ;  /* 0x0000000d7a00720c */ /* 0x000fe20003f44070 */
[----:B------:R-:W-:Y:S01]  /*3380*/  IMAD.HI.U32 R4, R232, R19, RZ ;  /* 0x00000013e8047227 */ /* 0x000fe200078e00ff */
[----:B------:R1:W-:Y:S03]  /*3390*/  STL [R1+0x28], R0 ;  /* 0x0000280001007387 */ /* 0x0003e60000100800 */
[----:B------:R-:W-:Y:S01]  /*33a0*/  @!P5 IMAD.IADD R7, R7, 0x1, -R122 ;  /* 0x000000010707d824 */ /* 0x000fe200078e0a7a */
[C---:B------:R-:W-:Y:S01]  /*33b0*/  ISETP.GT.U32.AND P5, PT, R122.reuse, R11, PT ;  /* 0x0000000b7a00720c */ /* 0x040fe20003fa4070 */
[----:B------:R-:W-:Y:S01]  /*33c0*/  IMAD.MOV R4, RZ, RZ, -R4 ;  /* 0x000000ffff047224 */ /* 0x000fe200078e0a04 */
[-C--:B------:R-:W-:Y:S01]  /*33d0*/  @!P4 IADD3 R5, R5, -R122.reuse, RZ ;  /* 0x8000007a0505c210 */ /* 0x080fe20007ffe0ff */
[----:B------:R-:W-:Y:S01]  /*33e0*/  IMAD.MOV R6, RZ, RZ, -R6 ;  /* 0x000000ffff067224 */ /* 0x000fe200078e0a06 */
[----:B------:R-:W-:Y:S01]  /*33f0*/  ISETP.GT.U32.AND P4, PT, R122, R15, PT ;  /* 0x0000000f7a00720c */ /* 0x000fe20003f84070 */
[--C-:B------:R-:W-:Y:S01]  /*3400*/  @!P6 IMAD.IADD R9, R9, 0x1, -R122.reuse ;  /* 0x000000010909e824 */ /* 0x100fe200078e0a7a */
[----:B------:R-:W-:Y:S01]  /*3410*/  ISETP.GE.AND P6, PT, R10, RZ, PT ;  /* 0x000000ff0a00720c */ /* 0x000fe20003fc6270 */
[----:B------:R-:W-:Y:S01]  /*3420*/  VIADD R10, R252, 0x34 ;  /* 0x00000034fc0a7836 */ /* 0x000fe20000000000 */
[----:B------:R-:W-:Y:S01]  /*3430*/  @!P2 IADD3 R13, R13, -R122, RZ ;  /* 0x8000007a0d0da210 */ /* 0x000fe20007ffe0ff */
[----:B------:R-:W-:Y:S01]  /*3440*/  IMAD.MOV.U32 R3, RZ, RZ, R5 ;  /* 0x000000ffff037224 */ /* 0x000fe200078e0005 */
[----:B------:R-:W-:Y:S01]  /*3450*/  ISETP.GE.AND P2, PT, R8, RZ, PT ;  /* 0x000000ff0800720c */ /* 0x000fe20003f46270 */
[----:B-1----:R-:W-:Y:S01]  /*3460*/  IMAD.MOV.U32 R0, RZ, RZ, R9 ;  /* 0x000000ffff007224 */ /* 0x002fe200078e0009 */
[----:B------:R-:W-:Y:S01]  /*3470*/  IABS R23, R10 ;  /* 0x0000000a00177213 */ /* 0x000fe20000000000 */
[----:B------:R-:W-:Y:S01]  /*3480*/  @!P5 IMAD.IADD R11, R11, 0x1, -R122 ;  /* 0x000000010b0bd824 */ /* 0x000fe200078e0a7a */
[----:B------:R-:W-:Y:S01]  /*3490*/  @!P0 IADD3 R3, -R3, RZ, RZ ;  /* 0x000000ff03038210 */ /* 0x000fe20007ffe1ff */
[----:B------:R-:W-:Y:S01]  /*34a0*/  IMAD R17, R122, R4, R19 ;  /* 0x000000047a117224 */ /* 0x000fe200078e0213 */
[----:B------:R-:W-:Y:S01]  /*34b0*/  IADD3 R8, R252, 0x35, RZ ;  /* 0x00000035fc087810 */ /* 0x000fe20007ffe0ff */
[----:B------:R-:W-:Y:S01]  /*34c0*/  IMAD.HI.U32 R4, R232, R23, RZ ;  /* 0x00000017e8047227 */ /* 0x000fe200078e00ff */
[C---:B------:R-:W-:Y:S01]  /*34d0*/  ISETP.GT.U32.AND P5, PT, R122.reuse, R11, PT ;  /* 0x0000000b7a00720c */ /* 0x040fe20003fa4070 */
[----:B------:R1:W-:Y:S02]  /*34e0*/  STL [R1+0x24], R3 ;  /* 0x0000240301007387 */ /* 0x0003e40000100800 */
[----:B------:R-:W-:Y:S01]  /*34f0*/  @!P3 IMAD.MOV R0, RZ, RZ, -R0 ;  /* 0x000000ffff00b224 */ /* 0x000fe200078e0a00 */
[----:B------:R-:W-:Y:S01]  /*3500*/  ISETP.GT.U32.AND P3, PT, R122, R17, PT ;  /* 0x000000117a00720c */ /* 0x000fe20003f64070 */
[----:B------:R-:W-:-:S02]  /*3510*/  IMAD.MOV R4, RZ, RZ, -R4 ;  /* 0x000000ffff047224 */ /* 0x000fc400078e0a04 */
[--C-:B------:R-:W-:Y:S01]  /*3520*/  @!P4 IMAD.IADD R15, R15, 0x1, -R122.reuse ;  /* 0x000000010f0fc824 */ /* 0x100fe200078e0a7a */
[----:B------:R2:W-:Y:S01]  /*3530*/  STL [R1+0x20], R0 ;  /* 0x0000200001007387 */ /* 0x0005e20000100800 */
[----:B------:R-:W-:Y:S01]  /*3540*/  IMAD R5, R122, R4, R23 ;  /* 0x000000047a057224 */ /* 0x000fe200078e0217 */
[----:B------:R-:W-:Y:S01]  /*3550*/  ISETP.GE.AND P4, PT, R12, RZ, PT ;  /* 0x000000ff0c00720c */ /* 0x000fe20003f86270 */
[C---:B------:R-:W-:Y:S01]  /*3560*/  IMAD R19, R122.reuse, R6, R21 ;  /* 0x000000067a137224 */ /* 0x040fe200078e0215 */
[C---:B------:R-:W-:Y:S01]  /*3570*/  ISETP.GT.U32.AND P0, PT, R122.reuse, R15, PT ;  /* 0x0000000f7a00720c */ /* 0x040fe20003f04070 */
[--C-:B------:R-:W-:Y:S01]  /*3580*/  @!P5 IMAD.IADD R11, R11, 0x1, -R122.reuse ;  /* 0x000000010b0bd824 */ /* 0x100fe200078e0a7a */
[----:B------:R-:W-:Y:S01]  /*3590*/  ISETP.GT.U32.AND P5, PT, R122, R5, PT ;  /* 0x000000057a00720c */ /* 0x000fe20003fa4070 */
[----:B-1----:R-:W-:Y:S01]  /*35a0*/  IMAD.MOV.U32 R3, RZ, RZ, R7 ;  /* 0x000000ffff037224 */ /* 0x002fe200078e0007 */
[----:B------:R-:W-:Y:S01]  /*35b0*/  IABS R7, R8 ;  /* 0x0000000800077213 */ /* 0x000fe20000000000 */
[----:B------:R-:W-:Y:S01]  /*35c0*/  @!P3 IMAD.IADD R17, R17, 0x1, -R122 ;  /* 0x000000011111b824 */ /* 0x000fe200078e0a7a */
[----:B--2---:R-:W-:Y:S01]  /*35d0*/  MOV R0, R13 ;  /* 0x0000000d00007202 */ /* 0x004fe20000000f00 */
[----:B------:R-:W-:Y:S01]  /*35e0*/  @!P1 IMAD.MOV R3, RZ, RZ, -R3 ;  /* 0x000000ffff039224 */ /* 0x000fe200078e0a03 */
[----:B------:R-:W-:Y:S01]  /*35f0*/  IADD3 R12, R252, 0x36, RZ ;  /* 0x00000036fc0c7810 */ /* 0x000fe20007ffe0ff */
[----:B------:R-:W-:Y:S01]  /*3600*/  IMAD.HI.U32 R4, R232, R7, RZ ;  /* 0x00000007e8047227 */ /* 0x000fe200078e00ff */
[----:B------:R-:W-:-:S02]  /*3610*/  ISETP.GE.AND P3, PT, R10, RZ, PT ;  /* 0x000000ff0a00720c */ /* 0x000fc40003f66270 */
[----:B------:R-:W-:Y:S01]  /*3620*/  IABS R251, R12 ;  /* 0x0000000c00fb7213 */ /* 0x000fe20000000000 */
[----:B------:R-:W-:Y:S01]  /*3630*/  @!P6 IMAD.MOV R0, RZ, RZ, -R0 ;  /* 0x000000ffff00e224 */ /* 0x000fe200078e0a00 */
[----:B------:R-:W-:Y:S01]  /*3640*/  ISETP.GT.U32.AND P6, PT, R122, R19, PT ;  /* 0x000000137a00720c */ /* 0x000fe20003fc4070 */
[--C-:B------:R-:W-:Y:S01]  /*3650*/  @!P5 IMAD.IADD R5, R5, 0x1, -R122.reuse ;  /* 0x000000010505d824 */ /* 0x100fe200078e0a7a */
[----:B------:R-:W-:Y:S01]  /*3660*/  STL [R1+0x1c], R3 ;  /* 0x00001c0301007387 */ /* 0x000fe20000100800 */
[----:B------:R-:W-:Y:S01]  /*3670*/  @!P0 IMAD.IADD R15, R15, 0x1, -R122 ;  /* 0x000000010f0f8824 */ /* 0x000fe200078e0a7a */
[----:B------:R-:W-:Y:S01]  /*3680*/  ISETP.GE.AND P1, PT, R14, RZ, PT ;  /* 0x000000ff0e00720c */ /* 0x000fe20003f26270 */
[----:B------:R-:W-:Y:S01]  /*3690*/  IMAD.MOV R6, RZ, RZ, -R4 ;  /* 0x000000ffff067224 */ /* 0x000fe200078e0a04 */
[----:B------:R1:W-:Y:S01]  /*36a0*/  STL [R1+0x18], R0 ;  /* 0x0000180001007387 */ /* 0x0003e20000100800 */
[----:B------:R-:W-:Y:S01]  /*36b0*/  ISETP.GT.U32.AND P5, PT, R122, R5, PT ;  /* 0x000000057a00720c */ /* 0x000fe20003fa4070 */
[----:B------:R-:W-:Y:S01]  /*36c0*/  IMAD.HI.U32 R4, R232, R251, RZ ;  /* 0x000000fbe8047227 */ /* 0x000fe200078e00ff */
[----:B------:R-:W-:-:S02]  /*36d0*/  IADD3 R14, R252, 0x38, RZ ;  /* 0x00000038fc0e7810 */ /* 0x000fc40007ffe0ff */
[----:B------:R-:W-:Y:S01]  /*36e0*/  ISETP.GE.AND P0, PT, R16, RZ, PT ;  /* 0x000000ff1000720c */ /* 0x000fe20003f06270 */
[----:B------:R-:W-:Y:S01]  /*36f0*/  IMAD.MOV R4, RZ, RZ, -R4 ;  /* 0x000000ffff047224 */ /* 0x000fe200078e0a04 */
[----:B------:R-:W-:Y:S01]  /*3700*/  IABS R249, R14 ;  /* 0x0000000e00f97213 */ /* 0x000fe20000000000 */
[----:B------:R-:W-:Y:S01]  /*3710*/  @!P6 IMAD.IADD R19, R19, 0x1, -R122 ;  /* 0x000000011313e824 */ /* 0x000fe200078e0a7a */
[C---:B------:R-:W-:Y:S01]  /*3720*/  ISETP.GT.U32.AND P6, PT, R122.reuse, R17, PT ;  /* 0x000000117a00720c */ /* 0x040fe20003fc4070 */
[C---:B------:R-:W-:Y:S01]  /*3730*/  IMAD R7, R122.reuse, R6, R7 ;  /* 0x000000067a077224 */ /* 0x040fe200078e0207 */
[----:B-1----:R-:W-:Y:S01]  /*3740*/  MOV R0, R15 ;  /* 0x0000000f00007202 */ /* 0x002fe20000000f00 */
[----:B------:R-:W-:Y:S01]  /*3750*/  IMAD R251, R122, R4, R251 ;  /* 0x000000047afb7224 */ /* 0x000fe200078e02fb */
[----:B------:R-:W-:Y:S01]  /*3760*/  IABS R21, R20 ;  /* 0x0000001400157213 */ /* 0x000fe20000000000 */
[C---:B------:R-:W-:Y:S01]  /*3770*/  VIADD R10, R252.reuse, 0x37 ;  /* 0x00000037fc0a7836 */ /* 0x040fe20000000000 */
[----:B------:R-:W-:Y:S01]  /*3780*/  IADD3 R23, R252, 0x47, RZ ;  /* 0x00000047fc177810 */ /* 0x000fe20007ffe0ff */
[----:B------:R-:W-:Y:S01]  /*3790*/  @!P2 IMAD.MOV R0, RZ, RZ, -R0 ;  /* 0x000000ffff00a224 */ /* 0x000fe200078e0a00 */
[C---:B------:R-:W-:Y:S01]  /*37a0*/  ISETP.GT.U32.AND P2, PT, R122.reuse, R19, PT ;  /* 0x000000137a00720c */ /* 0x040fe20003f44070 */
[--C-:B------:R-:W-:Y:S01]  /*37b0*/  @!P5 IMAD.IADD R5, R5, 0x1, -R122.reuse ;  /* 0x000000010505d824 */ /* 0x100fe200078e0a7a */
[C---:B------:R-:W-:Y:S01]  /*37c0*/  ISETP.GT.U32.AND P5, PT, R122.reuse, R251, PT ;  /* 0x000000fb7a00720c */ /* 0x040fe20003fa4070 */
[----:B------:R-:W-:Y:S01]  /*37d0*/  IMAD.MOV.U32 R3, RZ, RZ, R11 ;  /* 0x000000ffff037224 */ /* 0x000fe200078e000b */
[----:B------:R-:W-:Y:S01]  /*37e0*/  IABS R9, R10 ;  /* 0x0000000a00097213 */ /* 0x000fe20000000000 */
[----:B------:R-:W-:Y:S01]  /*37f0*/  @!P6 IMAD.IADD R17, R17, 0x1, -R122 ;  /* 0x000000011111e824 */ /* 0x000fe200078e0a7a */
[----:B------:R-:W-:Y:S01]  /*3800*/  ISETP.GT.U32.AND P6, PT, R122, R7, PT ;  /* 0x000000077a00720c */ /* 0x000fe20003fc4070 */
[----:B------:R1:W-:Y:S01]  /*3810*/  STL [R1+0x14], R0 ;  /* 0x0000140001007387 */ /* 0x0003e20000100800 */
[----:B------:R-:W-:-:S04]  /*3820*/  IMAD.HI.U32 R6, R232, R249, RZ ;  /* 0x000000f9e8067227 */ /* 0x000fc800078e00ff */
[----:B------:R-:W-:Y:S01]  /*3830*/  IMAD.HI.U32 R4, R232, R9, RZ ;  /* 0x00000009e8047227 */ /* 0x000fe200078e00ff */
[-C--:B------:R-:W-:Y:S02]  /*3840*/  @!P2 IADD3 R19, R19, -R122.reuse, RZ ;  /* 0x8000007a1313a210 */ /* 0x080fe40007ffe0ff */
[----:B------:R-:W-:Y:S01]  /*3850*/  ISETP.GE.AND P2, PT, R8, RZ, PT ;  /* 0x000000ff0800720c */ /* 0x000fe20003f46270 */
[----:B------:R-:W-:Y:S01]  /*3860*/  VIADD R8, R252, 0x39 ;  /* 0x00000039fc087836 */ /* 0x000fe20000000000 */
[----:B------:R-:W-:Y:S01]  /*3870*/  @!P5 IADD3 R251, R251, -R122, RZ ;  /* 0x8000007afbfbd210 */ /* 0x000fe20007ffe0ff */
[----:B------:R-:W-:Y:S01]  /*3880*/  IMAD.MOV R4, RZ, RZ, -R4 ;  /* 0x000000ffff047224 */ /* 0x000fe200078e0a04 */
[----:B------:R-:W-:Y:S01]  /*3890*/  IADD3 R6, -R6, RZ, RZ ;  /* 0x000000ff06067210 */ /* 0x000fe20007ffe1ff */
[----:B------:R-:W-:Y:S01]  /*38a0*/  @!P6 IMAD.IADD R7, R7, 0x1, -R122 ;  /* 0x000000010707e824 */ /* 0x000fe200078e0a7a */
[----:B------:R-:W-:Y:S01]  /*38b0*/  IABS R13, R8 ;  /* 0x00000008000d7213 */ /* 0x000fe20000000000 */
[----:B-1----:R-:W-:Y:S01]  /*38c0*/  IMAD.MOV.U32 R0, RZ, RZ, R17 ;  /* 0x000000ffff007224 */ /* 0x002fe200078e0011 */
[C---:B------:R-:W-:Y:S01]  /*38d0*/  ISETP.GT.U32.AND P5, PT, R122.reuse, R251, PT ;  /* 0x000000fb7a00720c */ /* 0x040fe20003fa4070 */
[----:B------:R-:W-:Y:S01]  /*38e0*/  IMAD R250, R122, R4, R9 ;  /* 0x000000047afa7224 */ /* 0x000fe200078e0209 */
[----:B------:R-:W-:Y:S01]  /*38f0*/  ISETP.GE.AND P6, PT, R12, RZ, PT ;  /* 0x000000ff0c00720c */ /* 0x000fe20003fc6270 */
[----:B------:R-:W-:Y:S01]  /*3900*/  @!P4 IMAD.MOV R3, RZ, RZ, -R3 ;  /* 0x000000ffff03c224 */ /* 0x000fe200078e0a03 */
[C---:B------:R-:W-:Y:S01]  /*3910*/  ISETP.GT.U32.AND P4, PT, R122.reuse, R7, PT ;  /* 0x000000077a00720c */ /* 0x040fe20003f84070 */
[----:B------:R-:W-:Y:S01]  /*3920*/  @!P1 IMAD.MOV R0, RZ, RZ, -R0 ;  /* 0x000000ffff009224 */ /* 0x000fe200078e0a00 */
[----:B------:R-:W-:Y:S01]  /*3930*/  ISETP.GT.U32.AND P1, PT, R122, R250, PT ;  /* 0x000000fa7a00720c */ /* 0x000fe20003f24070 */
[----:B------:R-:W-:Y:S01]  /*3940*/  IMAD.HI.U32 R4, R232, R13, RZ ;  /* 0x0000000de8047227 */ /* 0x000fe200078e00ff */
[----:B------:R1:W-:Y:S03]  /*3950*/  STL [R1+0x10], R3 ;  /* 0x0000100301007387 */ /* 0x0003e60000100800 */
[----:B------:R-:W-:Y:S01]  /*3960*/  VIADD R12, R252, 0x3a ;  /* 0x0000003afc0c7836 */ /* 0x000fe20000000000 */
[----:B------:R2:W-:Y:S01]  /*3970*/  STL [R1+0xc], R0 ;  /* 0x00000c0001007387 */ /* 0x0005e20000100800 */
[----:B------:R-:W-:Y:S01]  /*3980*/  IMAD.MOV R4, RZ, RZ, -R4 ;  /* 0x000000ffff047224 */ /* 0x000fe200078e0a04 */
[----:B------:R-:W-:Y:S01]  /*3990*/  @!P5 IADD3 R251, R251, -R122, RZ ;  /* 0x8000007afbfbd210 */ /* 0x000fe20007ffe0ff */
[C---:B------:R-:W-:Y:S01]  /*39a0*/  IMAD R249, R122.reuse, R6, R249 ;  /* 0x000000067af97224 */ /* 0x040fe200078e02f9 */
[----:B------:R-:W-:Y:S01]  /*39b0*/  IABS R6, R12 ;  /* 0x0000000c00067213 */ /* 0x000fe20000000000 */
[----:B------:R-:W-:Y:S01]  /*39c0*/  IMAD R248, R122, R4, R13 ;  /* 0x000000047af87224 */ /* 0x000fe200078e020d */
[----:B-1----:R-:W-:Y:S01]  /*39d0*/  MOV R3, R19 ;  /* 0x0000001300037202 */ /* 0x002fe20000000f00 */
[--C-:B------:R-:W-:Y:S01]  /*39e0*/  @!P4 IMAD.IADD R7, R7, 0x1, -R122.reuse ;  /* 0x000000010707c824 */ /* 0x100fe200078e0a7a */
[----:B------:R-:W-:Y:S01]  /*39f0*/  @!P6 IADD3 R251, -R251, RZ, RZ ;  /* 0x000000fffbfbe210 */ /* 0x000fe20007ffe1ff */
[----:B------:R-:W-:Y:S01]  /*3a00*/  @!P1 IMAD.IADD R250, R250, 0x1, -R122 ;  /* 0x00000001fafa9824 */ /* 0x000fe200078e0a7a */
[----:B------:R-:W-:Y:S01]  /*3a10*/  ISETP.GT.U32.AND P5, PT, R122, R248, PT ;  /* 0x000000f87a00720c */ /* 0x000fe20003fa4070 */
[----:B--2---:R-:W-:Y:S01]  /*3a20*/  IMAD.MOV.U32 R0, RZ, RZ, R5 ;  /* 0x000000ffff007224 */ /* 0x004fe200078e0005 */
[----:B------:R-:W-:Y:S01]  /*3a30*/  MOV R5, R6 ;  /* 0x0000000600057202 */ /* 0x000fe20000000f00 */
[----:B------:R-:W-:Y:S01]  /*3a40*/  @!P0 IMAD.MOV R3, RZ, RZ, -R3 ;  /* 0x000000ffff038224 */ /* 0x000fe200078e0a03 */
[----:B------:R-:W-:Y:S01]  /*3a50*/  ISETP.GE.AND P1, PT, R8, RZ, PT ;  /* 0x000000ff0800720c */ /* 0x000fe20003f26270 */
[----:B------:R-:W-:Y:S01]  /*3a60*/  @!P3 IMAD.MOV R0, RZ, RZ, -R0 ;  /* 0x000000ffff00b224 */ /* 0x000fe200078e0a00 */
[----:B------:R-:W-:Y:S01]  /*3a70*/  ISETP.GT.U32.AND P3, PT, R122, R249, PT ;  /* 0x000000f97a00720c */ /* 0x000fe20003f64070 */
[----:B------:R-:W-:Y:S01]  /*3a80*/  IMAD.HI.U32 R4, R232, R5, RZ ;  /* 0x00000005e8047227 */ /* 0x000fe200078e00ff */
[----:B------:R-:W-:Y:S01]  /*3a90*/  STL [R1+0x8], R3 ;  /* 0x0000080301007387 */ /* 0x000fe20000100800 */
[----:B------:R-:W-:-:S02]  /*3aa0*/  ISETP.GE.AND P0, PT, R10, RZ, PT ;  /* 0x000000ff0a00720c */ /* 0x000fc40003f06270 */
[----:B------:R-:W-:Y:S01]  /*3ab0*/  VIADD R6, R252, 0x3b ;  /* 0x0000003bfc067836 */ /* 0x000fe20000000000 */
[----:B------:R1:W-:Y:S01]  /*3ac0*/  STL [R1+0x4], R0 ;  /* 0x0000040001007387 */ /* 0x0003e20000100800 */
[----:B------:R-:W-:Y:S01]  /*3ad0*/  IADD3 R4, -R4, RZ, RZ ;  /* 0x000000ff04047210 */ /* 0x000fe20007ffe1ff */
[--C-:B------:R-:W-:Y:S01]  /*3ae0*/  @!P5 IMAD.IADD R248, R248, 0x1, -R122.reuse ;  /* 0x00000001f8f8d824 */ /* 0x100fe200078e0a7a */
[----:B------:R-:W-:Y:S01]  /*3af0*/  ISETP.GE.AND P6, PT, R12, RZ, PT ;  /* 0x000000ff0c00720c */ /* 0x000fe20003fc6270 */
[----:B------:R-:W-:Y:S01]  /*3b00*/  VIADD R8, R252, 0x3c ;  /* 0x0000003cfc087836 */ /* 0x000fe20000000000 */
[----:B------:R-:W-:Y:S01]  /*3b10*/  ISETP.GE.AND P4, PT, R14, RZ, PT ;  /* 0x000000ff0e00720c */ /* 0x000fe20003f86270 */
[C---:B------:R-:W-:Y:S01]  /*3b20*/  IMAD R4, R122.reuse, R4, R5 ;  /* 0x000000047a047224 */ /* 0x040fe200078e0205 */
[----:B------:R-:W-:Y:S01]  /*3b30*/  ISETP.GT.U32.AND P5, PT, R122, R248, PT ;  /* 0x000000f87a00720c */ /* 0x000fe20003fa4070 */
[----:B------:R-:W-:Y:S01]  /*3b40*/  @!P3 IMAD.IADD R249, R249, 0x1, -R122 ;  /* 0x00000001f9f9b824 */ /* 0x000fe200078e0a7a */
[----:B------:R-:W-:Y:S01]  /*3b50*/  IABS R9, R8 ;  /* 0x0000000800097213 */ /* 0x000fe20000000000 */
[----:B-1----:R-:W-:Y:S01]  /*3b60*/  IMAD.MOV.U32 R0, RZ, RZ, R7 ;  /* 0x000000ffff007224 */ /* 0x002fe200078e0007 */
[----:B------:R-:W-:Y:S01]  /*3b70*/  IABS R7, R6 ;  /* 0x0000000600077213 */ /* 0x000fe20000000000 */
[----:B------:R-:W-:Y:S01]  /*3b80*/  VIADD R12, R252, 0x3e ;  /* 0x0000003efc0c7836 */ /* 0x000fe20000000000 */
[C---:B------:R-:W-:Y:S01]  /*3b90*/  ISETP.GT.U32.AND P3, PT, R122.reuse, R249, PT ;  /* 0x000000f97a00720c */ /* 0x040fe20003f64070 */
[----:B------:R-:W-:Y:S01]  /*3ba0*/  @!P2 IMAD.MOV R0, RZ, RZ, -R0 ;  /* 0x000000ffff00a224 */ /* 0x000fe200078e0a00 */
[----:B------:R-:W-:Y:S01]  /*3bb0*/  ISETP.GT.U32.AND P2, PT, R122, R250, PT ;  /* 0x000000fa7a00720c */ /* 0x000fe20003f44070 */
[----:B------:R-:W-:Y:S01]  /*3bc0*/  IMAD.HI.U32 R5, R232, R7, RZ ;  /* 0x00000007e8057227 */ /* 0x000fe200078e00ff */
[----:B------:R-:W-:-:S02]  /*3bd0*/  IADD3 R10, R252, 0x3d, RZ ;  /* 0x0000003dfc0a7810 */ /* 0x000fc40007ffe0ff */
[----:B------:R-:W-:Y:S01]  /*3be0*/  STL [R1], R0 ;  /* 0x0000000001007387 */ /* 0x000fe20000100800 */
[----:B------:R-:W-:Y:S01]  /*3bf0*/  IMAD.MOV R5, RZ, RZ, -R5 ;  /* 0x000000ffff057224 */ /* 0x000fe200078e0a05 */
[----:B------:R-:W-:Y:S01]  /*3c00*/  IABS R11, R10 ;  /* 0x0000000a000b7213 */ /* 0x000fe20000000000 */
[--C-:B------:R-:W-:Y:S01]  /*3c10*/  @!P5 IMAD.IADD R248, R248, 0x1, -R122.reuse ;  /* 0x00000001f8f8d824 */ /* 0x100fe200078e0a7a */
[----:B------:R-:W-:Y:S01]  /*3c20*/  STL [R1+0x52dc], R251 ;  /* 0x0052dcfb01007387 */ /* 0x000fe20000100800 */
[----:B------:R-:W-:Y:S01]  /*3c30*/  IMAD R5, R122, R5, R7 ;  /* 0x000000057a057224 */ /* 0x000fe200078e0207 */
[----:B------:R-:W-:Y:S01]  /*3c40*/  IABS R7, R12 ;  /* 0x0000000c00077213 */ /* 0x000fe20000000000 */
[--C-:B------:R-:W-:Y:S01]  /*3c50*/  @!P3 IMAD.IADD R249, R249, 0x1, -R122.reuse ;  /* 0x00000001f9f9b824 */ /* 0x100fe200078e0a7a */
[----:B------:R-:W-:Y:S01]  /*3c60*/  ISETP.GE.AND P3, PT, R6, RZ, PT ;  /* 0x000000ff0600720c */ /* 0x000fe20003f66270 */
[----:B------:R-:W-:Y:S01]  /*3c70*/  @!P2 IMAD.IADD R250, R250, 0x1, -R122 ;  /* 0x00000001fafaa824 */ /* 0x000fe200078e0a7a */
[----:B------:R-:W-:Y:S01]  /*3c80*/  ISETP.GT.U32.AND P2, PT, R122, R4, PT ;  /* 0x000000047a00720c */ /* 0x000fe20003f44070 */
[----:B------:R-:W-:Y:S01]  /*3c90*/  IMAD.HI.U32 R6, R232, R9, RZ ;  /* 0x00000009e8067227 */ /* 0x000fe200078e00ff */
[----:B------:R-:W-:-:S02]  /*3ca0*/  ISETP.GT.U32.AND P5, PT, R122, R5, PT ;  /* 0x000000057a00720c */ /* 0x000fc40003fa4070 */
[----:B------:R-:W-:Y:S01]  /*3cb0*/  @!P4 IADD3 R249, -R249, RZ, RZ ;  /* 0x000000fff9f9c210 */ /* 0x000fe20007ffe1ff */
[----:B------:R-:W-:Y:S02]  /*3cc0*/  IMAD.MOV R6, RZ, RZ, -R6 ;  /* 0x000000ffff067224 */ /* 0x000fe400078e0a06 */
[----:B------:R-:W-:Y:S02]  /*3cd0*/  @!P0 IMAD.MOV R250, RZ, RZ, -R250 ;  /* 0x000000fffffa8224 */ /* 0x000fe400078e0afa */
[----:B------:R-:W-:Y:S02]  /*3ce0*/  IMAD R6, R122, R6, R9 ;  /* 0x000000067a067224 */ /* 0x000fe400078e0209 */
[----:B------:R-:W-:Y:S01]  /*3cf0*/  IMAD.MOV.U32 R9, RZ, RZ, R7 ;  /* 0x000000ffff097224 */ /* 0x000fe200078e0007 */
[----:B------:R-:W-:Y:S01]  /*3d00*/  STL [R1+0x52e0], R250 ;  /* 0x0052e0fa01007387 */ /* 0x000fe20000100800 */
[----:B------:R-:W-:Y:S01]  /*3d10*/  @!P2 IADD3 R4, R4, -R122, RZ ;  /* 0x8000007a0404a210 */ /* 0x000fe20007ffe0ff */
[----:B------:R-:W-:Y:S01]  /*3d20*/  IMAD.HI.U32 R7, R232, R11, RZ ;  /* 0x0000000be8077227 */ /* 0x000fe200078e00ff */
[----:B------:R-:W-:Y:S01]  /*3d30*/  ISETP.GE.AND P2, PT, R8, RZ, PT ;  /* 0x000000ff0800720c */ /* 0x000fe20003f46270 */
[----:B------:R-:W-:Y:S01]  /*3d40*/  STL [R1+0x52e4], R249 ;  /* 0x0052e4f901007387 */ /* 0x000fe20000100800 */
[----:B------:R-:W-:Y:S01]  /*3d50*/  ISETP.GT.U32.AND P0, PT, R122, R4, PT ;  /* 0x000000047a00720c */ /* 0x000fe20003f04070 */
[----:B------:R-:W-:Y:S01]  /*3d60*/  IMAD.HI.U32 R8, R232, R9, RZ ;  /* 0x00000009e8087227 */ /* 0x000fe200078e00ff */
[----:B------:R-:W-:-:S03]  /*3d70*/  ISETP.GT.U32.AND P4, PT, R122, R6, PT ;  /* 0x000000067a00720c */ /* 0x000fc60003f84070 */
[----:B------:R-:W-:Y:S02]  /*3d80*/  @!P5 IMAD.IADD R5, R5, 0x1, -R122 ;  /* 0x000000010505d824 */ /* 0x000fe400078e0a7a */
[----:B------:R-:W-:Y:S02]  /*3d90*/  IMAD.MOV R8, RZ, RZ, -R8 ;  /* 0x000000ffff087224 */ /* 0x000fe400078e0a08 */
[----:B------:R-:W-:Y:S01]  /*3da0*/  IMAD.MOV R7, RZ, RZ, -R7 ;  /* 0x000000ffff077224 */ /* 0x000fe200078e0a07 */
[C---:B------:R-:W-:Y:S01]  /*3db0*/  ISETP.GT.U32.AND P5, PT, R122.reuse, R5, PT ;  /* 0x000000057a00720c */ /* 0x040fe20003fa4070 */
[----:B------:R-:W-:Y:S02]  /*3dc0*/  IMAD R8, R122, R8, R9 ;  /* 0x000000087a087224 */ /* 0x000fe400078e0209 */
[-C--:B------:R-:W-:Y:S01]  /*3dd0*/  @!P0 IADD3 R4, R4, -R122.reuse, RZ ;  /* 0x8000007a04048210 */ /* 0x080fe20007ffe0ff */
[----:B------:R-:W-:Y:S01]  /*3de0*/  IMAD R7, R122, R7, R11 ;  /* 0x000000077a077224 */ /* 0x000fe200078e020b */
[----:B------:R-:W-:Y:S01]  /*3df0*/  @!P4 IADD3 R6, R6, -R122, RZ ;  /* 0x8000007a0606c210 */ /* 0x000fe20007ffe0ff */
[----:B------:R-:W-:Y:S01]  /*3e00*/  @!P1 IMAD.MOV R248, RZ, RZ, -R248 ;  /* 0x000000fffff89224 */ /* 0x000fe200078e0af8 */
[----:B------:R-:W-:Y:S01]  /*3e10*/  ISETP.GE.AND P0, PT, R12, RZ, PT ;  /* 0x000000ff0c00720c */ /* 0x000fe20003f06270 */
[----:B------:R-:W-:Y:S01]  /*3e20*/  @!P6 IMAD.MOV R4, RZ, RZ, -R4 ;  /* 0x000000ffff04e224 */ /* 0x000fe200078e0a04 */
[----:B------:R-:W-:Y:S01]  /*3e30*/  ISETP.GT.U32.AND P6, PT, R122, R8, PT ;  /* 0x000000087a00720c */ /* 0x000fe20003fc4070 */
[----:B------:R-:W-:Y:S01]  /*3e40*/  VIADD R12, R252, 0x41 ;  /* 0x00000041fc0c7836 */ /* 0x000fe20000000000 */
[----:B------:R-:W-:Y:S01]  /*3e50*/  ISETP.GT.U32.AND P4, PT, R122, R6, PT ;  /* 0x000000067a00720c */ /* 0x000fe20003f84070 */
[----:B------:R-:W-:Y:S01]  /*3e60*/  VIADD R11, R252, 0x40 ;  /* 0x00000040fc0b7836 */ /* 0x000fe20000000000 */
[----:B------:R-:W-:Y:S01]  /*3e70*/  ISETP.GE.AND P1, PT, R10, RZ, PT ;  /* 0x000000ff0a00720c */ /* 0x000fe20003f26270 */
[--C-:B------:R-:W-:Y:S01]  /*3e80*/  @!P5 IMAD.IADD R5, R5, 0x1, -R122.reuse ;  /* 0x000000010505d824 */ /* 0x100fe200078e0a7a */
[----:B------:R-:W-:Y:S01]  /*3e90*/  ISETP.GT.U32.AND P5, PT, R122, R7, PT ;  /* 0x000000077a00720c */ /* 0x000fe20003fa4070 */
[C---:B------:R-:W-:Y:S01]  /*3ea0*/  VIADD R10, R252.reuse, 0x3f ;  /* 0x0000003ffc0a7836 */ /* 0x040fe20000000000 */
[----:B------:R-:W-:Y:S01]  /*3eb0*/  IABS R17, R12 ;  /* 0x0000000c00117213 */ /* 0x000fe20000000000 */
[----:B------:R-:W-:Y:S01]  /*3ec0*/  @!P3 IMAD.MOV R5, RZ, RZ, -R5 ;  /* 0x000000ffff05b224 */ /* 0x000fe200078e0a05 */
[----:B------:R-:W-:Y:S01]  /*3ed0*/  IABS R15, R11 ;  /* 0x0000000b000f7213 */ /* 0x000fe20000000000 */
[----:B------:R-:W-:Y:S01]  /*3ee0*/  VIADD R16, R252, 0x43 ;  /* 0x00000043fc107836 */ /* 0x000fe20000000000 */
[----:B------:R-:W-:Y:S01]  /*3ef0*/  IABS R13, R10 ;  /* 0x0000000a000d7213 */ /* 0x000fe20000000000 */
[--C-:B------:R-:W-:Y:S01]  /*3f00*/  @!P6 IMAD.IADD R8, R8, 0x1, -R122.reuse ;  /* 0x000000010808e824 */ /* 0x100fe200078e0a7a */
[----:B------:R-:W-:Y:S01]  /*3f10*/  ISETP.GE.AND P3, PT, R10, RZ, PT ;  /* 0x000000ff0a00720c */ /* 0x000fe20003f66270 */
[----:B------:R-:W-:Y:S01]  /*3f20*/  @!P4 IMAD.IADD R6, R6, 0x1, -R122 ;  /* 0x000000010606c824 */ /* 0x000fe200078e0a7a */
[----:B------:R-:W-:Y:S01]  /*3f30*/  ISETP.GE.AND P4, PT, R11, RZ, PT ;  /* 0x000000ff0b00720c */ /* 0x000fe20003f86270 */
[----:B------:R-:W-:Y:S01]  /*3f40*/  IMAD.HI.U32 R11, R232, R17, RZ ;  /* 0x00000011e80b7227 */ /* 0x000fe200078e00ff */
[----:B------:R-:W-:Y:S01]  /*3f50*/  ISETP.GT.U32.AND P6, PT, R122, R8, PT ;  /* 0x000000087a00720c */ /* 0x000fe20003fc4070 */
[----:B------:R-:W-:Y:S01]  /*3f60*/  STL [R1+0x52e8], R248 ;  /* 0x0052e8f801007387 */ /* 0x000fe20000100800 */
[----:B------:R-:W-:Y:S01]  /*3f70*/  @!P5 IADD3 R7, R7, -R122, RZ ;  /* 0x8000007a0707d210 */ /* 0x000fe20007ffe0ff */
[----:B------:R-:W-:-:S02]  /*3f80*/  IMAD.HI.U32 R9, R232, R13, RZ ;  /* 0x0000000de8097227 */ /* 0x000fc400078e00ff */
[----:B------:R-:W-:Y:S01]  /*3f90*/  STL [R1+0x52ec], R4 ;  /* 0x0052ec0401007387 */ /* 0x000fe20000100800 */
[C---:B------:R-:W-:Y:S01]  /*3fa0*/  ISETP.GT.U32.AND P5, PT, R122.reuse, R7, PT ;  /* 0x000000077a00720c */ /* 0x040fe20003fa4070 */
[----:B------:R-:W-:Y:S02]  /*3fb0*/  IMAD.MOV R11, RZ, RZ, -R11 ;  /* 0x000000ffff0b7224 */ /* 0x000fe400078e0a0b */
[----:B------:R-:W-:Y:S01]  /*3fc0*/  IMAD.MOV R9, RZ, RZ, -R9 ;  /* 0x000000ffff097224 */ /* 0x000fe200078e0a09 */
[----:B------:R-:W-:Y:S01]  /*3fd0*/  STL [R1+0x52f0], R5 ;  /* 0x0052f00501007387 */ /* 0x000fe20000100800 */
[----:B------:R-:W-:Y:S01]  /*3fe0*/  IMAD R11, R122, R11, R17 ;  /* 0x0000000b7a0b7224 */ /* 0x000fe200078e0211 */
[----:B------:R-:W-:Y:S01]  /*3ff0*/  IABS R17, R16 ;  /* 0x0000001000117213 */ /* 0x000fe20000000000 */
[----:B------:R-:W-:Y:S02]  /*4000*/  @!P6 IMAD.IADD R8, R8, 0x1, -R122 ;  /* 0x000000010808e824 */ /* 0x000fe400078e0a7a */
[----:B------:R-:W-:-:S02]  /*4010*/  IMAD R9, R122, R9, R13 ;  /* 0x000000097a097224 */ /* 0x000fc400078e020d */
[----:B------:R-:W-:Y:S01]  /*4020*/  IMAD.HI.U32 R10, R232, R15, RZ ;  /* 0x0000000fe80a7227 */ /* 0x000fe200078e00ff */
[----:B------:R-:W-:Y:S02]  /*4030*/  @!P0 IADD3 R8, -R8, RZ, RZ ;  /* 0x000000ff08088210 */ /* 0x000fe40007ffe1ff */
[C---:B------:R-:W-:Y:S01]  /*4040*/  ISETP.GT.U32.AND P0, PT, R122.reuse, R11, PT ;  /* 0x0000000b7a00720c */ /* 0x040fe20003f04070 */
[----:B------:R-:W-:Y:S01]  /*4050*/  @!P5 IMAD.IADD R7, R7, 0x1, -R122 ;  /* 0x000000010707d824 */ /* 0x000fe200078e0a7a */
[----:B------:R-:W-:Y:S01]  /*4060*/  ISETP.GT.U32.AND P5, PT, R122, R9, PT ;  /* 0x000000097a00720c */ /* 0x000fe20003fa4070 */
[----:B------:R-:W-:Y:S01]  /*4070*/  @!P2 IMAD.MOV R6, RZ, RZ, -R6 ;  /* 0x000000ffff06a224 */ /* 0x000fe200078e0a06 */
[----:B------:R-:W-:Y:S01]  /*4080*/  IADD3 R10, -R10, RZ, RZ ;  /* 0x000000ff0a0a7210 */ /* 0x000fe20007ffe1ff */
[----:B------:R-:W-:Y:S01]  /*4090*/  @!P1 IMAD.MOV R7, RZ, RZ, -R7 ;  /* 0x000000ffff079224 */ /* 0x000fe200078e0a07 */
[----:B------:R-:W-:Y:S01]  /*40a0*/  ISETP.GE.AND P2, PT, R12, RZ, PT ;  /* 0x000000ff0c00720c */ /* 0x000fe20003f46270 */
[C---:B------:R-:W-:Y:S01]  /*40b0*/  VIADD R18, R252.reuse, 0x44 ;  /* 0x00000044fc127836 */ /* 0x040fe20000000000 */
[----:B------:R-:W-:Y:S01]  /*40c0*/  IADD3 R12, R252, 0x42, RZ ;  /* 0x00000042fc0c7810 */ /* 0x000fe20007ffe0ff */
[----:B------:R-:W-:Y:S01]  /*40d0*/  IMAD R10, R122, R10, R15 ;  /* 0x0000000a7a0a7224 */ /* 0x000fe200078e020f */
[----:B------:R-:W-:Y:S01]  /*40e0*/  STL [R1+0x52f4], R6 ;  /* 0x0052f40601007387 */ /* 0x000fe20000100800 */
[----:B------:R-:W-:Y:S01]  /*40f0*/  IMAD.HI.U32 R13, R232, R17, RZ ;  /* 0x00000011e80d7227 */ /* 0x000fe200078e00ff */
[----:B------:R-:W-:-:S02]  /*4100*/  IABS R15, R12 ;  /* 0x0000000c000f7213 */ /* 0x000fc40000000000 */
[----:B------:R-:W-:Y:S01]  /*4110*/  ISETP.GE.AND P6, PT, R12, RZ, PT ;  /* 0x000000ff0c00720c */ /* 0x000fe20003fc6270 */
[--C-:B------:R-:W-:Y:S01]  /*4120*/  @!P0 IMAD.IADD R11, R11, 0x1, -R122.reuse ;  /* 0x000000010b0b8824 */ /* 0x100fe200078e0a7a */
[----:B------:R-:W-:Y:S01]  /*4130*/  ISETP.GT.U32.AND P1, PT, R122, R10, PT ;  /* 0x0000000a7a00720c */ /* 0x000fe20003f24070 */
[----:B------:R-:W-:Y:S01]  /*4140*/  @!P5 IMAD.IADD R9, R9, 0x1, -R122 ;  /* 0x000000010909d824 */ /* 0x000fe200078e0a7a */
[----:B------:R-:W-:Y:S01]  /*4150*/  IABS R19, R18 ;  /* 0x0000001200137213 */ /* 0x000fe20000000000 */
[----:B------:R-:W-:Y:S01]  /*4160*/  IMAD.HI.U32 R12, R232, R15, RZ ;  /* 0x0000000fe80c7227 */ /* 0x000fe200078e00ff */
[C---:B------:R-:W-:Y:S01]  /*4170*/  ISETP.GT.U32.AND P0, PT, R122.reuse, R11, PT ;  /* 0x0000000b7a00720c */ /* 0x040fe20003f04070 */
[----:B------:R-:W-:Y:S01]  /*4180*/  STL [R1+0x52f8], R7 ;  /* 0x0052f80701007387 */ /* 0x000fe20000100800 */
[C---:B------:R-:W-:Y:S01]  /*4190*/  ISETP.GT.U32.AND P5, PT, R122.reuse, R9, PT ;  /* 0x000000097a00720c */ /* 0x040fe20003fa4070 */
[----:B------:R-:W-:Y:S02]  /*41a0*/  IMAD.MOV R12, RZ, RZ, -R12 ;  /* 0x000000ffff0c7224 */ /* 0x000fe400078e0a0c */
[----:B------:R-:W-:Y:S01]  /*41b0*/  IMAD.MOV R13, RZ, RZ, -R13 ;  /* 0x000000ffff0d7224 */ /* 0x000fe200078e0a0d */
[----:B------:R-:W-:Y:S01]  /*41c0*/  STL [R1+0x52fc], R8 ;  /* 0x0052fc0801007387 */ /* 0x000fe20000100800 */
[----:B------:R-:W-:-:S02]  /*41d0*/  IMAD R12, R122, R12, R15 ;  /* 0x0000000c7a0c7224 */ /* 0x000fc400078e020f */
[----:B------:R-:W-:-:S04]  /*41e0*/  IMAD.HI.U32 R15, R232, R21, RZ ;  /* 0x00000015e80f7227 */ /* 0x000fc800078e00ff */
[--C-:B------:R-:W-:Y:S02]  /*41f0*/  @!P1 IMAD.IADD R10, R10, 0x1, -R122.reuse ;  /* 0x000000010a0a9824 */ /* 0x100fe400078e0a7a */
[----:B------:R-:W-:Y:S02]  /*4200*/  IMAD.MOV R15, RZ, RZ, -R15 ;  /* 0x000000ffff0f7224 */ /* 0x000fe400078e0a0f */
[--C-:B------:R-:W-:Y:S01]  /*4210*/  @!P0 IMAD.IADD R11, R11, 0x1, -R122.reuse ;  /* 0x000000010b0b8824 */ /* 0x100fe200078e0a7a */
[C---:B------:R-:W-:Y:S01]  /*4220*/  ISETP.GT.U32.AND P1, PT, R122.reuse, R10, PT ;  /* 0x0000000a7a00720c */ /* 0x040fe20003f24070 */
[C---:B------:R-:W-:Y:S01]  /*4230*/  IMAD R15, R122.reuse, R15, R21 ;  /* 0x0000000f7a0f7224 */ /* 0x040fe200078e0215 */
[----:B------:R-:W-:Y:S01]  /*4240*/  IABS R21, R24 ;  /* 0x0000001800157213 */ /* 0x000fe20000000000 */
[----:B------:R-:W-:Y:S01]  /*4250*/  @!P5 IMAD.IADD R9, R9, 0x1, -R122 ;  /* 0x000000010909d824 */ /* 0x000fe200078e0a7a */
[----:B------:R-:W-:Y:S01]  /*4260*/  @!P2 IADD3 R11, -R11, RZ, RZ ;  /* 0x000000ff0b0ba210 */ /* 0x000fe20007ffe1ff */
[C---:B------:R-:W-:Y:S01]  /*4270*/  IMAD R13, R122.reuse, R13, R17 ;  /* 0x0000000d7a0d7224 */ /* 0x040fe200078e0211 */
[----:B------:R-:W-:Y:S01]  /*4280*/  ISETP.GT.U32.AND P2, PT, R122, R15, PT ;  /* 0x0000000f7a00720c */ /* 0x000fe20003f44070 */
[----:B------:R-:W-:Y:S01]  /*4290*/  IMAD.HI.U32 R14, R232, R19, RZ ;  /* 0x00000013e80e7227 */ /* 0x000fe200078e00ff */
[----:B------:R-:W-:-:S02]  /*42a0*/  @!P3 IADD3 R9, -R9, RZ, RZ ;  /* 0x000000ff0909b210 */ /* 0x000fc40007ffe1ff */
[----:B------:R-:W-:Y:S01]  /*42b0*/  ISETP.GT.U32.AND P3, PT, R122, R13, PT ;  /* 0x0000000d7a00720c */ /* 0x000fe20003f64070 */
[----:B------:R-:W-:Y:S01]  /*42c0*/  VIADD R28, R252, 0x4d ;  /* 0x0000004dfc1c7836 */ /* 0x000fe20000000000 */
[----:B------:R-:W-:Y:S01]  /*42d0*/  IABS R17, R22 ;  /* 0x0000001600117213 */ /* 0x000fe20000000000 */
[----:B------:R-:W-:Y:S01]  /*42e0*/  @!P1 IMAD.IADD R10, R10, 0x1, -R122 ;  /* 0x000000010a0a9824 */ /* 0x000fe200078e0a7a */
[----:B------:R-:W-:Y:S01]  /*42f0*/  IADD3 R14, -R14, RZ, RZ ;  /* 0x000000ff0e0e7210 */ /* 0x000fe20007ffe1ff */
[----:B------:R-:W-:Y:S01]  /*4300*/  VIADD R32, R252, 0x4f ;  /* 0x0000004ffc207836 */ /* 0x000fe20000000000 */
[----:B------:R-:W-:Y:S01]  /*4310*/  ISETP.GE.AND P5, PT, R16, RZ, PT ;  /* 0x000000ff1000720c */ /* 0x000fe20003fa6270 */
[----:B------:R-:W-:Y:S01]  /*4320*/  IMAD.HI.U32 R16, R232, R17, RZ ;  /* 0x00000011e8107227 */ /* 0x000fe200078e00ff */
[C---:B------:R-:W-:Y:S01]  /*4330*/  ISETP.GT.U32.AND P1, PT, R122.reuse, R12, PT ;  /* 0x0000000c7a00720c */ /* 0x040fe20003f24070 */
[----:B------:R1:W-:Y:S01]  /*4340*/  STL [R1+0x5300], R9 ;  /* 0x0053000901007387 */ /* 0x0003e20000100800 */
[----:B------:R-:W-:Y:S01]  /*4350*/  IABS R31, R32 ;  /* 0x00000020001f7213 */ /* 0x000fe20000000000 */
[----:B------:R-:W-:Y:S01]  /*4360*/  IMAD R14, R122, R14, R19 ;  /* 0x0000000e7a0e7224 */ /* 0x000fe200078e0213 */
[----:B------:R-:W-:Y:S01]  /*4370*/  IABS R19, R23 ;  /* 0x0000001700137213 */ /* 0x000fe20000000000 */
[----:B------:R-:W-:-:S02]  /*4380*/  IMAD.MOV R16, RZ, RZ, -R16 ;  /* 0x000000ffff107224 */ /* 0x000fc400078e0a10 */
[--C-:B------:R-:W-:Y:S01]  /*4390*/  @!P2 IMAD.IADD R15, R15, 0x1, -R122.reuse ;  /* 0x000000010f0fa824 */ /* 0x100fe200078e0a7a */
[C---:B------:R-:W-:Y:S01]  /*43a0*/  ISETP.GT.U32.AND P0, PT, R122.reuse, R14, PT ;  /* 0x0000000e7a00720c */ /* 0x040fe20003f04070 */
[--C-:B------:R-:W-:Y:S02]  /*43b0*/  @!P3 IMAD.IADD R13, R13, 0x1, -R122.reuse ;  /* 0x000000010d0db824 */ /* 0x100fe400078e0a7a */
[C---:B------:R-:W-:Y:S01]  /*43c0*/  IMAD R16, R122.reuse, R16, R17 ;  /* 0x000000107a107224 */ /* 0x040fe200078e0211 */
[----:B------:R-:W-:Y:S01]  /*43d0*/  ISETP.GT.U32.AND P2, PT, R122, R15, PT ;  /* 0x0000000f7a00720c */ /* 0x000fe20003f44070 */
[----:B------:R-:W-:Y:S01]  /*43e0*/  IMAD.HI.U32 R17, R232, R19, RZ ;  /* 0x00000013e8117227 */ /* 0x000fe200078e00ff */
[----:B------:R-:W-:Y:S02]  /*43f0*/  ISETP.GT.U32.AND P3, PT, R122, R13, PT ;  /* 0x0000000d7a00720c */ /* 0x000fe40003f64070 */
[----:B-1----:R-:W-:Y:S01]  /*4400*/  IADD3 R9, R252, 0x1fc, RZ ;  /* 0x000001fcfc097810 */ /* 0x002fe20007ffe0ff */
[----:B------:R-:W-:Y:S01]  /*4410*/  @!P1 IMAD.IADD R12, R12, 0x1, -R122 ;  /* 0x000000010c0c9824 */ /* 0x000fe200078e0a7a */
[----:B------:R-:W-:Y:S01]  /*4420*/  IADD3 R17, -R17, RZ, RZ ;  /* 0x000000ff11117210 */ /* 0x000fe20007ffe1ff */
[----:B------:R-:W-:Y:S01]  /*4430*/  @!P4 IMAD.MOV R10, RZ, RZ, -R10 ;  /* 0x000000ffff0ac224 */ /* 0x000fe200078e0a0a */
[----:B------:R-:W-:Y:S01]  /*4440*/  ISETP.GE.AND P4, PT, R18, RZ, PT ;  /* 0x000000ff1200720c */ /* 0x000fe20003f86270 */
[--C-:B------:R-:W-:Y:S01]  /*4450*/  @!P0 IMAD.IADD R14, R14, 0x1, -R122.reuse ;  /* 0x000000010e0e8824 */ /* 0x100fe200078e0a7a */
[C---:B------:R-:W-:Y:S01]  /*4460*/  ISETP.GT.U32.AND P1, PT, R122.reuse, R12, PT ;  /* 0x0000000c7a00720c */ /* 0x040fe20003f24070 */
[----:B------:R-:W-:Y:S01]  /*4470*/  IMAD R17, R122, R17, R19 ;  /* 0x000000117a117224 */ /* 0x000fe200078e0213 */
[----:B------:R-:W-:Y:S01]  /*4480*/  IADD3 R19, R252, 0x49, RZ ;  /* 0x00000049fc137810 */ /* 0x000fe20007ffe0ff */
[----:B------:R-:W-:Y:S01]  /*4490*/  @!P2 IMAD.IADD R15, R15, 0x1, -R122 ;  /* 0x000000010f0fa824 */ /* 0x000fe200078e0a7a */
[----:B------:R-:W-:Y:S01]  /*44a0*/  ISETP.GT.U32.AND P0, PT, R122, R14, PT ;  /* 0x0000000e7a00720c */ /* 0x000fe20003f04070 */
[----:B------:R-:W-:Y:S01]  /*44b0*/  IMAD.HI.U32 R18, R232, R21, RZ ;  /* 0x00000015e8127227 */ /* 0x000fe200078e00ff */
[C---:B------:R-:W-:Y:S01]  /*44c0*/  ISETP.GT.U32.AND P2, PT, R122.reuse, R17, PT ;  /* 0x000000117a00720c */ /* 0x040fe20003f44070 */
[----:B------:R-:W-:Y:S01]  /*44d0*/  STL [R1+0x5304], R10 ;  /* 0x0053040a01007387 */ /* 0x000fe20000100800 */
[----:B------:R-:W-:Y:S01]  /*44e0*/  @!P3 IADD3 R13, R13, -R122, RZ ;  /* 0x8000007a0d0db210 */ /* 0x000fe20007ffe0ff */
[----:B------:R-:W-:Y:S01]  /*44f0*/  IMAD.MOV R18, RZ, RZ, -R18 ;  /* 0x000000ffff127224 */ /* 0x000fe200078e0a12 */
[----:B------:R-:W-:Y:S01]  /*4500*/  ISETP.GT.U32.AND P3, PT, R122, R16, PT ;  /* 0x000000107a00720c */ /* 0x000fe20003f64070 */
[----:B------:R-:W-:Y:S01]  /*4510*/  VIADD R36, R252, 0x51 ;  /* 0x00000051fc247836 */ /* 0x000fe20000000000 */
[----:B------:R-:W-:Y:S01]  /*4520*/  STL [R1+0x5308], R11 ;  /* 0x0053080b01007387 */ /* 0x000fe20000100800 */
[--C-:B------:R-:W-:Y:S01]  /*4530*/  @!P1 IMAD.IADD R12, R12, 0x1, -R122.reuse ;  /* 0x000000010c0c9824 */ /* 0x100fe200078e0a7a */
[----:B------:R-:W-:Y:S01]  /*4540*/  ISETP.GE.AND P1, PT, R20, RZ, PT ;  /* 0x000000ff1400720c */ /* 0x000fe20003f26270 */
[----:B------:R-:W-:Y:S01]  /*4550*/  IMAD R18, R122, R18, R21 ;  /* 0x000000127a127224 */ /* 0x000fe200078e0215 */
[----:B------:R-:W-:Y:S01]  /*4560*/  IABS R21, R19 ;  /* 0x0000001300157213 */ /* 0x000fe20000000000 */
[--C-:B------:R-:W-:Y:S01]  /*4570*/  @!P0 IMAD.IADD R14, R14, 0x1, -R122.reuse ;  /* 0x000000010e0e8824 */ /* 0x100fe200078e0a7a */
[----:B------:R-:W-:Y:S01]  /*4580*/  ISETP.GE.AND P0, PT, R24, RZ, PT ;  /* 0x000000ff1800720c */ /* 0x000fe20003f06270 */
[----:B------:R-:W-:Y:S01]  /*4590*/  @!P2 IMAD.IADD R17, R17, 0x1, -R122 ;  /* 0x000000011111a824 */ /* 0x000fe200078e0a7a */
[----:B------:R-:W-:Y:S01]  /*45a0*/  IABS R35, R36 ;  /* 0x0000002400237213 */ /* 0x000fe20000000000 */
[----:B------:R-:W-:-:S02]  /*45b0*/  VIADD R20, R252, 0x4a ;  /* 0x0000004afc147836 */ /* 0x000fc40000000000 */
[----:B------:R-:W-:Y:S01]  /*45c0*/  @!P3 IMAD.IADD R16, R16, 0x1, -R122 ;  /* 0x000000011010b824 */ /* 0x000fe200078e0a7a */
[----:B------:R-:W-:Y:S01]  /*45d0*/  ISETP.GT.U32.AND P2, PT, R122, R17, PT ;  /* 0x000000117a00720c */ /* 0x000fe20003f44070 */
[----:B------:R-:W-:Y:S01]  /*45e0*/  @!P4 IMAD.MOV R14, RZ, RZ, -R14 ;  /* 0x000000ffff0ec224 */ /* 0x000fe200078e0a0e */
[----:B------:R-:W-:Y:S01]  /*45f0*/  ISETP.GE.AND P4, PT, R19, RZ, PT ;  /* 0x000000ff1300720c */ /* 0x000fe20003f86270 */
[----:B------:R-:W-:Y:S01]  /*4600*/  @!P5 IMAD.MOV R13, RZ, RZ, -R13 ;  /* 0x000000ffff0dd224 */ /* 0x000fe200078e0a0d */
[----:B------:R-:W-:Y:S01]  /*4610*/  ISETP.GE.AND P5, PT, R23, RZ, PT ;  /* 0x000000ff1700720c */ /* 0x000fe20003fa6270 */
[----:B------:R-:W-:Y:S01]  /*4620*/  IMAD.HI.U32 R19, R232, R21, RZ ;  /* 0x00000015e8137227 */ /* 0x000fe200078e00ff */
[----:B------:R-:W-:Y:S02]  /*4630*/  ISETP.GT.U32.AND P3, PT, R122, R16, PT ;  /* 0x000000107a00720c */ /* 0x000fe40003f64070 */
[----:B------:R-:W-:Y:S01]  /*4640*/  IABS R23, R20 ;  /* 0x0000001400177213 */ /* 0x000fe20000000000 */
[----:B------:R-:W-:Y:S01]  /*4650*/  @!P6 IMAD.MOV R12, RZ, RZ, -R12 ;  /* 0x000000ffff0ce224 */ /* 0x000fe200078e0a0c */
[----:B------:R-:W-:Y:S01]  /*4660*/  @!P1 IADD3 R15, -R15, RZ, RZ ;  /* 0x000000ff0f0f9210 */ /* 0x000fe20007ffe1ff */
[----:B------:R-:W-:Y:S01]  /*4670*/  IMAD.MOV R19, RZ, RZ, -R19 ;  /* 0x000000ffff137224 */ /* 0x000fe200078e0a13 */
[----:B------:R-:W-:Y:S01]  /*4680*/  ISETP.GE.AND P6, PT, R22, RZ, PT ;  /* 0x000000ff1600720c */ /* 0x000fe20003fc6270 */
[----:B------:R-:W-:Y:S01]  /*4690*/  VIADD R24, R252, 0x4b ;  /* 0x0000004bfc187836 */ /* 0x000fe20000000000 */
[----:B------:R-:W-:Y:S01]  /*46a0*/  ISETP.GE.AND P1, PT, R20, RZ, PT ;  /* 0x000000ff1400720c */ /* 0x000fe20003f26270 */
[----:B------:R-:W-:Y:S01]  /*46b0*/  IMAD.HI.U32 R20, R232, R23, RZ ;  /* 0x00000017e8147227 */ /* 0x000fe200078e00ff */
[----:B------:R-:W-:Y:S01]  /*46c0*/  @!P2 IADD3 R17, R17, -R122, RZ ;  /* 0x8000007a1111a210 */ /* 0x000fe20007ffe0ff */
[----:B------:R-:W-:Y:S01]  /*46d0*/  STL [R1+0x530c], R12 ;  /* 0x00530c0c01007387 */ /* 0x000fe20000100800 */
[----:B------:R-:W-:Y:S01]  /*46e0*/  IABS R25, R24 ;  /* 0x0000001800197213 */ /* 0x000fe20000000000 */
[----:B------:R-:W-:Y:S01]  /*46f0*/  IMAD R19, R122, R19, R21 ;  /* 0x000000137a137224 */ /* 0x000fe200078e0215 */
[----:B------:R-:W-:Y:S01]  /*4700*/  @!P5 IADD3 R17, -R17, RZ, RZ ;  /* 0x000000ff1111d210 */ /* 0x000fe20007ffe1ff */
[----:B------:R-:W-:Y:S01]  /*4710*/  IMAD.MOV R20, RZ, RZ, -R20 ;  /* 0x000000ffff147224 */ /* 0x000fe200078e0a14 */
[----:B------:R-:W-:Y:S01]  /*4720*/  ISETP.GE.AND P5, PT, R24, RZ, PT ;  /* 0x000000ff1800720c */ /* 0x000fe20003fa6270 */
[----:B------:R-:W-:Y:S01]  /*4730*/  @!P3 IMAD.IADD R16, R16, 0x1, -R122 ;  /* 0x000000011010b824 */ /* 0x000fe200078e0a7a */
[C---:B------:R-:W-:Y:S01]  /*4740*/  ISETP.GT.U32.AND P2, PT, R122.reuse, R19, PT ;  /* 0x000000137a00720c */ /* 0x040fe20003f44070 */
[C---:B------:R-:W-:Y:S01]  /*4750*/  IMAD R20, R122.reuse, R20, R23 ;  /* 0x000000147a147224 */ /* 0x040fe200078e0217 */
[----:B------:R-:W-:Y:S01]  /*4760*/  ISETP.GT.U32.AND P3, PT, R122, R18, PT ;  /* 0x000000127a00720c */ /* 0x000fe20003f64070 */
[----:B------:R-:W-:Y:S01]  /*4770*/  @!P6 IMAD.MOV R16, RZ, RZ, -R16 ;  /* 0x000000ffff10e224 */ /* 0x000fe200078e0a10 */
[----:B------:R-:W-:Y:S01]  /*4780*/  STL [R1+0x5310], R13 ;  /* 0x0053100d01007387 */ /* 0x000fe20000100800 */
[----:B------:R-:W-:Y:S01]  /*4790*/  IMAD.HI.U32 R21, R232, R25, RZ ;  /* 0x00000019e8157227 */ /* 0x000fe200078e00ff */
[----:B------:R-:W-:-:S02]  /*47a0*/  ISETP.GT.U32.AND P6, PT, R122, R20, PT ;  /* 0x000000147a00720c */ /* 0x000fc40003fc4070 */
[----:B------:R1:W-:Y:S01]  /*47b0*/  STL [R1+0x5314], R14 ;  /* 0x0053140e01007387 */ /* 0x0003e20000100800 */
[----:B------:R-:W-:-:S04]  /*47c0*/  IMAD.HI.U32 R22, R232, R27, RZ ;  /* 0x0000001be8167227 */ /* 0x000fc800078e00ff */
[----:B------:R-:W-:Y:S02]  /*47d0*/  @!P2 IMAD.IADD R19, R19, 0x1, -R122 ;  /* 0x000000011313a824 */ /* 0x000fe400078e0a7a */
[----:B------:R-:W-:Y:S02]  /*47e0*/  IMAD.MOV R21, RZ, RZ, -R21 ;  /* 0x000000ffff157224 */ /* 0x000fe400078e0a15 */
[----:B------:R-:W-:Y:S01]  /*47f0*/  IMAD.MOV R22, RZ, RZ, -R22 ;  /* 0x000000ffff167224 */ /* 0x000fe200078e0a16 */
[C---:B------:R-:W-:Y:S01]  /*4800*/  ISETP.GT.U32.AND P2, PT, R122.reuse, R19, PT ;  /* 0x000000137a00720c */ /* 0x040fe20003f44070 */
[----:B------:R-:W-:Y:S01]  /*4810*/  IMAD R21, R122, R21, R25 ;  /* 0x000000157a157224 */ /* 0x000fe200078e0219 */
[----:B------:R-:W-:Y:S01]  /*4820*/  @!P6 IADD3 R20, R20, -R122, RZ ;  /* 0x8000007a1414e210 */ /* 0x000fe20007ffe0ff */
[----:B------:R-:W-:Y:S01]  /*4830*/  IMAD R22, R122, R22, R27 ;  /* 0x000000167a167224 */ /* 0x000fe200078e021b */
[----:B------:R-:W-:Y:S01]  /*4840*/  IABS R27, R28 ;  /* 0x0000001c001b7213 */ /* 0x000fe20000000000 */
[----:B------:R-:W-:Y:S01]  /*4850*/  IMAD.HI.U32 R24, R232, R29, RZ ;  /* 0x0000001de8187227 */ /* 0x000fe200078e00ff */
[----:B------:R-:W-:-:S02]  /*4860*/  ISETP.GT.U32.AND P6, PT, R122, R20, PT ;  /* 0x000000147a00720c */ /* 0x000fc40003fc4070 */
[----:B-1----:R-:W-:Y:S01]  /*4870*/  IADD3 R14, R252, 0x1f8, RZ ;  /* 0x000001f8fc0e7810 */ /* 0x002fe20007ffe0ff */
[----:B------:R-:W-:Y:S01]  /*4880*/  IMAD.HI.U32 R23, R232, R27, RZ ;  /* 0x0000001be8177227 */ /* 0x000fe200078e00ff */
[----:B------:R-:W-:-:S03]  /*4890*/  IADD3 R24, -R24, RZ, RZ ;  /* 0x000000ff18187210 */ /* 0x000fc60007ffe1ff */
[--C-:B------:R-:W-:Y:S01]  /*48a0*/  @!P2 IMAD.IADD R19, R19, 0x1, -R122.reuse ;  /* 0x000000011313a824 */ /* 0x100fe200078e0a7a */
[----:B------:R-:W-:Y:S01]  /*48b0*/  ISETP.GT.U32.AND P2, PT, R122, R21, PT ;  /* 0x000000157a00720c */ /* 0x000fe20003f44070 */
[----:B------:R-:W-:Y:S02]  /*48c0*/  IMAD.MOV R23, RZ, RZ, -R23 ;  /* 0x000000ffff177224 */ /* 0x000fe400078e0a17 */
[--C-:B------:R-:W-:Y:S02]  /*48d0*/  @!P3 IMAD.IADD R18, R18, 0x1, -R122.reuse ;  /* 0x000000011212b824 */ /* 0x100fe400078e0a7a */
[----:B------:R-:W-:Y:S01]  /*48e0*/  @!P6 IMAD.IADD R20, R20, 0x1, -R122 ;  /* 0x000000011414e824 */ /* 0x000fe200078e0a7a */
[C---:B------:R-:W-:Y:S01]  /*48f0*/  ISETP.GT.U32.AND P6, PT, R122.reuse, R22, PT ;  /* 0x000000167a00720c */ /* 0x040fe20003fc4070 */
[C---:B------:R-:W-:Y:S01]  /*4900*/  IMAD R23, R122.reuse, R23, R27 ;  /* 0x000000177a177224 */ /* 0x040fe200078e021b */
[C---:B------:R-:W-:Y:S01]  /*4910*/  ISETP.GT.U32.AND P3, PT, R122.reuse, R18, PT ;  /* 0x000000127a00720c */ /* 0x040fe20003f64070 */
[----:B------:R-:W-:Y:S01]  /*4920*/  IMAD R24, R122, R24, R29 ;  /* 0x000000187a187224 */ /* 0x000fe200078e021d */
[----:B------:R-:W-:Y:S01]  /*4930*/  @!P1 IADD3 R20, -R20, RZ, RZ ;  /* 0x000000ff14149210 */ /* 0x000fe20007ffe1ff */
[----:B------:R-:W-:-:S04]  /*4940*/  IMAD.HI.U32 R25, R232, R31, RZ ;  /* 0x0000001fe8197227 */ /* 0x000fc800078e00ff */
[--C-:B------:R-:W-:Y:S01]  /*4950*/  @!P2 IMAD.IADD R21, R21, 0x1, -R122.reuse ;  /* 0x000000011515a824 */ /* 0x100fe200078e0a7a */
[----:B------:R-:W-:Y:S01]  /*4960*/  ISETP.GT.U32.AND P2, PT, R122, R23, PT ;  /* 0x000000177a00720c */ /* 0x000fe20003f44070 */
[----:B------:R-:W-:Y:S02]  /*4970*/  IMAD.MOV R25, RZ, RZ, -R25 ;  /* 0x000000ffff197224 */ /* 0x000fe400078e0a19 */
[--C-:B------:R-:W-:Y:S01]  /*4980*/  @!P6 IMAD.IADD R22, R22, 0x1, -R122.reuse ;  /* 0x000000011616e824 */ /* 0x100fe200078e0a7a */
[----:B------:R-:W-:Y:S01]  /*4990*/  ISETP.GT.U32.AND P6, PT, R122, R24, PT ;  /* 0x000000187a00720c */ /* 0x000fe20003fc4070 */
[----:B------:R-:W-:Y:S02]  /*49a0*/  VIADD R34, R252, 0x50 ;  /* 0x00000050fc227836 */ /* 0x000fe40000000000 */
[----:B------:R-:W-:Y:S02]  /*49b0*/  IMAD R25, R122, R25, R31 ;  /* 0x000000197a197224 */ /* 0x000fe400078e021f */
[----:B------:R-:W-:Y:S01]  /*49c0*/  @!P3 IMAD.IADD R18, R18, 0x1, -R122 ;  /* 0x000000011212b824 */ /* 0x000fe200078e0a7a */
[----:B------:R-:W-:Y:S01]  /*49d0*/  IABS R33, R34 ;  /* 0x0000002200217213 */ /* 0x000fe20000000000 */
[----:B------:R-:W-:Y:S01]  /*49e0*/  IMAD.HI.U32 R27, R232, R35, RZ ;  /* 0x00000023e81b7227 */ /* 0x000fe200078e00ff */
[----:B------:R-:W-:-:S02]  /*49f0*/  ISETP.GT.U32.AND P1, PT, R122, R25, PT ;  /* 0x000000197a00720c */ /* 0x000fc40003f24070 */
[----:B------:R-:W-:Y:S01]  /*4a00*/  @!P2 IADD3 R23, R23, -R122, RZ ;  /* 0x8000007a1717a210 */ /* 0x000fe20007ffe0ff */
[----:B------:R-:W-:Y:S01]  /*4a10*/  @!P0 IMAD.MOV R18, RZ, RZ, -R18 ;  /* 0x000000ffff128224 */ /* 0x000fe200078e0a12 */
[----:B------:R-:W-:Y:S01]  /*4a20*/  ISETP.GT.U32.AND P2, PT, R122, R21, PT ;  /* 0x000000157a00720c */ /* 0x000fe20003f44070 */
[----:B------:R-:W-:Y:S01]  /*4a30*/  @!P6 IMAD.IADD R24, R24, 0x1, -R122 ;  /* 0x000000011818e824 */ /* 0x000fe200078e0a7a */
[----:B------:R-:W-:Y:S01]  /*4a40*/  ISETP.GE.AND P3, PT, R26, RZ, PT ;  /* 0x000000ff1a00720c */ /* 0x000fe20003f66270 */
[----:B------:R-:W-:Y:S01]  /*4a50*/  IMAD.HI.U32 R26, R232, R33, RZ ;  /* 0x00000021e81a7227 */ /* 0x000fe200078e00ff */
[C---:B------:R-:W-:Y:S02]  /*4a60*/  ISETP.GT.U32.AND P6, PT, R122.reuse, R23, PT ;  /* 0x000000177a00720c */ /* 0x040fe40003fc4070 */
[----:B------:R-:W-:Y:S01]  /*4a70*/  ISETP.GT.U32.AND P0, PT, R122, R22, PT ;  /* 0x000000167a00720c */ /* 0x000fe20003f04070 */
[----:B------:R-:W-:Y:S01]  /*4a80*/  IMAD.MOV R26, RZ, RZ, -R26 ;  /* 0x000000ffff1a7224 */ /* 0x000fe200078e0a1a */
[----:B------:R-:W-:Y:S01]  /*4a90*/  IADD3 R27, -R27, RZ, RZ ;  /* 0x000000ff1b1b7210 */ /* 0x000fe20007ffe1ff */
[----:B------:R-:W-:-:S02]  /*4aa0*/  VIADD R38, R252, 0x53 ;  /* 0x00000053fc267836 */ /* 0x000fc40000000000 */
[----:B------:R-:W-:Y:S02]  /*4ab0*/  VIADD R37, R252, 0x52 ;  /* 0x00000052fc257836 */ /* 0x000fe40000000000 */
[----:B------:R-:W-:Y:S01]  /*4ac0*/  @!P4 IMAD.MOV R19, RZ, RZ, -R19 ;  /* 0x000000ffff13c224 */ /* 0x000fe200078e0a13 */
[C---:B------:R-:W-:Y:S01]  /*4ad0*/  ISETP.GT.U32.AND P4, PT, R122.reuse, R24, PT ;  /* 0x000000187a00720c */ /* 0x040fe20003f84070 */
[C---:B------:R-:W-:Y:S01]  /*4ae0*/  IMAD R26, R122.reuse, R26, R33 ;  /* 0x0000001a7a1a7224 */ /* 0x040fe200078e0221 */
[----:B------:R-:W-:Y:S01]  /*4af0*/  IABS R33, R38 ;  /* 0x0000002600217213 */ /* 0x000fe20000000000 */
[--C-:B------:R-:W-:Y:S01]  /*4b00*/  @!P2 IMAD.IADD R21, R21, 0x1, -R122.reuse ;  /* 0x000000011515a824 */ /* 0x100fe200078e0a7a */
[----:B------:R-:W-:Y:S01]  /*4b10*/  IABS R31, R37 ;  /* 0x00000025001f7213 */ /* 0x000fe20000000000 */
[--C-:B------:R-:W-:Y:S01]  /*4b20*/  @!P1 IMAD.IADD R25, R25, 0x1, -R122.reuse ;  /* 0x0000000119199824 */ /* 0x100fe200078e0a7a */
[C---:B------:R-:W-:Y:S01]  /*4b30*/  ISETP.GT.U32.AND P2, PT, R122.reuse, R26, PT ;  /* 0x0000001a7a00720c */ /* 0x040fe20003f44070 */
[----:B------:R-:W-:Y:S01]  /*4b40*/  IMAD R27, R122, R27, R35 ;  /* 0x0000001b7a1b7224 */ /* 0x000fe200078e0223 */
[----:B------:R-:W-:Y:S01]  /*4b50*/  ISETP.GE.AND P1, PT, R32, RZ, PT ;  /* 0x000000ff2000720c */ /* 0x000fe20003f26270 */
[----:B------:R-:W-:Y:S01]  /*4b60*/  @!P5 IMAD.MOV R21, RZ, RZ, -R21 ;  /* 0x000000ffff15d224 */ /* 0x000fe200078e0a15 */
[C---:B------:R-:W-:Y:S01]  /*4b70*/  ISETP.GT.U32.AND P5, PT, R122.reuse, R25, PT ;  /* 0x000000197a00720c */ /* 0x040fe20003fa4070 */
[--C-:B------:R-:W-:Y:S01]  /*4b80*/  @!P6 IMAD.IADD R23, R23, 0x1, -R122.reuse ;  /* 0x000000011717e824 */ /* 0x100fe200078e0a7a */
[----:B------:R-:W-:Y:S01]  /*4b90*/  ISETP.GT.U32.AND P6, PT, R122, R27, PT ;  /* 0x0000001b7a00720c */ /* 0x000fe20003fc4070 */
[----:B------:R-:W-:Y:S01]  /*4ba0*/  @!P0 IMAD.IADD R22, R22, 0x1, -R122 ;  /* 0x0000000116168824 */ /* 0x000fe200078e0a7a */
[----:B------:R-:W-:Y:S01]  /*4bb0*/  ISETP.GE.AND P0, PT, R28, RZ, PT ;  /* 0x000000ff1c00720c */ /* 0x000fe20003f06270 */
[----:B------:R-:W-:Y:S01]  /*4bc0*/  IMAD.HI.U32 R29, R232, R33, RZ ;  /* 0x00000021e81d7227 */ /* 0x000fe200078e00ff */
[----:B------:R-:W-:-:S02]  /*4bd0*/  @!P4 IADD3 R24, R24, -R122, RZ ;  /* 0x8000007a1818c210 */ /* 0x000fc40007ffe0ff */
[----:B------:R-:W-:Y:S01]  /*4be0*/  ISETP.GE.AND P4, PT, R30, RZ, PT ;  /* 0x000000ff1e00720c */ /* 0x000fe20003f86270 */
[----:B------:R-:W-:Y:S01]  /*4bf0*/  IMAD.HI.U32 R28, R232, R31, RZ ;  /* 0x0000001fe81c7227 */ /* 0x000fe200078e00ff */
[-C--:B------:R-:W-:Y:S02]  /*4c00*/  @!P2 IADD3 R26, R26, -R122.reuse, RZ ;  /* 0x8000007a1a1aa210 */ /* 0x080fe40007ffe0ff */
[----:B------:R-:W-:Y:S01]  /*4c10*/  @!P3 IADD3 R22, -R22, RZ, RZ ;  /* 0x000000ff1616b210 */ /* 0x000fe20007ffe1ff */
[----:B------:R-:W-:Y:S01]  /*4c20*/  IMAD.MOV R29, RZ, RZ, -R29 ;  /* 0x000000ffff1d7224 */ /* 0x000fe200078e0a1d */
[----:B------:R-:W-:Y:S01]  /*4c30*/  @!P5 IADD3 R25, R25, -R122, RZ ;  /* 0x8000007a1919d210 */ /* 0x000fe20007ffe0ff */
[----:B------:R-:W-:Y:S01]  /*4c40*/  IMAD.MOV R28, RZ, RZ, -R28 ;  /* 0x000000ffff1c7224 */ /* 0x000fe200078e0a1c */
[C---:B------:R-:W-:Y:S01]  /*4c50*/  ISETP.GT.U32.AND P3, PT, R122.reuse, R26, PT ;  /* 0x0000001a7a00720c */ /* 0x040fe20003f64070 */
[----:B------:R-:W-:Y:S01]  /*4c60*/  IMAD R29, R122, R29, R33 ;  /* 0x0000001d7a1d7224 */ /* 0x000fe200078e0221 */
[----:B------:R-:W-:Y:S01]  /*4c70*/  ISETP.GE.AND P2, PT, R34, RZ, PT ;  /* 0x000000ff2200720c */ /* 0x000fe20003f46270 */
[----:B------:R-:W-:-:S02]  /*4c80*/  IMAD R28, R122, R28, R31 ;  /* 0x0000001c7a1c7224 */ /* 0x000fc400078e021f */
[----:B------:R-:W-:Y:S01]  /*4c90*/  VIADD R31, R252, 0x54 ;  /* 0x00000054fc1f7836 */ /* 0x000fe20000000000 */
[C---:B------:R-:W-:Y:S01]  /*4ca0*/  ISETP.GT.U32.AND P5, PT, R122.reuse, R29, PT ;  /* 0x0000001d7a00720c */ /* 0x040fe20003fa4070 */
[----:B------:R-:W-:Y:S02]  /*4cb0*/  @!P6 IMAD.IADD R27, R27, 0x1, -R122 ;  /* 0x000000011b1be824 */ /* 0x000fe400078e0a7a */
[----:B------:R-:W-:Y:S01]  /*4cc0*/  @!P0 IMAD.MOV R23, RZ, RZ, -R23 ;  /* 0x000000ffff178224 */ /* 0x000fe200078e0a17 */
[----:B------:R-:W-:Y:S01]  /*4cd0*/  IABS R33, R31 ;  /* 0x0000001f00217213 */ /* 0x000fe20000000000 */
[----:B------:R-:W-:Y:S01]  /*4ce0*/  @!P4 IMAD.MOV R24, RZ, RZ, -R24 ;  /* 0x000000ffff18c224 */ /* 0x000fe200078e0a18 */
[----:B------:R-:W-:Y:S01]  /*4cf0*/  ISETP.GT.U32.AND P0, PT, R122, R28, PT ;  /* 0x0000001c7a00720c */ /* 0x000fe20003f04070 */
[----:B------:R-:W-:Y:S01]  /*4d00*/  VIADD R32, R252, 0x55 ;  /* 0x00000055fc207836 */ /* 0x000fe20000000000 */
[----:B------:R-:W-:Y:S01]  /*4d10*/  ISETP.GT.U32.AND P6, PT, R122, R27, PT ;  /* 0x0000001b7a00720c */ /* 0x000fe20003fc4070 */
[----:B------:R-:W-:Y:S01]  /*4d20*/  IMAD.HI.U32 R30, R232, R33, RZ ;  /* 0x00000021e81e7227 */ /* 0x000fe200078e00ff */
[----:B------:R-:W-:-:S02]  /*4d30*/  ISETP.GE.AND P4, PT, R36, RZ, PT ;  /* 0x000000ff2400720c */ /* 0x000fc40003f86270 */
[----:B------:R-:W-:Y:S01]  /*4d40*/  IABS R35, R32 ;  /* 0x0000002000237213 */ /* 0x000fe20000000000 */
[--C-:B------:R-:W-:Y:S01]  /*4d50*/  @!P5 IMAD.IADD R29, R29, 0x1, -R122.reuse ;  /* 0x000000011d1dd824 */ /* 0x100fe200078e0a7a */
[----:B------:R-:W-:Y:S01]  /*4d60*/  IADD3 R30, -R30, RZ, RZ ;  /* 0x000000ff1e1e7210 */ /* 0x000fe20007ffe1ff */
[--C-:B------:R-:W-:Y:S01]  /*4d70*/  @!P3 IMAD.IADD R26, R26, 0x1, -R122.reuse ;  /* 0x000000011a1ab824 */ /* 0x100fe200078e0a7a */
[----:B------:R-:W-:Y:S01]  /*4d80*/  ISETP.GE.AND P3, PT, R37, RZ, PT ;  /* 0x000000ff2500720c */ /* 0x000fe20003f66270 */
[----:B------:R-:W-:Y:S01]  /*4d90*/  @!P1 IMAD.MOV R25, RZ, RZ, -R25 ;  /* 0x000000ffff199224 */ /* 0x000fe200078e0a19 */
[----:B------:R-:W-:Y:S01]  /*4da0*/  ISETP.GT.U32.AND P5, PT, R122, R29, PT ;  /* 0x0000001d7a00720c */ /* 0x000fe20003fa4070 */
[--C-:B------:R-:W-:Y:S01]  /*4db0*/  @!P0 IMAD.IADD R28, R28, 0x1, -R122.reuse ;  /* 0x000000011c1c8824 */ /* 0x100fe200078e0a7a */
[----:B------:R-:W-:Y:S01]  /*4dc0*/  ISETP.GE.AND P0, PT, R31, RZ, PT ;  /* 0x000000ff1f00720c */ /* 0x000fe20003f06270 */
[----:B------:R-:W-:Y:S01]  /*4dd0*/  @!P6 IMAD.IADD R27, R27, 0x1, -R122 ;  /* 0x000000011b1be824 */ /* 0x000fe200078e0a7a */
[----:B------:R-:W-:Y:S01]  /*4de0*/  @!P2 IADD3 R26, -R26, RZ, RZ ;  /* 0x000000ff1a1aa210 */ /* 0x000fe20007ffe1ff */
[C---:B------:R-:W-:Y:S01]  /*4df0*/  IMAD R30, R122.reuse, R30, R33 ;  /* 0x0000001e7a1e7224 */ /* 0x040fe200078e0221 */
[----:B------:R-:W-:Y:S01]  /*4e00*/  ISETP.GT.U32.AND P1, PT, R122, R28, PT ;  /* 0x0000001c7a00720c */ /* 0x000fe20003f24070 */
[----:B------:R-:W-:Y:S01]  /*4e10*/  IMAD.HI.U32 R31, R232, R35, RZ ;  /* 0x00000023e81f7227 */ /* 0x000fe200078e00ff */
[----:B------:R-:W-:-:S02]  /*4e20*/  ISETP.GE.AND P2, PT, R32, RZ, PT ;  /* 0x000000ff2000720c */ /* 0x000fc40003f46270 */
[----:B------:R-:W-:Y:S01]  /*4e30*/  IADD3 R36, R252, 0x58, RZ ;  /* 0x00000058fc247810 */ /* 0x000fe20007ffe0ff */
[----:B------:R-:W-:Y:S01]  /*4e40*/  @!P4 IMAD.MOV R27, RZ, RZ, -R27 ;  /* 0x000000ffff1bc224 */ /* 0x000fe200078e0a1b */
[----:B------:R-:W-:Y:S01]  /*4e50*/  ISETP.GT.U32.AND P4, PT, R122, R30, PT ;  /* 0x0000001e7a00720c */ /* 0x000fe20003f84070 */
[----:B------:R-:W-:Y:S01]  /*4e60*/  IMAD.MOV R31, RZ, RZ, -R31 ;  /* 0x000000ffff1f7224 */ /* 0x000fe200078e0a1f */
[----:B------:R-:W-:Y:S01]  /*4e70*/  IABS R39, R36 ;  /* 0x0000002400277213 */ /* 0x000fe20000000000 */
[--C-:B------:R-:W-:Y:S01]  /*4e80*/  @!P5 IMAD.IADD R29, R29, 0x1, -R122.reuse ;  /* 0x000000011d1dd824 */ /* 0x100fe200078e0a7a */
[----:B------:R-:W-:Y:S01]  /*4e90*/  ISETP.GE.AND P6, PT, R38, RZ, PT ;  /* 0x000000ff2600720c */ /* 0x000fe20003fc6270 */
[----:B------:R-:W-:Y:S02]  /*4ea0*/  IMAD R31, R122, R31, R35 ;  /* 0x0000001f7a1f7224 */ /* 0x000fe400078e0223 */
[C---:B------:R-:W-:Y:S02]  /*4eb0*/  VIADD R32, R252.reuse, 0x56 ;  /* 0x00000056fc207836 */ /* 0x040fe40000000000 */
[----:B------:R-:W-:Y:S01]  /*4ec0*/  VIADD R33, R252, 0x57 ;  /* 0x00000057fc217836 */ /* 0x000fe20000000000 */
[----:B------:R-:W-:Y:S01]  /*4ed0*/  ISETP.GT.U32.AND P5, PT, R122, R31, PT ;  /* 0x0000001f7a00720c */ /* 0x000fe20003fa4070 */
[--C-:B------:R-:W-:Y:S01]  /*4ee0*/  @!P1 IMAD.IADD R28, R28, 0x1, -R122.reuse ;  /* 0x000000011c1c9824 */ /* 0x100fe200078e0a7a */
[----:B------:R-:W-:Y:S01]  /*4ef0*/  IABS R35, R32 ;  /* 0x0000002000237213 */ /* 0x000fe20000000000 */
[----:B------:R-:W-:Y:S01]  /*4f00*/  @!P4 IMAD.IADD R30, R30, 0x1, -R122 ;  /* 0x000000011e1ec824 */ /* 0x000fe200078e0a7a */
[----:B------:R-:W-:Y:S01]  /*4f10*/  ISETP.GE.AND P1, PT, R32, RZ, PT ;  /* 0x000000ff2000720c */ /* 0x000fe20003f26270 */
[----:B------:R-:W-:Y:S01]  /*4f20*/  IMAD.HI.U32 R34, R232, R39, RZ ;  /* 0x00000027e8227227 */ /* 0x000fe200078e00ff */
[----:B------:R-:W-:-:S02]  /*4f30*/  IABS R37, R33 ;  /* 0x0000002100257213 */ /* 0x000fc40000000000 */
[----:B------:R-:W-:Y:S01]  /*4f40*/  ISETP.GT.U32.AND P4, PT, R122, R30, PT ;  /* 0x0000001e7a00720c */ /* 0x000fe20003f84070 */
[----:B------:R-:W-:Y:S01]  /*4f50*/  IMAD.HI.U32 R32, R232, R35, RZ ;  /* 0x00000023e8207227 */ /* 0x000fe200078e00ff */
[----:B------:R-:W-:Y:S02]  /*4f60*/  @!P3 IADD3 R28, -R28, RZ, RZ ;  /* 0x000000ff1c1cb210 */ /* 0x000fe40007ffe1ff */
[----:B------:R-:W-:Y:S01]  /*4f70*/  ISETP.GE.AND P3, PT, R33, RZ, PT ;  /* 0x000000ff2100720c */ /* 0x000fe20003f66270 */
[----:B------:R-:W-:Y:S01]  /*4f80*/  @!P5 IMAD.IADD R31, R31, 0x1, -R122 ;  /* 0x000000011f1fd824 */ /* 0x000fe200078e0a7a */
[----:B------:R-:W-:Y:S01]  /*4f90*/  @!P6 IADD3 R29, -R29, RZ, RZ ;  /* 0x000000ff1d1de210 */ /* 0x000fe20007ffe1ff */
[----:B------:R-:W-:Y:S01]  /*4fa0*/  IMAD.MOV R32, RZ, RZ, -R32 ;  /* 0x000000ffff207224 */ /* 0x000fe200078e0a20 */
[----:B------:R-:W-:Y:S01]  /*4fb0*/  ISETP.GE.AND P6, PT, R36, RZ, PT ;  /* 0x000000ff2400720c */ /* 0x000fe20003fc6270 */
[----:B------:R-:W-:Y:S01]  /*4fc0*/  IMAD.MOV R34, RZ, RZ, -R34 ;  /* 0x000000ffff227224 */ /* 0x000fe200078e0a22 */
[----:B------:R-:W-:Y:S01]  /*4fd0*/  ISETP.GT.U32.AND P5, PT, R122, R31, PT ;  /* 0x0000001f7a00720c */ /* 0x000fe20003fa4070 */
[----:B------:R-:W-:-:S04]  /*4fe0*/  IMAD.HI.U32 R33, R232, R37, RZ ;  /* 0x00000025e8217227 */ /* 0x000fc800078e00ff */
[----:B------:R-:W-:Y:S02]  /*4ff0*/  IMAD R32, R122, R32, R35 ;  /* 0x000000207a207224 */ /* 0x000fe400078e0223 */
[----:B------:R-:W-:Y:S02]  /*5000*/  @!P4 IMAD.IADD R30, R30, 0x1, -R122 ;  /* 0x000000011e1ec824 */ /* 0x000fe400078e0a7a */
[C---:B------:R-:W-:Y:S01]  /*5010*/  IMAD R34, R122.reuse, R34, R39 ;  /* 0x000000227a227224 */ /* 0x040fe200078e0227 */
[----:B------:R-:W-:Y:S01]  /*5020*/  ISETP.GT.U32.AND P4, PT, R122, R32, PT ;  /* 0x000000207a00720c */ /* 0x000fe20003f84070 */
[----:B------:R-:W-:Y:S01]  /*5030*/  IMAD.MOV R33, RZ, RZ, -R33 ;  /* 0x000000ffff217224 */ /* 0x000fe200078e0a21 */
[----:B------:R-:W-:Y:S01]  /*5040*/  IABS R39, R40 ;  /* 0x0000002800277213 */ /* 0x000fe20000000000 */
[----:B------:R-:W-:Y:S02]  /*5050*/  VIADD R36, R252, 0x59 ;  /* 0x00000059fc247836 */ /* 0x000fe40000000000 */
[----:B------:R-:W-:Y:S01]  /*5060*/  @!P0 IMAD.MOV R30, RZ, RZ, -R30 ;  /* 0x000000ffff1e8224 */ /* 0x000fe200078e0a1e */
[C---:B------:R-:W-:Y:S01]  /*5070*/  ISETP.GT.U32.AND P0, PT, R122.reuse, R34, PT ;  /* 0x000000227a00720c */ /* 0x040fe20003f04070 */
[----:B------:R-:W-:Y:S01]  /*5080*/  IMAD R33, R122, R33, R37 ;  /* 0x000000217a217224 */ /* 0x000fe200078e0225 */
[----:B------:R-:W-:Y:S01]  /*5090*/  IABS R37, R36 ;  /* 0x0000002400257213 */ /* 0x000fe20000000000 */
[----:B------:R-:W-:-:S02]  /*50a0*/  @!P5 IMAD.IADD R31, R31, 0x1, -R122 ;  /* 0x000000011f1fd824 */ /* 0x000fc400078e0a7a */
[----:B------:R-:W-:Y:S01]  /*50b0*/  VIADD R42, R252, 0x5b ;  /* 0x0000005bfc2a7836 */ /* 0x000fe20000000000 */
[----:B------:R-:W-:Y:S01]  /*50c0*/  ISETP.GT.U32.AND P5, PT, R122, R33, PT ;  /* 0x000000217a00720c */ /* 0x000fe20003fa4070 */
[----:B------:R-:W-:Y:S01]  /*50d0*/  IMAD.HI.U32 R35, R232, R37, RZ ;  /* 0x00000025e8237227 */ /* 0x000fe200078e00ff */
[----:B------:R-:W-:Y:S02]  /*50e0*/  @!P4 IADD3 R32, R32, -R122, RZ ;  /* 0x8000007a2020c210 */ /* 0x000fe40007ffe0ff */
[----:B------:R-:W-:Y:S01]  /*50f0*/  IABS R41, R42 ;  /* 0x0000002a00297213 */ /* 0x000fe20000000000 */
[----:B------:R-:W-:Y:S01]  /*5100*/  IMAD.MOV R35, RZ, RZ, -R35 ;  /* 0x000000ffff237224 */ /* 0x000fe200078e0a23 */
[----:B------:R-:W-:Y:S01]  /*5110*/  ISETP.GT.U32.AND P4, PT, R122, R32, PT ;  /* 0x000000207a00720c */ /* 0x000fe20003f84070 */
[----:B------:R-:W-:Y:S01]  /*5120*/  VIADD R44, R252, 0x5c ;  /* 0x0000005cfc2c7836 */ /* 0x000fe20000000000 */
[----:B------:R-:W-:Y:S01]  /*5130*/  @!P2 IADD3 R31, -R31, RZ, RZ ;  /* 0x000000ff1f1fa210 */ /* 0x000fe20007ffe1ff */
[----:B------:R-:W-:Y:S01]  /*5140*/  @!P0 IMAD.IADD R34, R34, 0x1, -R122 ;  /* 0x0000000122228824 */ /* 0x000fe200078e0a7a */
[----:B------:R-:W-:Y:S01]  /*5150*/  ISETP.GE.AND P2, PT, R36, RZ, PT ;  /* 0x000000ff2400720c */ /* 0x000fe20003f46270 */
[----:B------:R-:W-:Y:S01]  /*5160*/  IMAD R35, R122, R35, R37 ;  /* 0x000000237a237224 */ /* 0x000fe200078e0225 */
[----:B------:R-:W-:Y:S01]  /*5170*/  IABS R43, R44 ;  /* 0x0000002c002b7213 */ /* 0x000fe20000000000 */
[----:B------:R-:W-:Y:S01]  /*5180*/  IMAD.HI.U32 R37, R232, R41, RZ ;  /* 0x00000029e8257227 */ /* 0x000fe200078e00ff */
[----:B------:R-:W-:-:S03]  /*5190*/  ISETP.GT.U32.AND P0, PT, R122, R34, PT ;  /* 0x000000227a00720c */ /* 0x000fc60003f04070 */
[----:B------:R-:W-:Y:S01]  /*51a0*/  @!P5 IMAD.IADD R33, R33, 0x1, -R122 ;  /* 0x000000012121d824 */ /* 0x000fe200078e0a7a */
[----:B------:R-:W-:Y:S01]  /*51b0*/  IADD3 R37, -R37, RZ, RZ ;  /* 0x000000ff25257210 */ /* 0x000fe20007ffe1ff */
[----:B------:R-:W-:-:S03]  /*51c0*/  IMAD.HI.U32 R36, R232, R39, RZ ;  /* 0x00000027e8247227 */ /* 0x000fc600078e00ff */
[----:B------:R-:W-:Y:S01]  /*51d0*/  ISETP.GT.U32.AND P5, PT, R122, R33, PT ;  /* 0x000000217a00720c */ /* 0x000fe20003fa4070 */
[----:B------:R-:W-:-:S04]  /*51e0*/  IMAD.HI.U32 R38, R232, R43, RZ ;  /* 0x0000002be8267227 */ /* 0x000fc800078e00ff */
[----:B------:R-:W-:Y:S02]  /*51f0*/  IMAD.MOV R36, RZ, RZ, -R36 ;  /* 0x000000ffff247224 */ /* 0x000fe400078e0a24 */
[----:B------:R-:W-:Y:S02]  /*5200*/  IMAD.MOV R38, RZ, RZ, -R38 ;  /* 0x000000ffff267224 */ /* 0x000fe400078e0a26 */
[----:B------:R-:W-:Y:S02]  /*5210*/  IMAD R37, R122, R37, R41 ;  /* 0x000000257a257224 */ /* 0x000fe400078e0229 */
[----:B------:R-:W-:Y:S01]  /*5220*/  @!P4 IMAD.IADD R32, R32, 0x1, -R122 ;  /* 0x000000012020c824 */ /* 0x000fe200078e0a7a */
[C---:B------:R-:W-:Y:S01]  /*5230*/  ISETP.GT.U32.AND P4, PT, R122.reuse, R35, PT ;  /* 0x000000237a00720c */ /* 0x040fe20003f84070 */
[C---:B------:R-:W-:Y:S02]  /*5240*/  IMAD R36, R122.reuse, R36, R39 ;  /* 0x000000247a247224 */ /* 0x040fe400078e0227 */
[----:B------:R-:W-:-:S02]  /*5250*/  IMAD R38, R122, R38, R43 ;  /* 0x000000267a267224 */ /* 0x000fc400078e022b */
[----:B------:R-:W-:Y:S01]  /*5260*/  @!P0 IMAD.IADD R34, R34, 0x1, -R122 ;  /* 0x0000000122228824 */ /* 0x000fe200078e0a7a */
[C---:B------:R-:W-:Y:S01]  /*5270*/  ISETP.GT.U32.AND P0, PT, R122.reuse, R37, PT ;  /* 0x000000257a00720c */ /* 0x040fe20003f04070 */
[----:B------:R-:W-:Y:S01]  /*5280*/  @!P1 IMAD.MOV R32, RZ, RZ, -R32 ;  /* 0x000000ffff209224 */ /* 0x000fe200078e0a20 */
[C---:B------:R-:W-:Y:S01]  /*5290*/  ISETP.GT.U32.AND P1, PT, R122.reuse, R36, PT ;  /* 0x000000247a00720c */ /* 0x040fe20003f24070 */
[----:B------:R-:W-:Y:S01]  /*52a0*/  @!P6 IMAD.MOV R34, RZ, RZ, -R34 ;  /* 0x000000ffff22e224 */ /* 0x000fe200078e0a22 */
[----:B------:R-:W-:Y:S01]  /*52b0*/  ISETP.GT.U32.AND P6, PT, R122, R38, PT ;  /* 0x000000267a00720c */ /* 0x000fe20003fc4070 */
[--C-:B------:R-:W-:Y:S01]  /*52c0*/  @!P5 IMAD.IADD R33, R33, 0x1, -R122.reuse ;  /* 0x000000012121d824 */ /* 0x100fe200078e0a7a */
[----:B------:R-:W-:Y:S01]  /*52d0*/  ISETP.GE.AND P5, PT, R40, RZ, PT ;  /* 0x000000ff2800720c */ /* 0x000fe20003fa6270 */
[----:B------:R-:W-:Y:S01]  /*52e0*/  VIADD R40, R252, 0x5d ;  /* 0x0000005dfc287836 */ /* 0x000fe20000000000 */
[----:B------:R-:W-:Y:S01]  /*52f0*/  @!P4 IADD3 R35, R35, -R122, RZ ;  /* 0x8000007a2323c210 */ /* 0x000fe20007ffe0ff */
[----:B------:R-:W-:Y:S01]  /*5300*/  @!P3 IMAD.MOV R33, RZ, RZ, -R33 ;  /* 0x000000ffff21b224 */ /* 0x000fe200078e0a21 */
[----:B------:R-:W-:Y:S01]  /*5310*/  ISETP.GE.AND P3, PT, R42, RZ, PT ;  /* 0x000000ff2a00720c */ /* 0x000fe20003f66270 */
[C---:B------:R-:W-:Y:S01]  /*5320*/  VIADD R46, R252.reuse, 0x60 ;  /* 0x00000060fc2e7836 */ /* 0x040fe20000000000 */
[----:B------:R-:W-:Y:S01]  /*5330*/  IADD3 R42, R252, 0x5e, RZ ;  /* 0x0000005efc2a7810 */ /* 0x000fe20007ffe0ff */
[--C-:B------:R-:W-:Y:S01]  /*5340*/  @!P0 IMAD.IADD R37, R37, 0x1, -R122.reuse ;  /* 0x0000000125258824 */ /* 0x100fe200078e0a7a */
[----:B------:R-:W-:Y:S01]  /*5350*/  ISETP.GT.U32.AND P4, PT, R122, R35, PT ;  /* 0x000000237a00720c */ /* 0x000fe20003f84070 */
[--C-:B------:R-:W-:Y:S01]  /*5360*/  @!P1 IMAD.IADD R36, R36, 0x1, -R122.reuse ;  /* 0x0000000124249824 */ /* 0x100fe200078e0a7a */
[----:B------:R-:W-:Y:S01]  /*5370*/  IABS R43, R42 ;  /* 0x0000002a002b7213 */ /* 0x000fe20000000000 */
[----:B------:R-:W-:Y:S01]  /*5380*/  @!P6 IMAD.IADD R38, R38, 0x1, -R122 ;  /* 0x000000012626e824 */ /* 0x000fe200078e0a7a */
[----:B------:R-:W-:Y:S01]  /*5390*/  IABS R41, R40 ;  /* 0x0000002800297213 */ /* 0x000fe20000000000 */
[----:B------:R-:W-:Y:S01]  /*53a0*/  VIADD R48, R252, 0x61 ;  /* 0x00000061fc307836 */ /* 0x000fe20000000000 */
[----:B------:R-:W-:Y:S01]  /*53b0*/  ISETP.GE.AND P1, PT, R40, RZ, PT ;  /* 0x000000ff2800720c */ /* 0x000fe20003f26270 */
[----:B------:R-:W-:Y:S01]  /*53c0*/  IMAD.HI.U32 R40, R232, R43, RZ ;  /* 0x0000002be8287227 */ /* 0x000fe200078e00ff */
[----:B------:R-:W-:-:S02]  /*53d0*/  ISETP.GT.U32.AND P6, PT, R122, R37, PT ;  /* 0x000000257a00720c */ /* 0x000fc40003fc4070 */
[----:B------:R-:W-:Y:S01]  /*53e0*/  IABS R47, R46 ;  /* 0x0000002e002f7213 */ /* 0x000fe20000000000 */
[----:B------:R-:W-:Y:S01]  /*53f0*/  IMAD.MOV R40, RZ, RZ, -R40 ;  /* 0x000000ffff287224 */ /* 0x000fe200078e0a28 */
[----:B------:R-:W-:Y:S01]  /*5400*/  IABS R49, R48 ;  /* 0x0000003000317213 */ /* 0x000fe20000000000 */
[--C-:B------:R-:W-:Y:S01]  /*5410*/  @!P4 IMAD.IADD R35, R35, 0x1, -R122.reuse ;  /* 0x000000012323c824 */ /* 0x100fe200078e0a7a */
[----:B------:R-:W-:Y:S01]  /*5420*/  ISETP.GE.AND P4, PT, R44, RZ, PT ;  /* 0x000000ff2c00720c */ /* 0x000fe20003f86270 */
[----:B------:R-:W-:Y:S01]  /*5430*/  IMAD R40, R122, R40, R43 ;  /* 0x000000287a287224 */ /* 0x000fe200078e022b */
[----:B------:R-:W-:Y:S01]  /*5440*/  IADD3 R44, R252, 0x5f, RZ ;  /* 0x0000005ffc2c7810 */ /* 0x000fe20007ffe0ff */
[----:B------:R-:W-:Y:S01]  /*5450*/  IMAD.HI.U32 R39, R232, R41, RZ ;  /* 0x00000029e8277227 */ /* 0x000fe200078e00ff */
[C---:B------:R-:W-:Y:S02]  /*5460*/  ISETP.GT.U32.AND P0, PT, R122.reuse, R36, PT ;  /* 0x000000247a00720c */ /* 0x040fe40003f04070 */
[----:B------:R-:W-:Y:S01]  /*5470*/  IABS R45, R44 ;  /* 0x0000002c002d7213 */ /* 0x000fe20000000000 */
[----:B------:R-:W-:Y:S01]  /*5480*/  @!P2 IMAD.MOV R35, RZ, RZ, -R35 ;  /* 0x000000ffff23a224 */ /* 0x000fe200078e0a23 */
[C---:B------:R-:W-:Y:S01]  /*5490*/  ISETP.GT.U32.AND P2, PT, R122.reuse, R38, PT ;  /* 0x000000267a00720c */ /* 0x040fe20003f44070 */
[----:B------:R-:W-:Y:S01]  /*54a0*/  @!P6 IMAD.IADD R37, R37, 0x1, -R122 ;  /* 0x000000012525e824 */ /* 0x000fe200078e0a7a */
[----:B------:R-:W-:Y:S01]  /*54b0*/  ISETP.GT.U32.AND P6, PT, R122, R40, PT ;  /* 0x000000287a00720c */ /* 0x000fe20003fc4070 */
[----:B------:R-:W-:Y:S01]  /*54c0*/  IMAD.HI.U32 R43, R232, R49, RZ ;  /* 0x00000031e82b7227 */ /* 0x000fe200078e00ff */
[----:B------:R-:W-:-:S03]  /*54d0*/  IADD3 R39, -R39, RZ, RZ ;  /* 0x000000ff27277210 */ /* 0x000fc60007ffe1ff */
[----:B------:R-:W-:Y:S01]  /*54e0*/  @!P3 IMAD.MOV R37, RZ, RZ, -R37 ;  /* 0x000000ffff25b224 */ /* 0x000fe200078e0a25 */
[----:B------:R-:W-:Y:S01]  /*54f0*/  IADD3 R43, -R43, RZ, RZ ;  /* 0x000000ff2b2b7210 */ /* 0x000fe20007ffe1ff */
[----:B------:R-:W-:Y:S01]  /*5500*/  IMAD R39, R122, R39, R41 ;  /* 0x000000277a277224 */ /* 0x000fe200078e0229 */
[----:B------:R-:W-:Y:S01]  /*5510*/  @!P0 IADD3 R36, R36, -R122, RZ ;  /* 0x8000007a24248210 */ /* 0x000fe20007ffe0ff */
[----:B------:R-:W-:-:S03]  /*5520*/  IMAD.HI.U32 R41, R232, R45, RZ ;  /* 0x0000002de8297227 */ /* 0x000fc600078e00ff */
[----:B------:R-:W-:Y:S01]  /*5530*/  ISETP.GT.U32.AND P0, PT, R122, R39, PT ;  /* 0x000000277a00720c */ /* 0x000fe20003f04070 */
[--C-:B------:R-:W-:Y:S01]  /*5540*/  @!P2 IMAD.IADD R38, R38, 0x1, -R122.reuse ;  /* 0x000000012626a824 */ /* 0x100fe200078e0a7a */
[----:B------:R-:W-:Y:S01]  /*5550*/  ISETP.GE.AND P2, PT, R42, RZ, PT ;  /* 0x000000ff2a00720c */ /* 0x000fe20003f46270 */
[----:B------:R-:W-:Y:S01]  /*5560*/  @!P6 IMAD.IADD R40, R40, 0x1, -R122 ;  /* 0x000000012828e824 */ /* 0x000fe200078e0a7a */
[----:B------:R-:W-:Y:S01]  /*5570*/  IADD3 R41, -R41, RZ, RZ ;  /* 0x000000ff29297210 */ /* 0x000fe20007ffe1ff */
[----:B------:R-:W-:-:S03]  /*5580*/  IMAD.HI.U32 R42, R232, R47, RZ ;  /* 0x0000002fe82a7227 */ /* 0x000fc600078e00ff */
[C---:B------:R-:W-:Y:S01]  /*5590*/  ISETP.GT.U32.AND P6, PT, R122.reuse, R40, PT ;  /* 0x000000287a00720c */ /* 0x040fe20003fc4070 */
[----:B------:R-:W-:Y:S02]  /*55a0*/  IMAD.MOV R42, RZ, RZ, -R42 ;  /* 0x000000ffff2a7224 */ /* 0x000fe400078e0a2a */
[C---:B------:R-:W-:Y:S02]  /*55b0*/  IMAD R41, R122.reuse, R41, R45 ;  /* 0x000000297a297224 */ /* 0x040fe400078e022d */
[C---:B------:R-:W-:Y:S02]  /*55c0*/  IMAD R42, R122.reuse, R42, R47 ;  /* 0x0000002a7a2a7224 */ /* 0x040fe400078e022f */
[C---:B------:R-:W-:Y:S01]  /*55d0*/  IMAD R43, R122.reuse, R43, R49 ;  /* 0x0000002b7a2b7224 */ /* 0x040fe200078e0231 */
[C---:B------:R-:W-:Y:S01]  /*55e0*/  ISETP.GT.U32.AND P3, PT, R122.reuse, R41, PT ;  /* 0x000000297a00720c */ /* 0x040fe20003f64070 */
[----:B------:R-:W-:Y:S01]  /*55f0*/  @!P4 IMAD.MOV R38, RZ, RZ, -R38 ;  /* 0x000000ffff26c224 */ /* 0x000fe200078e0a26 */
[----:B------:R-:W-:Y:S01]  /*5600*/  ISETP.GT.U32.AND P4, PT, R122, R42, PT ;  /* 0x0000002a7a00720c */ /* 0x000fe20003f84070 */
[----:B------:R-:W-:-:S02]  /*5610*/  VIADD R50, R252, 0x62 ;  /* 0x00000062fc327836 */ /* 0x000fc40000000000 */
[--C-:B------:R-:W-:Y:S01]  /*5620*/  @!P6 IMAD.IADD R40, R40, 0x1, -R122.reuse ;  /* 0x000000012828e824 */ /* 0x100fe200078e0a7a */
[----:B------:R-:W-:Y:S01]  /*5630*/  ISETP.GT.U32.AND P6, PT, R122, R43, PT ;  /* 0x0000002b7a00720c */ /* 0x000fe20003fc4070 */
[----:B------:R-:W-:Y:S01]  /*5640*/  VIADD R52, R252, 0x63 ;  /* 0x00000063fc347836 */ /* 0x000fe20000000000 */
[----:B------:R-:W-:Y:S01]  /*5650*/  IABS R47, R50 ;  /* 0x00000032002f7213 */ /* 0x000fe20000000000 */
[----:B------:R-:W-:Y:S01]  /*5660*/  @!P0 IMAD.IADD R39, R39, 0x1, -R122 ;  /* 0x0000000127278824 */ /* 0x000fe200078e0a7a */
[----:B------:R-:W-:Y:S01]  /*5670*/  ISETP.GE.AND P0, PT, R44, RZ, PT ;  /* 0x000000ff2c00720c */ /* 0x000fe20003f06270 */
[----:B------:R-:W-:Y:S01]  /*5680*/  @!P5 IMAD.MOV R36, RZ, RZ, -R36 ;  /* 0x000000ffff24d224 */ /* 0x000fe200078e0a24 */
[----:B------:R-:W-:Y:S01]  /*5690*/  IABS R49, R52 ;  /* 0x0000003400317213 */ /* 0x000fe20000000000 */
[--C-:B------:R-:W-:Y:S01]  /*56a0*/  @!P3 IMAD.IADD R41, R41, 0x1, -R122.reuse ;  /* 0x000000012929b824 */ /* 0x100fe200078e0a7a */
[----:B------:R-:W-:Y:S01]  /*56b0*/  ISETP.GT.U32.AND P5, PT, R122, R39, PT ;  /* 0x000000277a00720c */ /* 0x000fe20003fa4070 */
[----:B------:R-:W-:Y:S01]  /*56c0*/  @!P4 IMAD.IADD R42, R42, 0x1, -R122 ;  /* 0x000000012a2ac824 */ /* 0x000fe200078e0a7a */
[----:B------:R-:W-:Y:S01]  /*56d0*/  ISETP.GE.AND P3, PT, R48, RZ, PT ;  /* 0x000000ff3000720c */ /* 0x000fe20003f66270 */
[----:B------:R-:W-:Y:S01]  /*56e0*/  IMAD.HI.U32 R44, R232, R47, RZ ;  /* 0x0000002fe82c7227 */ /* 0x000fe200078e00ff */
[----:B------:R-:W-:-:S02]  /*56f0*/  ISETP.GT.U32.AND P4, PT, R122, R41, PT ;  /* 0x000000297a00720c */ /* 0x000fc40003f84070 */
[----:B------:R-:W-:Y:S01]  /*5700*/  IABS R48, R55 ;  /* 0x0000003700307213 */ /* 0x000fe20000000000 */
[----:B------:R-:W-:Y:S01]  /*5710*/  @!P6 IMAD.IADD R43, R43, 0x1, -R122 ;  /* 0x000000012b2be824 */ /* 0x000fe200078e0a7a */
[----:B------:R-:W-:Y:S01]  /*5720*/  ISETP.GT.U32.AND P6, PT, R122, R42, PT ;  /* 0x0000002a7a00720c */ /* 0x000fe20003fc4070 */
[----:B------:R-:W-:Y:S01]  /*5730*/  IMAD.HI.U32 R45, R232, R49, RZ ;  /* 0x00000031e82d7227 */ /* 0x000fe200078e00ff */
[----:B------:R-:W-:-:S03]  /*5740*/  @!P2 IADD3 R40, -R40, RZ, RZ ;  /* 0x000000ff2828a210 */ /* 0x000fc60007ffe1ff */
[----:B------:R-:W-:Y:S01]  /*5750*/  IMAD.MOV R44, RZ, RZ, -R44 ;  /* 0x000000ffff2c7224 */ /* 0x000fe200078e0a2c */
[----:B------:R-:W-:Y:S01]  /*5760*/  @!P5 IADD3 R39, R39, -R122, RZ ;  /* 0x8000007a2727d210 */ /* 0x000fe20007ffe0ff */
[----:B------:R-:W-:Y:S01]  /*5770*/  IMAD.MOV R45, RZ, RZ, -R45 ;  /* 0x000000ffff2d7224 */ /* 0x000fe200078e0a2d */
[----:B------:R-:W-:Y:S01]  /*5780*/  ISETP.GE.AND P5, PT, R46, RZ, PT ;  /* 0x000000ff2e00720c */ /* 0x000fe20003fa6270 */
[C---:B------:R-:W-:Y:S01]  /*5790*/  IMAD R44, R122.reuse, R44, R47 ;  /* 0x0000002c7a2c7224 */ /* 0x040fe200078e022f */
[----:B------:R-:W-:Y:S01]  /*57a0*/  @!P1 IADD3 R39, -R39, RZ, RZ ;  /* 0x000000ff27279210 */ /* 0x000fe20007ffe1ff */
[C---:B------:R-:W-:Y:S01]  /*57b0*/  IMAD R45, R122.reuse, R45, R49 ;  /* 0x0000002d7a2d7224 */ /* 0x040fe200078e0231 */
[C---:B------:R-:W-:Y:S01]  /*57c0*/  ISETP.GT.U32.AND P1, PT, R122.reuse, R43, PT ;  /* 0x0000002b7a00720c */ /* 0x040fe20003f24070 */
[--C-:B------:R-:W-:Y:S01]  /*57d0*/  @!P4 IMAD.IADD R41, R41, 0x1, -R122.reuse ;  /* 0x000000012929c824 */ /* 0x100fe200078e0a7a */
[----:B------:R-:W-:Y:S01]  /*57e0*/  ISETP.GT.U32.AND P4, PT, R122, R44, PT ;  /* 0x0000002c7a00720c */ /* 0x000fe20003f84070 */
[----:B------:R-:W-:Y:S01]  /*57f0*/  @!P6 IMAD.IADD R42, R42, 0x1, -R122 ;  /* 0x000000012a2ae824 */ /* 0x000fe200078e0a7a */
[----:B------:R-:W-:Y:S01]  /*5800*/  ISETP.GT.U32.AND P6, PT, R122, R45, PT ;  /* 0x0000002d7a00720c */ /* 0x000fe20003fc4070 */
[----:B------:R-:W-:-:S02]  /*5810*/  VIADD R54, R252, 0x65 ;  /* 0x00000065fc367836 */ /* 0x000fc40000000000 */
[----:B------:R-:W-:-:S03]  /*5820*/  IMAD.HI.U32 R46, R232, R51, RZ ;  /* 0x00000033e82e7227 */ /* 0x000fc600078e00ff */
[----:B------:R-:W-:Y:S01]  /*5830*/  IABS R49, R54 ;  /* 0x0000003600317213 */ /* 0x000fe20000000000 */
[----:B------:R-:W-:Y:S02]  /*5840*/  IMAD.MOV R46, RZ, RZ, -R46 ;  /* 0x000000ffff2e7224 */ /* 0x000fe400078e0a2e */
[----:B------:R-:W-:Y:S02]  /*5850*/  @!P0 IMAD.MOV R41, RZ, RZ, -R41 ;  /* 0x000000ffff298224 */ /* 0x000fe400078e0a29 */
[----:B------:R-:W-:Y:S01]  /*5860*/  @!P4 IADD3 R44, R44, -R122, RZ ;  /* 0x8000007a2c2cc210 */ /* 0x000fe20007ffe0ff */
[----:B------:R-:W-:Y:S01]  /*5870*/  IMAD.HI.U32 R47, R232, R49, RZ ;  /* 0x00000031e82f7227 */ /* 0x000fe200078e00ff */
[----:B------:R-:W-:-:S03]  /*5880*/  ISETP.GE.AND P4, PT, R52, RZ, PT ;  /* 0x000000ff3400720c */ /* 0x000fc60003f86270 */
[----:B------:R-:W-:Y:S01]  /*5890*/  @!P6 IMAD.IADD R45, R45, 0x1, -R122 ;  /* 0x000000012d2de824 */ /* 0x000fe200078e0a7a */
[C---:B------:R-:W-:Y:S01]  /*58a0*/  ISETP.GT.U32.AND P6, PT, R122.reuse, R44, PT ;  /* 0x0000002c7a00720c */ /* 0x040fe20003fc4070 */
[----:B------:R-:W-:Y:S02]  /*58b0*/  IMAD.MOV R47, RZ, RZ, -R47 ;  /* 0x000000ffff2f7224 */ /* 0x000fe400078e0a2f */
[C---:B------:R-:W-:Y:S01]  /*58c0*/  IMAD R46, R122.reuse, R46, R51 ;  /* 0x0000002e7a2e7224 */ /* 0x040fe200078e0233 */
[C---:B------:R-:W-:Y:S01]  /*58d0*/  ISETP.GT.U32.AND P0, PT, R122.reuse, R45, PT ;  /* 0x0000002d7a00720c */ /* 0x040fe20003f04070 */
[C---:B------:R-:W-:Y:S02]  /*58e0*/  IMAD R47, R122.reuse, R47, R49 ;  /* 0x0000002f7a2f7224 */ /* 0x040fe400078e0231 */
[----:B------:R-:W-:Y:S01]  /*58f0*/  IMAD.MOV.U32 R51, RZ, RZ, R48 ;  /* 0x000000ffff337224 */ /* 0x000fe200078e0030 */
[----:B------:R-:W-:Y:S01]  /*5900*/  ISETP.GT.U32.AND P2, PT, R122, R46, PT ;  /* 0x0000002e7a00720c */ /* 0x000fe20003f44070 */
[----:B------:R-:W-:Y:S01]  /*5910*/  @!P1 IMAD.IADD R43, R43, 0x1, -R122 ;  /* 0x000000012b2b9824 */ /* 0x000fe200078e0a7a */
[----:B------:R-:W-:Y:S01]  /*5920*/  ISETP.GE.AND P1, PT, R50, RZ, PT ;  /* 0x000000ff3200720c */ /* 0x000fe20003f26270 */
[----:B------:R-:W-:Y:S01]  /*5930*/  IMAD.HI.U32 R48, R232, R51, RZ ;  /* 0x00000033e8307227 */ /* 0x000fe200078e00ff */
[----:B------:R-:W-:-:S03]  /*5940*/  IADD3 R50, R252, 0x67, RZ ;  /* 0x00000067fc327810 */ /* 0x000fc60007ffe0ff */
[----:B------:R-:W-:Y:S01]  /*5950*/  @!P6 IMAD.IADD R44, R44, 0x1, -R122 ;  /* 0x000000012c2ce824 */ /* 0x000fe200078e0a7a */
[C---:B------:R-:W-:Y:S01]  /*5960*/  ISETP.GT.U32.AND P6, PT, R122.reuse, R47, PT ;  /* 0x0000002f7a00720c */ /* 0x040fe20003fc4070 */
[----:B------:R-:W-:Y:S01]  /*5970*/  IMAD.MOV R48, RZ, RZ, -R48 ;  /* 0x000000ffff307224 */ /* 0x000fe200078e0a30 */
[----:B------:R-:W-:Y:S01]  /*5980*/  IABS R49, R50 ;  /* 0x0000003200317213 */ /* 0x000fe20000000000 */
[----:B------:R-:W-:Y:S01]  /*5990*/  @!P0 IMAD.IADD R45, R45, 0x1, -R122 ;  /* 0x000000012d2d8824 */ /* 0x000fe200078e0a7a */
[----:B------:R-:W-:Y:S01]  /*59a0*/  ISETP.GE.AND P0, PT, R55, RZ, PT ;  /* 0x000000ff3700720c */ /* 0x000fe20003f06270 */
[----:B------:R-:W-:Y:S01]  /*59b0*/  IMAD R48, R122, R48, R51 ;  /* 0x000000307a307224 */ /* 0x000fe200078e0233 */
[----:B------:R-:W-:Y:S01]  /*59c0*/  @!P2 IADD3 R46, R46, -R122, RZ ;  /* 0x8000007a2e2ea210 */ /* 0x000fe20007ffe0ff */
[----:B------:R-:W-:Y:S01]  /*59d0*/  IMAD.MOV.U32 R51, RZ, RZ, R49 ;  /* 0x000000ffff337224 */ /* 0x000fe200078e0031 */
[----:B------:R-:W-:Y:S01]  /*59e0*/  @!P4 IADD3 R45, -R45, RZ, RZ ;  /* 0x000000ff2d2dc210 */ /* 0x000fe20007ffe1ff */
[----:B------:R-:W-:Y:S01]  /*59f0*/  @!P5 IMAD.MOV R42, RZ, RZ, -R42 ;  /* 0x000000ffff2ad224 */ /* 0x000fe200078e0a2a */
[----:B------:R-:W-:Y:S01]  /*5a00*/  ISETP.GT.U32.AND P4, PT, R122, R48, PT ;  /* 0x000000307a00720c */ /* 0x000fe20003f84070 */
[----:B------:R-:W-:Y:S01]  /*5a10*/  IMAD.HI.U32 R49, R232, R51, RZ ;  /* 0x00000033e8317227 */ /* 0x000fe200078e00ff */
[----:B------:R-:W-:-:S02]  /*5a20*/  ISETP.GE.AND P5, PT, R53, RZ, PT ;  /* 0x000000ff3500720c */ /* 0x000fc40003fa6270 */
[----:B------:R-:W-:Y:S01]  /*5a30*/  ISETP.GE.AND P2, PT, R50, RZ, PT ;  /* 0x000000ff3200720c */ /* 0x000fe20003f46270 */
[----:B------:R-:W-:Y:S01]  /*5a40*/  @!P6 IMAD.IADD R47, R47, 0x1, -R122 ;  /* 0x000000012f2fe824 */ /* 0x000fe200078e0a7a */
[----:B------:R-:W-:Y:S01]  /*5a50*/  ISETP.GT.U32.AND P6, PT, R122, R46, PT ;  /* 0x0000002e7a00720c */ /* 0x000fe20003fc4070 */
[----:B------:R-:W-:Y:S01]  /*5a60*/  @!P3 IMAD.MOV R43, RZ, RZ, -R43 ;  /* 0x000000ffff2bb224 */ /* 0x000fe200078e0a2b */
[----:B------:R-:W-:Y:S01]  /*5a70*/  ISETP.GE.AND P3, PT, R54, RZ, PT ;  /* 0x000000ff3600720c */ /* 0x000fe20003f66270 */
[C---:B------:R-:W-:Y:S02]  /*5a80*/  VIADD R52, R252.reuse, 0x68 ;  /* 0x00000068fc347836 */ /* 0x040fe40000000000 */
[----:B------:R-:W-:Y:S02]  /*5a90*/  IMAD.MOV R49, RZ, RZ, -R49 ;  /* 0x000000ffff317224 */ /* 0x000fe400078e0a31 */
[----:B------:R-:W-:Y:S01]  /*5aa0*/  VIADD R54, R252, 0x69 ;  /* 0x00000069fc367836 */ /* 0x000fe20000000000 */
[----:B------:R-:W-:Y:S01]  /*5ab0*/  IABS R53, R52 ;  /* 0x0000003400357213 */ /* 0x000fe20000000000 */
[----:B------:R-:W-:Y:S01]  /*5ac0*/  @!P1 IMAD.MOV R44, RZ, RZ, -R44 ;  /* 0x000000ffff2c9224 */ /* 0x000fe200078e0a2c */
[C---:B------:R-:W-:Y:S01]  /*5ad0*/  ISETP.GT.U32.AND P1, PT, R122.reuse, R47, PT ;  /* 0x0000002f7a00720c */ /* 0x040fe20003f24070 */
[----:B------:R-:W-:Y:S01]  /*5ae0*/  IMAD R49, R122, R49, R51 ;  /* 0x000000317a317224 */ /* 0x000fe200078e0233 */
[----:B------:R-:W-:Y:S01]  /*5af0*/  IABS R55, R54 ;  /* 0x0000003600377213 */ /* 0x000fe20000000000 */
[----:B------:R-:W-:-:S02]  /*5b00*/  @!P6 IMAD.IADD R46, R46, 0x1, -R122 ;  /* 0x000000012e2ee824 */ /* 0x000fc400078e0a7a */
[----:B------:R-:W-:Y:S01]  /*5b10*/  @!P4 IMAD.IADD R48, R48, 0x1, -R122 ;  /* 0x000000013030c824 */ /* 0x000fe200078e0a7a */
[----:B------:R-:W-:Y:S01]  /*5b20*/  ISETP.GT.U32.AND P6, PT, R122, R49, PT ;  /* 0x000000317a00720c */ /* 0x000fe20003fc4070 */
[----:B------:R-:W-:Y:S01]  /*5b30*/  IMAD.HI.U32 R50, R232, R53, RZ ;  /* 0x00000035e8327227 */ /* 0x000fe200078e00ff */
[----:B------:R-:W-:Y:S02]  /*5b40*/  @!P5 IADD3 R46, -R46, RZ, RZ ;  /* 0x000000ff2e2ed210 */ /* 0x000fe40007ffe1ff */
[----:B------:R-:W-:Y:S01]  /*5b50*/  ISETP.GT.U32.AND P5, PT, R122, R48, PT ;  /* 0x000000307a00720c */ /* 0x000fe20003fa4070 */
[----:B------:R-:W-:Y:S01]  /*5b60*/  IMAD.HI.U32 R51, R232, R55, RZ ;  /* 0x00000037e8337227 */ /* 0x000fe200078e00ff */
[----:B------:R-:W-:-:S03]  /*5b70*/  ISETP.GE.AND P4, PT, R54, RZ, PT ;  /* 0x000000ff3600720c */ /* 0x000fc60003f86270 */
[----:B------:R-:W-:Y:S01]  /*5b80*/  IMAD.MOV R50, RZ, RZ, -R50 ;  /* 0x000000ffff327224 */ /* 0x000fe200078e0a32 */
[----:B------:R-:W-:Y:S01]  /*5b90*/  IADD3 R51, -R51, RZ, RZ ;  /* 0x000000ff33337210 */ /* 0x000fe20007ffe1ff */
[--C-:B------:R-:W-:Y:S01]  /*5ba0*/  @!P1 IMAD.IADD R47, R47, 0x1, -R122.reuse ;  /* 0x000000012f2f9824 */ /* 0x100fe200078e0a7a */
[----:B------:R-:W-:Y:S01]  /*5bb0*/  ISETP.GE.AND P1, PT, R52, RZ, PT ;  /* 0x000000ff3400720c */ /* 0x000fe20003f26270 */
[C---:B------:R-:W-:Y:S02]  /*5bc0*/  IMAD R50, R122.reuse, R50, R53 ;  /* 0x000000327a327224 */ /* 0x040fe400078e0235 */
[C---:B------:R-:W-:Y:S01]  /*5bd0*/  IMAD R51, R122.reuse, R51, R55 ;  /* 0x000000337a337224 */ /* 0x040fe200078e0237 */
[----:B------:R-:W-:Y:S01]  /*5be0*/  @!P3 IADD3 R47, -R47, RZ, RZ ;  /* 0x000000ff2f2fb210 */ /* 0x000fe20007ffe1ff */
[--C-:B------:R-:W-:Y:S01]  /*5bf0*/  @!P6 IMAD.IADD R49, R49, 0x1, -R122.reuse ;  /* 0x000000013131e824 */ /* 0x100fe200078e0a7a */
[----:B------:R-:W-:Y:S01]  /*5c00*/  ISETP.GT.U32.AND P3, PT, R122, R50, PT ;  /* 0x000000327a00720c */ /* 0x000fe20003f64070 */
[----:B------:R-:W-:Y:S01]  /*5c10*/  @!P5 IMAD.IADD R48, R48, 0x1, -R122 ;  /* 0x000000013030d824 */ /* 0x000fe200078e0a7a */
[----:B------:R-:W-:Y:S01]  /*5c20*/  ISETP.GT.U32.AND P5, PT, R122, R51, PT ;  /* 0x000000337a00720c */ /* 0x000fe20003fa4070 */
[----:B------:R-:W-:Y:S01]  /*5c30*/  IMAD.HI.U32 R52, R232, R57, RZ ;  /* 0x00000039e8347227 */ /* 0x000fe200078e00ff */
[----:B------:R-:W-:-:S03]  /*5c40*/  ISETP.GT.U32.AND P6, PT, R122, R49, PT ;  /* 0x000000317a00720c */ /* 0x000fc60003fc4070 */
[C---:B------:R-:W-:Y:S02]  /*5c50*/  VIADD R58, R252.reuse, 0x6b ;  /* 0x0000006bfc3a7836 */ /* 0x040fe40000000000 */
[----:B------:R-:W-:Y:S02]  /*5c60*/  IMAD.MOV R52, RZ, RZ, -R52 ;  /* 0x000000ffff347224 */ /* 0x000fe400078e0a34 */
[----:B------:R-:W-:Y:S01]  /*5c70*/  VIADD R60, R252, 0x6c ;  /* 0x0000006cfc3c7836 */ /* 0x000fe20000000000 */
[----:B------:R-:W-:Y:S01]  /*5c80*/  IABS R55, R58 ;  /* 0x0000003a00377213 */ /* 0x000fe20000000000 */
[----:B------:R-:W-:Y:S01]  /*5c90*/  IMAD R52, R122, R52, R57 ;  /* 0x000000347a347224 */ /* 0x000fe200078e0239 */
[----:B------:R-:W-:Y:S01]  /*5ca0*/  @!P3 IADD3 R50, R50, -R122, RZ ;  /* 0x8000007a3232b210 */ /* 0x000fe20007ffe0ff */
[--C-:B------:R-:W-:Y:S01]  /*5cb0*/  @!P5 IMAD.IADD R51, R51, 0x1, -R122.reuse ;  /* 0x000000013333d824 */ /* 0x100fe200078e0a7a */
[----:B------:R-:W-:Y:S01]  /*5cc0*/  IABS R57, R60 ;  /* 0x0000003c00397213 */ /* 0x000fe20000000000 */
[----:B------:R-:W-:Y:S01]  /*5cd0*/  @!P6 IMAD.IADD R49, R49, 0x1, -R122 ;  /* 0x000000013131e824 */ /* 0x000fe200078e0a7a */
[----:B------:R-:W-:Y:S01]  /*5ce0*/  ISETP.GT.U32.AND P5, PT, R122, R50, PT ;  /* 0x000000327a00720c */ /* 0x000fe20003fa4070 */
[----:B------:R-:W-:Y:S01]  /*5cf0*/  IMAD.HI.U32 R53, R232, R55, RZ ;  /* 0x00000037e8357227 */ /* 0x000fe200078e00ff */
[----:B------:R-:W-:-:S02]  /*5d00*/  ISETP.GT.U32.AND P6, PT, R122, R52, PT ;  /* 0x000000347a00720c */ /* 0x000fc40003fc4070 */
[----:B------:R-:W-:Y:S01]  /*5d10*/  ISETP.GE.AND P3, PT, R56, RZ, PT ;  /* 0x000000ff3800720c */ /* 0x000fe20003f66270 */
[----:B------:R-:W-:Y:S02]  /*5d20*/  IMAD.MOV R53, RZ, RZ, -R53 ;  /* 0x000000ffff357224 */ /* 0x000fe400078e0a35 */
[----:B------:R-:W-:Y:S02]  /*5d30*/  VIADD R63, R252, 0x6e ;  /* 0x0000006efc3f7836 */ /* 0x000fe40000000000 */
[----:B------:R-:W-:Y:S02]  /*5d40*/  IMAD R53, R122, R53, R55 ;  /* 0x000000357a357224 */ /* 0x000fe400078e0237 */
[----:B------:R-:W-:Y:S01]  /*5d50*/  IMAD.HI.U32 R54, R232, R57, RZ ;  /* 0x00000039e8367227 */ /* 0x000fe200078e00ff */
[----:B------:R-:W-:-:S03]  /*5d60*/  IABS R61, R63 ;  /* 0x0000003f003d7213 */ /* 0x000fc60000000000 */
[----:B------:R-:W-:Y:S01]  /*5d70*/  @!P5 IMAD.IADD R50, R50, 0x1, -R122 ;  /* 0x000000013232d824 */ /* 0x000fe200078e0a7a */
[----:B------:R-:W-:Y:S01]  /*5d80*/  @!P6 IADD3 R52, R52, -R122, RZ ;  /* 0x8000007a3434e210 */ /* 0x000fe20007ffe0ff */
[----:B------:R-:W-:Y:S01]  /*5d90*/  IMAD.HI.U32 R56, R232, R61, RZ ;  /* 0x0000003de8387227 */ /* 0x000fe200078e00ff */
[C---:B------:R-:W-:Y:S02]  /*5da0*/  ISETP.GT.U32.AND P5, PT, R122.reuse, R53, PT ;  /* 0x000000357a00720c */ /* 0x040fe40003fa4070 */
[C---:B------:R-:W-:Y:S01]  /*5db0*/  ISETP.GT.U32.AND P6, PT, R122.reuse, R51, PT ;  /* 0x000000337a00720c */ /* 0x040fe20003fc4070 */
[----:B------:R-:W-:Y:S02]  /*5dc0*/  IMAD.MOV R54, RZ, RZ, -R54 ;  /* 0x000000ffff367224 */ /* 0x000fe400078e0a36 */
[----:B------:R-:W-:Y:S02]  /*5dd0*/  IMAD.MOV R56, RZ, RZ, -R56 ;  /* 0x000000ffff387224 */ /* 0x000fe400078e0a38 */
[----:B------:R-:W-:Y:S01]  /*5de0*/  @!P0 IMAD.MOV R48, RZ, RZ, -R48 ;  /* 0x000000ffff308224 */ /* 0x000fe200078e0a30 */
[----:B------:R-:W-:Y:S01]  /*5df0*/  ISETP.GT.U32.AND P0, PT, R122, R52, PT ;  /* 0x000000347a00720c */ /* 0x000fe20003f04070 */
[----:B------:R-:W-:-:S02]  /*5e00*/  VIADD R62, R252, 0x6d ;  /* 0x0000006dfc3e7836 */ /* 0x000fc40000000000 */
[C---:B------:R-:W-:Y:S01]  /*5e10*/  IMAD R54, R122.reuse, R54, R57 ;  /* 0x000000367a367224 */ /* 0x040fe200078e0239 */
[----:B------:R-:W-:Y:S01]  /*5e20*/  IABS R57, R64 ;  /* 0x0000004000397213 */ /* 0x000fe20000000000 */
[--C-:B------:R-:W-:Y:S01]  /*5e30*/  @!P5 IMAD.IADD R53, R53, 0x1, -R122.reuse ;  /* 0x000000013535d824 */ /* 0x100fe200078e0a7a */
[----:B------:R-:W-:Y:S01]  /*5e40*/  IABS R59, R62 ;  /* 0x0000003e003b7213 */ /* 0x000fe20000000000 */
[----:B------:R-:W-:Y:S01]  /*5e50*/  @!P6 IMAD.IADD R51, R51, 0x1, -R122 ;  /* 0x000000013333e824 */ /* 0x000fe200078e0a7a */
[C---:B------:R-:W-:Y:S01]  /*5e60*/  ISETP.GT.U32.AND P6, PT, R122.reuse, R54, PT ;  /* 0x000000367a00720c */ /* 0x040fe20003fc4070 */
[C---:B------:R-:W-:Y:S02]  /*5e70*/  IMAD R56, R122.reuse, R56, R61 ;  /* 0x000000387a387224 */ /* 0x040fe400078e023d */
[----:B------:R-:W-:Y:S01]  /*5e80*/  @!P1 IMAD.MOV R50, RZ, RZ, -R50 ;  /* 0x000000ffff329224 */ /* 0x000fe200078e0a32 */
[C---:B------:R-:W-:Y:S01]  /*5e90*/  ISETP.GT.U32.AND P1, PT, R122.reuse, R53, PT ;  /* 0x000000357a00720c */ /* 0x040fe20003f24070 */
[----:B------:R-:W-:Y:S01]  /*5ea0*/  @!P4 IMAD.MOV R51, RZ, RZ, -R51 ;  /* 0x000000ffff33c224 */ /* 0x000fe200078e0a33 */
[----:B------:R-:W-:Y:S01]  /*5eb0*/  ISETP.GT.U32.AND P4, PT, R122, R56, PT ;  /* 0x000000387a00720c */ /* 0x000fe20003f84070 */
[----:B------:R-:W-:Y:S01]  /*5ec0*/  @!P2 IMAD.MOV R49, RZ, RZ, -R49 ;  /* 0x000000ffff31a224 */ /* 0x000fe200078e0a31 */
[----:B------:R-:W-:Y:S01]  /*5ed0*/  ISETP.GE.AND P2, PT, R58, RZ, PT ;  /* 0x000000ff3a00720c */ /* 0x000fe20003f46270 */
[----:B------:R-:W-:Y:S01]  /*5ee0*/  IMAD.HI.U32 R55, R232, R59, RZ ;  /* 0x0000003be8377227 */ /* 0x000fe200078e00ff */
[----:B------:R-:W-:-:S02]  /*5ef0*/  @!P0 IADD3 R52, R52, -R122, RZ ;  /* 0x8000007a34348210 */ /* 0x000fc40007ffe0ff */
[----:B------:R-:W-:Y:S01]  /*5f00*/  ISETP.GE.AND P0, PT, R60, RZ, PT ;  /* 0x000000ff3c00720c */ /* 0x000fe20003f06270 */
[----:B------:R-:W-:Y:S01]  /*5f10*/  IMAD.MOV R55, RZ, RZ, -R55 ;  /* 0x000000ffff377224 */ /* 0x000fe200078e0a37 */
[----:B------:R-:W-:Y:S01]  /*5f20*/  @!P6 IADD3 R54, R54, -R122, RZ ;  /* 0x8000007a3636e210 */ /* 0x000fe20007ffe0ff */
[----:B------:R-:W-:Y:S02]  /*5f30*/  VIADD R60, R252, 0x70 ;  /* 0x00000070fc3c7836 */ /* 0x000fe40000000000 */
[C---:B------:R-:W-:Y:S01]  /*5f40*/  IMAD R55, R122.reuse, R55, R59 ;  /* 0x000000377a377224 */ /* 0x040fe200078e023b */
[----:B------:R-:W-:Y:S01]  /*5f50*/  ISETP.GT.U32.AND P6, PT, R122, R54, PT ;  /* 0x000000367a00720c */ /* 0x000fe20003fc4070 */
[----:B------:R-:W-:Y:S01]  /*5f60*/  IMAD.MOV.U32 R59, RZ, RZ, R57 ;  /* 0x000000ffff3b7224 */ /* 0x000fe200078e0039 */
[----:B------:R-:W-:Y:S01]  /*5f70*/  IABS R61, R60 ;  /* 0x0000003c003d7213 */ /* 0x000fe20000000000 */
[----:B------:R-:W-:Y:S01]  /*5f80*/  @!P1 IMAD.IADD R53, R53, 0x1, -R122 ;  /* 0x0000000135359824 */ /* 0x000fe200078e0a7a */
[----:B------:R-:W-:Y:S01]  /*5f90*/  @!P4 IADD3 R56, R56, -R122, RZ ;  /* 0x8000007a3838c210 */ /* 0x000fe20007ffe0ff */
[----:B------:R-:W-:Y:S01]  /*5fa0*/  IMAD.HI.U32 R57, R232, R59, RZ ;  /* 0x0000003be8397227 */ /* 0x000fe200078e00ff */
[----:B------:R-:W-:-:S02]  /*5fb0*/  ISETP.GT.U32.AND P5, PT, R122, R55, PT ;  /* 0x000000377a00720c */ /* 0x000fc40003fa4070 */
[----:B------:R-:W-:Y:S01]  /*5fc0*/  ISETP.GE.AND P1, PT, R63, RZ, PT ;  /* 0x000000ff3f00720c */ /* 0x000fe20003f26270 */
[----:B------:R-:W-:Y:S01]  /*5fd0*/  @!P2 IMAD.MOV R53, RZ, RZ, -R53 ;  /* 0x000000ffff35a224 */ /* 0x000fe200078e0a35 */
[----:B------:R-:W-:Y:S01]  /*5fe0*/  ISETP.GT.U32.AND P2, PT, R122, R56, PT ;  /* 0x000000387a00720c */ /* 0x000fe20003f44070 */
[----:B------:R-:W-:Y:S01]  /*5ff0*/  IMAD.HI.U32 R58, R232, R61, RZ ;  /* 0x0000003de83a7227 */ /* 0x000fe200078e00ff */
[----:B------:R-:W-:-:S03]  /*6000*/  ISETP.GE.AND P4, PT, R64, RZ, PT ;  /* 0x000000ff4000720c */ /* 0x000fc60003f86270 */
[----:B------:R-:W-:Y:S02]  /*6010*/  IMAD.MOV R57, RZ, RZ, -R57 ;  /* 0x000000ffff397224 */ /* 0x000fe400078e0a39 */
[----:B------:R-:W-:Y:S02]  /*6020*/  IMAD.MOV R58, RZ, RZ, -R58 ;  /* 0x000000ffff3a7224 */ /* 0x000fe400078e0a3a */
[C---:B------:R-:W-:Y:S01]  /*6030*/  IMAD R57, R122.reuse, R57, R59 ;  /* 0x000000397a397224 */ /* 0x040fe200078e023b */
[----:B------:R-:W-:Y:S01]  /*6040*/  @!P5 IADD3 R55, R55, -R122, RZ ;  /* 0x8000007a3737d210 */ /* 0x000fe20007ffe0ff */
[----:B------:R-:W-:Y:S01]  /*6050*/  IMAD R58, R122, R58, R61 ;  /* 0x0000003a7a3a7224 */ /* 0x000fe200078e023d */
[----:B------:R-:W-:Y:S01]  /*6060*/  IADD3 R59, R252, 0x71, RZ ;  /* 0x00000071fc3b7810 */ /* 0x000fe20007ffe0ff */
[--C-:B------:R-:W-:Y:S01]  /*6070*/  @!P6 IMAD.IADD R54, R54, 0x1, -R122.reuse ;  /* 0x000000013636e824 */ /* 0x100fe200078e0a7a */
[----:B------:R-:W-:Y:S01]  /*6080*/  ISETP.GT.U32.AND P6, PT, R122, R57, PT ;  /* 0x000000397a00720c */ /* 0x000fe20003fc4070 */
[----:B------:R-:W-:Y:S01]  /*6090*/  @!P2 IMAD.IADD R56, R56, 0x1, -R122 ;  /* 0x000000013838a824 */ /* 0x000fe200078e0a7a */
[----:B------:R-:W-:Y:S01]  /*60a0*/  ISETP.GT.U32.AND P2, PT, R122, R58, PT ;  /* 0x0000003a7a00720c */ /* 0x000fe20003f44070 */
[----:B------:R-:W-:Y:S01]  /*60b0*/  VIADD R61, R252, 0x73 ;  /* 0x00000073fc3d7836 */ /* 0x000fe20000000000 */
[----:B------:R-:W-:Y:S01]  /*60c0*/  ISETP.GT.U32.AND P5, PT, R122, R55, PT ;  /* 0x000000377a00720c */ /* 0x000fe20003fa4070 */
[----:B------:R-:W-:Y:S01]  /*60d0*/  @!P3 IMAD.MOV R52, RZ, RZ, -R52 ;  /* 0x000000ffff34b224 */ /* 0x000fe200078e0a34 */
[----:B------:R-:W-:Y:S01]  /*60e0*/  IABS R63, R59 ;  /* 0x0000003b003f7213 */ /* 0x000fe20000000000 */
[----:B------:R-:W-:Y:S01]  /*60f0*/  @!P0 IMAD.MOV R54, RZ, RZ, -R54 ;  /* 0x000000ffff368224 */ /* 0x000fe200078e0a36 */
[----:B------:R-:W-:Y:S01]  /*6100*/  IABS R67, R61 ;  /* 0x0000003d00437213 */ /* 0x000fe20000000000 */
[----:B------:R-:W-:Y:S01]  /*6110*/  VIADD R70, R252, 0x76 ;  /* 0x00000076fc467836 */ /* 0x000fe20000000000 */
[----:B------:R-:W-:Y:S01]  /*6120*/  ISETP.GE.AND P3, PT, R62, RZ, PT ;  /* 0x000000ff3e00720c */ /* 0x000fe20003f66270 */
[----:B------:R-:W-:Y:S01]  /*6130*/  VIADD R68, R252, 0x75 ;  /* 0x00000075fc447836 */ /* 0x000fe20000000000 */
[----:B------:R-:W-:Y:S01]  /*6140*/  ISETP.GE.AND P0, PT, R59, RZ, PT ;  /* 0x000000ff3b00720c */ /* 0x000fe20003f06270 */
[--C-:B------:R-:W-:Y:S01]  /*6150*/  @!P6 IMAD.IADD R57, R57, 0x1, -R122.reuse ;  /* 0x000000013939e824 */ /* 0x100fe200078e0a7a */
[----:B------:R-:W-:Y:S01]  /*6160*/  @!P1 IADD3 R56, -R56, RZ, RZ ;  /* 0x000000ff38389210 */ /* 0x000fe20007ffe1ff */
[----:B------:R-:W-:Y:S01]  /*6170*/  @!P2 IMAD.IADD R58, R58, 0x1, -R122 ;  /* 0x000000013a3aa824 */ /* 0x000fe200078e0a7a */
[----:B------:R-:W-:Y:S01]  /*6180*/  ISETP.GE.AND P1, PT, R61, RZ, PT ;  /* 0x000000ff3d00720c */ /* 0x000fe20003f26270 */
[----:B------:R-:W-:Y:S01]  /*6190*/  IMAD.HI.U32 R59, R232, R63, RZ ;  /* 0x0000003fe83b7227 */ /* 0x000fe200078e00ff */
[----:B------:R-:W-:-:S02]  /*61a0*/  ISETP.GT.U32.AND P6, PT, R122, R57, PT ;  /* 0x000000397a00720c */ /* 0x000fc40003fc4070 */
[----:B------:R-:W-:Y:S01]  /*61b0*/  ISETP.GT.U32.AND P2, PT, R122, R58, PT ;  /* 0x0000003a7a00720c */ /* 0x000fe20003f44070 */
[----:B------:R-:W-:Y:S01]  /*61c0*/  @!P5 IMAD.IADD R55, R55, 0x1, -R122 ;  /* 0x000000013737d824 */ /* 0x000fe200078e0a7a */
[----:B------:R-:W-:Y:S01]  /*61d0*/  ISETP.GE.AND P5, PT, R60, RZ, PT ;  /* 0x000000ff3c00720c */ /* 0x000fe20003fa6270 */
[----:B------:R-:W-:Y:S01]  /*61e0*/  IMAD.HI.U32 R61, R232, R67, RZ ;  /* 0x00000043e83d7227 */ /* 0x000fe200078e00ff */
[----:B------:R-:W-:-:S03]  /*61f0*/  IADD3 R62, R252, 0x74, RZ ;  /* 0x00000074fc3e7810 */ /* 0x000fc60007ffe0ff */
[----:B------:R-:W-:Y:S01]  /*6200*/  VIADD R60, R252, 0x72 ;  /* 0x00000072fc3c7836 */ /* 0x000fe20000000000 */
[----:B------:R-:W-:Y:S01]  /*6210*/  IABS R69, R62 ;  /* 0x0000003e00457213 */ /* 0x000fe20000000000 */
[----:B------:R-:W-:Y:S02]  /*6220*/  IMAD.MOV R59, RZ, RZ, -R59 ;  /* 0x000000ffff3b7224 */ /* 0x000fe400078e0a3b */
[----:B------:R-:W-:Y:S01]  /*6230*/  IMAD.MOV R61, RZ, RZ, -R61 ;  /* 0x000000ffff3d7224 */ /* 0x000fe200078e0a3d */
[----:B------:R-:W-:Y:S01]  /*6240*/  IABS R65, R60 ;  /* 0x0000003c00417213 */ /* 0x000fe20000000000 */
[----:B------:R-:W-:Y:S01]  /*6250*/  @!P6 IMAD.IADD R57, R57, 0x1, -R122 ;  /* 0x000000013939e824 */ /* 0x000fe200078e0a7a */
[----:B------:R-:W-:Y:S01]  /*6260*/  @!P2 IADD3 R58, R58, -R122, RZ ;  /* 0x8000007a3a3aa210 */ /* 0x000fe20007ffe0ff */
[----:B------:R-:W-:Y:S01]  /*6270*/  IMAD R59, R122, R59, R63 ;  /* 0x0000003b7a3b7224 */ /* 0x000fe200078e023f */
[----:B------:R-:W-:Y:S01]  /*6280*/  ISETP.GE.AND P6, PT, R62, RZ, PT ;  /* 0x000000ff3e00720c */ /* 0x000fe20003fc6270 */
[----:B------:R-:W-:Y:S01]  /*6290*/  IMAD R61, R122, R61, R67 ;  /* 0x0000003d7a3d7224 */ /* 0x000fe200078e0243 */
[----:B------:R-:W-:Y:S01]  /*62a0*/  IABS R67, R70 ;  /* 0x0000004600437213 */ /* 0x000fe20000000000 */
[----:B------:R-:W-:Y:S01]  /*62b0*/  @!P3 IMAD.MOV R55, RZ, RZ, -R55 ;  /* 0x000000ffff37b224 */ /* 0x000fe200078e0a37 */
[----:B------:R-:W-:Y:S01]  /*62c0*/  ISETP.GE.AND P3, PT, R60, RZ, PT ;  /* 0x000000ff3c00720c */ /* 0x000fe20003f66270 */
[----:B------:R-:W-:Y:S01]  /*62d0*/  @!P4 IMAD.MOV R57, RZ, RZ, -R57 ;  /* 0x000000ffff39c224 */ /* 0x000fe200078e0a39 */
[----:B------:R-:W-:Y:S01]  /*62e0*/  ISETP.GT.U32.AND P4, PT, R122, R59, PT ;  /* 0x0000003b7a00720c */ /* 0x000fe20003f84070 */
[----:B------:R-:W-:-:S04]  /*62f0*/  IMAD.HI.U32 R60, R232, R65, RZ ;  /* 0x00000041e83c7227 */ /* 0x000fc800078e00ff */
[----:B------:R-:W-:Y:S01]  /*6300*/  @!P5 IMAD.MOV R58, RZ, RZ, -R58 ;  /* 0x000000ffff3ad224 */ /* 0x000fe200078e0a3a */
[----:B------:R-:W-:Y:S01]  /*6310*/  ISETP.GT.U32.AND P5, PT, R122, R61, PT ;  /* 0x0000003d7a00720c */ /* 0x000fe20003fa4070 */
[----:B------:R-:W-:Y:S01]  /*6320*/  IMAD.HI.U32 R62, R232, R69, RZ ;  /* 0x00000045e83e7227 */ /* 0x000fe200078e00ff */
[----:B------:R-:W-:-:S03]  /*6330*/  IADD3 R60, -R60, RZ, RZ ;  /* 0x000000ff3c3c7210 */ /* 0x000fc60007ffe1ff */
[----:B------:R-:W-:Y:S02]  /*6340*/  IMAD.HI.U32 R64, R232, R67, RZ ;  /* 0x00000043e8407227 */ /* 0x000fe400078e00ff */
[----:B------:R-:W-:Y:S02]  /*6350*/  @!P4 IADD3 R59, R59, -R122, RZ ;  /* 0x8000007a3b3bc210 */ /* 0x000fe40007ffe0ff */
[C---:B------:R-:W-:Y:S01]  /*6360*/  IMAD R60, R122.reuse, R60, R65 ;  /* 0x0000003c7a3c7224 */ /* 0x040fe200078e0241 */
[----:B------:R-:W-:Y:S01]  /*6370*/  IABS R65, R68 ;  /* 0x0000004400417213 */ /* 0x000fe20000000000 */
[----:B------:R-:W-:Y:S01]  /*6380*/  IMAD.MOV R62, RZ, RZ, -R62 ;  /* 0x000000ffff3e7224 */ /* 0x000fe200078e0a3e */
[C---:B------:R-:W-:Y:S01]  /*6390*/  ISETP.GT.U32.AND P4, PT, R122.reuse, R59, PT ;  /* 0x0000003b7a00720c */ /* 0x040fe20003f84070 */
[----:B------:R-:W-:Y:S01]  /*63a0*/  IMAD.MOV R64, RZ, RZ, -R64 ;  /* 0x000000ffff407224 */ /* 0x000fe200078e0a40 */
[C---:B------:R-:W-:Y:S01]  /*63b0*/  ISETP.GT.U32.AND P2, PT, R122.reuse, R60, PT ;  /* 0x0000003c7a00720c */ /* 0x040fe20003f44070 */
[----:B------:R-:W-:Y:S01]  /*63c0*/  IMAD R62, R122, R62, R69 ;  /* 0x0000003e7a3e7224 */ /* 0x000fe200078e0245 */
[----:B------:R-:W-:Y:S01]  /*63d0*/  @!P5 IADD3 R61, R61, -R122, RZ ;  /* 0x8000007a3d3dd210 */ /* 0x000fe20007ffe0ff */
[----:B------:R-:W-:-:S02]  /*63e0*/  VIADD R72, R252, 0x77 ;  /* 0x00000077fc487836 */ /* 0x000fc40000000000 */
[C---:B------:R-:W-:Y:S01]  /*63f0*/  IMAD R64, R122.reuse, R64, R67 ;  /* 0x000000407a407224 */ /* 0x040fe200078e0243 */
[----:B------:R-:W-:Y:S01]  /*6400*/  ISETP.GT.U32.AND P5, PT, R122, R61, PT ;  /* 0x0000003d7a00720c */ /* 0x000fe20003fa4070 */
[----:B------:R-:W-:Y:S01]  /*6410*/  IMAD.HI.U32 R63, R232, R65, RZ ;  /* 0x00000041e83f7227 */ /* 0x000fe200078e00ff */
[----:B------:R-:W-:-:S03]  /*6420*/  IABS R66, R72 ;  /* 0x0000004800427213 */ /* 0x000fc60000000000 */
[--C-:B------:R-:W-:Y:S01]  /*6430*/  @!P4 IMAD.IADD R59, R59, 0x1, -R122.reuse ;  /* 0x000000013b3bc824 */ /* 0x100fe200078e0a7a */
[----:B------:R-:W-:Y:S01]  /*6440*/  ISETP.GT.U32.AND P4, PT, R122, R62, PT ;  /* 0x0000003e7a00720c */ /* 0x000fe20003f84070 */
[--C-:B------:R-:W-:Y:S01]  /*6450*/  @!P2 IMAD.IADD R60, R60, 0x1, -R122.reuse ;  /* 0x000000013c3ca824 */ /* 0x100fe200078e0a7a */
[----:B------:R-:W-:Y:S01]  /*6460*/  MOV R67, R66 ;  /* 0x0000004200437202 */ /* 0x000fe20000000f00 */
[----:B------:R-:W-:Y:S02]  /*6470*/  IMAD.MOV R63, RZ, RZ, -R63 ;  /* 0x000000ffff3f7224 */ /* 0x000fe400078e0a3f */
[----:B------:R-:W-:Y:S01]  /*6480*/  VIADD R74, R252, 0x79 ;  /* 0x00000079fc4a7836 */ /* 0x000fe20000000000 */
[C---:B------:R-:W-:Y:S01]  /*6490*/  ISETP.GT.U32.AND P2, PT, R122.reuse, R60, PT ;  /* 0x0000003c7a00720c */ /* 0x040fe20003f44070 */
[----:B------:R-:W-:Y:S01]  /*64a0*/  @!P5 IMAD.IADD R61, R61, 0x1, -R122 ;  /* 0x000000013d3dd824 */ /* 0x000fe200078e0a7a */
[C---:B------:R-:W-:Y:S01]  /*64b0*/  ISETP.GT.U32.AND P5, PT, R122.reuse, R64, PT ;  /* 0x000000407a00720c */ /* 0x040fe20003fa4070 */
[----:B------:R-:W-:Y:S01]  /*64c0*/  IMAD R63, R122, R63, R65 ;  /* 0x0000003f7a3f7224 */ /* 0x000fe200078e0241 */
[----:B------:R-:W-:Y:S01]  /*64d0*/  IABS R71, R74 ;  /* 0x0000004a00477213 */ /* 0x000fe20000000000 */
[----:B------:R-:W-:-:S02]  /*64e0*/  IMAD.HI.U32 R65, R232, R67, RZ ;  /* 0x00000043e8417227 */ /* 0x000fc400078e00ff */
[----:B------:R-:W-:Y:S02]  /*64f0*/  @!P4 IADD3 R62, R62, -R122, RZ ;  /* 0x8000007a3e3ec210 */ /* 0x000fe40007ffe0ff */
[----:B------:R-:W-:Y:S01]  /*6500*/  VIADD R73, R252, 0x78 ;  /* 0x00000078fc497836 */ /* 0x000fe20000000000 */
[----:B------:R-:W-:Y:S01]  /*6510*/  ISETP.GE.AND P4, PT, R68, RZ, PT ;  /* 0x000000ff4400720c */ /* 0x000fe20003f86270 */
[----:B------:R-:W-:Y:S02]  /*6520*/  IMAD.MOV R65, RZ, RZ, -R65 ;  /* 0x000000ffff417224 */ /* 0x000fe400078e0a41 */
[--C-:B------:R-:W-:Y:S01]  /*6530*/  @!P2 IMAD.IADD R60, R60, 0x1, -R122.reuse ;  /* 0x000000013c3ca824 */ /* 0x100fe200078e0a7a */
[----:B------:R-:W-:Y:S01]  /*6540*/  IABS R69, R73 ;  /* 0x0000004900457213 */ /* 0x000fe20000000000 */
[----:B------:R-:W-:Y:S01]  /*6550*/  @!P0 IMAD.MOV R59, RZ, RZ, -R59 ;  /* 0x000000ffff3b8224 */ /* 0x000fe200078e0a3b */
[----:B------:R-:W-:Y:S01]  /*6560*/  ISETP.GT.U32.AND P2, PT, R122, R63, PT ;  /* 0x0000003f7a00720c */ /* 0x000fe20003f44070 */
[----:B------:R-:W-:Y:S01]  /*6570*/  @!P5 IMAD.IADD R64, R64, 0x1, -R122 ;  /* 0x000000014040d824 */ /* 0x000fe200078e0a7a */
[C---:B------:R-:W-:Y:S01]  /*6580*/  ISETP.GT.U32.AND P0, PT, R122.reuse, R62, PT ;  /* 0x0000003e7a00720c */ /* 0x040fe20003f04070 */
[----:B------:R-:W-:-:S02]  /*6590*/  IMAD R65, R122, R65, R67 ;  /* 0x000000417a417224 */ /* 0x000fc400078e0243 */
[----:B------:R-:W-:Y:S01]  /*65a0*/  IMAD.HI.U32 R67, R232, R71, RZ ;  /* 0x00000047e8437227 */ /* 0x000fe200078e00ff */
[----:B------:R-:W-:-:S03]  /*65b0*/  ISETP.GT.U32.AND P5, PT, R122, R64, PT ;  /* 0x000000407a00720c */ /* 0x000fc60003fa4070 */
[----:B------:R-:W-:Y:S01]  /*65c0*/  IMAD.HI.U32 R66, R232, R69, RZ ;  /* 0x00000045e8427227 */ /* 0x000fe200078e00ff */
[----:B------:R-:W-:-:S03]  /*65d0*/  IADD3 R67, -R67, RZ, RZ ;  /* 0x000000ff43437210 */ /* 0x000fc60007ffe1ff */
[----:B------:R-:W-:Y:S01]  /*65e0*/  IMAD.MOV R66, RZ, RZ, -R66 ;  /* 0x000000ffff427224 */ /* 0x000fe200078e0a42 */
[----:B------:R-:W-:Y:S01]  /*65f0*/  @!P2 IADD3 R63, R63, -R122, RZ ;  /* 0x8000007a3f3fa210 */ /* 0x000fe20007ffe0ff */
[----:B------:R-:W-:Y:S01]  /*6600*/  @!P0 IMAD.IADD R62, R62, 0x1, -R122 ;  /* 0x000000013e3e8824 */ /* 0x000fe200078e0a7a */
[C---:B------:R-:W-:Y:S01]  /*6610*/  ISETP.GT.U32.AND P0, PT, R122.reuse, R65, PT ;  /* 0x000000417a00720c */ /* 0x040fe20003f04070 */
[----:B------:R-:W-:Y:S01]  /*6620*/  IMAD R66, R122, R66, R69 ;  /* 0x000000427a427224 */ /* 0x000fe200078e0245 */
[----:B------:R-:W-:Y:S01]  /*6630*/  ISETP.GE.AND P2, PT, R70, RZ, PT ;  /* 0x000000ff4600720c */ /* 0x000fe20003f46270 */
[C---:B------:R-:W-:Y:S02]  /*6640*/  IMAD R67, R122.reuse, R67, R71 ;  /* 0x000000437a437224 */ /* 0x040fe400078e0247 */
[----:B------:R-:W-:Y:S01]  /*6650*/  @!P3 IMAD.MOV R60, RZ, RZ, -R60 ;  /* 0x000000ffff3cb224 */ /* 0x000fe200078e0a3c */
[C---:B------:R-:W-:Y:S01]  /*6660*/  ISETP.GT.U32.AND P3, PT, R122.reuse, R63, PT ;  /* 0x0000003f7a00720c */ /* 0x040fe20003f64070 */
[----:B------:R-:W-:Y:S01]  /*6670*/  @!P6 IMAD.MOV R62, RZ, RZ, -R62 ;  /* 0x000000ffff3ee224 */ /* 0x000fe200078e0a3e */
[----:B------:R-:W-:Y:S01]  /*6680*/  ISETP.GT.U32.AND P6, PT, R122, R66, PT ;  /* 0x000000427a00720c */ /* 0x000fe20003fc4070 */
[----:B------:R-:W-:Y:S01]  /*6690*/  @!P5 IMAD.IADD R64, R64, 0x1, -R122 ;  /* 0x000000014040d824 */ /* 0x000fe200078e0a7a */
[----:B------:R-:W-:Y:S01]  /*66a0*/  ISETP.GT.U32.AND P5, PT, R122, R67, PT ;  /* 0x000000437a00720c */ /* 0x000fe20003fa4070 */
[----:B------:R-:W-:-:S02]  /*66b0*/  VIADD R70, R252, 0x7a ;  /* 0x0000007afc467836 */ /* 0x000fc40000000000 */
[----:B------:R-:W-:Y:S01]  /*66c0*/  @!P1 IMAD.MOV R61, RZ, RZ, -R61 ;  /* 0x000000ffff3d9224 */ /* 0x000fe200078e0a3d */
[----:B------:R-:W-:Y:S01]  /*66d0*/  ISETP.GE.AND P1, PT, R72, RZ, PT ;  /* 0x000000ff4800720c */ /* 0x000fe20003f26270 */
[----:B------:R-:W-:Y:S01]  /*66e0*/  VIADD R72, R252, 0x7b ;  /* 0x0000007bfc487836 */ /* 0x000fe20000000000 */
[----:B------:R-:W-:Y:S01]  /*66f0*/  IABS R71, R70 ;  /* 0x0000004600477213 */ /* 0x000fe20000000000 */
[--C-:B------:R-:W-:Y:S01]  /*6700*/  @!P0 IMAD.IADD R65, R65, 0x1, -R122.reuse ;  /* 0x0000000141418824 */ /* 0x100fe200078e0a7a */
[----:B------:R-:W-:Y:S01]  /*6710*/  ISETP.GE.AND P0, PT, R74, RZ, PT ;  /* 0x000000ff4a00720c */ /* 0x000fe20003f06270 */
[----:B------:R-:W-:Y:S01]  /*6720*/  VIADD R76, R252, 0x7d ;  /* 0x0000007dfc4c7836 */ /* 0x000fe20000000000 */
[----:B------:R-:W-:Y:S01]  /*6730*/  @!P3 IADD3 R63, R63, -R122, RZ ;  /* 0x8000007a3f3fb210 */ /* 0x000fe20007ffe0ff */
[--C-:B------:R-:W-:Y:S01]  /*6740*/  @!P6 IMAD.IADD R66, R66, 0x1, -R122.reuse ;  /* 0x000000014242e824 */ /* 0x100fe200078e0a7a */
[----:B------:R-:W-:Y:S01]  /*6750*/  ISETP.GE.AND P3, PT, R73, RZ, PT ;  /* 0x000000ff4900720c */ /* 0x000fe20003f66270 */
[----:B------:R-:W-:Y:S01]  /*6760*/  @!P5 IMAD.IADD R67, R67, 0x1, -R122 ;  /* 0x000000014343d824 */ /* 0x000fe200078e0a7a */
[----:B------:R-:W-:Y:S01]  /*6770*/  IABS R73, R72 ;  /* 0x0000004800497213 */ /* 0x000fe20000000000 */
[----:B------:R-:W-:Y:S01]  /*6780*/  IMAD.HI.U32 R68, R232, R71, RZ ;  /* 0x00000047e8447227 */ /* 0x000fe200078e00ff */
[----:B------:R-:W-:-:S02]  /*6790*/  ISETP.GT.U32.AND P6, PT, R122, R65, PT ;  /* 0x000000417a00720c */ /* 0x000fc40003fc4070 */
[----:B------:R-:W-:Y:S01]  /*67a0*/  @!P4 IADD3 R63, -R63, RZ, RZ ;  /* 0x000000ff3f3fc210 */ /* 0x000fe20007ffe1ff */
[----:B------:R-:W-:Y:S01]  /*67b0*/  IMAD.MOV R68, RZ, RZ, -R68 ;  /* 0x000000ffff447224 */ /* 0x000fe200078e0a44 */
[----:B------:R-:W-:Y:S01]  /*67c0*/  ISETP.GT.U32.AND P4, PT, R122, R67, PT ;  /* 0x000000437a00720c */ /* 0x000fe20003f84070 */
[----:B------:R-:W-:Y:S01]  /*67d0*/  IMAD.HI.U32 R69, R232, R73, RZ ;  /* 0x00000049e8457227 */ /* 0x000fe200078e00ff */
[----:B------:R-:W-:Y:S02]  /*67e0*/  ISETP.GT.U32.AND P5, PT, R122, R66, PT ;  /* 0x000000427a00720c */ /* 0x000fe40003fa4070 */
[----:B------:R-:W-:Y:S01]  /*67f0*/  IADD3 R74, R252, 0x7c, RZ ;  /* 0x0000007cfc4a7810 */ /* 0x000fe20007ffe0ff */
[C---:B------:R-:W-:Y:S01]  /*6800*/  IMAD R68, R122.reuse, R68, R71 ;  /* 0x000000447a447224 */ /* 0x040fe200078e0247 */
[----:B------:R-:W-:Y:S01]  /*6810*/  IABS R77, R76 ;  /* 0x0000004c004d7213 */ /* 0x000fe20000000000 */
[----:B------:R-:W-:Y:S01]  /*6820*/  IMAD.MOV R69, RZ, RZ, -R69 ;  /* 0x000000ffff457224 */ /* 0x000fe200078e0a45 */
[----:B------:R-:W-:Y:S01]  /*6830*/  IABS R75, R74 ;  /* 0x0000004a004b7213 */ /* 0x000fe20000000000 */
[--C-:B------:R-:W-:Y:S01]  /*6840*/  @!P6 IMAD.IADD R65, R65, 0x1, -R122.reuse ;  /* 0x000000014141e824 */ /* 0x100fe200078e0a7a */
[C---:B------:R-:W-:Y:S01]  /*6850*/  ISETP.GT.U32.AND P6, PT, R122.reuse, R68, PT ;  /* 0x000000447a00720c */ /* 0x040fe20003fc4070 */
[----:B------:R-:W-:Y:S01]  /*6860*/  IMAD R69, R122, R69, R73 ;  /* 0x000000457a457224 */ /* 0x000fe200078e0249 */
[----:B------:R-:W-:Y:S01]  /*6870*/  @!P2 IADD3 R64, -R64, RZ, RZ ;  /* 0x000000ff4040a210 */ /* 0x000fe20007ffe1ff */
[----:B------:R-:W-:-:S02]  /*6880*/  @!P4 IMAD.IADD R67, R67, 0x1, -R122 ;  /* 0x000000014343c824 */ /* 0x000fc400078e0a7a */
[----:B------:R-:W-:Y:S01]  /*6890*/  @!P5 IADD3 R66, R66, -R122, RZ ;  /* 0x8000007a4242d210 */ /* 0x000fe20007ffe0ff */
[----:B------:R-:W-:Y:S01]  /*68a0*/  IMAD.HI.U32 R71, R232, R77, RZ ;  /* 0x0000004de8477227 */ /* 0x000fe200078e00ff */
[----:B------:R-:W-:Y:S02]  /*68b0*/  ISETP.GT.U32.AND P4, PT, R122, R69, PT ;  /* 0x000000457a00720c */ /* 0x000fe40003f84070 */
[----:B------:R-:W-:Y:S01]  /*68c0*/  ISETP.GE.AND P5, PT, R70, RZ, PT ;  /* 0x000000ff4600720c */ /* 0x000fe20003fa6270 */
[----:B------:R-:W-:Y:S01]  /*68d0*/  IMAD.HI.U32 R70, R232, R75, RZ ;  /* 0x0000004be8467227 */ /* 0x000fe200078e00ff */
[----:B------:R-:W-:-:S03]  /*68e0*/  IADD3 R71, -R71, RZ, RZ ;  /* 0x000000ff47477210 */ /* 0x000fc60007ffe1ff */
[----:B------:R-:W-:Y:S02]  /*68f0*/  VIADD R78, R252, 0x7e ;  /* 0x0000007efc4e7836 */ /* 0x000fe40000000000 */
[----:B------:R-:W-:Y:S02]  /*6900*/  IMAD.MOV R70, RZ, RZ, -R70 ;  /* 0x000000ffff467224 */ /* 0x000fe400078e0a46 */
[--C-:B------:R-:W-:Y:S01]  /*6910*/  @!P6 IMAD.IADD R68, R68, 0x1, -R122.reuse ;  /* 0x000000014444e824 */ /* 0x100fe200078e0a7a */
[----:B------:R-:W-:Y:S01]  /*6920*/  ISETP.GE.AND P6, PT, R72, RZ, PT ;  /* 0x000000ff4800720c */ /* 0x000fe20003fc6270 */
[----:B------:R-:W-:Y:S02]  /*6930*/  VIADD R80, R252, 0x7f ;  /* 0x0000007ffc507836 */ /* 0x000fe40000000000 */
[C---:B------:R-:W-:Y:S01]  /*6940*/  IMAD R70, R122.reuse, R70, R75 ;  /* 0x000000467a467224 */ /* 0x040fe200078e024b */
[----:B------:R-:W-:Y:S01]  /*6950*/  IABS R75, R78 ;  /* 0x0000004e004b7213 */ /* 0x000fe20000000000 */
[----:B------:R-:W-:Y:S01]  /*6960*/  @!P4 IMAD.IADD R69, R69, 0x1, -R122 ;  /* 0x000000014545c824 */ /* 0x000fe200078e0a7a */
[C---:B------:R-:W-:Y:S01]  /*6970*/  ISETP.GT.U32.AND P4, PT, R122.reuse, R68, PT ;  /* 0x000000447a00720c */ /* 0x040fe20003f84070 */
[----:B------:R-:W-:Y:S01]  /*6980*/  IMAD R71, R122, R71, R77 ;  /* 0x000000477a477224 */ /* 0x000fe200078e024d */
[----:B------:R-:W-:Y:S01]  /*6990*/  IABS R77, R80 ;  /* 0x00000050004d7213 */ /* 0x000fe20000000000 */
[----:B------:R-:W-:Y:S01]  /*69a0*/  IMAD.HI.U32 R72, R232, R75, RZ ;  /* 0x0000004be8487227 */ /* 0x000fe200078e00ff */
[----:B------:R-:W-:-:S03]  /*69b0*/  ISETP.GT.U32.AND P2, PT, R122, R69, PT ;  /* 0x000000457a00720c */ /* 0x000fc60003f44070 */
[----:B------:R-:W-:Y:S01]  /*69c0*/  @!P3 IMAD.MOV R66, RZ, RZ, -R66 ;  /* 0x000000ffff42b224 */ /* 0x000fe200078e0a42 */
[----:B------:R-:W-:Y:S01]  /*69d0*/  ISETP.GT.U32.AND P3, PT, R122, R71, PT ;  /* 0x000000477a00720c */ /* 0x000fe20003f64070 */
[----:B------:R-:W-:-:S04]  /*69e0*/  IMAD.HI.U32 R73, R232, R77, RZ ;  /* 0x0000004de8497227 */ /* 0x000fc800078e00ff */
[----:B------:R-:W-:Y:S01]  /*69f0*/  IMAD.MOV R72, RZ, RZ, -R72 ;  /* 0x000000ffff487224 */ /* 0x000fe200078e0a48 */
[----:B------:R-:W-:Y:S01]  /*6a00*/  @!P4 IADD3 R68, R68, -R122, RZ ;  /* 0x8000007a4444c210 */ /* 0x000fe20007ffe0ff */
[----:B------:R-:W-:Y:S01]  /*6a10*/  @!P1 IMAD.MOV R65, RZ, RZ, -R65 ;  /* 0x000000ffff419224 */ /* 0x000fe200078e0a41 */
[----:B------:R-:W-:Y:S01]  /*6a20*/  ISETP.GT.U32.AND P1, PT, R122, R70, PT ;  /* 0x000000467a00720c */ /* 0x000fe20003f24070 */
[----:B------:R-:W-:Y:S01]  /*6a30*/  IMAD.MOV R73, RZ, RZ, -R73 ;  /* 0x000000ffff497224 */ /* 0x000fe200078e0a49 */
[----:B------:R-:W-:Y:S01]  /*6a40*/  @!P5 IADD3 R68, -R68, RZ, RZ ;  /* 0x000000ff4444d210 */ /* 0x000fe20007ffe1ff */
[----:B------:R-:W-:Y:S01]  /*6a50*/  IMAD R72, R122, R72, R75 ;  /* 0x000000487a487224 */ /* 0x000fe200078e024b */
[----:B------:R-:W-:Y:S01]  /*6a60*/  ISETP.GE.AND P4, PT, R76, RZ, PT ;  /* 0x000000ff4c00720c */ /* 0x000fe20003f86270 */
[--C-:B------:R-:W-:Y:S01]  /*6a70*/  @!P2 IMAD.IADD R69, R69, 0x1, -R122.reuse ;  /* 0x000000014545a824 */ /* 0x100fe200078e0a7a */
[----:B------:R-:W-:Y:S01]  /*6a80*/  ISETP.GE.AND P2, PT, R78, RZ, PT ;  /* 0x000000ff4e00720c */ /* 0x000fe20003f46270 */
[C---:B------:R-:W-:Y:S01]  /*6a90*/  IMAD R73, R122.reuse, R73, R77 ;  /* 0x000000497a497224 */ /* 0x040fe200078e024d */
[----:B------:R-:W-:Y:S01]  /*6aa0*/  ISETP.GT.U32.AND P5, PT, R122, R72, PT ;  /* 0x000000487a00720c */ /* 0x000fe20003fa4070 */
[----:B------:R-:W-:-:S02]  /*6ab0*/  @!P3 IMAD.IADD R71, R71, 0x1, -R122 ;  /* 0x000000014747b824 */ /* 0x000fc400078e0a7a */
[----:B------:R-:W-:Y:S01]  /*6ac0*/  @!P6 IMAD.MOV R69, RZ, RZ, -R69 ;  /* 0x000000ffff45e224 */ /* 0x000fe200078e0a45 */
[----:B------:R-:W-:Y:S01]  /*6ad0*/  ISETP.GT.U32.AND P6, PT, R122, R73, PT ;  /* 0x000000497a00720c */ /* 0x000fe20003fc4070 */
[----:B------:R-:W-:Y:S01]  /*6ae0*/  VIADD R75, R252, 0x80 ;  /* 0x00000080fc4b7836 */ /* 0x000fe20000000000 */
[----:B------:R-:W-:Y:S01]  /*6af0*/  @!P1 IADD3 R70, R70, -R122, RZ ;  /* 0x8000007a46469210 */ /* 0x000fe20007ffe0ff */
[----:B------:R-:W-:Y:S01]  /*6b00*/  VIADD R78, R252, 0x81 ;  /* 0x00000081fc4e7836 */ /* 0x000fe20000000000 */
[C---:B------:R-:W-:Y:S01]  /*6b10*/  ISETP.GT.U32.AND P3, PT, R122.reuse, R71, PT ;  /* 0x000000477a00720c */ /* 0x040fe20003f64070 */
[----:B------:R-:W-:Y:S01]  /*6b20*/  @!P0 IMAD.MOV R67, RZ, RZ, -R67 ;  /* 0x000000ffff438224 */ /* 0x000fe200078e0a43 */
[----:B------:R-:W-:Y:S01]  /*6b30*/  ISETP.GT.U32.AND P1, PT, R122, R70, PT ;  /* 0x000000467a00720c */ /* 0x000fe20003f24070 */
[----:B------:R-:W-:Y:S01]  /*6b40*/  VIADD R82, R252, 0x83 ;  /* 0x00000083fc527836 */ /* 0x000fe20000000000 */
[----:B------:R-:W-:Y:S01]  /*6b50*/  IABS R77, R75 ;  /* 0x0000004b004d7213 */ /* 0x000fe20000000000 */
[--C-:B------:R-:W-:Y:S01]  /*6b60*/  @!P5 IMAD.IADD R72, R72, 0x1, -R122.reuse ;  /* 0x000000014848d824 */ /* 0x100fe200078e0a7a */
[----:B------:R-:W-:Y:S01]  /*6b70*/  IABS R79, R78 ;  /* 0x0000004e004f7213 */ /* 0x000fe20000000000 */
[----:B------:R-:W-:Y:S01]  /*6b80*/  VIADD R86, R252, 0x86 ;  /* 0x00000086fc567836 */ /* 0x000fe20000000000 */
[----:B------:R-:W-:Y:S01]  /*6b90*/  ISETP.GE.AND P0, PT, R74, RZ, PT ;  /* 0x000000ff4a00720c */ /* 0x000fe20003f06270 */
[----:B------:R-:W-:Y:S01]  /*6ba0*/  @!P6 IMAD.IADD R73, R73, 0x1, -R122 ;  /* 0x000000014949e824 */ /* 0x000fe200078e0a7a */
[----:B------:R-:W-:Y:S01]  /*6bb0*/  ISETP.GT.U32.AND P5, PT, R122, R72, PT ;  /* 0x000000487a00720c */ /* 0x000fe20003fa4070 */
[----:B------:R-:W-:-:S02]  /*6bc0*/  IMAD.HI.U32 R74, R232, R77, RZ ;  /* 0x0000004de84a7227 */ /* 0x000fc400078e00ff */
[----:B------:R-:W-:Y:S02]  /*6bd0*/  @!P3 IADD3 R71, R71, -R122, RZ ;  /* 0x8000007a4747b210 */ /* 0x000fe40007ffe0ff */
[----:B------:R-:W-:Y:S01]  /*6be0*/  ISETP.GE.AND P3, PT, R75, RZ, PT ;  /* 0x000000ff4b00720c */ /* 0x000fe20003f66270 */
[----:B------:R-:W-:Y:S01]  /*6bf0*/  IMAD.HI.U32 R75, R232, R79, RZ ;  /* 0x0000004fe84b7227 */ /* 0x000fe200078e00ff */
[----:B------:R-:W-:-:S03]  /*6c00*/  ISETP.GT.U32.AND P6, PT, R122, R73, PT ;  /* 0x000000497a00720c */ /* 0x000fc60003fc4070 */
[----:B------:R-:W-:Y:S01]  /*6c10*/  @!P1 IMAD.IADD R70, R70, 0x1, -R122 ;  /* 0x0000000146469824 */ /* 0x000fe200078e0a7a */
[----:B------:R-:W-:Y:S01]  /*6c20*/  ISETP.GE.AND P1, PT, R80, RZ, PT ;  /* 0x000000ff5000720c */ /* 0x000fe20003f26270 */
[----:B------:R-:W-:Y:S01]  /*6c30*/  IMAD.MOV R74, RZ, RZ, -R74 ;  /* 0x000000ffff4a7224 */ /* 0x000fe200078e0a4a */
[----:B------:R-:W-:Y:S01]  /*6c40*/  IADD3 R75, -R75, RZ, RZ ;  /* 0x000000ff4b4b7210 */ /* 0x000fe20007ffe1ff */
[----:B------:R-:W-:Y:S02]  /*6c50*/  VIADD R80, R252, 0x82 ;  /* 0x00000082fc507836 */ /* 0x000fe40000000000 */
[C---:B------:R-:W-:Y:S02]  /*6c60*/  IMAD R74, R122.reuse, R74, R77 ;  /* 0x0000004a7a4a7224 */ /* 0x040fe400078e024d */
[----:B------:R-:W-:Y:S01]  /*6c70*/  IMAD R75, R122, R75, R79 ;  /* 0x0000004b7a4b7224 */ /* 0x000fe200078e024f */
[----:B------:R-:W-:Y:S01]  /*6c80*/  IABS R76, R80 ;  /* 0x00000050004c7213 */ /* 0x000fe20000000000 */
[----:B------:R-:W-:Y:S01]  /*6c90*/  @!P5 IMAD.IADD R72, R72, 0x1, -R122 ;  /* 0x000000014848d824 */ /* 0x000fe200078e0a7a */
[C---:B------:R-:W-:Y:S01]  /*6ca0*/  ISETP.GT.U32.AND P5, PT, R122.reuse, R74, PT ;  /* 0x0000004a7a00720c */ /* 0x040fe20003fa4070 */
[----:B------:R-:W-:Y:S01]  /*6cb0*/  @!P0 IMAD.MOV R70, RZ, RZ, -R70 ;  /* 0x000000ffff468224 */ /* 0x000fe200078e0a46 */
[----:B------:R-:W-:Y:S01]  /*6cc0*/  @!P6 IADD3 R73, R73, -R122, RZ ;  /* 0x8000007a4949e210 */ /* 0x000fe20007ffe0ff */
[----:B------:R-:W-:Y:S01]  /*6cd0*/  IMAD.MOV.U32 R77, RZ, RZ, R76 ;  /* 0x000000ffff4d7224 */ /* 0x000fe200078e004c */
[----:B------:R-:W-:Y:S01]  /*6ce0*/  ISETP.GT.U32.AND P6, PT, R122, R75, PT ;  /* 0x0000004b7a00720c */ /* 0x000fe20003fc4070 */
[----:B------:R-:W-:Y:S01]  /*6cf0*/  VIADD R85, R252, 0x85 ;  /* 0x00000085fc557836 */ /* 0x000fe20000000000 */
[----:B------:R-:W-:Y:S01]  /*6d00*/  IABS R79, R82 ;  /* 0x00000052004f7213 */ /* 0x000fe20000000000 */
[----:B------:R-:W-:Y:S01]  /*6d10*/  IMAD.HI.U32 R76, R232, R77, RZ ;  /* 0x0000004de84c7227 */ /* 0x000fe200078e00ff */
[----:B------:R-:W-:-:S02]  /*6d20*/  ISETP.GE.AND P0, PT, R78, RZ, PT ;  /* 0x000000ff4e00720c */ /* 0x000fc40003f06270 */
[----:B------:R-:W-:Y:S01]  /*6d30*/  IABS R83, R85 ;  /* 0x0000005500537213 */ /* 0x000fe20000000000 */
[----:B------:R-:W-:Y:S02]  /*6d40*/  IMAD.MOV R76, RZ, RZ, -R76 ;  /* 0x000000ffff4c7224 */ /* 0x000fe400078e0a4c */
[----:B------:R-:W-:Y:S02]  /*6d50*/  @!P5 IMAD.IADD R74, R74, 0x1, -R122 ;  /* 0x000000014a4ad824 */ /* 0x000fe400078e0a7a */
[----:B------:R-:W-:Y:S02]  /*6d60*/  IMAD R76, R122, R76, R77 ;  /* 0x0000004c7a4c7224 */ /* 0x000fe400078e024d */
[----:B------:R-:W-:-:S03]  /*6d70*/  IMAD.HI.U32 R77, R232, R79, RZ ;  /* 0x0000004fe84d7227 */ /* 0x000fc600078e00ff */
[C---:B------:R-:W-:Y:S01]  /*6d80*/  ISETP.GT.U32.AND P5, PT, R122.reuse, R76, PT ;  /* 0x0000004c7a00720c */ /* 0x040fe20003fa4070 */
[----:B------:R-:W-:Y:S01]  /*6d90*/  @!P6 IMAD.IADD R75, R75, 0x1, -R122 ;  /* 0x000000014b4be824 */ /* 0x000fe200078e0a7a */
[----:B------:R-:W-:Y:S01]  /*6da0*/  ISETP.GT.U32.AND P6, PT, R122, R74, PT ;  /* 0x0000004a7a00720c */ /* 0x000fe20003fc4070 */
[----:B------:R-:W-:-:S04]  /*6db0*/  IMAD.HI.U32 R78, R232, R81, RZ ;  /* 0x00000051e84e7227 */ /* 0x000fc800078e00ff */
[----:B------:R-:W-:Y:S01]  /*6dc0*/  IMAD.MOV R77, RZ, RZ, -R77 ;  /* 0x000000ffff4d7224 */ /* 0x000fe200078e0a4d */
[----:B------:R-:W-:Y:S01]  /*6dd0*/  IADD3 R78, -R78, RZ, RZ ;  /* 0x000000ff4e4e7210 */ /* 0x000fe20007ffe1ff */
[----:B------:R-:W-:Y:S01]  /*6de0*/  @!P2 IMAD.MOV R72, RZ, RZ, -R72 ;  /* 0x000000ffff48a224 */ /* 0x000fe200078e0a48 */
[C---:B------:R-:W-:Y:S01]  /*6df0*/  ISETP.GT.U32.AND P2, PT, R122.reuse, R75, PT ;  /* 0x0000004b7a00720c */ /* 0x040fe20003f44070 */
[C---:B------:R-:W-:Y:S01]  /*6e00*/  IMAD R77, R122.reuse, R77, R79 ;  /* 0x0000004d7a4d7224 */ /* 0x040fe200078e024f */
[----:B------:R-:W-:Y:S01]  /*6e10*/  IABS R79, R86 ;  /* 0x00000056004f7213 */ /* 0x000fe20000000000 */
[----:B------:R-:W-:Y:S01]  /*6e20*/  IMAD R78, R122, R78, R81 ;  /* 0x0000004e7a4e7224 */ /* 0x000fe200078e0251 */
[----:B------:R-:W-:Y:S01]  /*6e30*/  @!P5 IADD3 R76, R76, -R122, RZ ;  /* 0x8000007a4c4cd210 */ /* 0x000fe20007ffe0ff */
[----:B------:R-:W-:Y:S01]  /*6e40*/  @!P6 IMAD.IADD R74, R74, 0x1, -R122 ;  /* 0x000000014a4ae824 */ /* 0x000fe200078e0a7a */
[C---:B------:R-:W-:Y:S01]  /*6e50*/  ISETP.GT.U32.AND P6, PT, R122.reuse, R77, PT ;  /* 0x0000004d7a00720c */ /* 0x040fe20003fc4070 */
[----:B------:R-:W-:Y:S01]  /*6e60*/  IMAD.MOV.U32 R81, RZ, RZ, R79 ;  /* 0x000000ffff517224 */ /* 0x000fe200078e004f */
[----:B------:R-:W-:Y:S01]  /*6e70*/  ISETP.GT.U32.AND P5, PT, R122, R76, PT ;  /* 0x0000004c7a00720c */ /* 0x000fe20003fa4070 */
[----:B------:R-:W-:-:S04]  /*6e80*/  IMAD.HI.U32 R79, R232, R83, RZ ;  /* 0x00000053e84f7227 */ /* 0x000fc800078e00ff */
[----:B------:R-:W-:Y:S01]  /*6e90*/  @!P4 IMAD.MOV R71, RZ, RZ, -R71 ;  /* 0x000000ffff47c224 */ /* 0x000fe200078e0a47 */
[----:B------:R-:W-:Y:S01]  /*6ea0*/  IADD3 R79, -R79, RZ, RZ ;  /* 0x000000ff4f4f7210 */ /* 0x000fe20007ffe1ff */
[----:B------:R-:W-:Y:S01]  /*6eb0*/  VIADD R88, R252, 0x87 ;  /* 0x00000087fc587836 */ /* 0x000fe20000000000 */
[----:B------:R-:W-:Y:S01]  /*6ec0*/  ISETP.GE.AND P4, PT, R80, RZ, PT ;  /* 0x000000ff5000720c */ /* 0x000fe20003f86270 */
[----:B------:R-:W-:-:S04]  /*6ed0*/  IMAD.HI.U32 R80, R232, R81, RZ ;  /* 0x00000051e8507227 */ /* 0x000fc800078e00ff */
[----:B------:R-:W-:Y:S01]  /*6ee0*/  IMAD R79, R122, R79, R83 ;  /* 0x0000004f7a4f7224 */ /* 0x000fe200078e0253 */
[----:B------:R-:W-:Y:S01]  /*6ef0*/  IABS R83, R88 ;  /* 0x0000005800537213 */ /* 0x000fe20000000000 */
[--C-:B------:R-:W-:Y:S01]  /*6f00*/  @!P6 IMAD.IADD R77, R77, 0x1, -R122.reuse ;  /* 0x000000014d4de824 */ /* 0x100fe200078e0a7a */
[----:B------:R-:W-:Y:S01]  /*6f10*/  @!P5 IADD3 R76, R76, -R122, RZ ;  /* 0x8000007a4c4cd210 */ /* 0x000fe20007ffe0ff */
[----:B------:R-:W-:Y:S01]  /*6f20*/  @!P2 IMAD.IADD R75, R75, 0x1, -R122 ;  /* 0x000000014b4ba824 */ /* 0x000fe200078e0a7a */
[C---:B------:R-:W-:Y:S01]  /*6f30*/  ISETP.GT.U32.AND P6, PT, R122.reuse, R79, PT ;  /* 0x0000004f7a00720c */ /* 0x040fe20003fc4070 */
[----:B------:R-:W-:Y:S01]  /*6f40*/  IMAD.MOV R80, RZ, RZ, -R80 ;  /* 0x000000ffff507224 */ /* 0x000fe200078e0a50 */
[----:B------:R-:W-:Y:S01]  /*6f50*/  ISETP.GE.AND P5, PT, R85, RZ, PT ;  /* 0x000000ff5500720c */ /* 0x000fe20003fa6270 */
[----:B------:R-:W-:Y:S01]  /*6f60*/  @!P0 IMAD.MOV R75, RZ, RZ, -R75 ;  /* 0x000000ffff4b8224 */ /* 0x000fe200078e0a4b */
[C---:B------:R-:W-:Y:S01]  /*6f70*/  ISETP.GT.U32.AND P0, PT, R122.reuse, R77, PT ;  /* 0x0000004d7a00720c */ /* 0x040fe20003f04070 */
[----:B------:R-:W-:Y:S01]  /*6f80*/  IMAD R80, R122, R80, R81 ;  /* 0x000000507a507224 */ /* 0x000fe200078e0251 */
[----:B------:R-:W-:Y:S01]  /*6f90*/  ISETP.GE.AND P2, PT, R84, RZ, PT ;  /* 0x000000ff5400720c */ /* 0x000fe20003f46270 */
[----:B------:R-:W-:Y:S01]  /*6fa0*/  IMAD.HI.U32 R81, R232, R83, RZ ;  /* 0x00000053e8517227 */ /* 0x000fe200078e00ff */
[----:B------:R-:W-:-:S03]  /*6fb0*/  @!P4 IADD3 R76, -R76, RZ, RZ ;  /* 0x000000ff4c4cc210 */ /* 0x000fc60007ffe1ff */
[----:B------:R-:W-:Y:S01]  /*6fc0*/  @!P3 IMAD.MOV R74, RZ, RZ, -R74 ;  /* 0x000000ffff4ab224 */ /* 0x000fe200078e0a4a */
[----:B------:R-:W-:Y:S01]  /*6fd0*/  ISETP.GT.U32.AND P3, PT, R122, R78, PT ;  /* 0x0000004e7a00720c */ /* 0x000fe20003f64070 */
[----:B------:R-:W-:Y:S01]  /*6fe0*/  IMAD.MOV R81, RZ, RZ, -R81 ;  /* 0x000000ffff517224 */ /* 0x000fe200078e0a51 */
[----:B------:R-:W-:Y:S01]  /*6ff0*/  @!P6 IADD3 R79, R79, -R122, RZ ;  /* 0x8000007a4f4fe210 */ /* 0x000fe20007ffe0ff */
[----:B------:R-:W-:Y:S02]  /*7000*/  VIADD R90, R252, 0x88 ;  /* 0x00000088fc5a7836 */ /* 0x000fe40000000000 */
[C---:B------:R-:W-:Y:S01]  /*7010*/  IMAD R81, R122.reuse, R81, R83 ;  /* 0x000000517a517224 */ /* 0x040fe200078e0253 */
[C---:B------:R-:W-:Y:S01]  /*7020*/  ISETP.GT.U32.AND P6, PT, R122.reuse, R79, PT ;  /* 0x0000004f7a00720c */ /* 0x040fe20003fc4070 */
[--C-:B------:R-:W-:Y:S01]  /*7030*/  @!P0 IMAD.IADD R77, R77, 0x1, -R122.reuse ;  /* 0x000000014d4d8824 */ /* 0x100fe200078e0a7a */
[----:B------:R-:W-:Y:S01]  /*7040*/  ISETP.GT.U32.AND P0, PT, R122, R80, PT ;  /* 0x000000507a00720c */ /* 0x000fe20003f04070 */
[----:B------:R-:W-:Y:S01]  /*7050*/  VIADD R92, R252, 0x8a ;  /* 0x0000008afc5c7836 */ /* 0x000fe20000000000 */
[----:B------:R-:W-:Y:S01]  /*7060*/  IABS R85, R90 ;  /* 0x0000005a00557213 */ /* 0x000fe20000000000 */
[----:B------:R-:W-:Y:S01]  /*7070*/  @!P1 IMAD.MOV R73, RZ, RZ, -R73 ;  /* 0x000000ffff499224 */ /* 0x000fe200078e0a49 */
[----:B------:R-:W-:Y:S01]  /*7080*/  ISETP.GE.AND P1, PT, R82, RZ, PT ;  /* 0x000000ff5200720c */ /* 0x000fe20003f26270 */
[----:B------:R-:W-:Y:S01]  /*7090*/  @!P3 IMAD.IADD R78, R78, 0x1, -R122 ;  /* 0x000000014e4eb824 */ /* 0x000fe200078e0a7a */
[----:B------:R-:W-:Y:S01]  /*70a0*/  IABS R89, R92 ;  /* 0x0000005c00597213 */ /* 0x000fe20000000000 */
[----:B------:R-:W-:-:S03]  /*70b0*/  IMAD.HI.U32 R83, R232, R87, RZ ;  /* 0x00000057e8537227 */ /* 0x000fc600078e00ff */
[----:B------:R-:W-:Y:S01]  /*70c0*/  ISETP.GT.U32.AND P3, PT, R122, R78, PT ;  /* 0x0000004e7a00720c */ /* 0x000fe20003f64070 */
[----:B------:R-:W-:Y:S01]  /*70d0*/  IMAD.HI.U32 R82, R232, R85, RZ ;  /* 0x00000055e8527227 */ /* 0x000fe200078e00ff */
[-C--:B------:R-:W-:Y:S02]  /*70e0*/  @!P6 IADD3 R79, R79, -R122.reuse, RZ ;  /* 0x8000007a4f4fe210 */ /* 0x080fe40007ffe0ff */
[----:B------:R-:W-:Y:S01]  /*70f0*/  ISETP.GT.U32.AND P6, PT, R122, R81, PT ;  /* 0x000000517a00720c */ /* 0x000fe20003fc4070 */
[----:B------:R-:W-:Y:S01]  /*7100*/  IMAD.HI.U32 R84, R232, R89, RZ ;  /* 0x00000059e8547227 */ /* 0x000fe200078e00ff */
[----:B------:R-:W-:Y:S02]  /*7110*/  @!P0 IADD3 R80, R80, -R122, RZ ;  /* 0x8000007a50508210 */ /* 0x000fe40007ffe0ff */
[----:B------:R-:W-:Y:S01]  /*7120*/  ISETP.GE.AND P0, PT, R88, RZ, PT ;  /* 0x000000ff5800720c */ /* 0x000fe20003f06270 */
[----:B------:R-:W-:Y:S02]  /*7130*/  IMAD.MOV R83, RZ, RZ, -R83 ;  /* 0x000000ffff537224 */ /* 0x000fe400078e0a53 */
[----:B------:R-:W-:-:S02]  /*7140*/  IMAD.MOV R82, RZ, RZ, -R82 ;  /* 0x000000ffff527224 */ /* 0x000fc400078e0a52 */
[----:B------:R-:W-:Y:S02]  /*7150*/  IMAD.MOV R84, RZ, RZ, -R84 ;  /* 0x000000ffff547224 */ /* 0x000fe400078e0a54 */
[--C-:B------:R-:W-:Y:S01]  /*7160*/  @!P3 IMAD.IADD R78, R78, 0x1, -R122.reuse ;  /* 0x000000014e4eb824 */ /* 0x100fe200078e0a7a */
[----:B------:R-:W-:Y:S01]  /*7170*/  ISETP.GE.AND P3, PT, R86, RZ, PT ;  /* 0x000000ff5600720c */ /* 0x000fe20003f66270 */
[----:B------:R-:W-:Y:S01]  /*7180*/  @!P6 IMAD.IADD R81, R81, 0x1, -R122 ;  /* 0x000000015151e824 */ /* 0x000fe200078e0a7a */
[C---:B------:R-:W-:Y:S01]  /*7190*/  ISETP.GT.U32.AND P6, PT, R122.reuse, R80, PT ;  /* 0x000000507a00720c */ /* 0x040fe20003fc4070 */
[C---:B------:R-:W-:Y:S02]  /*71a0*/  IMAD R83, R122.reuse, R83, R87 ;  /* 0x000000537a537224 */ /* 0x040fe400078e0257 */
[----:B------:R-:W-:Y:S02]  /*71b0*/  IMAD R82, R122, R82, R85 ;  /* 0x000000527a527224 */ /* 0x000fe400078e0255 */
[----:B------:R-:W-:-:S02]  /*71c0*/  VIADD R88, R252, 0x8b ;  /* 0x0000008bfc587836 */ /* 0x000fc40000000000 */
[C---:B------:R-:W-:Y:S01]  /*71d0*/  IMAD R84, R122.reuse, R84, R89 ;  /* 0x000000547a547224 */ /* 0x040fe200078e0259 */
[C---:B------:R-:W-:Y:S01]  /*71e0*/  ISETP.GT.U32.AND P4, PT, R122.reuse, R82, PT ;  /* 0x000000527a00720c */ /* 0x040fe20003f84070 */
[----:B------:R-:W-:Y:S01]  /*71f0*/  @!P2 IMAD.MOV R78, RZ, RZ, -R78 ;  /* 0x000000ffff4ea224 */ /* 0x000fe200078e0a4e */
[----:B------:R-:W-:Y:S01]  /*7200*/  ISETP.GT.U32.AND P2, PT, R122, R83, PT ;  /* 0x000000537a00720c */ /* 0x000fe20003f44070 */
[----:B------:R-:W-:Y:S01]  /*7210*/  @!P1 IMAD.MOV R77, RZ, RZ, -R77 ;  /* 0x000000ffff4d9224 */ /* 0x000fe200078e0a4d */
[----:B------:R-:W-:Y:S01]  /*7220*/  IABS R87, R88 ;  /* 0x0000005800577213 */ /* 0x000fe20000000000 */
[----:B------:R-:W-:Y:S01]  /*7230*/  VIADD R93, R252, 0x8c ;  /* 0x0000008cfc5d7836 */ /* 0x000fe20000000000 */
[----:B------:R-:W-:Y:S01]  /*7240*/  ISETP.GT.U32.AND P1, PT, R122, R81, PT ;  /* 0x000000517a00720c */ /* 0x000fe20003f24070 */
[----:B------:R-:W-:Y:S01]  /*7250*/  @!P5 IMAD.MOV R79, RZ, RZ, -R79 ;  /* 0x000000ffff4fd224 */ /* 0x000fe200078e0a4f */
[----:B------:R-:W-:Y:S01]  /*7260*/  @!P6 IADD3 R80, R80, -R122, RZ ;  /* 0x8000007a5050e210 */ /* 0x000fe20007ffe0ff */
[----:B------:R-:W-:Y:S01]  /*7270*/  IMAD.HI.U32 R85, R232, R87, RZ ;  /* 0x00000057e8557227 */ /* 0x000fe200078e00ff */
[----:B------:R-:W-:-:S02]  /*7280*/  ISETP.GT.U32.AND P6, PT, R122, R84, PT ;  /* 0x000000547a00720c */ /* 0x000fc40003fc4070 */
[----:B------:R-:W-:Y:S01]  /*7290*/  IABS R89, R93 ;  /* 0x0000005d00597213 */ /* 0x000fe20000000000 */
[----:B------:R-:W-:Y:S01]  /*72a0*/  IMAD.MOV R85, RZ, RZ, -R85 ;  /* 0x000000ffff557224 */ /* 0x000fe200078e0a55 */
[----:B------:R-:W-:Y:S01]  /*72b0*/  ISETP.GE.AND P5, PT, R90, RZ, PT ;  /* 0x000000ff5a00720c */ /* 0x000fe20003fa6270 */
[--C-:B------:R-:W-:Y:S01]  /*72c0*/  @!P4 IMAD.IADD R82, R82, 0x1, -R122.reuse ;  /* 0x000000015252c824 */ /* 0x100fe200078e0a7a */
[----:B------:R-:W-:Y:S01]  /*72d0*/  @!P2 IADD3 R83, R83, -R122, RZ ;  /* 0x8000007a5353a210 */ /* 0x000fe20007ffe0ff */
[----:B------:R-:W-:Y:S01]  /*72e0*/  IMAD R85, R122, R85, R87 ;  /* 0x000000557a557224 */ /* 0x000fe200078e0257 */
[----:B------:R-:W-:Y:S01]  /*72f0*/  IADD3 R90, R252, 0x8d, RZ ;  /* 0x0000008dfc5a7810 */ /* 0x000fe20007ffe0ff */
[----:B------:R-:W-:Y:S01]  /*7300*/  @!P1 IMAD.IADD R81, R81, 0x1, -R122 ;  /* 0x0000000151519824 */ /* 0x000fe200078e0a7a */
[----:B------:R-:W-:Y:S01]  /*7310*/  ISETP.GT.U32.AND P2, PT, R122, R82, PT ;  /* 0x000000527a00720c */ /* 0x000fe20003f44070 */
[----:B------:R-:W-:Y:S01]  /*7320*/  IMAD.HI.U32 R86, R232, R89, RZ ;  /* 0x00000059e8567227 */ /* 0x000fe200078e00ff */
[----:B------:R-:W-:-:S02]  /*7330*/  ISETP.GE.AND P4, PT, R92, RZ, PT ;  /* 0x000000ff5c00720c */ /* 0x000fc40003f86270 */
[----:B------:R-:W-:Y:S01]  /*7340*/  ISETP.GE.AND P1, PT, R91, RZ, PT ;  /* 0x000000ff5b00720c */ /* 0x000fe20003f26270 */
[----:B------:R-:W-:Y:S01]  /*7350*/  @!P6 IMAD.IADD R84, R84, 0x1, -R122 ;  /* 0x000000015454e824 */ /* 0x000fe200078e0a7a */
[C---:B------:R-:W-:Y:S01]  /*7360*/  ISETP.GT.U32.AND P6, PT, R122.reuse, R83, PT ;  /* 0x000000537a00720c */ /* 0x040fe20003fc4070 */
[----:B------:R-:W-:Y:S01]  /*7370*/  @!P0 IMAD.MOV R81, RZ, RZ, -R81 ;  /* 0x000000ffff518224 */ /* 0x000fe200078e0a51 */
[C---:B------:R-:W-:Y:S01]  /*7380*/  ISETP.GT.U32.AND P0, PT, R122.reuse, R85, PT ;  /* 0x000000557a00720c */ /* 0x040fe20003f04070 */
[----:B------:R-:W-:Y:S02]  /*7390*/  IMAD.MOV R86, RZ, RZ, -R86 ;  /* 0x000000ffff567224 */ /* 0x000fe400078e0a56 */
[----:B------:R-:W-:Y:S01]  /*73a0*/  @!P3 IMAD.MOV R80, RZ, RZ, -R80 ;  /* 0x000000ffff50b224 */ /* 0x000fe200078e0a50 */
[C---:B------:R-:W-:Y:S01]  /*73b0*/  ISETP.GT.U32.AND P3, PT, R122.reuse, R84, PT ;  /* 0x000000547a00720c */ /* 0x040fe20003f64070 */
[----:B------:R-:W-:Y:S01]  /*73c0*/  IMAD R86, R122, R86, R89 ;  /* 0x000000567a567224 */ /* 0x000fe200078e0259 */
[----:B------:R-:W-:Y:S01]  /*73d0*/  IABS R89, R90 ;  /* 0x0000005a00597213 */ /* 0x000fe20000000000 */
[----:B------:R-:W-:Y:S01]  /*73e0*/  @!P2 IMAD.IADD R82, R82, 0x1, -R122 ;  /* 0x000000015252a824 */ /* 0x000fe200078e0a7a */
[----:B------:R-:W-:Y:S01]  /*73f0*/  ISETP.GE.AND P2, PT, R88, RZ, PT ;  /* 0x000000ff5800720c */ /* 0x000fe20003f46270 */
[----:B------:R-:W-:-:S02]  /*7400*/  VIADD R94, R252, 0x8f ;  /* 0x0000008ffc5e7836 */ /* 0x000fc40000000000 */
[----:B------:R-:W-:Y:S01]  /*7410*/  @!P6 IADD3 R83, R83, -R122, RZ ;  /* 0x8000007a5353e210 */ /* 0x000fe20007ffe0ff */
[----:B------:R-:W-:Y:S01]  /*7420*/  IMAD.HI.U32 R87, R232, R89, RZ ;  /* 0x00000059e8577227 */ /* 0x000fe200078e00ff */
[----:B------:R-:W-:Y:S02]  /*7430*/  ISETP.GT.U32.AND P6, PT, R122, R86, PT ;  /* 0x000000567a00720c */ /* 0x000fe40003fc4070 */
[----:B------:R-:W-:Y:S01]  /*7440*/  @!P1 IADD3 R83, -R83, RZ, RZ ;  /* 0x000000ff53539210 */ /* 0x000fe20007ffe1ff */
[--C-:B------:R-:W-:Y:S01]  /*7450*/  @!P0 IMAD.IADD R85, R85, 0x1, -R122.reuse ;  /* 0x0000000155558824 */ /* 0x100fe200078e0a7a */
[----:B------:R-:W-:Y:S01]  /*7460*/  IADD3 R87, -R87, RZ, RZ ;  /* 0x000000ff57577210 */ /* 0x000fe20007ffe1ff */
[----:B------:R-:W-:Y:S01]  /*7470*/  @!P3 IMAD.IADD R84, R84, 0x1, -R122 ;  /* 0x000000015454b824 */ /* 0x000fe200078e0a7a */
[----:B------:R-:W-:Y:S01]  /*7480*/  ISETP.GE.AND P3, PT, R93, RZ, PT ;  /* 0x000000ff5d00720c */ /* 0x000fe20003f66270 */
[----:B------:R-:W-:Y:S01]  /*7490*/  @!P5 IMAD.MOV R82, RZ, RZ, -R82 ;  /* 0x000000ffff52d224 */ /* 0x000fe200078e0a52 */
[----:B------:R-:W-:Y:S01]  /*74a0*/  IABS R93, R94 ;  /* 0x0000005e005d7213 */ /* 0x000fe20000000000 */
[C---:B------:R-:W-:Y:S01]  /*74b0*/  IMAD R87, R122.reuse, R87, R89 ;  /* 0x000000577a577224 */ /* 0x040fe200078e0259 */
[----:B------:R-:W-:Y:S01]  /*74c0*/  ISETP.GT.U32.AND P5, PT, R122, R85, PT ;  /* 0x000000557a00720c */ /* 0x000fe20003fa4070 */
[----:B------:R-:W-:Y:S01]  /*74d0*/  VIADD R92, R252, 0x8e ;  /* 0x0000008efc5c7836 */ /* 0x000fe20000000000 */
[----:B------:R-:W-:Y:S01]  /*74e0*/  ISETP.GE.AND P0, PT, R90, RZ, PT ;  /* 0x000000ff5a00720c */ /* 0x000fe20003f06270 */
[----:B------:R-:W-:Y:S01]  /*74f0*/  IMAD.HI.U32 R89, R232, R93, RZ ;  /* 0x0000005de8597227 */ /* 0x000fe200078e00ff */
[----:B------:R-:W-:-:S02]  /*7500*/  ISETP.GT.U32.AND P1, PT, R122, R87, PT ;  /* 0x000000577a00720c */ /* 0x000fc40003f24070 */
[----:B------:R-:W-:Y:S01]  /*7510*/  IABS R91, R92 ;  /* 0x0000005c005b7213 */ /* 0x000fe20000000000 */
[----:B------:R-:W-:Y:S02]  /*7520*/  @!P6 IMAD.IADD R86, R86, 0x1, -R122 ;  /* 0x000000015656e824 */ /* 0x000fe400078e0a7a */
[----:B------:R-:W-:Y:S02]  /*7530*/  IMAD.MOV R89, RZ, RZ, -R89 ;  /* 0x000000ffff597224 */ /* 0x000fe400078e0a59 */
[----:B------:R-:W-:Y:S01]  /*7540*/  IMAD.HI.U32 R88, R232, R91, RZ ;  /* 0x0000005be8587227 */ /* 0x000fe200078e00ff */
[----:B------:R-:W-:-:S03]  /*7550*/  ISETP.GT.U32.AND P6, PT, R122, R86, PT ;  /* 0x000000567a00720c */ /* 0x000fc60003fc4070 */
[----:B------:R-:W-:Y:S02]  /*7560*/  @!P5 IMAD.IADD R85, R85, 0x1, -R122 ;  /* 0x000000015555d824 */ /* 0x000fe400078e0a7a */
[C---:B------:R-:W-:Y:S01]  /*7570*/  IMAD R89, R122.reuse, R89, R93 ;  /* 0x000000597a597224 */ /* 0x040fe200078e025d */
[----:B------:R-:W-:Y:S01]  /*7580*/  @!P1 IADD3 R87, R87, -R122, RZ ;  /* 0x8000007a57579210 */ /* 0x000fe20007ffe0ff */
[----:B------:R-:W-:Y:S02]  /*7590*/  @!P2 IMAD.MOV R85, RZ, RZ, -R85 ;  /* 0x000000ffff55a224 */ /* 0x000fe400078e0a55 */
[----:B------:R-:W-:Y:S01]  /*75a0*/  IMAD.MOV R88, RZ, RZ, -R88 ;  /* 0x000000ffff587224 */ /* 0x000fe200078e0a58 */
[----:B------:R-:W-:Y:S01]  /*75b0*/  ISETP.GT.U32.AND P2, PT, R122, R89, PT ;  /* 0x000000597a00720c */ /* 0x000fe20003f44070 */
[----:B------:R-:W-:Y:S01]  /*75c0*/  VIADD R90, R252, 0x90 ;  /* 0x00000090fc5a7836 */ /* 0x000fe20000000000 */
[C---:B------:R-:W-:Y:S01]  /*75d0*/  ISETP.GT.U32.AND P1, PT, R122.reuse, R87, PT ;  /* 0x000000577a00720c */ /* 0x040fe20003f24070 */
[----:B------:R-:W-:Y:S01]  /*75e0*/  IMAD R88, R122, R88, R91 ;  /* 0x000000587a587224 */ /* 0x000fe200078e025b */
[----:B------:R-:W-:Y:S01]  /*75f0*/  @!P6 IADD3 R86, R86, -R122, RZ ;  /* 0x8000007a5656e210 */ /* 0x000fe20007ffe0ff */
[----:B------:R-:W-:Y:S01]  /*7600*/  VIADD R96, R252, 0x92 ;  /* 0x00000092fc607836 */ /* 0x000fe20000000000 */
[----:B------:R-:W-:Y:S01]  /*7610*/  ISETP.GE.AND P6, PT, R94, RZ, PT ;  /* 0x000000ff5e00720c */ /* 0x000fe20003fc6270 */
[----:B------:R-:W-:Y:S01]  /*7620*/  VIADD R94, R252, 0x91 ;  /* 0x00000091fc5e7836 */ /* 0x000fe20000000000 */
[----:B------:R-:W-:Y:S01]  /*7630*/  ISETP.GT.U32.AND P5, PT, R122, R88, PT ;  /* 0x000000587a00720c */ /* 0x000fe20003fa4070 */
[----:B------:R-:W-:Y:S01]  /*7640*/  @!P3 IMAD.MOV R86, RZ, RZ, -R86 ;  /* 0x000000ffff56b224 */ /* 0x000fe200078e0a56 */
[----:B------:R-:W-:Y:S01]  /*7650*/  IABS R93, R90 ;  /* 0x0000005a005d7213 */ /* 0x000fe20000000000 */
[----:B------:R-:W-:Y:S01]  /*7660*/  @!P4 IMAD.MOV R84, RZ, RZ, -R84 ;  /* 0x000000ffff54c224 */ /* 0x000fe200078e0a54 */
[----:B------:R-:W-:Y:S01]  /*7670*/  IABS R95, R94 ;  /* 0x0000005e005f7213 */ /* 0x000fe20000000000 */
[----:B------:R-:W-:Y:S01]  /*7680*/  @!P2 IMAD.IADD R89, R89, 0x1, -R122 ;  /* 0x000000015959a824 */ /* 0x000fe200078e0a7a */
[----:B------:R-:W-:Y:S01]  /*7690*/  ISETP.GE.AND P3, PT, R90, RZ, PT ;  /* 0x000000ff5a00720c */ /* 0x000fe20003f66270 */
[----:B------:R-:W-:Y:S01]  /*76a0*/  IMAD.HI.U32 R90, R232, R93, RZ ;  /* 0x0000005de85a7227 */ /* 0x000fe200078e00ff */
[----:B------:R-:W-:-:S02]  /*76b0*/  IABS R97, R96 ;  /* 0x0000006000617213 */ /* 0x000fc40000000000 */
[----:B------:R-:W-:Y:S01]  /*76c0*/  ISETP.GT.U32.AND P2, PT, R122, R89, PT ;  /* 0x000000597a00720c */ /* 0x000fe20003f44070 */
[----:B------:R-:W-:Y:S01]  /*76d0*/  IMAD.HI.U32 R91, R232, R95, RZ ;  /* 0x0000005fe85b7227 */ /* 0x000fe200078e00ff */
[----:B------:R-:W-:Y:S02]  /*76e0*/  ISETP.GE.AND P4, PT, R92, RZ, PT ;  /* 0x000000ff5c00720c */ /* 0x000fe40003f86270 */
[----:B------:R-:W-:Y:S01]  /*76f0*/  @!P1 IADD3 R87, R87, -R122, RZ ;  /* 0x8000007a57579210 */ /* 0x000fe20007ffe0ff */
[----:B------:R-:W-:Y:S01]  /*7700*/  IMAD.MOV R91, RZ, RZ, -R91 ;  /* 0x000000ffff5b7224 */ /* 0x000fe200078e0a5b */
[----:B------:R-:W-:Y:S01]  /*7710*/  ISETP.GE.AND P1, PT, R94, RZ, PT ;  /* 0x000000ff5e00720c */ /* 0x000fe20003f26270 */
[----:B------:R-:W-:Y:S01]  /*7720*/  @!P5 IMAD.IADD R88, R88, 0x1, -R122 ;  /* 0x000000015858d824 */ /* 0x000fe200078e0a7a */
[----:B------:R-:W-:Y:S01]  /*7730*/  @!P0 IADD3 R87, -R87, RZ, RZ ;  /* 0x000000ff57578210 */ /* 0x000fe20007ffe1ff */
[C---:B------:R-:W-:Y:S02]  /*7740*/  IMAD R91, R122.reuse, R91, R95 ;  /* 0x0000005b7a5b7224 */ /* 0x040fe400078e025f */
[----:B------:R-:W-:Y:S01]  /*7750*/  IMAD.MOV R90, RZ, RZ, -R90 ;  /* 0x000000ffff5a7224 */ /* 0x000fe200078e0a5a */
[----:B------:R-:W-:Y:S01]  /*7760*/  ISETP.GT.U32.AND P5, PT, R122, R88, PT ;  /* 0x000000587a00720c */ /* 0x000fe20003fa4070 */
[----:B------:R-:W-:Y:S01]  /*7770*/  IMAD.HI.U32 R92, R232, R97, RZ ;  /* 0x00000061e85c7227 */ /* 0x000fe200078e00ff */
[----:B------:R-:W-:-:S02]  /*7780*/  @!P2 IADD3 R89, R89, -R122, RZ ;  /* 0x8000007a5959a210 */ /* 0x000fc40007ffe0ff */
[C---:B------:R-:W-:Y:S01]  /*7790*/  ISETP.GT.U32.AND P2, PT, R122.reuse, R91, PT ;  /* 0x0000005b7a00720c */ /* 0x040fe20003f44070 */
[----:B------:R-:W-:Y:S02]  /*77a0*/  IMAD R90, R122, R90, R93 ;  /* 0x0000005a7a5a7224 */ /* 0x000fe400078e025d */
[----:B------:R-:W-:Y:S02]  /*77b0*/  VIADD R98, R252, 0x94 ;  /* 0x00000094fc627836 */ /* 0x000fe40000000000 */
[----:B------:R-:W-:Y:S01]  /*77c0*/  IMAD.MOV R92, RZ, RZ, -R92 ;  /* 0x000000ffff5c7224 */ /* 0x000fe200078e0a5c */
[----:B------:R-:W-:Y:S01]  /*77d0*/  ISETP.GT.U32.AND P0, PT, R122, R90, PT ;  /* 0x0000005a7a00720c */ /* 0x000fe20003f04070 */
[----:B------:R-:W-:Y:S01]  /*77e0*/  VIADD R93, R252, 0x93 ;  /* 0x00000093fc5d7836 */ /* 0x000fe20000000000 */
[----:B------:R-:W-:Y:S01]  /*77f0*/  IABS R99, R98 ;  /* 0x0000006200637213 */ /* 0x000fe20000000000 */
[----:B------:R-:W-:Y:S01]  /*7800*/  IMAD R92, R122, R92, R97 ;  /* 0x0000005c7a5c7224 */ /* 0x000fe200078e0261 */
[----:B------:R-:W-:Y:S01]  /*7810*/  @!P5 IADD3 R88, R88, -R122, RZ ;  /* 0x8000007a5858d210 */ /* 0x000fe20007ffe0ff */
[----:B------:R-:W-:Y:S01]  /*7820*/  @!P6 IMAD.MOV R89, RZ, RZ, -R89 ;  /* 0x000000ffff59e224 */ /* 0x000fe200078e0a59 */
[----:B------:R-:W-:Y:S01]  /*7830*/  IABS R97, R93 ;  /* 0x0000005d00617213 */ /* 0x000fe20000000000 */
[----:B------:R-:W-:Y:S01]  /*7840*/  @!P2 IMAD.IADD R91, R91, 0x1, -R122 ;  /* 0x000000015b5ba824 */ /* 0x000fe200078e0a7a */
[----:B------:R-:W-:Y:S01]  /*7850*/  ISETP.GT.U32.AND P6, PT, R122, R92, PT ;  /* 0x0000005c7a00720c */ /* 0x000fe20003fc4070 */
[----:B------:R-:W-:Y:S01]  /*7860*/  @!P4 IMAD.MOV R88, RZ, RZ, -R88 ;  /* 0x000000ffff58c224 */ /* 0x000fe200078e0a58 */
[----:B------:R-:W-:Y:S01]  /*7870*/  ISETP.GE.AND P4, PT, R93, RZ, PT ;  /* 0x000000ff5d00720c */ /* 0x000fe20003f86270 */
[----:B------:R-:W-:Y:S01]  /*7880*/  IMAD.HI.U32 R94, R232, R99, RZ ;  /* 0x00000063e85e7227 */ /* 0x000fe200078e00ff */
[----:B------:R-:W-:-:S02]  /*7890*/  ISETP.GT.U32.AND P2, PT, R122, R91, PT ;  /* 0x0000005b7a00720c */ /* 0x000fc40003f44070 */
[----:B------:R-:W-:Y:S01]  /*78a0*/  ISETP.GE.AND P5, PT, R96, RZ, PT ;  /* 0x000000ff6000720c */ /* 0x000fe20003fa6270 */
[----:B------:R-:W-:Y:S01]  /*78b0*/  IMAD.HI.U32 R93, R232, R97, RZ ;  /* 0x00000061e85d7227 */ /* 0x000fe200078e00ff */
[----:B------:R-:W-:-:S03]  /*78c0*/  IADD3 R94, -R94, RZ, RZ ;  /* 0x000000ff5e5e7210 */ /* 0x000fc60007ffe1ff */
[----:B------:R-:W-:Y:S02]  /*78d0*/  IMAD.MOV R93, RZ, RZ, -R93 ;  /* 0x000000ffff5d7224 */ /* 0x000fe400078e0a5d */
[--C-:B------:R-:W-:Y:S02]  /*78e0*/  @!P0 IMAD.IADD R90, R90, 0x1, -R122.reuse ;  /* 0x000000015a5a8824 */ /* 0x100fe400078e0a7a */
[----:B------:R-:W-:Y:S02]  /*78f0*/  VIADD R102, R252, 0x95 ;  /* 0x00000095fc667836 */ /* 0x000fe40000000000 */
[C---:B------:R-:W-:Y:S01]  /*7900*/  IMAD R93, R122.reuse, R93, R97 ;  /* 0x0000005d7a5d7224 */ /* 0x040fe200078e0261 */
[C---:B------:R-:W-:Y:S01]  /*7910*/  ISETP.GT.U32.AND P0, PT, R122.reuse, R90, PT ;  /* 0x0000005a7a00720c */ /* 0x040fe20003f04070 */
[C---:B------:R-:W-:Y:S01]  /*7920*/  IMAD R94, R122.reuse, R94, R99 ;  /* 0x0000005e7a5e7224 */ /* 0x040fe200078e0263 */
[----:B------:R-:W-:Y:S01]  /*7930*/  IABS R101, R102 ;  /* 0x0000006600657213 */ /* 0x000fe20000000000 */
[--C-:B------:R-:W-:Y:S01]  /*7940*/  @!P2 IMAD.IADD R91, R91, 0x1, -R122.reuse ;  /* 0x000000015b5ba824 */ /* 0x100fe200078e0a7a */
[----:B------:R-:W-:Y:S01]  /*7950*/  ISETP.GT.U32.AND P2, PT, R122, R93, PT ;  /* 0x0000005d7a00720c */ /* 0x000fe20003f44070 */
[----:B------:R-:W-:Y:S01]  /*7960*/  @!P6 IMAD.IADD R92, R92, 0x1, -R122 ;  /* 0x000000015c5ce824 */ /* 0x000fe200078e0a7a */
[----:B------:R-:W-:Y:S01]  /*7970*/  ISETP.GT.U32.AND P6, PT, R122, R94, PT ;  /* 0x0000005e7a00720c */ /* 0x000fe20003fc4070 */
[----:B------:R-:W-:Y:S01]  /*7980*/  VIADD R104, R252, 0x96 ;  /* 0x00000096fc687836 */ /* 0x000fe20000000000 */
[----:B------:R-:W-:Y:S01]  /*7990*/  @!P1 IADD3 R91, -R91, RZ, RZ ;  /* 0x000000ff5b5b9210 */ /* 0x000fe20007ffe1ff */
[----:B------:R-:W-:-:S03]  /*79a0*/  IMAD.HI.U32 R95, R232, R101, RZ ;  /* 0x00000065e85f7227 */ /* 0x000fc600078e00ff */
[----:B------:R-:W-:Y:S01]  /*79b0*/  IABS R103, R104 ;  /* 0x0000006800677213 */ /* 0x000fe20000000000 */
[----:B------:R-:W-:Y:S01]  /*79c0*/  IMAD.MOV R95, RZ, RZ, -R95 ;  /* 0x000000ffff5f7224 */ /* 0x000fe200078e0a5f */
[----:B------:R-:W-:Y:S01]  /*79d0*/  @!P0 IADD3 R90, R90, -R122, RZ ;  /* 0x8000007a5a5a8210 */ /* 0x000fe20007ffe0ff */
[----:B------:R-:W-:Y:S01]  /*79e0*/  VIADD R106, R252, 0x97 ;  /* 0x00000097fc6a7836 */ /* 0x000fe20000000000 */
[----:B------:R-:W-:Y:S01]  /*79f0*/  ISETP.GE.AND P0, PT, R98, RZ, PT ;  /* 0x000000ff6200720c */ /* 0x000fe20003f06270 */
[----:B------:R-:W-:Y:S02]  /*7a00*/  VIADD R107, R252, 0x98 ;  /* 0x00000098fc6b7836 */ /* 0x000fe40000000000 */
[----:B------:R-:W-:Y:S01]  /*7a10*/  IMAD R95, R122, R95, R101 ;  /* 0x0000005f7a5f7224 */ /* 0x000fe200078e0265 */
[----:B------:R-:W-:Y:S01]  /*7a20*/  IABS R99, R106 ;  /* 0x0000006a00637213 */ /* 0x000fe20000000000 */
[----:B------:R-:W-:Y:S01]  /*7a30*/  @!P2 IMAD.IADD R93, R93, 0x1, -R122 ;  /* 0x000000015d5da824 */ /* 0x000fe200078e0a7a */
[----:B------:R-:W-:Y:S01]  /*7a40*/  IABS R101, R107 ;  /* 0x0000006b00657213 */ /* 0x000fe20000000000 */
[----:B------:R-:W-:Y:S01]  /*7a50*/  IMAD.HI.U32 R96, R232, R103, RZ ;  /* 0x00000067e8607227 */ /* 0x000fe200078e00ff */
[----:B------:R-:W-:-:S02]  /*7a60*/  ISETP.GT.U32.AND P2, PT, R122, R92, PT ;  /* 0x0000005c7a00720c */ /* 0x000fc40003f44070 */
[----:B------:R-:W-:Y:S01]  /*7a70*/  @!P6 IADD3 R94, R94, -R122, RZ ;  /* 0x8000007a5e5ee210 */ /* 0x000fe20007ffe0ff */
[----:B------:R-:W-:Y:S01]  /*7a80*/  @!P3 IMAD.MOV R90, RZ, RZ, -R90 ;  /* 0x000000ffff5ab224 */ /* 0x000fe200078e0a5a */
[C---:B------:R-:W-:Y:S01]  /*7a90*/  ISETP.GT.U32.AND P3, PT, R122.reuse, R93, PT ;  /* 0x0000005d7a00720c */ /* 0x040fe20003f64070 */
[----:B------:R-:W-:Y:S01]  /*7aa0*/  IMAD.MOV R96, RZ, RZ, -R96 ;  /* 0x000000ffff607224 */ /* 0x000fe200078e0a60 */
[----:B------:R-:W-:Y:S01]  /*7ab0*/  ISETP.GT.U32.AND P6, PT, R122, R94, PT ;  /* 0x0000005e7a00720c */ /* 0x000fe20003fc4070 */
[----:B------:R-:W-:Y:S01]  /*7ac0*/  IMAD.HI.U32 R97, R232, R99, RZ ;  /* 0x00000063e8617227 */ /* 0x000fe200078e00ff */
[----:B------:R-:W-:-:S03]  /*7ad0*/  ISETP.GT.U32.AND P1, PT, R122, R95, PT ;  /* 0x0000005f7a00720c */ /* 0x000fc60003f24070 */
[----:B------:R-:W-:-:S04]  /*7ae0*/  IMAD.HI.U32 R98, R232, R101, RZ ;  /* 0x00000065e8627227 */ /* 0x000fc800078e00ff */
[----:B------:R-:W-:Y:S01]  /*7af0*/  IMAD R96, R122, R96, R103 ;  /* 0x000000607a607224 */ /* 0x000fe200078e0267 */
[----:B------:R-:W-:Y:S01]  /*7b00*/  IABS R103, R108 ;  /* 0x0000006c00677213 */ /* 0x000fe20000000000 */
[----:B------:R-:W-:Y:S02]  /*7b10*/  IMAD.MOV R97, RZ, RZ, -R97 ;  /* 0x000000ffff617224 */ /* 0x000fe400078e0a61 */
[----:B------:R-:W-:Y:S02]  /*7b20*/  IMAD.MOV R98, RZ, RZ, -R98 ;  /* 0x000000ffff627224 */ /* 0x000fe400078e0a62 */
[--C-:B------:R-:W-:Y:S01]  /*7b30*/  @!P2 IMAD.IADD R92, R92, 0x1, -R122.reuse ;  /* 0x000000015c5ca824 */ /* 0x100fe200078e0a7a */
[C---:B------:R-:W-:Y:S01]  /*7b40*/  ISETP.GT.U32.AND P2, PT, R122.reuse, R96, PT ;  /* 0x000000607a00720c */ /* 0x040fe20003f44070 */
[C---:B------:R-:W-:Y:S02]  /*7b50*/  IMAD R97, R122.reuse, R97, R99 ;  /* 0x000000617a617224 */ /* 0x040fe400078e0263 */
[----:B------:R-:W-:Y:S01]  /*7b60*/  IMAD R98, R122, R98, R101 ;  /* 0x000000627a627224 */ /* 0x000fe200078e0265 */
[----:B------:R-:W-:Y:S01]  /*7b70*/  @!P5 IADD3 R92, -R92, RZ, RZ ;  /* 0x000000ff5c5cd210 */ /* 0x000fe20007ffe1ff */
[--C-:B------:R-:W-:Y:S01]  /*7b80*/  @!P3 IMAD.IADD R93, R93, 0x1, -R122.reuse ;  /* 0x000000015d5db824 */ /* 0x100fe200078e0a7a */
[----:B------:R-:W-:Y:S01]  /*7b90*/  ISETP.GT.U32.AND P3, PT, R122, R97, PT ;  /* 0x000000617a00720c */ /* 0x000fe20003f64070 */
[----:B------:R-:W-:Y:S01]  /*7ba0*/  @!P6 IMAD.IADD R94, R94, 0x1, -R122 ;  /* 0x000000015e5ee824 */ /* 0x000fe200078e0a7a */
[----:B------:R-:W-:Y:S01]  /*7bb0*/  ISETP.GT.U32.AND P6, PT, R122, R98, PT ;  /* 0x000000627a00720c */ /* 0x000fe20003fc4070 */
[----:B------:R-:W-:-:S02]  /*7bc0*/  VIADD R109, R252, 0x9a ;  /* 0x0000009afc6d7836 */ /* 0x000fc40000000000 */
[--C-:B------:R-:W-:Y:S01]  /*7bd0*/  @!P1 IMAD.IADD R95, R95, 0x1, -R122.reuse ;  /* 0x000000015f5f9824 */ /* 0x100fe200078e0a7a */
[----:B------:R-:W-:Y:S01]  /*7be0*/  ISETP.GE.AND P1, PT, R102, RZ, PT ;  /* 0x000000ff6600720c */ /* 0x000fe20003f26270 */
[----:B------:R-:W-:Y:S01]  /*7bf0*/  @!P2 IMAD.IADD R96, R96, 0x1, -R122 ;  /* 0x000000016060a824 */ /* 0x000fe200078e0a7a */
[----:B------:R-:W-:Y:S01]  /*7c00*/  IABS R105, R109 ;  /* 0x0000006d00697213 */ /* 0x000fe20000000000 */
[----:B------:R-:W-:Y:S01]  /*7c10*/  IMAD.HI.U32 R99, R232, R103, RZ ;  /* 0x00000067e8637227 */ /* 0x000fe200078e00ff */
[----:B------:R-:W-:Y:S02]  /*7c20*/  ISETP.GE.AND P2, PT, R104, RZ, PT ;  /* 0x000000ff6800720c */ /* 0x000fe40003f46270 */
[----:B------:R-:W-:Y:S01]  /*7c30*/  IADD3 R104, R252, 0x9b, RZ ;  /* 0x0000009bfc687810 */ /* 0x000fe20007ffe0ff */
[----:B------:R-:W-:-:S04]  /*7c40*/  IMAD.HI.U32 R100, R232, R105, RZ ;  /* 0x00000069e8647227 */ /* 0x000fc800078e00ff */
[--C-:B------:R-:W-:Y:S01]  /*7c50*/  @!P3 IMAD.IADD R97, R97, 0x1, -R122.reuse ;  /* 0x000000016161b824 */ /* 0x100fe200078e0a7a */
[----:B------:R-:W-:Y:S01]  /*7c60*/  ISETP.GT.U32.AND P3, PT, R122, R95, PT ;  /* 0x0000005f7a00720c */ /* 0x000fe20003f64070 */
[--C-:B------:R-:W-:Y:S01]  /*7c70*/  @!P6 IMAD.IADD R98, R98, 0x1, -R122.reuse ;  /* 0x000000016262e824 */ /* 0x100fe200078e0a7a */
[----:B------:R-:W-:Y:S01]  /*7c80*/  ISETP.GT.U32.AND P6, PT, R122, R96, PT ;  /* 0x000000607a00720c */ /* 0x000fe20003fc4070 */
[----:B------:R-:W-:Y:S01]  /*7c90*/  IMAD.MOV R99, RZ, RZ, -R99 ;  /* 0x000000ffff637224 */ /* 0x000fe200078e0a63 */
[----:B------:R-:W-:Y:S01]  /*7ca0*/  IADD3 R100, -R100, RZ, RZ ;  /* 0x000000ff64647210 */ /* 0x000fe20007ffe1ff */
[----:B------:R-:W-:Y:S01]  /*7cb0*/  VIADD R110, R252, 0x9c ;  /* 0x0000009cfc6e7836 */ /* 0x000fe20000000000 */
[C---:B------:R-:W-:Y:S01]  /*7cc0*/  ISETP.GT.U32.AND P5, PT, R122.reuse, R97, PT ;  /* 0x000000617a00720c */ /* 0x040fe20003fa4070 */
[C---:B------:R-:W-:Y:S01]  /*7cd0*/  IMAD R99, R122.reuse, R99, R103 ;  /* 0x000000637a637224 */ /* 0x040fe200078e0267 */
[----:B------:R-:W-:Y:S01]  /*7ce0*/  IABS R103, R104 ;  /* 0x0000006800677213 */ /* 0x000fe20000000000 */
[C---:B------:R-:W-:Y:S01]  /*7cf0*/  IMAD R100, R122.reuse, R100, R105 ;  /* 0x000000647a647224 */ /* 0x040fe200078e0269 */
[----:B------:R-:W-:Y:S01]  /*7d00*/  IABS R105, R110 ;  /* 0x0000006e00697213 */ /* 0x000fe20000000000 */
[----:B------:R-:W-:Y:S01]  /*7d10*/  @!P4 IMAD.MOV R93, RZ, RZ, -R93 ;  /* 0x000000ffff5dc224 */ /* 0x000fe200078e0a5d */
[----:B------:R-:W-:Y:S01]  /*7d20*/  ISETP.GT.U32.AND P4, PT, R122, R98, PT ;  /* 0x000000627a00720c */ /* 0x000fe20003f84070 */
[----:B------:R-:W-:Y:S01]  /*7d30*/  @!P3 IMAD.IADD R95, R95, 0x1, -R122 ;  /* 0x000000015f5fb824 */ /* 0x000fe200078e0a7a */
[----:B------:R-:W-:Y:S01]  /*7d40*/  ISETP.GE.AND P3, PT, R106, RZ, PT ;  /* 0x000000ff6a00720c */ /* 0x000fe20003f66270 */
[----:B------:R-:W-:Y:S01]  /*7d50*/  IMAD.HI.U32 R101, R232, R103, RZ ;  /* 0x00000067e8657227 */ /* 0x000fe200078e00ff */
[----:B------:R-:W-:-:S02]  /*7d60*/  @!P6 IADD3 R96, R96, -R122, RZ ;  /* 0x8000007a6060e210 */ /* 0x000fc40007ffe0ff */
[----:B------:R-:W-:Y:S01]  /*7d70*/  ISETP.GT.U32.AND P6, PT, R122, R100, PT ;  /* 0x000000647a00720c */ /* 0x000fe20003fc4070 */
[----:B------:R-:W-:Y:S01]  /*7d80*/  @!P5 IMAD.IADD R97, R97, 0x1, -R122 ;  /* 0x000000016161d824 */ /* 0x000fe200078e0a7a */
[----:B------:R-:W-:Y:S01]  /*7d90*/  ISETP.GE.AND P5, PT, R107, RZ, PT ;  /* 0x000000ff6b00720c */ /* 0x000fe20003fa6270 */
[----:B------:R-:W-:Y:S01]  /*7da0*/  IMAD.HI.U32 R102, R232, R105, RZ ;  /* 0x00000069e8667227 */ /* 0x000fe200078e00ff */
[----:B------:R-:W-:Y:S02]  /*7db0*/  IADD3 R101, -R101, RZ, RZ ;  /* 0x000000ff65657210 */ /* 0x000fe40007ffe1ff */
[----:B------:R-:W-:Y:S01]  /*7dc0*/  @!P2 IADD3 R96, -R96, RZ, RZ ;  /* 0x000000ff6060a210 */ /* 0x000fe20007ffe1ff */
[----:B------:R-:W-:Y:S02]  /*7dd0*/  IMAD.MOV R102, RZ, RZ, -R102 ;  /* 0x000000ffff667224 */ /* 0x000fe400078e0a66 */
[C---:B------:R-:W-:Y:S02]  /*7de0*/  IMAD R101, R122.reuse, R101, R103 ;  /* 0x000000657a657224 */ /* 0x040fe400078e0267 */
[----:B------:R-:W-:Y:S01]  /*7df0*/  @!P0 IMAD.MOV R94, RZ, RZ, -R94 ;  /* 0x000000ffff5e8224 */ /* 0x000fe200078e0a5e */
[----:B------:R-:W-:Y:S01]  /*7e00*/  ISETP.GT.U32.AND P0, PT, R122, R99, PT ;  /* 0x000000637a00720c */ /* 0x000fe20003f04070 */
[--C-:B------:R-:W-:Y:S01]  /*7e10*/  @!P4 IMAD.IADD R98, R98, 0x1, -R122.reuse ;  /* 0x000000016262c824 */ /* 0x100fe200078e0a7a */
[----:B------:R-:W-:Y:S01]  /*7e20*/  ISETP.GE.AND P4, PT, R108, RZ, PT ;  /* 0x000000ff6c00720c */ /* 0x000fe20003f86270 */
[--C-:B------:R-:W-:Y:S01]  /*7e30*/  @!P6 IMAD.IADD R100, R100, 0x1, -R122.reuse ;  /* 0x000000016464e824 */ /* 0x100fe200078e0a7a */
[----:B------:R-:W-:Y:S01]  /*7e40*/  ISETP.GE.AND P6, PT, R104, RZ, PT ;  /* 0x000000ff6800720c */ /* 0x000fe20003fc6270 */
[----:B------:R-:W-:Y:S01]  /*7e50*/  IMAD R102, R122, R102, R105 ;  /* 0x000000667a667224 */ /* 0x000fe200078e0269 */
[----:B------:R-:W-:Y:S01]  /*7e60*/  @!P5 IADD3 R98, -R98, RZ, RZ ;  /* 0x000000ff6262d210 */ /* 0x000fe20007ffe1ff */
[----:B------:R-:W-:Y:S01]  /*7e70*/  @!P3 IMAD.MOV R97, RZ, RZ, -R97 ;  /* 0x000000ffff61b224 */ /* 0x000fe200078e0a61 */
[----:B------:R-:W-:Y:S01]  /*7e80*/  ISETP.GT.U32.AND P3, PT, R122, R101, PT ;  /* 0x000000657a00720c */ /* 0x000fe20003f64070 */
[----:B------:R-:W-:Y:S01]  /*7e90*/  VIADD R103, R252, 0x9d ;  /* 0x0000009dfc677836 */ /* 0x000fe20000000000 */
[C---:B------:R-:W-:Y:S01]  /*7ea0*/  ISETP.GT.U32.AND P2, PT, R122.reuse, R100, PT ;  /* 0x000000647a00720c */ /* 0x040fe20003f44070 */
[----:B------:R-:W-:Y:S01]  /*7eb0*/  @!P1 IMAD.MOV R95, RZ, RZ, -R95 ;  /* 0x000000ffff5f9224 */ /* 0x000fe200078e0a5f */
[----:B------:R-:W-:Y:S01]  /*7ec0*/  ISETP.GT.U32.AND P5, PT, R122, R102, PT ;  /* 0x000000667a00720c */ /* 0x000fe20003fa4070 */
[--C-:B------:R-:W-:Y:S01]  /*7ed0*/  @!P0 IMAD.IADD R99, R99, 0x1, -R122.reuse ;  /* 0x0000000163638824 */ /* 0x100fe200078e0a7a */
[----:B------:R-:W-:Y:S01]  /*7ee0*/  IABS R105, R103 ;  /* 0x0000006700697213 */ /* 0x000fe20000000000 */
[C---:B------:R-:W-:Y:S01]  /*7ef0*/  VIADD R104, R252.reuse, 0x9e ;  /* 0x0000009efc687836 */ /* 0x040fe20000000000 */
[----:B------:R-:W-:Y:S01]  /*7f00*/  ISETP.GE.AND P0, PT, R109, RZ, PT ;  /* 0x000000ff6d00720c */ /* 0x000fe20003f06270 */
[----:B------:R-:W-:Y:S01]  /*7f10*/  VIADD R106, R252, 0x9f ;  /* 0x0000009ffc6a7836 */ /* 0x000fe20000000000 */
[----:B------:R-:W-:Y:S01]  /*7f20*/  ISETP.GT.U32.AND P1, PT, R122, R99, PT ;  /* 0x000000637a00720c */ /* 0x000fe20003f24070 */
[----:B------:R-:W-:Y:S01]  /*7f30*/  VIADD R108, R252, 0xa1 ;  /* 0x000000a1fc6c7836 */ /* 0x000fe20000000000 */
[----:B------:R-:W-:Y:S01]  /*7f40*/  IABS R107, R104 ;  /* 0x00000068006b7213 */ /* 0x000fe20000000000 */
[--C-:B------:R-:W-:Y:S01]  /*7f50*/  @!P3 IMAD.IADD R101, R101, 0x1, -R122.reuse ;  /* 0x000000016565b824 */ /* 0x100fe200078e0a7a */
[----:B------:R-:W-:Y:S01]  /*7f60*/  ISETP.GE.AND P3, PT, R104, RZ, PT ;  /* 0x000000ff6800720c */ /* 0x000fe20003f66270 */
[----:B------:R-:W-:Y:S01]  /*7f70*/  @!P2 IMAD.IADD R100, R100, 0x1, -R122 ;  /* 0x000000016464a824 */ /* 0x000fe200078e0a7a */
[----:B------:R-:W-:Y:S01]  /*7f80*/  ISETP.GE.AND P2, PT, R103, RZ, PT ;  /* 0x000000ff6700720c */ /* 0x000fe20003f46270 */
[----:B------:R-:W-:Y:S01]  /*7f90*/  IMAD.HI.U32 R103, R232, R105, RZ ;  /* 0x00000069e8677227 */ /* 0x000fe200078e00ff */
[----:B------:R-:W-:-:S02]  /*7fa0*/  @!P5 IADD3 R102, R102, -R122, RZ ;  /* 0x8000007a6666d210 */ /* 0x000fc40007ffe0ff */
[----:B------:R-:W-:Y:S01]  /*7fb0*/  ISETP.GT.U32.AND P5, PT, R122, R101, PT ;  /* 0x000000657a00720c */ /* 0x000fe20003fa4070 */
[----:B------:R-:W-:Y:S01]  /*7fc0*/  IMAD.MOV R103, RZ, RZ, -R103 ;  /* 0x000000ffff677224 */ /* 0x000fe200078e0a67 */
[----:B------:R-:W-:Y:S01]  /*7fd0*/  IABS R111, R108 ;  /* 0x0000006c006f7213 */ /* 0x000fe20000000000 */
[----:B------:R-:W-:-:S04]  /*7fe0*/  IMAD.HI.U32 R104, R232, R107, RZ ;  /* 0x0000006be8687227 */ /* 0x000fc800078e00ff */
[----:B------:R-:W-:Y:S01]  /*7ff0*/  IMAD R103, R122, R103, R105 ;  /* 0x000000677a677224 */ /* 0x000fe200078e0269 */
[----:B------:R-:W-:Y:S01]  /*8000*/  IADD3 R104, -R104, RZ, RZ ;  /* 0x000000ff68687210 */ /* 0x000fe20007ffe1ff */
[----:B------:R-:W-:Y:S01]  /*8010*/  @!P1 IMAD.IADD R99, R99, 0x1, -R122 ;  /* 0x0000000163639824 */ /* 0x000fe200078e0a7a */
[----:B------:R-:W-:Y:S01]  /*8020*/  ISETP.GE.AND P1, PT, R110, RZ, PT ;  /* 0x000000ff6e00720c */ /* 0x000fe20003f26270 */
[----:B------:R-:W-:Y:S01]  /*8030*/  @!P0 IMAD.MOV R100, RZ, RZ, -R100 ;  /* 0x000000ffff648224 */ /* 0x000fe200078e0a64 */
[----:B------:R-:W-:Y:S01]  /*8040*/  ISETP.GE.AND P0, PT, R106, RZ, PT ;  /* 0x000000ff6a00720c */ /* 0x000fe20003f06270 */
[----:B------:R-:W-:Y:S01]  /*8050*/  @!P4 IMAD.MOV R99, RZ, RZ, -R99 ;  /* 0x000000ffff63c224 */ /* 0x000fe200078e0a63 */
[----:B------:R-:W-:Y:S01]  /*8060*/  @!P5 IADD3 R101, R101, -R122, RZ ;  /* 0x8000007a6565d210 */ /* 0x000fe20007ffe0ff */
[C---:B------:R-:W-:Y:S01]  /*8070*/  IMAD R104, R122.reuse, R104, R107 ;  /* 0x000000687a687224 */ /* 0x040fe200078e026b */
[----:B------:R-:W-:Y:S01]  /*8080*/  ISETP.GT.U32.AND P5, PT, R122, R103, PT ;  /* 0x000000677a00720c */ /* 0x000fe20003fa4070 */
[----:B------:R-:W-:Y:S01]  /*8090*/  VIADD R105, R252, 0xa0 ;  /* 0x000000a0fc697836 */ /* 0x000fe20000000000 */
[----:B------:R-:W-:Y:S01]  /*80a0*/  ISETP.GT.U32.AND P4, PT, R122, R102, PT ;  /* 0x000000667a00720c */ /* 0x000fe20003f84070 */
[----:B------:R-:W-:Y:S01]  /*80b0*/  @!P6 IMAD.MOV R101, RZ, RZ, -R101 ;  /* 0x000000ffff65e224 */ /* 0x000fe200078e0a65 */
[----:B------:R-:W-:Y:S01]  /*80c0*/  IABS R106, R106 ;  /* 0x0000006a006a7213 */ /* 0x000fe20000000000 */
[----:B------:R-:W-:Y:S01]  /*80d0*/  VIADD R112, R252, 0xa2 ;  /* 0x000000a2fc707836 */ /* 0x000fe20000000000 */
[----:B------:R-:W-:Y:S01]  /*80e0*/  ISETP.GT.U32.AND P6, PT, R122, R104, PT ;  /* 0x000000687a00720c */ /* 0x000fe20003fc4070 */
[C---:B------:R-:W-:Y:S01]  /*80f0*/  VIADD R116, R252.reuse, 0xa4 ;  /* 0x000000a4fc747836 */ /* 0x040fe20000000000 */
[----:B------:R-:W-:Y:S01]  /*8100*/  IABS R109, R105 ;  /* 0x00000069006d7213 */ /* 0x000fe20000000000 */
[----:B------:R-:W-:Y:S01]  /*8110*/  IMAD.MOV.U32 R107, RZ, RZ, R106 ;  /* 0x000000ffff6b7224 */ /* 0x000fe200078e006a */
[----:B------:R-:W-:Y:S01]  /*8120*/  IABS R113, R112 ;  /* 0x0000007000717213 */ /* 0x000fe20000000000 */
[----:B------:R-:W-:-:S02]  /*8130*/  VIADD R114, R252, 0xa3 ;  /* 0x000000a3fc727836 */ /* 0x000fc40000000000 */
[--C-:B------:R-:W-:Y:S02]  /*8140*/  @!P5 IMAD.IADD R103, R103, 0x1, -R122.reuse ;  /* 0x000000016767d824 */ /* 0x100fe400078e0a7a */
[--C-:B------:R-:W-:Y:S01]  /*8150*/  @!P4 IMAD.IADD R102, R102, 0x1, -R122.reuse ;  /* 0x000000016666c824 */ /* 0x100fe200078e0a7a */
[----:B------:R-:W-:Y:S01]  /*8160*/  ISETP.GE.AND P4, PT, R105, RZ, PT ;  /* 0x000000ff6900720c */ /* 0x000fe20003f86270 */
[----:B------:R-:W-:Y:S01]  /*8170*/  IMAD.HI.U32 R105, R232, R107, RZ ;  /* 0x0000006be8697227 */ /* 0x000fe200078e00ff */
[----:B------:R-:W-:Y:S02]  /*8180*/  ISETP.GT.U32.AND P5, PT, R122, R103, PT ;  /* 0x000000677a00720c */ /* 0x000fe40003fa4070 */
[----:B------:R-:W-:Y:S01]  /*8190*/  IABS R115, R114 ;  /* 0x0000007200737213 */ /* 0x000fe20000000000 */
[----:B------:R-:W-:Y:S01]  /*81a0*/  @!P6 IMAD.IADD R104, R104, 0x1, -R122 ;  /* 0x000000016868e824 */ /* 0x000fe200078e0a7a */
[----:B------:R-:W-:Y:S01]  /*81b0*/  IADD3 R105, -R105, RZ, RZ ;  /* 0x000000ff69697210 */ /* 0x000fe20007ffe1ff */
[----:B------:R-:W-:Y:S01]  /*81c0*/  @!P1 IMAD.MOV R102, RZ, RZ, -R102 ;  /* 0x000000ffff669224 */ /* 0x000fe200078e0a66 */
[----:B------:R-:W-:Y:S01]  /*81d0*/  ISETP.GE.AND P1, PT, R108, RZ, PT ;  /* 0x000000ff6c00720c */ /* 0x000fe20003f26270 */
[----:B------:R-:W-:Y:S01]  /*81e0*/  IMAD.HI.U32 R108, R232, R113, RZ ;  /* 0x00000071e86c7227 */ /* 0x000fe200078e00ff */
[----:B------:R-:W-:-:S03]  /*81f0*/  ISETP.GT.U32.AND P6, PT, R122, R104, PT ;  /* 0x000000687a00720c */ /* 0x000fc60003fc4070 */
[----:B------:R-:W-:Y:S02]  /*8200*/  IMAD R105, R122, R105, R107 ;  /* 0x000000697a697224 */ /* 0x000fe400078e026b */
[----:B------:R-:W-:-:S04]  /*8210*/  IMAD.HI.U32 R107, R232, R111, RZ ;  /* 0x0000006fe86b7227 */ /* 0x000fc800078e00ff */
[----:B------:R-:W-:Y:S01]  /*8220*/  @!P5 IMAD.IADD R103, R103, 0x1, -R122 ;  /* 0x000000016767d824 */ /* 0x000fe200078e0a7a */
[----:B------:R-:W-:Y:S01]  /*8230*/  IADD3 R107, -R107, RZ, RZ ;  /* 0x000000ff6b6b7210 */ /* 0x000fe20007ffe1ff */
[----:B------:R-:W-:Y:S01]  /*8240*/  IMAD.MOV R108, RZ, RZ, -R108 ;  /* 0x000000ffff6c7224 */ /* 0x000fe200078e0a6c */
[----:B------:R-:W-:Y:S01]  /*8250*/  ISETP.GT.U32.AND P5, PT, R122, R105, PT ;  /* 0x000000697a00720c */ /* 0x000fe20003fa4070 */
[----:B------:R-:W-:Y:S02]  /*8260*/  @!P6 IMAD.IADD R104, R104, 0x1, -R122 ;  /* 0x000000016868e824 */ /* 0x000fe400078e0a7a */
[C---:B------:R-:W-:Y:S01]  /*8270*/  IMAD R107, R122.reuse, R107, R111 ;  /* 0x0000006b7a6b7224 */ /* 0x040fe200078e026f */
[----:B------:R-:W-:Y:S01]  /*8280*/  IABS R111, R116 ;  /* 0x00000074006f7213 */ /* 0x000fe20000000000 */
[----:B------:R-:W-:Y:S01]  /*8290*/  IMAD R108, R122, R108, R113 ;  /* 0x0000006c7a6c7224 */ /* 0x000fe200078e0271 */
[----:B------:R-:W-:Y:S01]  /*82a0*/  @!P3 IADD3 R104, -R104, RZ, RZ ;  /* 0x000000ff6868b210 */ /* 0x000fe20007ffe1ff */
[----:B------:R-:W-:Y:S01]  /*82b0*/  IMAD.HI.U32 R106, R232, R109, RZ ;  /* 0x0000006de86a7227 */ /* 0x000fe200078e00ff */
[----:B------:R-:W-:-:S03]  /*82c0*/  ISETP.GT.U32.AND P6, PT, R122, R107, PT ;  /* 0x0000006b7a00720c */ /* 0x000fc60003fc4070 */
[----:B------:R-:W-:Y:S01]  /*82d0*/  @!P2 IMAD.MOV R103, RZ, RZ, -R103 ;  /* 0x000000ffff67a224 */ /* 0x000fe200078e0a67 */
[----:B------:R-:W-:Y:S01]  /*82e0*/  IADD3 R106, -R106, RZ, RZ ;  /* 0x000000ff6a6a7210 */ /* 0x000fe20007ffe1ff */
[----:B------:R-:W-:Y:S01]  /*82f0*/  @!P5 IMAD.IADD R105, R105, 0x1, -R122 ;  /* 0x000000016969d824 */ /* 0x000fe200078e0a7a */
[----:B------:R-:W-:Y:S01]  /*8300*/  ISETP.GT.U32.AND P5, PT, R122, R108, PT ;  /* 0x0000006c7a00720c */ /* 0x000fe20003fa4070 */
[----:B------:R-:W-:-:S04]  /*8310*/  IMAD.HI.U32 R110, R232, R111, RZ ;  /* 0x0000006fe86e7227 */ /* 0x000fc800078e00ff */
[C---:B------:R-:W-:Y:S02]  /*8320*/  IMAD R106, R122.reuse, R106, R109 ;  /* 0x0000006a7a6a7224 */ /* 0x040fe400078e026d */
[----:B------:R-:W-:Y:S02]  /*8330*/  @!P6 IMAD.IADD R107, R107, 0x1, -R122 ;  /* 0x000000016b6be824 */ /* 0x000fe400078e0a7a */
[----:B------:R-:W-:Y:S01]  /*8340*/  IMAD.MOV R110, RZ, RZ, -R110 ;  /* 0x000000ffff6e7224 */ /* 0x000fe200078e0a6e */
[----:B------:R-:W-:Y:S01]  /*8350*/  ISETP.GT.U32.AND P2, PT, R122, R106, PT ;  /* 0x0000006a7a00720c */ /* 0x000fe20003f44070 */
[----:B------:R-:W-:-:S04]  /*8360*/  IMAD.HI.U32 R109, R232, R115, RZ ;  /* 0x00000073e86d7227 */ /* 0x000fc800078e00ff */
[--C-:B------:R-:W-:Y:S01]  /*8370*/  @!P5 IMAD.IADD R108, R108, 0x1, -R122.reuse ;  /* 0x000000016c6cd824 */ /* 0x100fe200078e0a7a */
[C---:B------:R-:W-:Y:S01]  /*8380*/  ISETP.GT.U32.AND P5, PT, R122.reuse, R107, PT ;  /* 0x0000006b7a00720c */ /* 0x040fe20003fa4070 */
[----:B------:R-:W-:Y:S01]  /*8390*/  IMAD R110, R122, R110, R111 ;  /* 0x0000006e7a6e7224 */ /* 0x000fe200078e026f */
[----:B------:R-:W-:Y:S01]  /*83a0*/  IADD3 R109, -R109, RZ, RZ ;  /* 0x000000ff6d6d7210 */ /* 0x000fe20007ffe1ff */
[----:B------:R-:W-:Y:S01]  /*83b0*/  VIADD R118, R252, 0xa5 ;  /* 0x000000a5fc767836 */ /* 0x000fe20000000000 */
[----:B------:R-:W-:Y:S01]  /*83c0*/  ISETP.GT.U32.AND P3, PT, R122, R108, PT ;  /* 0x0000006c7a00720c */ /* 0x000fe20003f64070 */
[----:B------:R-:W-:Y:S02]  /*83d0*/  VIADD R126, R252, 0xac ;  /* 0x000000acfc7e7836 */ /* 0x000fe40000000000 */
[--C-:B------:R-:W-:Y:S01]  /*83e0*/  @!P2 IMAD.IADD R106, R106, 0x1, -R122.reuse ;  /* 0x000000016a6aa824 */ /* 0x100fe200078e0a7a */
[C---:B------:R-:W-:Y:S01]  /*83f0*/  ISETP.GT.U32.AND P2, PT, R122.reuse, R105, PT ;  /* 0x000000697a00720c */ /* 0x040fe20003f44070 */
[----:B------:R-:W-:Y:S01]  /*8400*/  IMAD R109, R122, R109, R115 ;  /* 0x0000006d7a6d7224 */ /* 0x000fe200078e0273 */
[----:B------:R-:W-:Y:S01]  /*8410*/  IABS R113, R118 ;  /* 0x0000007600717213 */ /* 0x000fe20000000000 */
[----:B------:R-:W-:Y:S01]  /*8420*/  VIADD R125, R252, 0xab ;  /* 0x000000abfc7d7836 */ /* 0x000fe20000000000 */
[C---:B------:R-:W-:Y:S01]  /*8430*/  ISETP.GT.U32.AND P6, PT, R122.reuse, R106, PT ;  /* 0x0000006a7a00720c */ /* 0x040fe20003fc4070 */
[----:B------:R-:W-:Y:S01]  /*8440*/  @!P5 IMAD.IADD R107, R107, 0x1, -R122 ;  /* 0x000000016b6bd824 */ /* 0x000fe200078e0a7a */
[----:B------:R-:W-:Y:S01]  /*8450*/  ISETP.GT.U32.AND P5, PT, R122, R110, PT ;  /* 0x0000006e7a00720c */ /* 0x000fe20003fa4070 */
[----:B------:R-:W-:Y:S01]  /*8460*/  IMAD.HI.U32 R111, R232, R113, RZ ;  /* 0x00000071e86f7227 */ /* 0x000fe200078e00ff */
[----:B------:R-:W-:-:S02]  /*8470*/  IABS R115, R119 ;  /* 0x0000007700737213 */ /* 0x000fc40000000000 */
[----:B------:R-:W-:Y:S01]  /*8480*/  IABS R123, R125 ;  /* 0x0000007d007b7213 */ /* 0x000fe20000000000 */
[----:B------:R-:W-:Y:S02]  /*8490*/  IMAD.MOV R111, RZ, RZ, -R111 ;  /* 0x000000ffff6f7224 */ /* 0x000fe400078e0a6f */
[----:B------:R-:W-:Y:S01]  /*84a0*/  @!P2 IMAD.IADD R105, R105, 0x1, -R122 ;  /* 0x000000016969a824 */ /* 0x000fe200078e0a7a */
[C---:B------:R-:W-:Y:S01]  /*84b0*/  ISETP.GT.U32.AND P2, PT, R122.reuse, R109, PT ;  /* 0x0000006d7a00720c */ /* 0x040fe20003f44070 */
[----:B------:R-:W-:Y:S02]  /*84c0*/  IMAD R111, R122, R111, R113 ;  /* 0x0000006f7a6f7224 */ /* 0x000fe400078e0271 */
[----:B------:R-:W-:Y:S01]  /*84d0*/  IMAD.HI.U32 R113, R232, R117, RZ ;  /* 0x00000075e8717227 */ /* 0x000fe200078e00ff */
[----:B------:R-:W-:-:S03]  /*84e0*/  @!P0 IADD3 R105, -R105, RZ, RZ ;  /* 0x000000ff69698210 */ /* 0x000fc60007ffe1ff */
[--C-:B------:R-:W-:Y:S02]  /*84f0*/  @!P5 IMAD.IADD R110, R110, 0x1, -R122.reuse ;  /* 0x000000016e6ed824 */ /* 0x100fe400078e0a7a */
[----:B------:R-:W-:Y:S01]  /*8500*/  @!P6 IMAD.IADD R106, R106, 0x1, -R122 ;  /* 0x000000016a6ae824 */ /* 0x000fe200078e0a7a */
[----:B------:R-:W-:Y:S01]  /*8510*/  ISETP.GE.AND P6, PT, R112, RZ, PT ;  /* 0x000000ff7000720c */ /* 0x000fe20003fc6270 */
[----:B------:R-:W-:Y:S01]  /*8520*/  IMAD.MOV R113, RZ, RZ, -R113 ;  /* 0x000000ffff717224 */ /* 0x000fe200078e0a71 */
[----:B------:R-:W-:Y:S01]  /*8530*/  ISETP.GT.U32.AND P5, PT, R122, R110, PT ;  /* 0x0000006e7a00720c */ /* 0x000fe20003fa4070 */
[----:B------:R-:W-:-:S04]  /*8540*/  IMAD.HI.U32 R112, R232, R115, RZ ;  /* 0x00000073e8707227 */ /* 0x000fc800078e00ff */
[--C-:B------:R-:W-:Y:S01]  /*8550*/  @!P2 IMAD.IADD R109, R109, 0x1, -R122.reuse ;  /* 0x000000016d6da824 */ /* 0x100fe200078e0a7a */
[----:B------:R-:W-:Y:S01]  /*8560*/  IADD3 R112, -R112, RZ, RZ ;  /* 0x000000ff70707210 */ /* 0x000fe20007ffe1ff */
[----:B------:R-:W-:Y:S01]  /*8570*/  IMAD R113, R122, R113, R117 ;  /* 0x000000717a717224 */ /* 0x000fe200078e0275 */
[----:B------:R-:W-:Y:S01]  /*8580*/  ISETP.GE.AND P2, PT, R116, RZ, PT ;  /* 0x000000ff7400720c */ /* 0x000fe20003f46270 */
[--C-:B------:R-:W-:Y:S01]  /*8590*/  @!P3 IMAD.IADD R108, R108, 0x1, -R122.reuse ;  /* 0x000000016c6cb824 */ /* 0x100fe200078e0a7a */
[C---:B------:R-:W-:Y:S01]  /*85a0*/  ISETP.GT.U32.AND P0, PT, R122.reuse, R109, PT ;  /* 0x0000006d7a00720c */ /* 0x040fe20003f04070 */
[----:B------:R-:W-:Y:S01]  /*85b0*/  IMAD R112, R122, R112, R115 ;  /* 0x000000707a707224 */ /* 0x000fe200078e0273 */
[----:B------:R-:W-:Y:S01]  /*85c0*/  ISETP.GE.AND P3, PT, R114, RZ, PT ;  /* 0x000000ff7200720c */ /* 0x000fe20003f66270 */
[----:B------:R-:W-:Y:S01]  /*85d0*/  @!P5 IMAD.IADD R110, R110, 0x1, -R122 ;  /* 0x000000016e6ed824 */ /* 0x000fe200078e0a7a */
[C---:B------:R-:W-:Y:S01]  /*85e0*/  ISETP.GT.U32.AND P5, PT, R122.reuse, R113, PT ;  /* 0x000000717a00720c */ /* 0x040fe20003fa4070 */
[----:B------:R-:W-:Y:S01]  /*85f0*/  @!P4 IMAD.MOV R106, RZ, RZ, -R106 ;  /* 0x000000ffff6ac224 */ /* 0x000fe200078e0a6a */
[----:B------:R-:W-:Y:S01]  /*8600*/  ISETP.GT.U32.AND P4, PT, R122, R111, PT ;  /* 0x0000006f7a00720c */ /* 0x000fe20003f84070 */
[----:B------:R-:W-:Y:S01]  /*8610*/  @!P1 IMAD.MOV R107, RZ, RZ, -R107 ;  /* 0x000000ffff6b9224 */ /* 0x000fe200078e0a6b */
[----:B------:R-:W-:Y:S01]  /*8620*/  @!P6 IADD3 R108, -R108, RZ, RZ ;  /* 0x000000ff6c6ce210 */ /* 0x000fe20007ffe1ff */
[----:B------:R-:W-:Y:S01]  /*8630*/  VIADD R116, R252, 0xa8 ;  /* 0x000000a8fc747836 */ /* 0x000fe20000000000 */
[----:B------:R-:W-:Y:S01]  /*8640*/  ISETP.GT.U32.AND P6, PT, R122, R112, PT ;  /* 0x000000707a00720c */ /* 0x000fe20003fc4070 */
[----:B------:R-:W-:Y:S01]  /*8650*/  @!P2 IMAD.MOV R110, RZ, RZ, -R110 ;  /* 0x000000ffff6ea224 */ /* 0x000fe200078e0a6e */
[----:B------:R-:W-:Y:S01]  /*8660*/  ISETP.GE.AND P1, PT, R118, RZ, PT ;  /* 0x000000ff7600720c */ /* 0x000fe20003f26270 */
[----:B------:R-:W-:Y:S01]  /*8670*/  VIADD R118, R252, 0xa9 ;  /* 0x000000a9fc767836 */ /* 0x000fe20000000000 */
[----:B------:R-:W-:Y:S01]  /*8680*/  IABS R117, R116 ;  /* 0x0000007400757213 */ /* 0x000fe20000000000 */
[--C-:B------:R-:W-:Y:S01]  /*8690*/  @!P0 IMAD.IADD R109, R109, 0x1, -R122.reuse ;  /* 0x000000016d6d8824 */ /* 0x100fe200078e0a7a */
[----:B------:R-:W-:Y:S01]  /*86a0*/  ISETP.GE.AND P0, PT, R119, RZ, PT ;  /* 0x000000ff7700720c */ /* 0x000fe20003f06270 */
[----:B------:R-:W-:Y:S01]  /*86b0*/  @!P5 IMAD.IADD R113, R113, 0x1, -R122 ;  /* 0x000000017171d824 */ /* 0x000fe200078e0a7a */
[----:B------:R-:W-:Y:S01]  /*86c0*/  IABS R119, R118 ;  /* 0x0000007600777213 */ /* 0x000fe20000000000 */
[----:B------:R-:W-:Y:S01]  /*86d0*/  IMAD.HI.U32 R114, R232, R117, RZ ;  /* 0x00000075e8727227 */ /* 0x000fe200078e00ff */
[----:B------:R-:W-:-:S02]  /*86e0*/  @!P4 IADD3 R111, R111, -R122, RZ ;  /* 0x8000007a6f6fc210 */ /* 0x000fc40007ffe0ff */
[----:B------:R-:W-:Y:S01]  /*86f0*/  ISETP.GT.U32.AND P5, PT, R122, R113, PT ;  /* 0x000000717a00720c */ /* 0x000fe20003fa4070 */
[----:B------:R-:W-:Y:S01]  /*8700*/  IMAD.HI.U32 R115, R232, R119, RZ ;  /* 0x00000077e8737227 */ /* 0x000fe200078e00ff */
[----:B------:R-:W-:Y:S02]  /*8710*/  IADD3 R114, -R114, RZ, RZ ;  /* 0x000000ff72727210 */ /* 0x000fe40007ffe1ff */
[----:B------:R-:W-:Y:S01]  /*8720*/  ISETP.GE.AND P4, PT, R120, RZ, PT ;  /* 0x000000ff7800720c */ /* 0x000fe20003f86270 */
[--C-:B------:R-:W-:Y:S01]  /*8730*/  @!P6 IMAD.IADD R112, R112, 0x1, -R122.reuse ;  /* 0x000000017070e824 */ /* 0x100fe200078e0a7a */
[C---:B------:R-:W-:Y:S01]  /*8740*/  ISETP.GT.U32.AND P6, PT, R122.reuse, R111, PT ;  /* 0x0000006f7a00720c */ /* 0x040fe20003fc4070 */
[----:B------:R-:W-:Y:S02]  /*8750*/  IMAD.MOV R115, RZ, RZ, -R115 ;  /* 0x000000ffff737224 */ /* 0x000fe400078e0a73 */
[C---:B------:R-:W-:Y:S02]  /*8760*/  IMAD R114, R122.reuse, R114, R117 ;  /* 0x000000727a727224 */ /* 0x040fe400078e0275 */
[----:B------:R-:W-:Y:S01]  /*8770*/  IMAD R115, R122, R115, R119 ;  /* 0x000000737a737224 */ /* 0x000fe200078e0277 */
[----:B------:R-:W-:Y:S01]  /*8780*/  IABS R119, R126 ;  /* 0x0000007e00777213 */ /* 0x000fe20000000000 */
[----:B------:R-:W-:-:S02]  /*8790*/  @!P5 IMAD.IADD R113, R113, 0x1, -R122 ;  /* 0x000000017171d824 */ /* 0x000fc400078e0a7a */
[----:B------:R-:W-:Y:S01]  /*87a0*/  @!P3 IMAD.MOV R109, RZ, RZ, -R109 ;  /* 0x000000ffff6db224 */ /* 0x000fe200078e0a6d */
[----:B------:R-:W-:Y:S01]  /*87b0*/  ISETP.GT.U32.AND P5, PT, R122, R115, PT ;  /* 0x000000737a00720c */ /* 0x000fe20003fa4070 */
[----:B------:R-:W-:Y:S01]  /*87c0*/  VIADD R120, R252, 0xaa ;  /* 0x000000aafc787836 */ /* 0x000fe20000000000 */
[----:B------:R-:W-:Y:S01]  /*87d0*/  ISETP.GT.U32.AND P3, PT, R122, R112, PT ;  /* 0x000000707a00720c */ /* 0x000fe20003f64070 */
[----:B------:R-:W-:Y:S01]  /*87e0*/  IMAD.HI.U32 R117, R232, R123, RZ ;  /* 0x0000007be8757227 */ /* 0x000fe200078e00ff */
[----:B------:R-:W-:Y:S02]  /*87f0*/  @!P6 IADD3 R111, R111, -R122, RZ ;  /* 0x8000007a6f6fe210 */ /* 0x000fe40007ffe0ff */
[----:B------:R-:W-:Y:S01]  /*8800*/  ISETP.GT.U32.AND P6, PT, R122, R114, PT ;  /* 0x000000727a00720c */ /* 0x000fe20003fc4070 */
[----:B------:R-:W-:Y:S01]  /*8810*/  IMAD.MOV R117, RZ, RZ, -R117 ;  /* 0x000000ffff757224 */ /* 0x000fe200078e0a75 */
[----:B------:R-:W-:Y:S01]  /*8820*/  IABS R121, R120 ;  /* 0x0000007800797213 */ /* 0x000fe20000000000 */
[----:B------:R-:W-:-:S02]  /*8830*/  @!P1 IMAD.MOV R111, RZ, RZ, -R111 ;  /* 0x000000ffff6f9224 */ /* 0x000fc400078e0a6f */
[----:B------:R-:W-:Y:S02]  /*8840*/  IMAD R117, R122, R117, R123 ;  /* 0x000000757a757224 */ /* 0x000fe400078e027b */
[----:B------:R-:W-:Y:S01]  /*8850*/  @!P5 IADD3 R115, R115, -R122, RZ ;  /* 0x8000007a7373d210 */ /* 0x000fe20007ffe0ff */
[----:B------:R-:W-:Y:S02]  /*8860*/  @!P4 IMAD.MOV R113, RZ, RZ, -R113 ;  /* 0x000000ffff71c224 */ /* 0x000fe400078e0a71 */
[--C-:B------:R-:W-:Y:S01]  /*8870*/  @!P3 IMAD.IADD R112, R112, 0x1, -R122.reuse ;  /* 0x000000017070b824 */ /* 0x100fe200078e0a7a */
[----:B------:R-:W-:Y:S01]  /*8880*/  ISETP.GE.AND P3, PT, R116, RZ, PT ;  /* 0x000000ff7400720c */ /* 0x000fe20003f66270 */
[----:B------:R-:W-:Y:S01]  /*8890*/  IMAD.HI.U32 R116, R232, R121, RZ ;  /* 0x00000079e8747227 */ /* 0x000fe200078e00ff */
[C---:B------:R-:W-:Y:S02]  /*88a0*/  ISETP.GT.U32.AND P2, PT, R122.reuse, R115, PT ;  /* 0x000000737a00720c */ /* 0x040fe40003f44070 */
[----:B------:R-:W-:Y:S01]  /*88b0*/  ISETP.GT.U32.AND P4, PT, R122, R117, PT ;  /* 0x000000757a00720c */ /* 0x000fe20003f84070 */
[----:B------:R-:W-:Y:S01]  /*88c0*/  @!P6 IMAD.IADD R114, R114, 0x1, -R122 ;  /* 0x000000017272e824 */ /* 0x000fe200078e0a7a */
[----:B------:R-:W-:Y:S01]  /*88d0*/  ISETP.GE.AND P6, PT, R118, RZ, PT ;  /* 0x000000ff7600720c */ /* 0x000fe20003fc6270 */
[----:B------:R-:W-:Y:S01]  /*88e0*/  IMAD.HI.U32 R118, R232, R119, RZ ;  /* 0x00000077e8767227 */ /* 0x000fe200078e00ff */
[----:B------:R-:W-:-:S02]  /*88f0*/  IADD3 R116, -R116, RZ, RZ ;  /* 0x000000ff74747210 */ /* 0x000fc40007ffe1ff */
[----:B------:R-:W-:Y:S01]  /*8900*/  ISETP.GT.U32.AND P5, PT, R122, R114, PT ;  /* 0x000000727a00720c */ /* 0x000fe20003fa4070 */
[----:B------:R-:W-:Y:S01]  /*8910*/  IMAD.MOV R118, RZ, RZ, -R118 ;  /* 0x000000ffff767224 */ /* 0x000fe200078e0a76 */
[----:B------:R-:W-:Y:S01]  /*8920*/  @!P0 IADD3 R112, -R112, RZ, RZ ;  /* 0x000000ff70708210 */ /* 0x000fe20007ffe1ff */
[----:B------:R-:W-:Y:S01]  /*8930*/  IMAD R116, R122, R116, R121 ;  /* 0x000000747a747224 */ /* 0x000fe200078e0279 */
[----:B------:R-:W-:Y:S01]  /*8940*/  ISETP.GE.AND P0, PT, R120, RZ, PT ;  /* 0x000000ff7800720c */ /* 0x000fe20003f06270 */
[----:B------:R-:W-:Y:S01]  /*8950*/  IMAD R118, R122, R118, R119 ;  /* 0x000000767a767224 */ /* 0x000fe200078e0277 */
[----:B------:R-:W-:Y:S01]  /*8960*/  @!P2 IADD3 R115, R115, -R122, RZ ;  /* 0x8000007a7373a210 */ /* 0x000fe20007ffe0ff */
[----:B------:R-:W-:Y:S01]  /*8970*/  VIADD R128, R252, 0xae ;  /* 0x000000aefc807836 */ /* 0x000fe20000000000 */
[----:B------:R-:W-:Y:S01]  /*8980*/  ISETP.GT.U32.AND P1, PT, R122, R116, PT ;  /* 0x000000747a00720c */ /* 0x000fe20003f24070 */
[----:B------:R-:W-:Y:S01]  /*8990*/  VIADD R127, R252, 0xad ;  /* 0x000000adfc7f7836 */ /* 0x000fe20000000000 */
[----:B------:R-:W-:Y:S01]  /*89a0*/  ISETP.GT.U32.AND P2, PT, R122, R118, PT ;  /* 0x000000767a00720c */ /* 0x000fe20003f44070 */
[----:B------:R-:W-:Y:S01]  /*89b0*/  @!P6 IMAD.MOV R115, RZ, RZ, -R115 ;  /* 0x000000ffff73e224 */ /* 0x000fe200078e0a73 */
[----:B------:R-:W-:Y:S01]  /*89c0*/  IABS R123, R128 ;  /* 0x00000080007b7213 */ /* 0x000fe20000000000 */
[----:B------:R-:W-:Y:S01]  /*89d0*/  @!P5 IMAD.IADD R114, R114, 0x1, -R122 ;  /* 0x000000017272d824 */ /* 0x000fe200078e0a7a */
[----:B------:R-:W-:Y:S01]  /*89e0*/  IABS R121, R127 ;  /* 0x0000007f00797213 */ /* 0x000fe20000000000 */
[----:B------:R-:W-:Y:S01]  /*89f0*/  VIADD R136, R252, 0xb8 ;  /* 0x000000b8fc887836 */ /* 0x000fe20000000000 */
[----:B------:R-:W-:Y:S01]  /*8a00*/  @!P4 IADD3 R117, R117, -R122, RZ ;  /* 0x8000007a7575c210 */ /* 0x000fe20007ffe0ff */
[----:B------:R-:W-:Y:S01]  /*8a10*/  @!P3 IMAD.MOV R114, RZ, RZ, -R114 ;  /* 0x000000ffff72b224 */ /* 0x000fe200078e0a72 */
[----:B------:R-:W-:Y:S01]  /*8a20*/  ISETP.GE.AND P5, PT, R125, RZ, PT ;  /* 0x000000ff7d00720c */ /* 0x000fe20003fa6270 */
[----:B------:R-:W-:Y:S01]  /*8a30*/  IMAD.HI.U32 R120, R232, R123, RZ ;  /* 0x0000007be8787227 */ /* 0x000fe200078e00ff */
[----:B------:R-:W-:-:S02]  /*8a40*/  ISETP.GT.U32.AND P4, PT, R122, R117, PT ;  /* 0x000000757a00720c */ /* 0x000fc40003f84070 */
[----:B------:R-:W-:Y:S01]  /*8a50*/  ISETP.GE.AND P6, PT, R127, RZ, PT ;  /* 0x000000ff7f00720c */ /* 0x000fe20003fc6270 */
[--C-:B------:R-:W-:Y:S01]  /*8a60*/  @!P1 IMAD.IADD R116, R116, 0x1, -R122.reuse ;  /* 0x0000000174749824 */ /* 0x100fe200078e0a7a */
[----:B------:R-:W-:Y:S01]  /*8a70*/  IADD3 R120, -R120, RZ, RZ ;  /* 0x000000ff78787210 */ /* 0x000fe20007ffe1ff */
[----:B------:R-:W-:Y:S01]  /*8a80*/  @!P2 IMAD.IADD R118, R118, 0x1, -R122 ;  /* 0x000000017676a824 */ /* 0x000fe200078e0a7a */
[----:B------:R-:W-:Y:S01]  /*8a90*/  ISETP.GE.AND P1, PT, R126, RZ, PT ;  /* 0x000000ff7e00720c */ /* 0x000fe20003f26270 */
[----:B------:R-:W-:Y:S01]  /*8aa0*/  IMAD.HI.U32 R119, R232, R121, RZ ;  /* 0x00000079e8777227 */ /* 0x000fe200078e00ff */
[C---:B------:R-:W-:Y:S02]  /*8ab0*/  ISETP.GT.U32.AND P3, PT, R122.reuse, R116, PT ;  /* 0x000000747a00720c */ /* 0x040fe40003f64070 */
[C---:B------:R-:W-:Y:S01]  /*8ac0*/  ISETP.GT.U32.AND P2, PT, R122.reuse, R118, PT ;  /* 0x000000767a00720c */ /* 0x040fe20003f44070 */
[----:B------:R-:W-:Y:S01]  /*8ad0*/  IMAD.MOV R119, RZ, RZ, -R119 ;  /* 0x000000ffff777224 */ /* 0x000fe200078e0a77 */
[----:B------:R-:W-:Y:S01]  /*8ae0*/  IABS R139, R136 ;  /* 0x00000088008b7213 */ /* 0x000fe20000000000 */
[----:B------:R-:W-:-:S02]  /*8af0*/  IMAD R120, R122, R120, R123 ;  /* 0x000000787a787224 */ /* 0x000fc400078e027b */
[----:B------:R-:W-:Y:S02]  /*8b00*/  IMAD R119, R122, R119, R121 ;  /* 0x000000777a777224 */ /* 0x000fe400078e0279 */
[----:B------:R-:W-:Y:S02]  /*8b10*/  VIADD R126, R252, 0xaf ;  /* 0x000000affc7e7836 */ /* 0x000fe40000000000 */
[--C-:B------:R-:W-:Y:S01]  /*8b20*/  @!P4 IMAD.IADD R117, R117, 0x1, -R122.reuse ;  /* 0x000000017575c824 */ /* 0x100fe200078e0a7a */
[----:B------:R-:W-:Y:S01]  /*8b30*/  ISETP.GE.AND P4, PT, R128, RZ, PT ;  /* 0x000000ff8000720c */ /* 0x000fe20003f86270 */
[--C-:B------:R-:W-:Y:S01]  /*8b40*/  @!P3 IMAD.IADD R116, R116, 0x1, -R122.reuse ;  /* 0x000000017474b824 */ /* 0x100fe200078e0a7a */
[----:B------:R-:W-:Y:S01]  /*8b50*/  ISETP.GT.U32.AND P3, PT, R122, R119, PT ;  /* 0x000000777a00720c */ /* 0x000fe20003f64070 */
[----:B------:R-:W-:Y:S01]  /*8b60*/  @!P2 IMAD.IADD R118, R118, 0x1, -R122 ;  /* 0x000000017676a824 */ /* 0x000fe200078e0a7a */
[----:B------:R-:W-:Y:S01]  /*8b70*/  ISETP.GT.U32.AND P2, PT, R122, R120, PT ;  /* 0x000000787a00720c */ /* 0x000fe20003f44070 */
[----:B------:R-:W-:Y:S01]  /*8b80*/  VIADD R128, R252, 0xb0 ;  /* 0x000000b0fc807836 */ /* 0x000fe20000000000 */
[----:B------:R-:W-:Y:S01]  /*8b90*/  IABS R125, R126 ;  /* 0x0000007e007d7213 */ /* 0x000fe20000000000 */
[----:B------:R-:W-:Y:S01]  /*8ba0*/  @!P5 IMAD.MOV R117, RZ, RZ, -R117 ;  /* 0x000000ffff75d224 */ /* 0x000fe200078e0a75 */
[----:B------:R-:W-:Y:S01]  /*8bb0*/  @!P0 IADD3 R116, -R116, RZ, RZ ;  /* 0x000000ff74748210 */ /* 0x000fe20007ffe1ff */
[----:B------:R-:W-:Y:S01]  /*8bc0*/  @!P1 IMAD.MOV R118, RZ, RZ, -R118 ;  /* 0x000000ffff769224 */ /* 0x000fe200078e0a76 */
[----:B------:R-:W-:Y:S01]  /*8bd0*/  IABS R127, R128 ;  /* 0x00000080007f7213 */ /* 0x000fe20000000000 */
[----:B------:R-:W-:Y:S01]  /*8be0*/  IMAD.HI.U32 R121, R232, R125, RZ ;  /* 0x0000007de8797227 */ /* 0x000fe200078e00ff */
[----:B------:R-:W-:-:S03]  /*8bf0*/  ISETP.GE.AND P1, PT, R128, RZ, PT ;  /* 0x000000ff8000720c */ /* 0x000fc60003f26270 */
[--C-:B------:R-:W-:Y:S01]  /*8c00*/  @!P3 IMAD.IADD R119, R119, 0x1, -R122.reuse ;  /* 0x000000017777b824 */ /* 0x100fe200078e0a7a */
[----:B------:R-:W-:Y:S01]  /*8c10*/  ISETP.GE.AND P3, PT, R126, RZ, PT ;  /* 0x000000ff7e00720c */ /* 0x000fe20003f66270 */
[----:B------:R-:W-:Y:S02]  /*8c20*/  @!P2 IMAD.IADD R120, R120, 0x1, -R122 ;  /* 0x000000017878a824 */ /* 0x000fe400078e0a7a */
[----:B------:R-:W-:Y:S01]  /*8c30*/  IMAD.HI.U32 R123, R232, R127, RZ ;  /* 0x0000007fe87b7227 */ /* 0x000fe200078e00ff */
[C---:B------:R-:W-:Y:S02]  /*8c40*/  ISETP.GT.U32.AND P0, PT, R122.reuse, R119, PT ;  /* 0x000000777a00720c */ /* 0x040fe40003f04070 */
[----:B------:R-:W-:Y:S01]  /*8c50*/  ISETP.GT.U32.AND P2, PT, R122, R120, PT ;  /* 0x000000787a00720c */ /* 0x000fe20003f44070 */
[----:B------:R-:W-:Y:S01]  /*8c60*/  IMAD.MOV R121, RZ, RZ, -R121 ;  /* 0x000000ffff797224 */ /* 0x000fe200078e0a79 */
[----:B------:R-:W-:Y:S01]  /*8c70*/  IADD3 R123, -R123, RZ, RZ ;  /* 0x000000ff7b7b7210 */ /* 0x000fe20007ffe1ff */
[----:B------:R-:W-:-:S02]  /*8c80*/  VIADD R128, R252, 0xb2 ;  /* 0x000000b2fc807836 */ /* 0x000fc40000000000 */
[----:B------:R-:W-:Y:S02]  /*8c90*/  IMAD R121, R122, R121, R125 ;  /* 0x000000797a797224 */ /* 0x000fe400078e027d */
[----:B------:R-:W-:-:S03]  /*8ca0*/  IMAD.HI.U32 R125, R232, R129, RZ ;  /* 0x00000081e87d7227 */ /* 0x000fc600078e00ff */
[C---:B------:R-:W-:Y:S01]  /*8cb0*/  ISETP.GT.U32.AND P5, PT, R122.reuse, R121, PT ;  /* 0x000000797a00720c */ /* 0x040fe20003fa4070 */
[----:B------:R-:W-:Y:S01]  /*8cc0*/  IMAD R123, R122, R123, R127 ;  /* 0x0000007b7a7b7224 */ /* 0x000fe200078e027f */
[----:B------:R-:W-:Y:S01]  /*8cd0*/  IADD3 R127, R252, 0xb3, RZ ;  /* 0x000000b3fc7f7810 */ /* 0x000fe20007ffe0ff */
[----:B------:R-:W-:Y:S02]  /*8ce0*/  IMAD.MOV R125, RZ, RZ, -R125 ;  /* 0x000000ffff7d7224 */ /* 0x000fe400078e0a7d */
[--C-:B------:R-:W-:Y:S01]  /*8cf0*/  @!P0 IMAD.IADD R119, R119, 0x1, -R122.reuse ;  /* 0x0000000177778824 */ /* 0x100fe200078e0a7a */
[----:B------:R-:W-:Y:S01]  /*8d00*/  ISETP.GE.AND P0, PT, R130, RZ, PT ;  /* 0x000000ff8200720c */ /* 0x000fe20003f06270 */
[--C-:B------:R-:W-:Y:S01]  /*8d10*/  @!P2 IMAD.IADD R120, R120, 0x1, -R122.reuse ;  /* 0x000000017878a824 */ /* 0x100fe200078e0a7a */
[C---:B------:R-:W-:Y:S01]  /*8d20*/  ISETP.GT.U32.AND P2, PT, R122.reuse, R123, PT ;  /* 0x0000007b7a00720c */ /* 0x040fe20003f44070 */
[----:B------:R-:W-:Y:S01]  /*8d30*/  IMAD R125, R122, R125, R129 ;  /* 0x0000007d7a7d7224 */ /* 0x000fe200078e0281 */
[----:B------:R-:W-:Y:S01]  /*8d40*/  @!P6 IADD3 R119, -R119, RZ, RZ ;  /* 0x000000ff7777e210 */ /* 0x000fe20007ffe1ff */
[----:B------:R-:W-:Y:S01]  /*8d50*/  VIADD R130, R252, 0xb4 ;  /* 0x000000b4fc827836 */ /* 0x000fe20000000000 */
[----:B------:R-:W-:Y:S01]  /*8d60*/  IABS R129, R128 ;  /* 0x0000008000817213 */ /* 0x000fe20000000000 */
[----:B------:R-:W-:Y:S01]  /*8d70*/  @!P5 IMAD.IADD R121, R121, 0x1, -R122 ;  /* 0x000000017979d824 */ /* 0x000fe200078e0a7a */
[----:B------:R-:W-:Y:S01]  /*8d80*/  ISETP.GT.U32.AND P6, PT, R122, R125, PT ;  /* 0x0000007d7a00720c */ /* 0x000fe20003fc4070 */
[----:B------:R-:W-:Y:S01]  /*8d90*/  @!P4 IMAD.MOV R120, RZ, RZ, -R120 ;  /* 0x000000ffff78c224 */ /* 0x000fe200078e0a78 */
[----:B------:R-:W-:Y:S01]  /*8da0*/  IABS R133, R130 ;  /* 0x0000008200857213 */ /* 0x000fe20000000000 */
[----:B------:R-:W-:Y:S01]  /*8db0*/  IMAD.HI.U32 R126, R232, R129, RZ ;  /* 0x00000081e87e7227 */ /* 0x000fe200078e00ff */
[----:B------:R-:W-:-:S02]  /*8dc0*/  ISETP.GT.U32.AND P5, PT, R122, R121, PT ;  /* 0x000000797a00720c */ /* 0x000fc40003fa4070 */
[----:B------:R-:W-:Y:S01]  /*8dd0*/  ISETP.GE.AND P4, PT, R128, RZ, PT ;  /* 0x000000ff8000720c */ /* 0x000fe20003f86270 */
[----:B------:R-:W-:Y:S01]  /*8de0*/  @!P2 IMAD.IADD R123, R123, 0x1, -R122 ;  /* 0x000000017b7ba824 */ /* 0x000fe200078e0a7a */
[----:B------:R-:W-:Y:S01]  /*8df0*/  IABS R131, R127 ;  /* 0x0000007f00837213 */ /* 0x000fe20000000000 */
[----:B------:R-:W-:Y:S02]  /*8e00*/  IMAD.MOV R126, RZ, RZ, -R126 ;  /* 0x000000ffff7e7224 */ /* 0x000fe400078e0a7e */
[----:B------:R-:W-:Y:S01]  /*8e10*/  IMAD.HI.U32 R128, R232, R133, RZ ;  /* 0x00000085e8807227 */ /* 0x000fe200078e00ff */
[----:B------:R-:W-:-:S03]  /*8e20*/  ISETP.GT.U32.AND P2, PT, R122, R123, PT ;  /* 0x0000007b7a00720c */ /* 0x000fc60003f44070 */
[----:B------:R-:W-:Y:S02]  /*8e30*/  @!P6 IMAD.IADD R125, R125, 0x1, -R122 ;  /* 0x000000017d7de824 */ /* 0x000fe400078e0a7a */
[C---:B------:R-:W-:Y:S01]  /*8e40*/  IMAD R126, R122.reuse, R126, R129 ;  /* 0x0000007e7a7e7224 */ /* 0x040fe200078e0281 */
[----:B------:R-:W-:Y:S01]  /*8e50*/  @!P5 IADD3 R121, R121, -R122, RZ ;  /* 0x8000007a7979d210 */ /* 0x000fe20007ffe0ff */
[----:B------:R-:W-:Y:S01]  /*8e60*/  IMAD.MOV R128, RZ, RZ, -R128 ;  /* 0x000000ffff807224 */ /* 0x000fe200078e0a80 */
[----:B------:R-:W-:Y:S01]  /*8e70*/  ISETP.GT.U32.AND P6, PT, R122, R125, PT ;  /* 0x0000007d7a00720c */ /* 0x000fe20003fc4070 */
[----:B------:R-:W-:Y:S01]  /*8e80*/  VIADD R132, R252, 0xb6 ;  /* 0x000000b6fc847836 */ /* 0x000fe20000000000 */
[----:B------:R-:W-:Y:S01]  /*8e90*/  ISETP.GE.AND P5, PT, R127, RZ, PT ;  /* 0x000000ff7f00720c */ /* 0x000fe20003fa6270 */
[C---:B------:R-:W-:Y:S01]  /*8ea0*/  IMAD R128, R122.reuse, R128, R133 ;  /* 0x000000807a807224 */ /* 0x040fe200078e0285 */
[----:B------:R-:W-:Y:S01]  /*8eb0*/  @!P3 IADD3 R121, -R121, RZ, RZ ;  /* 0x000000ff7979b210 */ /* 0x000fe20007ffe1ff */
[----:B------:R-:W-:Y:S01]  /*8ec0*/  @!P2 IMAD.IADD R123, R123, 0x1, -R122 ;  /* 0x000000017b7ba824 */ /* 0x000fe200078e0a7a */
[----:B------:R-:W-:Y:S01]  /*8ed0*/  ISETP.GT.U32.AND P2, PT, R122, R126, PT ;  /* 0x0000007e7a00720c */ /* 0x000fe20003f44070 */
[----:B------:R-:W-:Y:S01]  /*8ee0*/  IMAD.HI.U32 R127, R232, R131, RZ ;  /* 0x00000083e87f7227 */ /* 0x000fe200078e00ff */
[----:B------:R-:W-:-:S02]  /*8ef0*/  IABS R135, R132 ;  /* 0x0000008400877213 */ /* 0x000fc40000000000 */
[----:B------:R-:W-:Y:S01]  /*8f00*/  ISETP.GE.AND P3, PT, R130, RZ, PT ;  /* 0x000000ff8200720c */ /* 0x000fe20003f66270 */
[----:B------:R-:W-:Y:S02]  /*8f10*/  IMAD.MOV R127, RZ, RZ, -R127 ;  /* 0x000000ffff7f7224 */ /* 0x000fe400078e0a7f */
[----:B------:R-:W-:Y:S02]  /*8f20*/  @!P6 IMAD.IADD R125, R125, 0x1, -R122 ;  /* 0x000000017d7de824 */ /* 0x000fe400078e0a7a */
[C---:B------:R-:W-:Y:S02]  /*8f30*/  IMAD R127, R122.reuse, R127, R131 ;  /* 0x0000007f7a7f7224 */ /* 0x040fe400078e0283 */
[----:B------:R-:W-:Y:S01]  /*8f40*/  @!P0 IMAD.MOV R125, RZ, RZ, -R125 ;  /* 0x000000ffff7d8224 */ /* 0x000fe200078e0a7d */
[----:B------:R-:W-:Y:S01]  /*8f50*/  ISETP.GT.U32.AND P0, PT, R122, R128, PT ;  /* 0x000000807a00720c */ /* 0x000fe20003f04070 */
[----:B------:R-:W-:Y:S01]  /*8f60*/  @!P1 IMAD.MOV R123, RZ, RZ, -R123 ;  /* 0x000000ffff7b9224 */ /* 0x000fe200078e0a7b */
[----:B------:R-:W-:Y:S01]  /*8f70*/  @!P2 IADD3 R126, R126, -R122, RZ ;  /* 0x8000007a7e7ea210 */ /* 0x000fe20007ffe0ff */
[----:B------:R-:W-:Y:S01]  /*8f80*/  VIADD R129, R252, 0xb5 ;  /* 0x000000b5fc817836 */ /* 0x000fe20000000000 */
[----:B------:R-:W-:Y:S01]  /*8f90*/  ISETP.GT.U32.AND P1, PT, R122, R127, PT ;  /* 0x0000007f7a00720c */ /* 0x000fe20003f24070 */
[----:B------:R-:W-:Y:S01]  /*8fa0*/  IMAD.HI.U32 R130, R232, R135, RZ ;  /* 0x00000087e8827227 */ /* 0x000fe200078e00ff */
[----:B------:R-:W-:-:S02]  /*8fb0*/  ISETP.GT.U32.AND P2, PT, R122, R126, PT ;  /* 0x0000007e7a00720c */ /* 0x000fc40003f44070 */
[----:B------:R-:W-:Y:S01]  /*8fc0*/  IABS R133, R129 ;  /* 0x0000008100857213 */ /* 0x000fe20000000000 */
[----:B------:R-:W-:Y:S01]  /*8fd0*/  IMAD.HI.U32 R131, R232, R137, RZ ;  /* 0x00000089e8837227 */ /* 0x000fe200078e00ff */
[----:B------:R-:W-:Y:S02]  /*8fe0*/  ISETP.GE.AND P6, PT, R129, RZ, PT ;  /* 0x000000ff8100720c */ /* 0x000fe40003fc6270 */
[----:B------:R-:W-:Y:S01]  /*8ff0*/  IADD3 R130, -R130, RZ, RZ ;  /* 0x000000ff82827210 */ /* 0x000fe20007ffe1ff */
[----:B------:R-:W-:Y:S01]  /*9000*/  IMAD.HI.U32 R129, R232, R133, RZ ;  /* 0x00000085e8817227 */ /* 0x000fe200078e00ff */
[----:B------:R-:W-:-:S03]  /*9010*/  @!P0 IADD3 R128, R128, -R122, RZ ;  /* 0x8000007a80808210 */ /* 0x000fc60007ffe0ff */
[--C-:B------:R-:W-:Y:S01]  /*9020*/  @!P1 IMAD.IADD R127, R127, 0x1, -R122.reuse ;  /* 0x000000017f7f9824 */ /* 0x100fe200078e0a7a */
[----:B------:R-:W-:Y:S01]  /*9030*/  ISETP.GT.U32.AND P0, PT, R122, R128, PT ;  /* 0x000000807a00720c */ /* 0x000fe20003f04070 */
[----:B------:R-:W-:Y:S01]  /*9040*/  @!P2 IMAD.IADD R126, R126, 0x1, -R122 ;  /* 0x000000017e7ea824 */ /* 0x000fe200078e0a7a */
[----:B------:R-:W-:Y:S01]  /*9050*/  ISETP.GE.AND P2, PT, R132, RZ, PT ;  /* 0x000000ff8400720c */ /* 0x000fe20003f46270 */
[----:B------:R-:W-:Y:S01]  /*9060*/  IMAD.HI.U32 R132, R232, R139, RZ ;  /* 0x0000008be8847227 */ /* 0x000fe200078e00ff */
[----:B------:R-:W-:-:S03]  /*9070*/  ISETP.GT.U32.AND P1, PT, R122, R127, PT ;  /* 0x0000007f7a00720c */ /* 0x000fc60003f24070 */
[----:B------:R-:W-:Y:S02]  /*9080*/  IMAD.MOV R132, RZ, RZ, -R132 ;  /* 0x000000ffff847224 */ /* 0x000fe400078e0a84 */
[----:B------:R-:W-:Y:S02]  /*9090*/  IMAD.MOV R129, RZ, RZ, -R129 ;  /* 0x000000ffff817224 */ /* 0x000fe400078e0a81 */
[----:B------:R-:W-:Y:S02]  /*90a0*/  IMAD R132, R122, R132, R139 ;  /* 0x000000847a847224 */ /* 0x000fe400078e028b */
[----:B------:R-:W-:Y:S01]  /*90b0*/  @!P0 IADD3 R128, R128, -R122, RZ ;  /* 0x8000007a80808210 */ /* 0x000fe20007ffe0ff */
[C---:B------:R-:W-:Y:S01]  /*90c0*/  IMAD R130, R122.reuse, R130, R135 ;  /* 0x000000827a827224 */ /* 0x040fe200078e0287 */
[----:B------:R-:W-:Y:S01]  /*90d0*/  IABS R135, R138 ;  /* 0x0000008a00877213 */ /* 0x000fe20000000000 */
[C---:B------:R-:W-:Y:S02]  /*90e0*/  IMAD R129, R122.reuse, R129, R133 ;  /* 0x000000817a817224 */ /* 0x040fe400078e0285 */
[----:B------:R-:W-:Y:S01]  /*90f0*/  @!P3 IMAD.MOV R128, RZ, RZ, -R128 ;  /* 0x000000ffff80b224 */ /* 0x000fe200078e0a80 */
[----:B------:R-:W-:Y:S01]  /*9100*/  ISETP.GT.U32.AND P3, PT, R122, R132, PT ;  /* 0x000000847a00720c */ /* 0x000fe20003f64070 */
[----:B------:R-:W-:-:S02]  /*9110*/  IMAD.MOV R131, RZ, RZ, -R131 ;  /* 0x000000ffff837224 */ /* 0x000fc400078e0a83 */
[----:B------:R-:W-:Y:S01]  /*9120*/  @!P4 IMAD.MOV R126, RZ, RZ, -R126 ;  /* 0x000000ffff7ec224 */ /* 0x000fe200078e0a7e */
[C---:B------:R-:W-:Y:S01]  /*9130*/  ISETP.GT.U32.AND P4, PT, R122.reuse, R130, PT ;  /* 0x000000827a00720c */ /* 0x040fe20003f84070 */
[--C-:B------:R-:W-:Y:S01]  /*9140*/  @!P1 IMAD.IADD R127, R127, 0x1, -R122.reuse ;  /* 0x000000017f7f9824 */ /* 0x100fe200078e0a7a */
[C---:B------:R-:W-:Y:S01]  /*9150*/  ISETP.GT.U32.AND P1, PT, R122.reuse, R129, PT ;  /* 0x000000817a00720c */ /* 0x040fe20003f24070 */
[----:B------:R-:W-:Y:S02]  /*9160*/  IMAD R131, R122, R131, R137 ;  /* 0x000000837a837224 */ /* 0x000fe400078e0289 */
[----:B------:R-:W-:Y:S02]  /*9170*/  VIADD R140, R252, 0xba ;  /* 0x000000bafc8c7836 */ /* 0x000fe40000000000 */
[----:B------:R-:W-:Y:S01]  /*9180*/  @!P5 IMAD.MOV R127, RZ, RZ, -R127 ;  /* 0x000000ffff7fd224 */ /* 0x000fe200078e0a7f */
[----:B------:R-:W-:Y:S01]  /*9190*/  ISETP.GT.U32.AND P0, PT, R122, R131, PT ;  /* 0x000000837a00720c */ /* 0x000fe20003f04070 */
[----:B------:R-:W-:Y:S01]  /*91a0*/  @!P3 IMAD.IADD R132, R132, 0x1, -R122 ;  /* 0x000000018484b824 */ /* 0x000fe200078e0a7a */
[----:B------:R-:W-:Y:S01]  /*91b0*/  IABS R137, R140 ;  /* 0x0000008c00897213 */ /* 0x000fe20000000000 */
[----:B------:R-:W-:Y:S01]  /*91c0*/  IMAD.HI.U32 R133, R232, R135, RZ ;  /* 0x00000087e8857227 */ /* 0x000fe200078e00ff */
[----:B------:R-:W-:-:S02]  /*91d0*/  ISETP.GE.AND P5, PT, R134, RZ, PT ;  /* 0x000000ff8600720c */ /* 0x000fc40003fa6270 */
[----:B------:R-:W-:Y:S01]  /*91e0*/  ISETP.GT.U32.AND P3, PT, R122, R132, PT ;  /* 0x000000847a00720c */ /* 0x000fe20003f64070 */
[----:B------:R-:W-:Y:S02]  /*91f0*/  @!P4 IMAD.IADD R130, R130, 0x1, -R122 ;  /* 0x000000018282c824 */ /* 0x000fe400078e0a7a */
[----:B------:R-:W-:-:S03]  /*9200*/  IMAD.HI.U32 R134, R232, R137, RZ ;  /* 0x00000089e8867227 */ /* 0x000fc600078e00ff */
[C---:B------:R-:W-:Y:S01]  /*9210*/  ISETP.GT.U32.AND P4, PT, R122.reuse, R130, PT ;  /* 0x000000827a00720c */ /* 0x040fe20003f84070 */
[----:B------:R-:W-:Y:S02]  /*9220*/  @!P1 IMAD.IADD R129, R129, 0x1, -R122 ;  /* 0x0000000181819824 */ /* 0x000fe400078e0a7a */
[----:B------:R-:W-:Y:S02]  /*9230*/  IMAD.MOV R134, RZ, RZ, -R134 ;  /* 0x000000ffff867224 */ /* 0x000fe400078e0a86 */
[--C-:B------:R-:W-:Y:S01]  /*9240*/  @!P0 IMAD.IADD R131, R131, 0x1, -R122.reuse ;  /* 0x0000000183838824 */ /* 0x100fe200078e0a7a */
[----:B------:R-:W-:Y:S01]  /*9250*/  ISETP.GT.U32.AND P1, PT, R122, R129, PT ;  /* 0x000000817a00720c */ /* 0x000fe20003f24070 */
[----:B------:R-:W-:Y:S02]  /*9260*/  VIADD R141, R252, 0xbb ;  /* 0x000000bbfc8d7836 */ /* 0x000fe40000000000 */
[C---:B------:R-:W-:Y:S01]  /*9270*/  IMAD R134, R122.reuse, R134, R137 ;  /* 0x000000867a867224 */ /* 0x040fe200078e0289 */
[----:B------:R-:W-:Y:S01]  /*9280*/  ISETP.GT.U32.AND P0, PT, R122, R131, PT ;  /* 0x000000837a00720c */ /* 0x000fe20003f04070 */
[----:B------:R-:W-:Y:S01]  /*9290*/  IMAD.MOV R133, RZ, RZ, -R133 ;  /* 0x000000ffff857224 */ /* 0x000fe200078e0a85 */
[----:B------:R-:W-:Y:S01]  /*92a0*/  IABS R139, R141 ;  /* 0x0000008d008b7213 */ /* 0x000fe20000000000 */
[--C-:B------:R-:W-:Y:S01]  /*92b0*/  @!P3 IMAD.IADD R132, R132, 0x1, -R122.reuse ;  /* 0x000000018484b824 */ /* 0x100fe200078e0a7a */
[C---:B------:R-:W-:Y:S01]  /*92c0*/  ISETP.GT.U32.AND P3, PT, R122.reuse, R134, PT ;  /* 0x000000867a00720c */ /* 0x040fe20003f64070 */
[----:B------:R-:W-:Y:S01]  /*92d0*/  IMAD R133, R122, R133, R135 ;  /* 0x000000857a857224 */ /* 0x000fe200078e0287 */
[----:B------:R-:W-:Y:S01]  /*92e0*/  IADD3 R137, R252, 0xbd, RZ ;  /* 0x000000bdfc897810 */ /* 0x000fe20007ffe0ff */
[----:B------:R-:W-:-:S02]  /*92f0*/  @!P4 IMAD.IADD R130, R130, 0x1, -R122 ;  /* 0x000000018282c824 */ /* 0x000fc400078e0a7a */
[----:B------:R-:W-:Y:S01]  /*9300*/  IMAD.HI.U32 R135, R232, R139, RZ ;  /* 0x0000008be8877227 */ /* 0x000fe200078e00ff */
[----:B------:R-:W-:Y:S02]  /*9310*/  ISETP.GT.U32.AND P4, PT, R122, R133, PT ;  /* 0x000000857a00720c */ /* 0x000fe40003f84070 */
[-C--:B------:R-:W-:Y:S01]  /*9320*/  @!P1 IADD3 R129, R129, -R122.reuse, RZ ;  /* 0x8000007a81819210 */ /* 0x080fe20007ffe0ff */
[----:B------:R-:W-:Y:S01]  /*9330*/  IMAD.MOV R135, RZ, RZ, -R135 ;  /* 0x000000ffff877224 */ /* 0x000fe200078e0a87 */
[----:B------:R-:W-:Y:S01]  /*9340*/  ISETP.GE.AND P1, PT, R136, RZ, PT ;  /* 0x000000ff8800720c */ /* 0x000fe20003f26270 */
[----:B------:R-:W-:Y:S01]  /*9350*/  VIADD R136, R252, 0xbc ;  /* 0x000000bcfc887836 */ /* 0x000fe20000000000 */
[----:B------:R-:W-:Y:S01]  /*9360*/  @!P0 IADD3 R131, R131, -R122, RZ ;  /* 0x8000007a83838210 */ /* 0x000fe20007ffe0ff */
[----:B------:R-:W-:Y:S01]  /*9370*/  IMAD R135, R122, R135, R139 ;  /* 0x000000877a877224 */ /* 0x000fe200078e028b */
[----:B------:R-:W-:Y:S01]  /*9380*/  ISETP.GE.AND P0, PT, R141, RZ, PT ;  /* 0x000000ff8d00720c */ /* 0x000fe20003f06270 */
[--C-:B------:R-:W-:Y:S01]  /*9390*/  @!P3 IMAD.IADD R134, R134, 0x1, -R122.reuse ;  /* 0x000000018686b824 */ /* 0x100fe200078e0a7a */
[----:B------:R-:W-:Y:S01]  /*93a0*/  IABS R139, R136 ;  /* 0x00000088008b7213 */ /* 0x000fe20000000000 */
[----:B------:R-:W-:Y:S01]  /*93b0*/  @!P5 IMAD.MOV R131, RZ, RZ, -R131 ;  /* 0x000000ffff83d224 */ /* 0x000fe200078e0a83 */
[----:B------:R-:W-:Y:S01]  /*93c0*/  ISETP.GE.AND P5, PT, R136, RZ, PT ;  /* 0x000000ff8800720c */ /* 0x000fe20003fa6270 */
[----:B------:R-:W-:Y:S01]  /*93d0*/  @!P4 IMAD.IADD R133, R133, 0x1, -R122 ;  /* 0x000000018585c824 */ /* 0x000fe200078e0a7a */
[----:B------:R-:W-:Y:S01]  /*93e0*/  ISETP.GT.U32.AND P3, PT, R122, R134, PT ;  /* 0x000000867a00720c */ /* 0x000fe20003f64070 */
[----:B------:R-:W-:Y:S01]  /*93f0*/  IMAD.HI.U32 R136, R232, R139, RZ ;  /* 0x0000008be8887227 */ /* 0x000fe200078e00ff */
[----:B------:R-:W-:-:S02]  /*9400*/  IABS R141, R137 ;  /* 0x00000089008d7213 */ /* 0x000fc40000000000 */
[----:B------:R-:W-:Y:S01]  /*9410*/  ISETP.GT.U32.AND P4, PT, R122, R133, PT ;  /* 0x000000857a00720c */ /* 0x000fe20003f84070 */
[----:B------:R-:W-:Y:S01]  /*9420*/  IMAD.MOV R136, RZ, RZ, -R136 ;  /* 0x000000ffff887224 */ /* 0x000fe200078e0a88 */
[----:B------:R-:W-:Y:S01]  /*9430*/  @!P6 IADD3 R129, -R129, RZ, RZ ;  /* 0x000000ff8181e210 */ /* 0x000fe20007ffe1ff */
[----:B------:R-:W-:Y:S01]  /*9440*/  @!P1 IMAD.MOV R132, RZ, RZ, -R132 ;  /* 0x000000ffff849224 */ /* 0x000fe200078e0a84 */
[----:B------:R-:W-:Y:S01]  /*9450*/  ISETP.GE.AND P1, PT, R137, RZ, PT ;  /* 0x000000ff8900720c */ /* 0x000fe20003f26270 */
[----:B------:R-:W-:Y:S01]  /*9460*/  IMAD.HI.U32 R137, R232, R141, RZ ;  /* 0x0000008de8897227 */ /* 0x000fe200078e00ff */
[----:B------:R-:W-:-:S03]  /*9470*/  ISETP.GE.AND P6, PT, R138, RZ, PT ;  /* 0x000000ff8a00720c */ /* 0x000fc60003fc6270 */
[----:B------:R-:W-:Y:S01]  /*9480*/  IMAD R136, R122, R136, R139 ;  /* 0x000000887a887224 */ /* 0x000fe200078e028b */
[----:B------:R-:W-:Y:S01]  /*9490*/  IADD3 R137, -R137, RZ, RZ ;  /* 0x000000ff89897210 */ /* 0x000fe20007ffe1ff */
[--C-:B------:R-:W-:Y:S02]  /*94a0*/  @!P3 IMAD.IADD R134, R134, 0x1, -R122.reuse ;  /* 0x000000018686b824 */ /* 0x100fe400078e0a7a */
[----:B------:R-:W-:Y:S01]  /*94b0*/  @!P4 IMAD.IADD R133, R133, 0x1, -R122 ;  /* 0x000000018585c824 */ /* 0x000fe200078e0a7a */
[C---:B------:R-:W-:Y:S01]  /*94c0*/  ISETP.GT.U32.AND P3, PT, R122.reuse, R136, PT ;  /* 0x000000887a00720c */ /* 0x040fe20003f64070 */
[C---:B------:R-:W-:Y:S01]  /*94d0*/  IMAD R137, R122.reuse, R137, R141 ;  /* 0x000000897a897224 */ /* 0x040fe200078e028d */
[----:B------:R-:W-:Y:S01]  /*94e0*/  ISETP.GT.U32.AND P4, PT, R122, R135, PT ;  /* 0x000000877a00720c */ /* 0x000fe20003f84070 */
[----:B------:R-:W-:Y:S01]  /*94f0*/  @!P2 IMAD.MOV R130, RZ, RZ, -R130 ;  /* 0x000000ffff82a224 */ /* 0x000fe200078e0a82 */
[----:B------:R-:W-:Y:S01]  /*9500*/  ISETP.GE.AND P2, PT, R140, RZ, PT ;  /* 0x000000ff8c00720c */ /* 0x000fe20003f46270 */
[----:B------:R-:W-:Y:S01]  /*9510*/  @!P6 IMAD.MOV R133, RZ, RZ, -R133 ;  /* 0x000000ffff85e224 */ /* 0x000fe200078e0a85 */
[C---:B------:R-:W-:Y:S01]  /*9520*/  IADD3 R140, R252.reuse, 0xbe, RZ ;  /* 0x000000befc8c7810 */ /* 0x040fe20007ffe0ff */
[----:B------:R-:W-:Y:S01]  /*9530*/  VIADD R142, R252, 0xbf ;  /* 0x000000bffc8e7836 */ /* 0x000fe20000000000 */
[----:B------:R-:W-:Y:S01]  /*9540*/  ISETP.GT.U32.AND P6, PT, R122, R137, PT ;  /* 0x000000897a00720c */ /* 0x000fe20003fc4070 */
[C---:B------:R-:W-:Y:S01]  /*9550*/  VIADD R150, R252.reuse, 0xc1 ;  /* 0x000000c1fc967836 */ /* 0x040fe20000000000 */
[----:B------:R-:W-:Y:S01]  /*9560*/  IABS R143, R140 ;  /* 0x0000008c008f7213 */ /* 0x000fe20000000000 */
[----:B------:R-:W-:Y:S01]  /*9570*/  VIADD R152, R252, 0xc2 ;  /* 0x000000c2fc987836 */ /* 0x000fe20000000000 */
[----:B------:R-:W-:Y:S01]  /*9580*/  IABS R145, R142 ;  /* 0x0000008e00917213 */ /* 0x000fe20000000000 */
[----:B------:R-:W-:-:S02]  /*9590*/  @!P3 IMAD.IADD R136, R136, 0x1, -R122 ;  /* 0x000000018888b824 */ /* 0x000fc400078e0a7a */
[----:B------:R-:W-:Y:S01]  /*95a0*/  IMAD.HI.U32 R138, R232, R143, RZ ;  /* 0x0000008fe88a7227 */ /* 0x000fe200078e00ff */
[----:B------:R-:W-:Y:S02]  /*95b0*/  IABS R147, R152 ;  /* 0x0000009800937213 */ /* 0x000fe40000000000 */
[C---:B------:R-:W-:Y:S01]  /*95c0*/  ISETP.GT.U32.AND P3, PT, R122.reuse, R136, PT ;  /* 0x000000887a00720c */ /* 0x040fe20003f64070 */
[----:B------:R-:W-:Y:S02]  /*95d0*/  IMAD.MOV R138, RZ, RZ, -R138 ;  /* 0x000000ffff8a7224 */ /* 0x000fe400078e0a8a */
[----:B------:R-:W-:Y:S02]  /*95e0*/  @!P6 IMAD.IADD R137, R137, 0x1, -R122 ;  /* 0x000000018989e824 */ /* 0x000fe400078e0a7a */
[----:B------:R-:W-:Y:S01]  /*95f0*/  IMAD R138, R122, R138, R143 ;  /* 0x0000008a7a8a7224 */ /* 0x000fe200078e028f */
[----:B------:R-:W-:Y:S01]  /*9600*/  IABS R143, R146 ;  /* 0x00000092008f7213 */ /* 0x000fe20000000000 */
[----:B------:R-:W-:Y:S01]  /*9610*/  IMAD.HI.U32 R139, R232, R145, RZ ;  /* 0x00000091e88b7227 */ /* 0x000fe200078e00ff */
[----:B------:R-:W-:-:S03]  /*9620*/  ISETP.GT.U32.AND P6, PT, R122, R137, PT ;  /* 0x000000897a00720c */ /* 0x000fc60003fc4070 */
[----:B------:R-:W-:Y:S01]  /*9630*/  @!P2 IMAD.MOV R134, RZ, RZ, -R134 ;  /* 0x000000ffff86a224 */ /* 0x000fe200078e0a86 */
[----:B------:R-:W-:Y:S01]  /*9640*/  ISETP.GE.AND P2, PT, R140, RZ, PT ;  /* 0x000000ff8c00720c */ /* 0x000fe20003f46270 */
[----:B------:R-:W-:Y:S01]  /*9650*/  IMAD.HI.U32 R140, R232, R143, RZ ;  /* 0x0000008fe88c7227 */ /* 0x000fe200078e00ff */
[----:B------:R-:W-:-:S03]  /*9660*/  IADD3 R139, -R139, RZ, RZ ;  /* 0x000000ff8b8b7210 */ /* 0x000fc60007ffe1ff */
[--C-:B------:R-:W-:Y:S01]  /*9670*/  @!P3 IMAD.IADD R136, R136, 0x1, -R122.reuse ;  /* 0x000000018888b824 */ /* 0x100fe200078e0a7a */
[----:B------:R-:W-:Y:S01]  /*9680*/  ISETP.GT.U32.AND P3, PT, R122, R138, PT ;  /* 0x0000008a7a00720c */ /* 0x000fe20003f64070 */
[--C-:B------:R-:W-:Y:S01]  /*9690*/  @!P4 IMAD.IADD R135, R135, 0x1, -R122.reuse ;  /* 0x000000018787c824 */ /* 0x100fe200078e0a7a */
[----:B------:R-:W-:Y:S01]  /*96a0*/  IADD3 R140, -R140, RZ, RZ ;  /* 0x000000ff8c8c7210 */ /* 0x000fe20007ffe1ff */
[C---:B------:R-:W-:Y:S01]  /*96b0*/  IMAD R139, R122.reuse, R139, R145 ;  /* 0x0000008b7a8b7224 */ /* 0x040fe200078e0291 */
[----:B------:R-:W-:Y:S01]  /*96c0*/  IABS R145, R150 ;  /* 0x0000009600917213 */ /* 0x000fe20000000000 */
[----:B------:R-:W-:Y:S01]  /*96d0*/  @!P6 IMAD.IADD R137, R137, 0x1, -R122 ;  /* 0x000000018989e824 */ /* 0x000fe200078e0a7a */
[C---:B------:R-:W-:Y:S01]  /*96e0*/  ISETP.GT.U32.AND P4, PT, R122.reuse, R135, PT ;  /* 0x000000877a00720c */ /* 0x040fe20003f84070 */
[C---:B------:R-:W-:Y:S01]  /*96f0*/  IMAD R140, R122.reuse, R140, R143 ;  /* 0x0000008c7a8c7224 */ /* 0x040fe200078e028f */
[----:B------:R-:W-:Y:S01]  /*9700*/  ISETP.GT.U32.AND P6, PT, R122, R139, PT ;  /* 0x0000008b7a00720c */ /* 0x000fe20003fc4070 */
[----:B------:R-:W-:-:S04]  /*9710*/  IMAD.HI.U32 R141, R232, R145, RZ ;  /* 0x00000091e88d7227 */ /* 0x000fc800078e00ff */
[----:B------:R-:W-:Y:S01]  /*9720*/  @!P3 IADD3 R138, R138, -R122, RZ ;  /* 0x8000007a8a8ab210 */ /* 0x000fe20007ffe0ff */
[----:B------:R-:W-:Y:S01]  /*9730*/  IMAD.MOV R141, RZ, RZ, -R141 ;  /* 0x000000ffff8d7224 */ /* 0x000fe200078e0a8d */
[----:B------:R-:W-:Y:S01]  /*9740*/  ISETP.GT.U32.AND P3, PT, R122, R140, PT ;  /* 0x0000008c7a00720c */ /* 0x000fe20003f64070 */
[----:B------:R-:W-:Y:S02]  /*9750*/  VIADD R148, R252, 0xc4 ;  /* 0x000000c4fc947836 */ /* 0x000fe40000000000 */
[----:B------:R-:W-:Y:S02]  /*9760*/  IMAD R141, R122, R141, R145 ;  /* 0x0000008d7a8d7224 */ /* 0x000fe400078e0291 */
[----:B------:R-:W-:Y:S01]  /*9770*/  @!P4 IMAD.IADD R135, R135, 0x1, -R122 ;  /* 0x000000018787c824 */ /* 0x000fe200078e0a7a */
[----:B------:R-:W-:Y:S01]  /*9780*/  ISETP.GE.AND P4, PT, R142, RZ, PT ;  /* 0x000000ff8e00720c */ /* 0x000fe20003f86270 */
[----:B------:R-:W-:Y:S01]  /*9790*/  IMAD.HI.U32 R142, R232, R147, RZ ;  /* 0x00000093e88e7227 */ /* 0x000fe200078e00ff */
[----:B------:R-:W-:-:S03]  /*97a0*/  IABS R151, R148 ;  /* 0x0000009400977213 */ /* 0x000fc60000000000 */
[----:B------:R-:W-:Y:S01]  /*97b0*/  @!P6 IMAD.IADD R139, R139, 0x1, -R122 ;  /* 0x000000018b8be824 */ /* 0x000fe200078e0a7a */
[----:B------:R-:W-:Y:S01]  /*97c0*/  ISETP.GT.U32.AND P6, PT, R122, R141, PT ;  /* 0x0000008d7a00720c */ /* 0x000fe20003fc4070 */
[----:B------:R-:W-:Y:S02]  /*97d0*/  IMAD.MOV R142, RZ, RZ, -R142 ;  /* 0x000000ffff8e7224 */ /* 0x000fe400078e0a8e */
[----:B------:R-:W-:Y:S01]  /*97e0*/  @!P3 IMAD.IADD R140, R140, 0x1, -R122 ;  /* 0x000000018c8cb824 */ /* 0x000fe200078e0a7a */
[C---:B------:R-:W-:Y:S01]  /*97f0*/  ISETP.GT.U32.AND P3, PT, R122.reuse, R139, PT ;  /* 0x0000008b7a00720c */ /* 0x040fe20003f64070 */
[C---:B------:R-:W-:Y:S01]  /*9800*/  IMAD R142, R122.reuse, R142, R147 ;  /* 0x0000008e7a8e7224 */ /* 0x040fe200078e0293 */
[----:B------:R-:W-:Y:S01]  /*9810*/  IABS R147, R154 ;  /* 0x0000009a00937213 */ /* 0x000fe20000000000 */
[----:B------:R-:W-:Y:S01]  /*9820*/  @!P5 IMAD.MOV R136, RZ, RZ, -R136 ;  /* 0x000000ffff88d224 */ /* 0x000fe200078e0a88 */
[----:B------:R-:W-:Y:S01]  /*9830*/  ISETP.GT.U32.AND P5, PT, R122, R140, PT ;  /* 0x0000008c7a00720c */ /* 0x000fe20003fa4070 */
[----:B------:R-:W-:-:S04]  /*9840*/  IMAD.HI.U32 R144, R232, R151, RZ ;  /* 0x00000097e8907227 */ /* 0x000fc800078e00ff */
[----:B------:R-:W-:Y:S01]  /*9850*/  @!P0 IMAD.MOV R135, RZ, RZ, -R135 ;  /* 0x000000ffff878224 */ /* 0x000fe200078e0a87 */
[C---:B------:R-:W-:Y:S01]  /*9860*/  ISETP.GT.U32.AND P0, PT, R122.reuse, R138, PT ;  /* 0x0000008a7a00720c */ /* 0x040fe20003f04070 */
[----:B------:R-:W-:Y:S01]  /*9870*/  @!P1 IMAD.MOV R137, RZ, RZ, -R137 ;  /* 0x000000ffff899224 */ /* 0x000fe200078e0a89 */
[----:B------:R-:W-:Y:S01]  /*9880*/  ISETP.GT.U32.AND P1, PT, R122, R142, PT ;  /* 0x0000008e7a00720c */ /* 0x000fe20003f24070 */
[----:B------:R-:W-:Y:S01]  /*9890*/  IMAD.MOV R144, RZ, RZ, -R144 ;  /* 0x000000ffff907224 */ /* 0x000fe200078e0a90 */
[-C--:B------:R-:W-:Y:S01]  /*98a0*/  @!P6 IADD3 R141, R141, -R122.reuse, RZ ;  /* 0x8000007a8d8de210 */ /* 0x080fe20007ffe0ff */
[----:B------:R-:W-:Y:S01]  /*98b0*/  IMAD.HI.U32 R143, R232, R149, RZ ;  /* 0x00000095e88f7227 */ /* 0x000fe200078e00ff */
[----:B------:R-:W-:Y:S02]  /*98c0*/  @!P3 IADD3 R139, R139, -R122, RZ ;  /* 0x8000007a8b8bb210 */ /* 0x000fe40007ffe0ff */
[C---:B------:R-:W-:Y:S01]  /*98d0*/  ISETP.GT.U32.AND P6, PT, R122.reuse, R141, PT ;  /* 0x0000008d7a00720c */ /* 0x040fe20003fc4070 */
[----:B------:R-:W-:Y:S01]  /*98e0*/  IMAD R144, R122, R144, R151 ;  /* 0x000000907a907224 */ /* 0x000fe200078e0297 */
[----:B------:R-:W-:Y:S01]  /*98f0*/  ISETP.GE.AND P3, PT, R146, RZ, PT ;  /* 0x000000ff9200720c */ /* 0x000fe20003f66270 */
[----:B------:R-:W-:-:S02]  /*9900*/  IMAD.MOV R143, RZ, RZ, -R143 ;  /* 0x000000ffff8f7224 */ /* 0x000fc400078e0a8f */
[----:B------:R-:W-:Y:S02]  /*9910*/  VIADD R155, R252, 0xc6 ;  /* 0x000000c6fc9b7836 */ /* 0x000fe40000000000 */
[--C-:B------:R-:W-:Y:S01]  /*9920*/  @!P5 IMAD.IADD R140, R140, 0x1, -R122.reuse ;  /* 0x000000018c8cd824 */ /* 0x100fe200078e0a7a */
[C---:B------:R-:W-:Y:S01]  /*9930*/  ISETP.GT.U32.AND P5, PT, R122.reuse, R144, PT ;  /* 0x000000907a00720c */ /* 0x040fe20003fa4070 */
[----:B------:R-:W-:Y:S01]  /*9940*/  IMAD R143, R122, R143, R149 ;  /* 0x0000008f7a8f7224 */ /* 0x000fe200078e0295 */
[----:B------:R-:W-:Y:S01]  /*9950*/  IABS R149, R155 ;  /* 0x0000009b00957213 */ /* 0x000fe20000000000 */
[--C-:B------:R-:W-:Y:S02]  /*9960*/  @!P0 IMAD.IADD R138, R138, 0x1, -R122.reuse ;  /* 0x000000018a8a8824 */ /* 0x100fe400078e0a7a */
[----:B------:R-:W-:Y:S01]  /*9970*/  @!P1 IMAD.IADD R142, R142, 0x1, -R122 ;  /* 0x000000018e8e9824 */ /* 0x000fe200078e0a7a */
[----:B------:R-:W-:Y:S01]  /*9980*/  ISETP.GT.U32.AND P0, PT, R122, R143, PT ;  /* 0x0000008f7a00720c */ /* 0x000fe20003f04070 */
[----:B------:R-:W-:Y:S01]  /*9990*/  IMAD.HI.U32 R146, R232, R149, RZ ;  /* 0x00000095e8927227 */ /* 0x000fe200078e00ff */
[----:B------:R-:W-:-:S02]  /*99a0*/  @!P3 IADD3 R140, -R140, RZ, RZ ;  /* 0x000000ff8c8cb210 */ /* 0x000fc40007ffe1ff */
[----:B------:R-:W-:Y:S01]  /*99b0*/  ISETP.GE.AND P1, PT, R152, RZ, PT ;  /* 0x000000ff9800720c */ /* 0x000fe20003f26270 */
[----:B------:R-:W-:Y:S01]  /*99c0*/  @!P2 IMAD.MOV R138, RZ, RZ, -R138 ;  /* 0x000000ffff8aa224 */ /* 0x000fe200078e0a8a */
[----:B------:R-:W-:Y:S01]  /*99d0*/  ISETP.GT.U32.AND P2, PT, R122, R142, PT ;  /* 0x0000008e7a00720c */ /* 0x000fe20003f44070 */
[----:B------:R-:W-:Y:S01]  /*99e0*/  IMAD.HI.U32 R145, R232, R147, RZ ;  /* 0x00000093e8917227 */ /* 0x000fe200078e00ff */
[----:B------:R-:W-:Y:S02]  /*99f0*/  IADD3 R146, -R146, RZ, RZ ;  /* 0x000000ff92927210 */ /* 0x000fe40007ffe1ff */
[----:B------:R-:W-:Y:S01]  /*9a00*/  @!P5 IADD3 R144, R144, -R122, RZ ;  /* 0x8000007a9090d210 */ /* 0x000fe20007ffe0ff */
[----:B------:R-:W-:Y:S01]  /*9a10*/  @!P6 IMAD.IADD R141, R141, 0x1, -R122 ;  /* 0x000000018d8de824 */ /* 0x000fe200078e0a7a */
[----:B------:R-:W-:Y:S01]  /*9a20*/  ISETP.GE.AND P6, PT, R150, RZ, PT ;  /* 0x000000ff9600720c */ /* 0x000fe20003fc6270 */
[----:B------:R-:W-:Y:S01]  /*9a30*/  IMAD.MOV R145, RZ, RZ, -R145 ;  /* 0x000000ffff917224 */ /* 0x000fe200078e0a91 */
[----:B------:R-:W-:Y:S01]  /*9a40*/  ISETP.GT.U32.AND P5, PT, R122, R144, PT ;  /* 0x000000907a00720c */ /* 0x000fe20003fa4070 */
[----:B------:R-:W-:-:S02]  /*9a50*/  VIADD R150, R252, 0xc7 ;  /* 0x000000c7fc967836 */ /* 0x000fc40000000000 */
[C---:B------:R-:W-:Y:S02]  /*9a60*/  IMAD R145, R122.reuse, R145, R147 ;  /* 0x000000917a917224 */ /* 0x040fe400078e0293 */
[----:B------:R-:W-:Y:S01]  /*9a70*/  IMAD R146, R122, R146, R149 ;  /* 0x000000927a927224 */ /* 0x000fe200078e0295 */
[----:B------:R-:W-:Y:S01]  /*9a80*/  IABS R149, R150 ;  /* 0x0000009600957213 */ /* 0x000fe20000000000 */
[----:B------:R-:W-:Y:S01]  /*9a90*/  @!P2 IMAD.IADD R142, R142, 0x1, -R122 ;  /* 0x000000018e8ea824 */ /* 0x000fe200078e0a7a */
[----:B------:R-:W-:Y:S01]  /*9aa0*/  ISETP.GT.U32.AND P3, PT, R122, R145, PT ;  /* 0x000000917a00720c */ /* 0x000fe20003f64070 */
[----:B------:R-:W-:Y:S01]  /*9ab0*/  VIADD R152, R252, 0xc8 ;  /* 0x000000c8fc987836 */ /* 0x000fe20000000000 */
[----:B------:R-:W-:Y:S01]  /*9ac0*/  ISETP.GT.U32.AND P2, PT, R122, R146, PT ;  /* 0x000000927a00720c */ /* 0x000fe20003f44070 */
[----:B------:R-:W-:Y:S01]  /*9ad0*/  @!P6 IMAD.MOV R141, RZ, RZ, -R141 ;  /* 0x000000ffff8de224 */ /* 0x000fe200078e0a8d */
[----:B------:R-:W-:Y:S01]  /*9ae0*/  ISETP.GE.AND P6, PT, R148, RZ, PT ;  /* 0x000000ff9400720c */ /* 0x000fe20003fc6270 */
[----:B------:R-:W-:Y:S01]  /*9af0*/  IMAD.HI.U32 R147, R232, R149, RZ ;  /* 0x00000095e8937227 */ /* 0x000fe200078e00ff */
[----:B------:R-:W-:-:S02]  /*9b00*/  @!P5 IADD3 R144, R144, -R122, RZ ;  /* 0x8000007a9090d210 */ /* 0x000fc40007ffe0ff */
[----:B------:R-:W-:Y:S01]  /*9b10*/  IABS R151, R152 ;  /* 0x0000009800977213 */ /* 0x000fe20000000000 */
[----:B------:R-:W-:Y:S01]  /*9b20*/  IMAD.MOV R147, RZ, RZ, -R147 ;  /* 0x000000ffff937224 */ /* 0x000fe200078e0a93 */
[----:B------:R-:W-:Y:S01]  /*9b30*/  @!P1 IADD3 R142, -R142, RZ, RZ ;  /* 0x000000ff8e8e9210 */ /* 0x000fe20007ffe1ff */
[--C-:B------:R-:W-:Y:S01]  /*9b40*/  @!P0 IMAD.IADD R143, R143, 0x1, -R122.reuse ;  /* 0x000000018f8f8824 */ /* 0x100fe200078e0a7a */
[----:B------:R-:W-:Y:S01]  /*9b50*/  ISETP.GE.AND P0, PT, R153, RZ, PT ;  /* 0x000000ff9900720c */ /* 0x000fe20003f06270 */
[----:B------:R-:W-:Y:S01]  /*9b60*/  IMAD R147, R122, R147, R149 ;  /* 0x000000937a937224 */ /* 0x000fe200078e0295 */
[----:B------:R-:W-:Y:S01]  /*9b70*/  ISETP.GE.AND P5, PT, R155, RZ, PT ;  /* 0x000000ff9b00720c */ /* 0x000fe20003fa6270 */
[--C-:B------:R-:W-:Y:S01]  /*9b80*/  @!P3 IMAD.IADD R145, R145, 0x1, -R122.reuse ;  /* 0x000000019191b824 */ /* 0x100fe200078e0a7a */
[----:B------:R-:W-:Y:S01]  /*9b90*/  ISETP.GE.AND P3, PT, R150, RZ, PT ;  /* 0x000000ff9600720c */ /* 0x000fe20003f66270 */
[----:B------:R-:W-:Y:S01]  /*9ba0*/  @!P2 IMAD.IADD R146, R146, 0x1, -R122 ;  /* 0x000000019292a824 */ /* 0x000fe200078e0a7a */
[----:B------:R-:W-:Y:S01]  /*9bb0*/  IADD3 R150, R252, 0xca, RZ ;  /* 0x000000cafc967810 */ /* 0x000fe20007ffe0ff */
[----:B------:R-:W-:Y:S01]  /*9bc0*/  @!P6 IMAD.MOV R144, RZ, RZ, -R144 ;  /* 0x000000ffff90e224 */ /* 0x000fe200078e0a90 */
[C---:B------:R-:W-:Y:S01]  /*9bd0*/  ISETP.GT.U32.AND P6, PT, R122.reuse, R147, PT ;  /* 0x000000937a00720c */ /* 0x040fe20003fc4070 */
[----:B------:R-:W-:Y:S01]  /*9be0*/  @!P4 IMAD.MOV R139, RZ, RZ, -R139 ;  /* 0x000000ffff8bc224 */ /* 0x000fe200078e0a8b */
[----:B------:R-:W-:Y:S01]  /*9bf0*/  ISETP.GT.U32.AND P2, PT, R122, R145, PT ;  /* 0x000000917a00720c */ /* 0x000fe20003f44070 */
[----:B------:R-:W-:Y:S01]  /*9c00*/  IMAD.HI.U32 R148, R232, R151, RZ ;  /* 0x00000097e8947227 */ /* 0x000fe200078e00ff */
[----:B------:R-:W-:-:S02]  /*9c10*/  ISETP.GT.U32.AND P1, PT, R122, R146, PT ;  /* 0x000000927a00720c */ /* 0x000fc40003f24070 */
[----:B------:R-:W-:Y:S01]  /*9c20*/  ISETP.GT.U32.AND P4, PT, R122, R143, PT ;  /* 0x0000008f7a00720c */ /* 0x000fe20003f84070 */
[C---:B------:R-:W-:Y:S01]  /*9c30*/  VIADD R149, R252.reuse, 0xc9 ;  /* 0x000000c9fc957836 */ /* 0x040fe20000000000 */
[----:B------:R-:W-:Y:S01]  /*9c40*/  IABS R155, R150 ;  /* 0x00000096009b7213 */ /* 0x000fe20000000000 */
[----:B------:R-:W-:Y:S02]  /*9c50*/  IMAD.MOV R148, RZ, RZ, -R148 ;  /* 0x000000ffff947224 */ /* 0x000fe400078e0a94 */
[----:B------:R-:W-:Y:S01]  /*9c60*/  VIADD R158, R252, 0xce ;  /* 0x000000cefc9e7836 */ /* 0x000fe20000000000 */
[----:B------:R-:W-:Y:S01]  /*9c70*/  IABS R153, R149 ;  /* 0x0000009500997213 */ /* 0x000fe20000000000 */
[----:B------:R-:W-:Y:S02]  /*9c80*/  IMAD R148, R122, R148, R151 ;  /* 0x000000947a947224 */ /* 0x000fe400078e0297 */
[--C-:B------:R-:W-:Y:S01]  /*9c90*/  @!P6 IMAD.IADD R147, R147, 0x1, -R122.reuse ;  /* 0x000000019393e824 */ /* 0x100fe200078e0a7a */
[----:B------:R-:W-:Y:S01]  /*9ca0*/  IABS R159, R158 ;  /* 0x0000009e009f7213 */ /* 0x000fe20000000000 */
[--C-:B------:R-:W-:Y:S01]  /*9cb0*/  @!P2 IMAD.IADD R145, R145, 0x1, -R122.reuse ;  /* 0x000000019191a824 */ /* 0x100fe200078e0a7a */
[----:B------:R-:W-:Y:S01]  /*9cc0*/  ISETP.GE.AND P2, PT, R149, RZ, PT ;  /* 0x000000ff9500720c */ /* 0x000fe20003f46270 */
[----:B------:R-:W-:Y:S01]  /*9cd0*/  @!P4 IMAD.IADD R143, R143, 0x1, -R122 ;  /* 0x000000018f8fc824 */ /* 0x000fe200078e0a7a */
[----:B------:R-:W-:Y:S01]  /*9ce0*/  @!P1 IADD3 R146, R146, -R122, RZ ;  /* 0x8000007a92929210 */ /* 0x000fe20007ffe0ff */
[----:B------:R-:W-:Y:S01]  /*9cf0*/  IMAD.HI.U32 R149, R232, R153, RZ ;  /* 0x00000099e8957227 */ /* 0x000fe200078e00ff */
[----:B------:R-:W-:-:S02]  /*9d00*/  ISETP.GT.U32.AND P1, PT, R122, R148, PT ;  /* 0x000000947a00720c */ /* 0x000fc40003f24070 */
[----:B------:R-:W-:Y:S01]  /*9d10*/  ISETP.GT.U32.AND P6, PT, R122, R147, PT ;  /* 0x000000937a00720c */ /* 0x000fe20003fc4070 */
[----:B------:R-:W-:Y:S01]  /*9d20*/  @!P0 IMAD.MOV R143, RZ, RZ, -R143 ;  /* 0x000000ffff8f8224 */ /* 0x000fe200078e0a8f */
[----:B------:R-:W-:Y:S01]  /*9d30*/  ISETP.GE.AND P4, PT, R154, RZ, PT ;  /* 0x000000ff9a00720c */ /* 0x000fe20003f86270 */
[----:B------:R-:W-:Y:S01]  /*9d40*/  @!P5 IMAD.MOV R146, RZ, RZ, -R146 ;  /* 0x000000ffff92d224 */ /* 0x000fe200078e0a92 */
[----:B------:R-:W-:Y:S01]  /*9d50*/  ISETP.GE.AND P0, PT, R152, RZ, PT ;  /* 0x000000ff9800720c */ /* 0x000fe20003f06270 */
[C---:B------:R-:W-:Y:S01]  /*9d60*/  VIADD R152, R252.reuse, 0xcb ;  /* 0x000000cbfc987836 */ /* 0x040fe20000000000 */
[----:B------:R-:W-:Y:S01]  /*9d70*/  IADD3 R149, -R149, RZ, RZ ;  /* 0x000000ff95957210 */ /* 0x000fe20007ffe1ff */
[C---:B------:R-:W-:Y:S01]  /*9d80*/  VIADD R160, R252.reuse, 0xcf ;  /* 0x000000cffca07836 */ /* 0x040fe20000000000 */
[C---:B------:R-:W-:Y:S01]  /*9d90*/  IADD3 R154, R252.reuse, 0xcc, RZ ;  /* 0x000000ccfc9a7810 */ /* 0x040fe20007ffe0ff */
[----:B------:R-:W-:Y:S01]  /*9da0*/  VIADD R156, R252, 0xcd ;  /* 0x000000cdfc9c7836 */ /* 0x000fe20000000000 */
[----:B------:R-:W-:Y:S01]  /*9db0*/  IABS R157, R152 ;  /* 0x00000098009d7213 */ /* 0x000fe20000000000 */
        /* <DEDUP_REMOVED lines=8> */
[----:B------:R-:W-:Y:S01]  /*9e40*/  IABS R161, R160 ;  /* 0x000000a000a17213 */ /* 0x000fe20000000000 */
[----:B------:R-:W-:Y:S01]  /*9e50*/  @!P4 IMAD.MOV R145, RZ, RZ, -R145 ;  /* 0x000000ffff91c224 */ /* 0x000fe200078e0a91 */
[----:B------:R-:W-:Y:S01]  /*9e60*/  ISETP.GE.AND P4, PT, R150, RZ, PT ;  /* 0x000000ff9600720c */ /* 0x000fe20003f86270 */
[----:B------:R-:W-:-:S04]  /*9e70*/  IMAD.HI.U32 R150, R232, R155, RZ ;  /* 0x0000009be8967227 */ /* 0x000fc800078e00ff */
[----:B------:R-:W-:Y:S02]  /*9e80*/  IMAD.MOV R151, RZ, RZ, -R151 ;  /* 0x000000ffff977224 */ /* 0x000fe400078e0a97 */
[----:B------:R-:W-:Y:S02]  /*9e90*/  IMAD.MOV R150, RZ, RZ, -R150 ;  /* 0x000000ffff967224 */ /* 0x000fe400078e0a96 */
[----:B------:R-:W-:Y:S01]  /*9ea0*/  IMAD R151, R122, R151, R157 ;  /* 0x000000977a977224 */ /* 0x000fe200078e029d */
[----:B------:R-:W-:Y:S01]  /*9eb0*/  @!P1 IADD3 R148, R148, -R122, RZ ;  /* 0x8000007a94949210 */ /* 0x000fe20007ffe0ff */
[C---:B------:R-:W-:Y:S01]  /*9ec0*/  IMAD R150, R122.reuse, R150, R155 ;  /* 0x000000967a967224 */ /* 0x040fe200078e029b */
[----:B------:R-:W-:Y:S01]  /*9ed0*/  IABS R157, R156 ;  /* 0x0000009c009d7213 */ /* 0x000fe20000000000 */
[----:B------:R-:W-:Y:S01]  /*9ee0*/  @!P6 IMAD.IADD R149, R149, 0x1, -R122 ;  /* 0x000000019595e824 */ /* 0x000fe200078e0a7a */
[----:B------:R-:W-:Y:S01]  /*9ef0*/  ISETP.GT.U32.AND P6, PT, R122, R151, PT ;  /* 0x000000977a00720c */ /* 0x000fe20003fc4070 */
[----:B------:R-:W-:Y:S01]  /*9f00*/  IMAD.HI.U32 R152, R232, R153, RZ ;  /* 0x00000099e8987227 */ /* 0x000fe200078e00ff */
[----:B------:R-:W-:-:S03]  /*9f10*/  ISETP.GT.U32.AND P1, PT, R122, R150, PT ;  /* 0x000000967a00720c */ /* 0x000fc60003f24070 */
[----:B------:R-:W-:Y:S01]  /*9f20*/  @!P3 IMAD.MOV R147, RZ, RZ, -R147 ;  /* 0x000000ffff93b224 */ /* 0x000fe200078e0a93 */
[----:B------:R-:W-:Y:S01]  /*9f30*/  ISETP.GT.U32.AND P3, PT, R122, R149, PT ;  /* 0x000000957a00720c */ /* 0x000fe20003f64070 */
[----:B------:R-:W-:Y:S02]  /*9f40*/  IMAD.MOV R152, RZ, RZ, -R152 ;  /* 0x000000ffff987224 */ /* 0x000fe400078e0a98 */
[----:B------:R-:W-:Y:S01]  /*9f50*/  @!P0 IMAD.MOV R148, RZ, RZ, -R148 ;  /* 0x000000ffff948224 */ /* 0x000fe200078e0a94 */
[----:B------:R-:W-:Y:S01]  /*9f60*/  ISETP.GE.AND P0, PT, R154, RZ, PT ;  /* 0x000000ff9a00720c */ /* 0x000fe20003f06270 */
[----:B------:R-:W-:Y:S02]  /*9f70*/  IMAD.HI.U32 R154, R232, R159, RZ ;  /* 0x0000009fe89a7227 */ /* 0x000fe400078e00ff */
[-C--:B------:R-:W-:Y:S02]  /*9f80*/  @!P6 IADD3 R151, R151, -R122.reuse, RZ ;  /* 0x8000007a9797e210 */ /* 0x080fe40007ffe0ff */
[----:B------:R-:W-:Y:S01]  /*9f90*/  @!P1 IADD3 R150, R150, -R122, RZ ;  /* 0x8000007a96969210 */ /* 0x000fe20007ffe0ff */
[C---:B------:R-:W-:Y:S01]  /*9fa0*/  IMAD R152, R122.reuse, R152, R153 ;  /* 0x000000987a987224 */ /* 0x040fe200078e0299 */
[----:B------:R-:W-:Y:S01]  /*9fb0*/  ISETP.GT.U32.AND P6, PT, R122, R151, PT ;  /* 0x000000977a00720c */ /* 0x000fe20003fc4070 */
[----:B------:R-:W-:Y:S01]  /*9fc0*/  IMAD.HI.U32 R155, R232, R161, RZ ;  /* 0x000000a1e89b7227 */ /* 0x000fe200078e00ff */
[----:B------:R-:W-:-:S03]  /*9fd0*/  ISETP.GT.U32.AND P1, PT, R122, R150, PT ;  /* 0x000000967a00720c */ /* 0x000fc60003f24070 */
[----:B------:R-:W-:Y:S01]  /*9fe0*/  IMAD.HI.U32 R153, R232, R157, RZ ;  /* 0x0000009de8997227 */ /* 0x000fe200078e00ff */
[----:B------:R-:W-:-:S03]  /*9ff0*/  IADD3 R155, -R155, RZ, RZ ;  /* 0x000000ff9b9b7210 */ /* 0x000fc60007ffe1ff */
[----:B------:R-:W-:Y:S02]  /*a000*/  IMAD.MOV R154, RZ, RZ, -R154 ;  /* 0x000000ffff9a7224 */ /* 0x000fe400078e0a9a */
[----:B------:R-:W-:Y:S02]  /*a010*/  IMAD.MOV R153, RZ, RZ, -R153 ;  /* 0x000000ffff997224 */ /* 0x000fe400078e0a99 */
[C---:B------:R-:W-:Y:S01]  /*a020*/  IMAD R154, R122.reuse, R154, R159 ;  /* 0x0000009a7a9a7224 */ /* 0x040fe200078e029f */
[----:B------:R-:W-:Y:S01]  /*a030*/  @!P6 IADD3 R151, R151, -R122, RZ ;  /* 0x8000007a9797e210 */ /* 0x000fe20007ffe0ff */
[----:B------:R-:W-:Y:S01]  /*a040*/  @!P3 IMAD.IADD R149, R149, 0x1, -R122 ;  /* 0x000000019595b824 */ /* 0x000fe200078e0a7a */
[C---:B------:R-:W-:Y:S01]  /*a050*/  ISETP.GT.U32.AND P3, PT, R122.reuse, R152, PT ;  /* 0x000000987a00720c */ /* 0x040fe20003f64070 */
[C---:B------:R-:W-:Y:S01]  /*a060*/  IMAD R153, R122.reuse, R153, R157 ;  /* 0x000000997a997224 */ /* 0x040fe200078e029d */
[----:B------:R-:W-:Y:S01]  /*a070*/  ISETP.GT.U32.AND P6, PT, R122, R154, PT ;  /* 0x0000009a7a00720c */ /* 0x000fe20003fc4070 */
[----:B------:R-:W-:-:S02]  /*a080*/  VIADD R162, R252, 0xd0 ;  /* 0x000000d0fca27836 */ /* 0x000fc40000000000 */
[----:B------:R-:W-:Y:S02]  /*a090*/  IMAD R155, R122, R155, R161 ;  /* 0x0000009b7a9b7224 */ /* 0x000fe400078e02a1 */
[----:B------:R-:W-:Y:S01]  /*a0a0*/  @!P1 IMAD.IADD R150, R150, 0x1, -R122 ;  /* 0x0000000196969824 */ /* 0x000fe200078e0a7a */
[----:B------:R-:W-:Y:S01]  /*a0b0*/  IABS R157, R162 ;  /* 0x000000a2009d7213 */ /* 0x000fe20000000000 */
[----:B------:R-:W-:Y:S01]  /*a0c0*/  @!P2 IMAD.MOV R149, RZ, RZ, -R149 ;  /* 0x000000ffff95a224 */ /* 0x000fe200078e0a95 */
[C---:B------:R-:W-:Y:S01]  /*a0d0*/  ISETP.GT.U32.AND P2, PT, R122.reuse, R153, PT ;  /* 0x000000997a00720c */ /* 0x040fe20003f44070 */
[----:B------:R-:W-:Y:S01]  /*a0e0*/  @!P5 IMAD.MOV R151, RZ, RZ, -R151 ;  /* 0x000000ffff97d224 */ /* 0x000fe200078e0a97 */
[----:B------:R-:W-:Y:S01]  /*a0f0*/  ISETP.GT.U32.AND P5, PT, R122, R155, PT ;  /* 0x0000009b7a00720c */ /* 0x000fe20003fa4070 */
[----:B------:R-:W-:Y:S01]  /*a100*/  @!P4 IMAD.MOV R150, RZ, RZ, -R150 ;  /* 0x000000ffff96c224 */ /* 0x000fe200078e0a96 */
[----:B------:R-:W-:Y:S01]  /*a110*/  ISETP.GE.AND P4, PT, R158, RZ, PT ;  /* 0x000000ff9e00720c */ /* 0x000fe20003f86270 */
[----:B------:R-:W-:Y:S01]  /*a120*/  VIADD R158, R252, 0xd1 ;  /* 0x000000d1fc9e7836 */ /* 0x000fe20000000000 */
[----:B------:R-:W-:Y:S01]  /*a130*/  ISETP.GE.AND P1, PT, R156, RZ, PT ;  /* 0x000000ff9c00720c */ /* 0x000fe20003f26270 */
[----:B------:R-:W-:-:S03]  /*a140*/  IMAD.HI.U32 R156, R232, R157, RZ ;  /* 0x0000009de89c7227 */ /* 0x000fc600078e00ff */
[----:B------:R-:W-:Y:S01]  /*a150*/  IABS R159, R158 ;  /* 0x0000009e009f7213 */ /* 0x000fe20000000000 */
[----:B------:R-:W-:Y:S02]  /*a160*/  IMAD.MOV R156, RZ, RZ, -R156 ;  /* 0x000000ffff9c7224 */ /* 0x000fe400078e0a9c */
[--C-:B------:R-:W-:Y:S02]  /*a170*/  @!P6 IMAD.IADD R154, R154, 0x1, -R122.reuse ;  /* 0x000000019a9ae824 */ /* 0x100fe400078e0a7a */
[--C-:B------:R-:W-:Y:S01]  /*a180*/  @!P3 IMAD.IADD R152, R152, 0x1, -R122.reuse ;  /* 0x000000019898b824 */ /* 0x100fe200078e0a7a */
[----:B------:R-:W-:Y:S01]  /*a190*/  @!P5 IADD3 R155, R155, -R122, RZ ;  /* 0x8000007a9b9bd210 */ /* 0x000fe20007ffe0ff */
[----:B------:R-:W-:Y:S01]  /*a1a0*/  @!P2 IMAD.IADD R153, R153, 0x1, -R122 ;  /* 0x000000019999a824 */ /* 0x000fe200078e0a7a */
[C---:B------:R-:W-:Y:S01]  /*a1b0*/  ISETP.GT.U32.AND P5, PT, R122.reuse, R154, PT ;  /* 0x0000009a7a00720c */ /* 0x040fe20003fa4070 */
[C---:B------:R-:W-:Y:S01]  /*a1c0*/  IMAD R156, R122.reuse, R156, R157 ;  /* 0x0000009c7a9c7224 */ /* 0x040fe200078e029d */
[----:B------:R-:W-:Y:S01]  /*a1d0*/  ISETP.GT.U32.AND P3, PT, R122, R152, PT ;  /* 0x000000987a00720c */ /* 0x000fe20003f64070 */
[----:B------:R-:W-:Y:S01]  /*a1e0*/  IMAD.HI.U32 R157, R232, R159, RZ ;  /* 0x0000009fe89d7227 */ /* 0x000fe200078e00ff */
[----:B------:R-:W-:-:S02]  /*a1f0*/  ISETP.GT.U32.AND P6, PT, R122, R153, PT ;  /* 0x000000997a00720c */ /* 0x000fc40003fc4070 */
[----:B------:R-:W-:Y:S01]  /*a200*/  ISETP.GE.AND P2, PT, R162, RZ, PT ;  /* 0x000000ffa200720c */ /* 0x000fe20003f46270 */
[C---:B------:R-:W-:Y:S01]  /*a210*/  VIADD R162, R252.reuse, 0xd3 ;  /* 0x000000d3fca27836 */ /* 0x040fe20000000000 */
[----:B------:R-:W-:Y:S01]  /*a220*/  IADD3 R157, -R157, RZ, RZ ;  /* 0x000000ff9d9d7210 */ /* 0x000fe20007ffe1ff */
[C---:B------:R-:W-:Y:S02]  /*a230*/  VIADD R164, R252.reuse, 0xd4 ;  /* 0x000000d4fca47836 */ /* 0x040fe40000000000 */
[----:B------:R-:W-:Y:S01]  /*a240*/  VIADD R170, R252, 0xd6 ;  /* 0x000000d6fcaa7836 */ /* 0x000fe20000000000 */
[----:B------:R-:W-:Y:S01]  /*a250*/  IABS R163, R162 ;  /* 0x000000a200a37213 */ /* 0x000fe20000000000 */
[----:B------:R-:W-:Y:S01]  /*a260*/  IMAD R157, R122, R157, R159 ;  /* 0x0000009d7a9d7224 */ /* 0x000fe200078e029f */
[----:B------:R-:W-:Y:S01]  /*a270*/  IABS R165, R164 ;  /* 0x000000a400a57213 */ /* 0x000fe20000000000 */
[--C-:B------:R-:W-:Y:S01]  /*a280*/  @!P5 IMAD.IADD R154, R154, 0x1, -R122.reuse ;  /* 0x000000019a9ad824 */ /* 0x100fe200078e0a7a */
[----:B------:R-:W-:Y:S01]  /*a290*/  @!P3 IADD3 R152, R152, -R122, RZ ;  /* 0x8000007a9898b210 */ /* 0x000fe20007ffe0ff */
[----:B------:R-:W-:Y:S01]  /*a2a0*/  @!P6 IMAD.IADD R153, R153, 0x1, -R122 ;  /* 0x000000019999e824 */ /* 0x000fe200078e0a7a */
[----:B------:R-:W-:Y:S01]  /*a2b0*/  ISETP.GT.U32.AND P5, PT, R122, R157, PT ;  /* 0x0000009d7a00720c */ /* 0x000fe20003fa4070 */
[----:B------:R-:W-:Y:S01]  /*a2c0*/  IMAD.HI.U32 R159, R232, R163, RZ ;  /* 0x000000a3e89f7227 */ /* 0x000fe200078e00ff */
[----:B------:R-:W-:-:S02]  /*a2d0*/  ISETP.GT.U32.AND P6, PT, R122, R156, PT ;  /* 0x0000009c7a00720c */ /* 0x000fc40003fc4070 */
[----:B------:R-:W-:Y:S01]  /*a2e0*/  ISETP.GE.AND P3, PT, R160, RZ, PT ;  /* 0x000000ffa000720c */ /* 0x000fe20003f66270 */
[----:B------:R-:W-:Y:S01]  /*a2f0*/  @!P0 IMAD.MOV R152, RZ, RZ, -R152 ;  /* 0x000000ffff988224 */ /* 0x000fe200078e0a98 */
[----:B------:R-:W-:Y:S01]  /*a300*/  ISETP.GT.U32.AND P0, PT, R122, R155, PT ;  /* 0x0000009b7a00720c */ /* 0x000fe20003f04070 */
[----:B------:R-:W-:Y:S02]  /*a310*/  VIADD R160, R252, 0xd2 ;  /* 0x000000d2fca07836 */ /* 0x000fe40000000000 */
[----:B------:R-:W-:Y:S02]  /*a320*/  IMAD.MOV R159, RZ, RZ, -R159 ;  /* 0x000000ffff9f7224 */ /* 0x000fe400078e0a9f */
[----:B------:R-:W-:Y:S01]  /*a330*/  @!P1 IMAD.MOV R153, RZ, RZ, -R153 ;  /* 0x000000ffff999224 */ /* 0x000fe200078e0a99 */
[----:B------:R-:W-:Y:S01]  /*a340*/  IABS R161, R160 ;  /* 0x000000a000a17213 */ /* 0x000fe20000000000 */
[----:B------:R-:W-:Y:S01]  /*a350*/  IMAD R159, R122, R159, R163 ;  /* 0x0000009f7a9f7224 */ /* 0x000fe200078e02a3 */
[----:B------:R-:W-:Y:S01]  /*a360*/  @!P5 IADD3 R157, R157, -R122, RZ ;  /* 0x8000007a9d9dd210 */ /* 0x000fe20007ffe0ff */
[----:B------:R-:W-:Y:S01]  /*a370*/  @!P6 IMAD.IADD R156, R156, 0x1, -R122 ;  /* 0x000000019c9ce824 */ /* 0x000fe200078e0a7a */
[----:B------:R-:W-:Y:S01]  /*a380*/  ISETP.GE.AND P6, PT, R160, RZ, PT ;  /* 0x000000ffa000720c */ /* 0x000fe20003fc6270 */
[----:B------:R-:W-:Y:S01]  /*a390*/  IMAD.HI.U32 R160, R232, R165, RZ ;  /* 0x000000a5e8a07227 */ /* 0x000fe200078e00ff */
[----:B------:R-:W-:-:S02]  /*a3a0*/  ISETP.GT.U32.AND P5, PT, R122, R157, PT ;  /* 0x0000009d7a00720c */ /* 0x000fc40003fa4070 */
[----:B------:R-:W-:Y:S01]  /*a3b0*/  @!P0 IADD3 R155, R155, -R122, RZ ;  /* 0x8000007a9b9b8210 */ /* 0x000fe20007ffe0ff */
[----:B------:R-:W-:Y:S01]  /*a3c0*/  IMAD.MOV R160, RZ, RZ, -R160 ;  /* 0x000000ffffa07224 */ /* 0x000fe200078e0aa0 */
[----:B------:R-:W-:Y:S01]  /*a3d0*/  ISETP.GT.U32.AND P1, PT, R122, R156, PT ;  /* 0x0000009c7a00720c */ /* 0x000fe20003f24070 */
[----:B------:R-:W-:Y:S01]  /*a3e0*/  @!P4 IMAD.MOV R154, RZ, RZ, -R154 ;  /* 0x000000ffff9ac224 */ /* 0x000fe200078e0a9a */
[----:B------:R-:W-:Y:S01]  /*a3f0*/  ISETP.GE.AND P0, PT, R158, RZ, PT ;  /* 0x000000ff9e00720c */ /* 0x000fe20003f06270 */
[C---:B------:R-:W-:Y:S01]  /*a400*/  IMAD R160, R122.reuse, R160, R165 ;  /* 0x000000a07aa07224 */ /* 0x040fe200078e02a5 */
[----:B------:R-:W-:Y:S01]  /*a410*/  IABS R165, R170 ;  /* 0x000000aa00a57213 */ /* 0x000fe20000000000 */
[----:B------:R-:W-:Y:S01]  /*a420*/  @!P3 IMAD.MOV R155, RZ, RZ, -R155 ;  /* 0x000000ffff9bb224 */ /* 0x000fe200078e0a9b */
[----:B------:R-:W-:Y:S01]  /*a430*/  ISETP.GT.U32.AND P3, PT, R122, R159, PT ;  /* 0x0000009f7a00720c */ /* 0x000fe20003f64070 */
[----:B------:R-:W-:Y:S01]  /*a440*/  IMAD.HI.U32 R158, R232, R161, RZ ;  /* 0x000000a1e89e7227 */ /* 0x000fe200078e00ff */
[----:B------:R-:W-:-:S02]  /*a450*/  IABS R163, R168 ;  /* 0x000000a800a37213 */ /* 0x000fc40000000000 */
[----:B------:R-:W-:Y:S01]  /*a460*/  @!P5 IADD3 R157, R157, -R122, RZ ;  /* 0x8000007a9d9dd210 */ /* 0x000fe20007ffe0ff */
[----:B------:R-:W-:Y:S01]  /*a470*/  IMAD.MOV R158, RZ, RZ, -R158 ;  /* 0x000000ffff9e7224 */ /* 0x000fe200078e0a9e */
[----:B------:R-:W-:Y:S01]  /*a480*/  ISETP.GT.U32.AND P5, PT, R122, R160, PT ;  /* 0x000000a07a00720c */ /* 0x000fe20003fa4070 */
[----:B------:R-:W-:Y:S01]  /*a490*/  @!P1 IMAD.IADD R156, R156, 0x1, -R122 ;  /* 0x000000019c9c9824 */ /* 0x000fe200078e0a7a */
[----:B------:R-:W-:Y:S01]  /*a4a0*/  ISETP.GE.AND P1, PT, R162, RZ, PT ;  /* 0x000000ffa200720c */ /* 0x000fe20003f26270 */
[----:B------:R-:W-:-:S04]  /*a4b0*/  IMAD.HI.U32 R162, R232, R165, RZ ;  /* 0x000000a5e8a27227 */ /* 0x000fc800078e00ff */
[----:B------:R-:W-:Y:S02]  /*a4c0*/  @!P3 IMAD.IADD R159, R159, 0x1, -R122 ;  /* 0x000000019f9fb824 */ /* 0x000fe400078e0a7a */
[----:B------:R-:W-:Y:S02]  /*a4d0*/  IMAD R158, R122, R158, R161 ;  /* 0x0000009e7a9e7224 */ /* 0x000fe400078e02a1 */
[----:B------:R-:W-:Y:S02]  /*a4e0*/  IMAD.MOV R162, RZ, RZ, -R162 ;  /* 0x000000ffffa27224 */ /* 0x000fe400078e0aa2 */
[----:B------:R-:W-:Y:S01]  /*a4f0*/  @!P5 IMAD.IADD R160, R160, 0x1, -R122 ;  /* 0x00000001a0a0d824 */ /* 0x000fe200078e0a7a */
[C---:B------:R-:W-:Y:S01]  /*a500*/  ISETP.GT.U32.AND P5, PT, R122.reuse, R159, PT ;  /* 0x0000009f7a00720c */ /* 0x040fe20003fa4070 */
[C---:B------:R-:W-:Y:S01]  /*a510*/  IMAD R162, R122.reuse, R162, R165 ;  /* 0x000000a27aa27224 */ /* 0x040fe200078e02a5 */
[----:B------:R-:W-:Y:S01]  /*a520*/  ISETP.GT.U32.AND P4, PT, R122, R158, PT ;  /* 0x0000009e7a00720c */ /* 0x000fe20003f84070 */
[----:B------:R-:W-:-:S04]  /*a530*/  IMAD.HI.U32 R161, R232, R163, RZ ;  /* 0x000000a3e8a17227 */ /* 0x000fc800078e00ff */
[----:B------:R-:W-:Y:S01]  /*a540*/  VIADD R166, R252, 0xd7 ;  /* 0x000000d7fca67836 */ /* 0x000fe20000000000 */
[----:B------:R-:W-:Y:S01]  /*a550*/  IADD3 R161, -R161, RZ, RZ ;  /* 0x000000ffa1a17210 */ /* 0x000fe20007ffe1ff */
[----:B------:R-:W-:Y:S01]  /*a560*/  @!P2 IMAD.MOV R156, RZ, RZ, -R156 ;  /* 0x000000ffff9ca224 */ /* 0x000fe200078e0a9c */
[----:B------:R-:W-:Y:S01]  /*a570*/  ISETP.GT.U32.AND P2, PT, R122, R160, PT ;  /* 0x000000a07a00720c */ /* 0x000fe20003f44070 */
[----:B------:R-:W-:Y:S01]  /*a580*/  VIADD R172, R252, 0xd9 ;  /* 0x000000d9fcac7836 */ /* 0x000fe20000000000 */
[----:B------:R-:W-:Y:S01]  /*a590*/  IABS R167, R166 ;  /* 0x000000a600a77213 */ /* 0x000fe20000000000 */
[--C-:B------:R-:W-:Y:S01]  /*a5a0*/  @!P5 IMAD.IADD R159, R159, 0x1, -R122.reuse ;  /* 0x000000019f9fd824 */ /* 0x100fe200078e0a7a */
[----:B------:R-:W-:Y:S01]  /*a5b0*/  ISETP.GT.U32.AND P5, PT, R122, R162, PT ;  /* 0x000000a27a00720c */ /* 0x000fe20003fa4070 */
[----:B------:R-:W-:Y:S01]  /*a5c0*/  @!P4 IMAD.IADD R158, R158, 0x1, -R122 ;  /* 0x000000019e9ec824 */ /* 0x000fe200078e0a7a */
[----:B------:R-:W-:Y:S01]  /*a5d0*/  ISETP.GE.AND P4, PT, R164, RZ, PT ;  /* 0x000000ffa400720c */ /* 0x000fe20003f86270 */
[----:B------:R-:W-:Y:S01]  /*a5e0*/  IMAD.HI.U32 R164, R232, R169, RZ ;  /* 0x000000a9e8a47227 */ /* 0x000fe200078e00ff */
[----:B------:R-:W-:-:S02]  /*a5f0*/  IABS R165, R172 ;  /* 0x000000ac00a57213 */ /* 0x000fc40000000000 */
[C---:B------:R-:W-:Y:S01]  /*a600*/  ISETP.GT.U32.AND P3, PT, R122.reuse, R158, PT ;  /* 0x0000009e7a00720c */ /* 0x040fe20003f64070 */
[----:B------:R-:W-:Y:S01]  /*a610*/  IMAD R161, R122, R161, R163 ;  /* 0x000000a17aa17224 */ /* 0x000fe200078e02a3 */
[----:B------:R-:W-:Y:S01]  /*a620*/  IADD3 R164, -R164, RZ, RZ ;  /* 0x000000ffa4a47210 */ /* 0x000fe20007ffe1ff */
[----:B------:R-:W-:Y:S01]  /*a630*/  IMAD.HI.U32 R163, R232, R167, RZ ;  /* 0x000000a7e8a37227 */ /* 0x000fe200078e00ff */
[----:B------:R-:W-:Y:S02]  /*a640*/  @!P2 IADD3 R160, R160, -R122, RZ ;  /* 0x8000007aa0a0a210 */ /* 0x000fe40007ffe0ff */
[----:B------:R-:W-:Y:S01]  /*a650*/  ISETP.GE.AND P2, PT, R168, RZ, PT ;  /* 0x000000ffa800720c */ /* 0x000fe20003f46270 */
[--C-:B------:R-:W-:Y:S01]  /*a660*/  @!P5 IMAD.IADD R162, R162, 0x1, -R122.reuse ;  /* 0x00000001a2a2d824 */ /* 0x100fe200078e0a7a */
[----:B------:R-:W-:Y:S01]  /*a670*/  @!P1 IADD3 R159, -R159, RZ, RZ ;  /* 0x000000ff9f9f9210 */ /* 0x000fe20007ffe1ff */
[----:B------:R-:W-:Y:S01]  /*a680*/  IMAD.MOV R163, RZ, RZ, -R163 ;  /* 0x000000ffffa37224 */ /* 0x000fe200078e0aa3 */
[----:B------:R-:W-:Y:S01]  /*a690*/  ISETP.GE.AND P1, PT, R166, RZ, PT ;  /* 0x000000ffa600720c */ /* 0x000fe20003f26270 */
[C---:B------:R-:W-:Y:S01]  /*a6a0*/  IMAD R164, R122.reuse, R164, R169 ;  /* 0x000000a47aa47224 */ /* 0x040fe200078e02a9 */
[----:B------:R-:W-:Y:S01]  /*a6b0*/  ISETP.GT.U32.AND P5, PT, R122, R162, PT ;  /* 0x000000a27a00720c */ /* 0x000fe20003fa4070 */
[----:B------:R-:W-:Y:S01]  /*a6c0*/  @!P3 IMAD.IADD R158, R158, 0x1, -R122 ;  /* 0x000000019e9eb824 */ /* 0x000fe200078e0a7a */
[C---:B------:R-:W-:Y:S01]  /*a6d0*/  ISETP.GT.U32.AND P3, PT, R122.reuse, R161, PT ;  /* 0x000000a17a00720c */ /* 0x040fe20003f64070 */
[----:B------:R-:W-:-:S02]  /*a6e0*/  IMAD R163, R122, R163, R167 ;  /* 0x000000a37aa37224 */ /* 0x000fc400078e02a7 */
[----:B------:R-:W-:Y:S02]  /*a6f0*/  IMAD.MOV.U32 R167, RZ, RZ, R165 ;  /* 0x000000ffffa77224 */ /* 0x000fe400078e00a5 */
[----:B------:R-:W-:Y:S02]  /*a700*/  VIADD R168, R252, 0xda ;  /* 0x000000dafca87836 */ /* 0x000fe40000000000 */
[----:B------:R-:W-:-:S03]  /*a710*/  IMAD.HI.U32 R165, R232, R167, RZ ;  /* 0x000000a7e8a57227 */ /* 0x000fc600078e00ff */
[----:B------:R-:W-:Y:S01]  /*a720*/  IABS R166, R168 ;  /* 0x000000a800a67213 */ /* 0x000fe20000000000 */
[--C-:B------:R-:W-:Y:S01]  /*a730*/  @!P5 IMAD.IADD R162, R162, 0x1, -R122.reuse ;  /* 0x00000001a2a2d824 */ /* 0x100fe200078e0a7a */
[----:B------:R-:W-:Y:S01]  /*a740*/  ISETP.GT.U32.AND P5, PT, R122, R164, PT ;  /* 0x000000a47a00720c */ /* 0x000fe20003fa4070 */
[----:B------:R-:W-:Y:S01]  /*a750*/  @!P3 IMAD.IADD R161, R161, 0x1, -R122 ;  /* 0x00000001a1a1b824 */ /* 0x000fe200078e0a7a */
[----:B------:R-:W-:Y:S01]  /*a760*/  ISETP.GE.AND P3, PT, R170, RZ, PT ;  /* 0x000000ffaa00720c */ /* 0x000fe20003f66270 */
[----:B------:R-:W-:Y:S01]  /*a770*/  @!P6 IMAD.MOV R158, RZ, RZ, -R158 ;  /* 0x000000ffff9ee224 */ /* 0x000fe200078e0a9e */
[----:B------:R-:W-:Y:S01]  /*a780*/  IADD3 R165, -R165, RZ, RZ ;  /* 0x000000ffa5a57210 */ /* 0x000fe20007ffe1ff */
[----:B------:R-:W-:Y:S01]  /*a790*/  @!P0 IMAD.MOV R157, RZ, RZ, -R157 ;  /* 0x000000ffff9d8224 */ /* 0x000fe200078e0a9d */
[C---:B------:R-:W-:Y:S01]  /*a7a0*/  ISETP.GT.U32.AND P6, PT, R122.reuse, R163, PT ;  /* 0x000000a37a00720c */ /* 0x040fe20003fc4070 */
[----:B------:R-:W-:Y:S01]  /*a7b0*/  @!P4 IMAD.MOV R160, RZ, RZ, -R160 ;  /* 0x000000ffffa0c224 */ /* 0x000fe200078e0aa0 */
[C---:B------:R-:W-:Y:S01]  /*a7c0*/  ISETP.GT.U32.AND P0, PT, R122.reuse, R161, PT ;  /* 0x000000a17a00720c */ /* 0x040fe20003f04070 */
[----:B------:R-:W-:Y:S01]  /*a7d0*/  IMAD R165, R122, R165, R167 ;  /* 0x000000a57aa57224 */ /* 0x000fe200078e02a7 */
[----:B------:R-:W-:Y:S01]  /*a7e0*/  IADD3 R170, R252, 0xdc, RZ ;  /* 0x000000dcfcaa7810 */ /* 0x000fe20007ffe0ff */
[----:B------:R-:W-:Y:S01]  /*a7f0*/  IMAD.MOV.U32 R167, RZ, RZ, R166 ;  /* 0x000000ffffa77224 */ /* 0x000fe200078e00a6 */
[----:B------:R-:W-:Y:S01]  /*a800*/  ISETP.GE.AND P4, PT, R171, RZ, PT ;  /* 0x000000ffab00720c */ /* 0x000fe20003f86270 */
[----:B------:R-:W-:Y:S01]  /*a810*/  @!P5 IMAD.IADD R164, R164, 0x1, -R122 ;  /* 0x00000001a4a4d824 */ /* 0x000fe200078e0a7a */
[----:B------:R-:W-:Y:S01]  /*a820*/  IABS R171, R170 ;  /* 0x000000aa00ab7213 */ /* 0x000fe20000000000 */
[----:B------:R-:W-:-:S03]  /*a830*/  IMAD.HI.U32 R166, R232, R167, RZ ;  /* 0x000000a7e8a67227 */ /* 0x000fc600078e00ff */
[C---:B------:R-:W-:Y:S01]  /*a840*/  ISETP.GT.U32.AND P5, PT, R122.reuse, R164, PT ;  /* 0x000000a47a00720c */ /* 0x040fe20003fa4070 */
[----:B------:R-:W-:Y:S01]  /*a850*/  @!P3 IMAD.MOV R162, RZ, RZ, -R162 ;  /* 0x000000ffffa2b224 */ /* 0x000fe200078e0aa2 */
[C---:B------:R-:W-:Y:S01]  /*a860*/  ISETP.GT.U32.AND P3, PT, R122.reuse, R165, PT ;  /* 0x000000a57a00720c */ /* 0x040fe20003f64070 */
[----:B------:R-:W-:Y:S02]  /*a870*/  @!P6 IMAD.IADD R163, R163, 0x1, -R122 ;  /* 0x00000001a3a3e824 */ /* 0x000fe400078e0a7a */
[----:B------:R-:W-:Y:S02]  /*a880*/  IMAD.MOV R166, RZ, RZ, -R166 ;  /* 0x000000ffffa67224 */ /* 0x000fe400078e0aa6 */
[--C-:B------:R-:W-:Y:S01]  /*a890*/  @!P0 IMAD.IADD R161, R161, 0x1, -R122.reuse ;  /* 0x00000001a1a18824 */ /* 0x100fe200078e0a7a */
[C---:B------:R-:W-:Y:S01]  /*a8a0*/  ISETP.GT.U32.AND P6, PT, R122.reuse, R163, PT ;  /* 0x000000a37a00720c */ /* 0x040fe20003fc4070 */
[----:B------:R-:W-:Y:S01]  /*a8b0*/  IMAD R166, R122, R166, R167 ;  /* 0x000000a67aa67224 */ /* 0x000fe200078e02a7 */
[----:B------:R-:W-:Y:S01]  /*a8c0*/  ISETP.GE.AND P0, PT, R172, RZ, PT ;  /* 0x000000ffac00720c */ /* 0x000fe20003f06270 */
[----:B------:R-:W-:Y:S01]  /*a8d0*/  VIADD R172, R252, 0xdd ;  /* 0x000000ddfcac7836 */ /* 0x000fe20000000000 */
[----:B------:R-:W-:Y:S01]  /*a8e0*/  @!P2 IADD3 R161, -R161, RZ, RZ ;  /* 0x000000ffa1a1a210 */ /* 0x000fe20007ffe1ff */
[----:B------:R-:W-:Y:S01]  /*a8f0*/  @!P5 IMAD.IADD R164, R164, 0x1, -R122 ;  /* 0x00000001a4a4d824 */ /* 0x000fe200078e0a7a */
[----:B------:R-:W-:Y:S01]  /*a900*/  ISETP.GE.AND P2, PT, R168, RZ, PT ;  /* 0x000000ffa800720c */ /* 0x000fe20003f46270 */
[----:B------:R-:W-:Y:S01]  /*a910*/  VIADD R168, R252, 0xdb ;  /* 0x000000dbfca87836 */ /* 0x000fe20000000000 */
[----:B------:R-:W-:Y:S01]  /*a920*/  ISETP.GT.U32.AND P5, PT, R122, R166, PT ;  /* 0x000000a67a00720c */ /* 0x000fe20003fa4070 */
[----:B------:R-:W-:Y:S01]  /*a930*/  @!P4 IMAD.MOV R164, RZ, RZ, -R164 ;  /* 0x000000ffffa4c224 */ /* 0x000fe200078e0aa4 */
[----:B------:R-:W-:Y:S01]  /*a940*/  @!P3 IADD3 R165, R165, -R122, RZ ;  /* 0x8000007aa5a5b210 */ /* 0x000fe20007ffe0ff */
[----:B------:R-:W-:Y:S01]  /*a950*/  VIADD R176, R252, 0xdf ;  /* 0x000000dffcb07836 */ /* 0x000fe20000000000 */
[----:B------:R-:W-:Y:S01]  /*a960*/  IABS R169, R168 ;  /* 0x000000a800a97213 */ /* 0x000fe20000000000 */
[----:B------:R-:W-:Y:S01]  /*a970*/  @!P6 IMAD.IADD R163, R163, 0x1, -R122 ;  /* 0x00000001a3a3e824 */ /* 0x000fe200078e0a7a */
[----:B------:R-:W-:Y:S01]  /*a980*/  ISETP.GT.U32.AND P3, PT, R122, R165, PT ;  /* 0x000000a57a00720c */ /* 0x000fe20003f64070 */
[----:B------:R-:W-:Y:S01]  /*a990*/  VIADD R181, R252, 0xe2 ;  /* 0x000000e2fcb57836 */ /* 0x000fe20000000000 */
[----:B------:R-:W-:Y:S01]  /*a9a0*/  ISETP.GE.AND P6, PT, R168, RZ, PT ;  /* 0x000000ffa800720c */ /* 0x000fe20003fc6270 */
[----:B------:R-:W-:Y:S01]  /*a9b0*/  IMAD.HI.U32 R167, R232, R169, RZ ;  /* 0x000000a9e8a77227 */ /* 0x000fe200078e00ff */
[----:B------:R-:W-:-:S02]  /*a9c0*/  IABS R173, R172 ;  /* 0x000000ac00ad7213 */ /* 0x000fc40000000000 */
[----:B------:R-:W-:Y:S01]  /*a9d0*/  ISETP.GE.AND P4, PT, R172, RZ, PT ;  /* 0x000000ffac00720c */ /* 0x000fe20003f86270 */
[----:B------:R-:W-:Y:S01]  /*a9e0*/  IMAD.HI.U32 R168, R232, R171, RZ ;  /* 0x000000abe8a87227 */ /* 0x000fe200078e00ff */
[----:B------:R-:W-:Y:S02]  /*a9f0*/  IADD3 R172, R252, 0xde, RZ ;  /* 0x000000defcac7810 */ /* 0x000fe40007ffe0ff */
[----:B------:R-:W-:Y:S01]  /*aa00*/  IABS R175, R176 ;  /* 0x000000b000af7213 */ /* 0x000fe20000000000 */
[----:B------:R-:W-:Y:S01]  /*aa10*/  IMAD.MOV R167, RZ, RZ, -R167 ;  /* 0x000000ffffa77224 */ /* 0x000fe200078e0aa7 */
[----:B------:R-:W-:Y:S01]  /*aa20*/  IADD3 R168, -R168, RZ, RZ ;  /* 0x000000ffa8a87210 */ /* 0x000fe20007ffe1ff */
[----:B------:R-:W-:Y:S01]  /*aa30*/  @!P5 IMAD.IADD R166, R166, 0x1, -R122 ;  /* 0x00000001a6a6d824 */ /* 0x000fe200078e0a7a */
[----:B------:R-:W-:Y:S01]  /*aa40*/  IABS R179, R181 ;  /* 0x000000b500b37213 */ /* 0x000fe20000000000 */
[----:B------:R-:W-:Y:S02]  /*aa50*/  IMAD R167, R122, R167, R169 ;  /* 0x000000a77aa77224 */ /* 0x000fe400078e02a9 */
[----:B------:R-:W-:Y:S01]  /*aa60*/  IMAD.HI.U32 R169, R232, R173, RZ ;  /* 0x000000ade8a97227 */ /* 0x000fe200078e00ff */
[----:B------:R-:W-:-:S03]  /*aa70*/  ISETP.GT.U32.AND P5, PT, R122, R166, PT ;  /* 0x000000a67a00720c */ /* 0x000fc60003fa4070 */
[C---:B------:R-:W-:Y:S02]  /*aa80*/  IMAD R168, R122.reuse, R168, R171 ;  /* 0x000000a87aa87224 */ /* 0x040fe400078e02ab */
[--C-:B------:R-:W-:Y:S01]  /*aa90*/  @!P3 IMAD.IADD R165, R165, 0x1, -R122.reuse ;  /* 0x00000001a5a5b824 */ /* 0x100fe200078e0a7a */
[C---:B------:R-:W-:Y:S01]  /*aaa0*/  ISETP.GT.U32.AND P3, PT, R122.reuse, R167, PT ;  /* 0x000000a77a00720c */ /* 0x040fe20003f64070 */
[----:B------:R-:W-:Y:S02]  /*aab0*/  IMAD.MOV R169, RZ, RZ, -R169 ;  /* 0x000000ffffa97224 */ /* 0x000fe400078e0aa9 */
[----:B------:R-:W-:Y:S01]  /*aac0*/  @!P0 IMAD.MOV R165, RZ, RZ, -R165 ;  /* 0x000000ffffa58224 */ /* 0x000fe200078e0aa5 */
[C---:B------:R-:W-:Y:S01]  /*aad0*/  ISETP.GT.U32.AND P0, PT, R122.reuse, R168, PT ;  /* 0x000000a87a00720c */ /* 0x040fe20003f04070 */
[----:B------:R-:W-:Y:S01]  /*aae0*/  IMAD R169, R122, R169, R173 ;  /* 0x000000a97aa97224 */ /* 0x000fe200078e02ad */
[----:B------:R-:W-:Y:S01]  /*aaf0*/  IABS R173, R172 ;  /* 0x000000ac00ad7213 */ /* 0x000fe20000000000 */
[----:B------:R-:W-:-:S02]  /*ab00*/  @!P5 IMAD.IADD R166, R166, 0x1, -R122 ;  /* 0x00000001a6a6d824 */ /* 0x000fc400078e0a7a */
[----:B------:R-:W-:Y:S01]  /*ab10*/  @!P1 IMAD.MOV R163, RZ, RZ, -R163 ;  /* 0x000000ffffa39224 */ /* 0x000fe200078e0aa3 */
[----:B------:R-:W-:Y:S01]  /*ab20*/  ISETP.GT.U32.AND P5, PT, R122, R169, PT ;  /* 0x000000a97a00720c */ /* 0x000fe20003fa4070 */
[----:B------:R-:W-:Y:S01]  /*ab30*/  IMAD.HI.U32 R171, R232, R175, RZ ;  /* 0x000000afe8ab7227 */ /* 0x000fe200078e00ff */
[----:B------:R-:W-:Y:S02]  /*ab40*/  ISETP.GE.AND P1, PT, R170, RZ, PT ;  /* 0x000000ffaa00720c */ /* 0x000fe40003f26270 */
[----:B------:R-:W-:Y:S01]  /*ab50*/  @!P2 IADD3 R166, -R166, RZ, RZ ;  /* 0x000000ffa6a6a210 */ /* 0x000fe20007ffe1ff */
[--C-:B------:R-:W-:Y:S01]  /*ab60*/  @!P3 IMAD.IADD R167, R167, 0x1, -R122.reuse ;  /* 0x00000001a7a7b824 */ /* 0x100fe200078e0a7a */
[----:B------:R-:W-:Y:S01]  /*ab70*/  ISETP.GE.AND P2, PT, R172, RZ, PT ;  /* 0x000000ffac00720c */ /* 0x000fe20003f46270 */
[----:B------:R-:W-:Y:S02]  /*ab80*/  @!P0 IMAD.IADD R168, R168, 0x1, -R122 ;  /* 0x00000001a8a88824 */ /* 0x000fe400078e0a7a */
[----:B------:R-:W-:Y:S01]  /*ab90*/  IMAD.HI.U32 R170, R232, R173, RZ ;  /* 0x000000ade8aa7227 */ /* 0x000fe200078e00ff */
[----:B------:R-:W-:-:S02]  /*aba0*/  ISETP.GT.U32.AND P3, PT, R122, R167, PT ;  /* 0x000000a77a00720c */ /* 0x000fc40003f64070 */
[----:B------:R-:W-:Y:S01]  /*abb0*/  ISETP.GT.U32.AND P0, PT, R122, R168, PT ;  /* 0x000000a87a00720c */ /* 0x000fe20003f04070 */
[----:B------:R-:W-:Y:S01]  /*abc0*/  IMAD.MOV R170, RZ, RZ, -R170 ;  /* 0x000000ffffaa7224 */ /* 0x000fe200078e0aaa */
[----:B------:R-:W-:Y:S01]  /*abd0*/  @!P5 IADD3 R169, R169, -R122, RZ ;  /* 0x8000007aa9a9d210 */ /* 0x000fe20007ffe0ff */
[----:B------:R-:W-:-:S03]  /*abe0*/  IMAD.HI.U32 R172, R232, R177, RZ ;  /* 0x000000b1e8ac7227 */ /* 0x000fc600078e00ff */
[C---:B------:R-:W-:Y:S01]  /*abf0*/  ISETP.GT.U32.AND P5, PT, R122.reuse, R169, PT ;  /* 0x000000a97a00720c */ /* 0x040fe20003fa4070 */
[----:B------:R-:W-:Y:S02]  /*ac00*/  IMAD.MOV R171, RZ, RZ, -R171 ;  /* 0x000000ffffab7224 */ /* 0x000fe400078e0aab */
[----:B------:R-:W-:Y:S02]  /*ac10*/  IMAD R170, R122, R170, R173 ;  /* 0x000000aa7aaa7224 */ /* 0x000fe400078e02ad */
[----:B------:R-:W-:Y:S01]  /*ac20*/  @!P3 IMAD.IADD R167, R167, 0x1, -R122 ;  /* 0x00000001a7a7b824 */ /* 0x000fe200078e0a7a */
[----:B------:R-:W-:Y:S01]  /*ac30*/  ISETP.GE.AND P3, PT, R176, RZ, PT ;  /* 0x000000ffb000720c */ /* 0x000fe20003f66270 */
[----:B------:R-:W-:Y:S02]  /*ac40*/  IMAD.MOV R172, RZ, RZ, -R172 ;  /* 0x000000ffffac7224 */ /* 0x000fe400078e0aac */
[----:B------:R-:W-:Y:S01]  /*ac50*/  IMAD R171, R122, R171, R175 ;  /* 0x000000ab7aab7224 */ /* 0x000fe200078e02af */
[----:B------:R-:W-:Y:S01]  /*ac60*/  @!P6 IADD3 R167, -R167, RZ, RZ ;  /* 0x000000ffa7a7e210 */ /* 0x000fe20007ffe1ff */
[--C-:B------:R-:W-:Y:S01]  /*ac70*/  @!P0 IMAD.IADD R168, R168, 0x1, -R122.reuse ;  /* 0x00000001a8a88824 */ /* 0x100fe200078e0a7a */
[C---:B------:R-:W-:Y:S01]  /*ac80*/  ISETP.GT.U32.AND P0, PT, R122.reuse, R170, PT ;  /* 0x000000aa7a00720c */ /* 0x040fe20003f04070 */
[C---:B------:R-:W-:Y:S01]  /*ac90*/  IMAD R172, R122.reuse, R172, R177 ;  /* 0x000000ac7aac7224 */ /* 0x040fe200078e02b1 */
[----:B------:R-:W-:Y:S01]  /*aca0*/  ISETP.GT.U32.AND P6, PT, R122, R171, PT ;  /* 0x000000ab7a00720c */ /* 0x000fe20003fc4070 */
[----:B------:R-:W-:-:S02]  /*acb0*/  @!P5 IMAD.IADD R169, R169, 0x1, -R122 ;  /* 0x00000001a9a9d824 */ /* 0x000fc400078e0a7a */
[----:B------:R-:W-:Y:S01]  /*acc0*/  VIADD R173, R252, 0xe1 ;  /* 0x000000e1fcad7836 */ /* 0x000fe20000000000 */
[----:B------:R-:W-:Y:S01]  /*acd0*/  ISETP.GT.U32.AND P5, PT, R122, R172, PT ;  /* 0x000000ac7a00720c */ /* 0x000fe20003fa4070 */
[----:B------:R-:W-:Y:S01]  /*ace0*/  @!P1 IMAD.MOV R168, RZ, RZ, -R168 ;  /* 0x000000ffffa89224 */ /* 0x000fe200078e0aa8 */
[----:B------:R-:W-:Y:S01]  /*acf0*/  ISETP.GE.AND P1, PT, R174, RZ, PT ;  /* 0x000000ffae00720c */ /* 0x000fe20003f26270 */
[----:B------:R-:W-:Y:S01]  /*ad00*/  IMAD.HI.U32 R174, R232, R179, RZ ;  /* 0x000000b3e8ae7227 */ /* 0x000fe200078e00ff */
[----:B------:R-:W-:-:S03]  /*ad10*/  IABS R177, R173 ;  /* 0x000000ad00b17213 */ /* 0x000fc60000000000 */
[----:B------:R-:W-:Y:S01]  /*ad20*/  @!P0 IADD3 R170, R170, -R122, RZ ;  /* 0x8000007aaaaa8210 */ /* 0x000fe20007ffe0ff */
[----:B------:R-:W-:Y:S01]  /*ad30*/  IMAD.MOV R174, RZ, RZ, -R174 ;  /* 0x000000ffffae7224 */ /* 0x000fe200078e0aae */
[----:B------:R-:W-:Y:S01]  /*ad40*/  ISETP.GE.AND P0, PT, R173, RZ, PT ;  /* 0x000000ffad00720c */ /* 0x000fe20003f06270 */
[----:B------:R-:W-:Y:S01]  /*ad50*/  @!P6 IMAD.IADD R171, R171, 0x1, -R122 ;  /* 0x00000001ababe824 */ /* 0x000fe200078e0a7a */
[----:B------:R-:W-:Y:S01]  /*ad60*/  ISETP.GT.U32.AND P6, PT, R122, R170, PT ;  /* 0x000000aa7a00720c */ /* 0x000fe20003fc4070 */
[----:B------:R-:W-:Y:S01]  /*ad70*/  IMAD.HI.U32 R173, R232, R177, RZ ;  /* 0x000000b1e8ad7227 */ /* 0x000fe200078e00ff */
[----:B------:R-:W-:Y:S02]  /*ad80*/  @!P5 IADD3 R172, R172, -R122, RZ ;  /* 0x8000007aacacd210 */ /* 0x000fe40007ffe0ff */
[C---:B------:R-:W-:Y:S01]  /*ad90*/  ISETP.GT.U32.AND P5, PT, R122.reuse, R171, PT ;  /* 0x000000ab7a00720c */ /* 0x040fe20003fa4070 */
[----:B------:R-:W-:Y:S02]  /*ada0*/  IMAD.MOV R173, RZ, RZ, -R173 ;  /* 0x000000ffffad7224 */ /* 0x000fe400078e0aad */
[----:B------:R-:W-:-:S02]  /*adb0*/  IMAD R179, R122, R174, R179 ;  /* 0x000000ae7ab37224 */ /* 0x000fc400078e02b3 */
[C---:B------:R-:W-:Y:S02]  /*adc0*/  IMAD R177, R122.reuse, R173, R177 ;  /* 0x000000ad7ab17224 */ /* 0x040fe400078e02b1 */
[----:B------:R-:W-:Y:S01]  /*add0*/  @!P4 IMAD.MOV R169, RZ, RZ, -R169 ;  /* 0x000000ffffa9c224 */ /* 0x000fe200078e0aa9 */
[----:B------:R-:W-:Y:S01]  /*ade0*/  ISETP.GT.U32.AND P4, PT, R122, R172, PT ;  /* 0x000000ac7a00720c */ /* 0x000fe20003f84070 */
[----:B------:R-:W-:Y:S01]  /*adf0*/  VIADD R180, R252, 0xe3 ;  /* 0x000000e3fcb47836 */ /* 0x000fe20000000000 */
[----:B------:R-:W-:Y:S01]  /*ae00*/  @!P6 IADD3 R170, R170, -R122, RZ ;  /* 0x8000007aaaaae210 */ /* 0x000fe20007ffe0ff */
[----:B------:R-:W-:Y:S01]  /*ae10*/  VIADD R176, R252, 0xe4 ;  /* 0x000000e4fcb07836 */ /* 0x000fe20000000000 */
[C---:B------:R-:W-:Y:S01]  /*ae20*/  ISETP.GT.U32.AND P6, PT, R122.reuse, R177, PT ;  /* 0x000000b17a00720c */ /* 0x040fe20003fc4070 */
[----:B------:R-:W-:Y:S01]  /*ae30*/  @!P5 IMAD.IADD R171, R171, 0x1, -R122 ;  /* 0x00000001ababd824 */ /* 0x000fe200078e0a7a */
[----:B------:R-:W-:Y:S01]  /*ae40*/  ISETP.GT.U32.AND P5, PT, R122, R179, PT ;  /* 0x000000b37a00720c */ /* 0x000fe20003fa4070 */
[----:B------:R-:W-:Y:S01]  /*ae50*/  @!P2 IMAD.MOV R170, RZ, RZ, -R170 ;  /* 0x000000ffffaaa224 */ /* 0x000fe200078e0aaa */
[----:B------:R-:W-:Y:S01]  /*ae60*/  IABS R175, R180 ;  /* 0x000000b400af7213 */ /* 0x000fe20000000000 */
[----:B------:R-:W-:Y:S01]  /*ae70*/  VIADD R178, R252, 0xe5 ;  /* 0x000000e5fcb27836 */ /* 0x000fe20000000000 */
[----:B------:R-:W-:Y:S01]  /*ae80*/  IABS R174, R176 ;  /* 0x000000b000ae7213 */ /* 0x000fe20000000000 */
[----:B------:R-:W-:-:S02]  /*ae90*/  @!P3 IMAD.MOV R171, RZ, RZ, -R171 ;  /* 0x000000ffffabb224 */ /* 0x000fc400078e0aab */
[--C-:B------:R-:W-:Y:S01]  /*aea0*/  @!P4 IMAD.IADD R172, R172, 0x1, -R122.reuse ;  /* 0x00000001acacc824 */ /* 0x100fe200078e0a7a */
[----:B------:R-:W-:Y:S01]  /*aeb0*/  ISETP.GE.AND P4, PT, R181, RZ, PT ;  /* 0x000000ffb500720c */ /* 0x000fe20003f86270 */
[----:B------:R-:W-:Y:S01]  /*aec0*/  IMAD.HI.U32 R173, R232, R175, RZ ;  /* 0x000000afe8ad7227 */ /* 0x000fe200078e00ff */
[----:B------:R-:W-:Y:S02]  /*aed0*/  MOV R181, R174 ;  /* 0x000000ae00b57202 */ /* 0x000fe40000000f00 */
[----:B------:R-:W-:Y:S01]  /*aee0*/  IABS R183, R178 ;  /* 0x000000b200b77213 */ /* 0x000fe20000000000 */
[----:B------:R-:W-:Y:S01]  /*aef0*/  @!P6 IMAD.IADD R177, R177, 0x1, -R122 ;  /* 0x00000001b1b1e824 */ /* 0x000fe200078e0a7a */
[----:B------:R-:W-:Y:S01]  /*af00*/  @!P5 IADD3 R179, R179, -R122, RZ ;  /* 0x8000007ab3b3d210 */ /* 0x000fe20007ffe0ff */
[----:B------:R-:W-:Y:S01]  /*af10*/  IMAD.MOV R174, RZ, RZ, -R173 ;  /* 0x000000ffffae7224 */ /* 0x000fe200078e0aad */
[----:B------:R-:W-:Y:S01]  /*af20*/  ISETP.GE.AND P6, PT, R180, RZ, PT ;  /* 0x000000ffb400720c */ /* 0x000fe20003fc6270 */
[----:B------:R-:W-:Y:S01]  /*af30*/  IMAD.HI.U32 R173, R232, R181, RZ ;  /* 0x000000b5e8ad7227 */ /* 0x000fe200078e00ff */
[----:B------:R-:W-:-:S02]  /*af40*/  ISETP.GT.U32.AND P2, PT, R122, R177, PT ;  /* 0x000000b17a00720c */ /* 0x000fc40003f44070 */
[----:B------:R-:W-:Y:S01]  /*af50*/  ISETP.GT.U32.AND P5, PT, R122, R179, PT ;  /* 0x000000b37a00720c */ /* 0x000fe20003fa4070 */
[----:B------:R-:W-:Y:S01]  /*af60*/  IMAD.MOV R173, RZ, RZ, -R173 ;  /* 0x000000ffffad7224 */ /* 0x000fe200078e0aad */
[----:B------:R-:W-:Y:S01]  /*af70*/  @!P1 IADD3 R172, -R172, RZ, RZ ;  /* 0x000000ffacac9210 */ /* 0x000fe20007ffe1ff */
[----:B------:R-:W-:Y:S01]  /*af80*/  IMAD R175, R122, R174, R175 ;  /* 0x000000ae7aaf7224 */ /* 0x000fe200078e02af */
[----:B------:R-:W-:Y:S01]  /*af90*/  ISETP.GE.AND P1, PT, R176, RZ, PT ;  /* 0x000000ffb000720c */ /* 0x000fe20003f26270 */
[----:B------:R-:W-:Y:S02]  /*afa0*/  IMAD R181, R122, R173, R181 ;  /* 0x000000ad7ab57224 */ /* 0x000fe400078e02b5 */
[----:B------:R-:W-:Y:S01]  /*afb0*/  IMAD.HI.U32 R174, R232, R183, RZ ;  /* 0x000000b7e8ae7227 */ /* 0x000fe200078e00ff */
[----:B------:R-:W-:-:S03]  /*afc0*/  ISETP.GT.U32.AND P3, PT, R122, R175, PT ;  /* 0x000000af7a00720c */ /* 0x000fc60003f64070 */
[----:B------:R-:W-:Y:S01]  /*afd0*/  @!P2 IMAD.IADD R177, R177, 0x1, -R122 ;  /* 0x00000001b1b1a824 */ /* 0x000fe200078e0a7a */
[----:B------:R-:W-:Y:S01]  /*afe0*/  ISETP.GE.AND P2, PT, R178, RZ, PT ;  /* 0x000000ffb200720c */ /* 0x000fe20003f46270 */
[----:B------:R-:W-:Y:S01]  /*aff0*/  IMAD.MOV R174, RZ, RZ, -R174 ;  /* 0x000000ffffae7224 */ /* 0x000fe200078e0aae */
[----:B------:R-:W-:Y:S01]  /*b000*/  @!P5 IADD3 R179, R179, -R122, RZ ;  /* 0x8000007ab3b3d210 */ /* 0x000fe20007ffe0ff */
[----:B------:R-:W-:Y:S01]  /*b010*/  IMAD.MOV.U32 R0, RZ, RZ, R177 ;  /* 0x000000ffff007224 */ /* 0x000fe200078e00b1 */
[----:B------:R-:W-:Y:S01]  /*b020*/  ISETP.GT.U32.AND P5, PT, R122, R181, PT ;  /* 0x000000b57a00720c */ /* 0x000fe20003fa4070 */
[----:B------:R-:W-:Y:S02]  /*b030*/  VIADD R182, R252, 0xe6 ;  /* 0x000000e6fcb67836 */ /* 0x000fe40000000000 */
[----:B------:R-:W-:Y:S02]  /*b040*/  @!P0 IMAD.MOV R0, RZ, RZ, -R0 ;  /* 0x000000ffff008224 */ /* 0x000fe400078e0a00 */
[----:B------:R-:W-:Y:S01]  /*b050*/  IMAD R173, R122, R174, R183 ;  /* 0x000000ae7aad7224 */ /* 0x000fe200078e02b7 */
[----:B------:R-:W-:Y:S01]  /*b060*/  IABS R174, R182 ;  /* 0x000000b600ae7213 */ /* 0x000fe20000000000 */
[--C-:B------:R-:W-:Y:S01]  /*b070*/  @!P3 IMAD.IADD R175, R175, 0x1, -R122.reuse ;  /* 0x00000001afafb824 */ /* 0x100fe200078e0a7a */
[----:B------:R1:W-:Y:S01]  /*b080*/  STL [R1+0x6b0], R0 ;  /* 0x0006b00001007387 */ /* 0x0003e20000100800 */
[C---:B------:R-:W-:Y:S01]  /*b090*/  VIADD R180, R252.reuse, 0xe7 ;  /* 0x000000e7fcb47836 */ /* 0x040fe20000000000 */
[----:B------:R-:W-:Y:S01]  /*b0a0*/  MOV R177, R174 ;  /* 0x000000ae00b17202 */ /* 0x000fe20000000f00 */
[----:B------:R-:W-:Y:S01]  /*b0b0*/  VIADD R178, R252, 0xe8 ;  /* 0x000000e8fcb27836 */ /* 0x000fe20000000000 */
[----:B------:R-:W-:Y:S01]  /*b0c0*/  ISETP.GT.U32.AND P0, PT, R122, R175, PT ;  /* 0x000000af7a00720c */ /* 0x000fe20003f04070 */
[----:B------:R-:W-:Y:S01]  /*b0d0*/  @!P5 IMAD.IADD R181, R181, 0x1, -R122 ;  /* 0x00000001b5b5d824 */ /* 0x000fe200078e0a7a */
[----:B------:R-:W-:Y:S01]  /*b0e0*/  IABS R189, R180 ;  /* 0x000000b400bd7213 */ /* 0x000fe20000000000 */
[----:B------:R-:W-:Y:S01]  /*b0f0*/  IMAD.HI.U32 R174, R232, R177, RZ ;  /* 0x000000b1e8ae7227 */ /* 0x000fe200078e00ff */
[----:B------:R-:W-:-:S02]  /*b100*/  ISETP.GT.U32.AND P3, PT, R122, R173, PT ;  /* 0x000000ad7a00720c */ /* 0x000fc40003f64070 */
[----:B------:R-:W-:Y:S01]  /*b110*/  ISETP.GE.AND P5, PT, R182, RZ, PT ;  /* 0x000000ffb600720c */ /* 0x000fe20003fa6270 */
[----:B-1----:R-:W-:Y:S01]  /*b120*/  IMAD.MOV.U32 R0, RZ, RZ, R179 ;  /* 0x000000ffff007224 */ /* 0x002fe200078e00b3 */
[----:B------:R-:W-:Y:S01]  /*b130*/  IABS R179, R178 ;  /* 0x000000b200b37213 */ /* 0x000fe20000000000 */
[----:B------:R-:W-:Y:S02]  /*b140*/  IMAD.MOV R174, RZ, RZ, -R174 ;  /* 0x000000ffffae7224 */ /* 0x000fe400078e0aae */
[----:B------:R-:W-:Y:S01]  /*b150*/  IMAD.HI.U32 R176, R232, R189, RZ ;  /* 0x000000bde8b07227 */ /* 0x000fe200078e00ff */
[----:B------:R-:W-:Y:S02]  /*b160*/  @!P4 IADD3 R0, -R0, RZ, RZ ;  /* 0x000000ff0000c210 */ /* 0x000fe40007ffe1ff */
[C---:B------:R-:W-:Y:S01]  /*b170*/  ISETP.GT.U32.AND P4, PT, R122.reuse, R181, PT ;  /* 0x000000b57a00720c */ /* 0x040fe20003f84070 */
[----:B------:R-:W-:Y:S02]  /*b180*/  IMAD R190, R122, R174, R177 ;  /* 0x000000ae7abe7224 */ /* 0x000fe400078e02b1 */
[----:B------:R-:W-:Y:S01]  /*b190*/  IMAD.MOV R176, RZ, RZ, -R176 ;  /* 0x000000ffffb07224 */ /* 0x000fe200078e0ab0 */
[----:B------:R1:W-:Y:S01]  /*b1a0*/  STL [R1+0x6b4], R0 ;  /* 0x0006b40001007387 */ /* 0x0003e20000100800 */
[----:B------:R-:W-:Y:S01]  /*b1b0*/  @!P0 IMAD.IADD R175, R175, 0x1, -R122 ;  /* 0x00000001afaf8824 */ /* 0x000fe200078e0a7a */
[----:B------:R-:W-:Y:S01]  /*b1c0*/  ISETP.GE.AND P0, PT, R180, RZ, PT ;  /* 0x000000ffb400720c */ /* 0x000fe20003f06270 */
[----:B------:R-:W-:Y:S01]  /*b1d0*/  IMAD R189, R122, R176, R189 ;  /* 0x000000b07abd7224 */ /* 0x000fe200078e02bd */
[----:B------:R-:W-:Y:S01]  /*b1e0*/  @!P3 IADD3 R173, R173, -R122, RZ ;  /* 0x8000007aadadb210 */ /* 0x000fe20007ffe0ff */
[----:B------:R-:W-:-:S02]  /*b1f0*/  IMAD.MOV.U32 R3, RZ, RZ, R175 ;  /* 0x000000ffff037224 */ /* 0x000fc400078e00af */
[----:B------:R-:W-:Y:S01]  /*b200*/  VIADD R176, R252, 0xe9 ;  /* 0x000000e9fcb07836 */ /* 0x000fe20000000000 */
[C---:B------:R-:W-:Y:S01]  /*b210*/  ISETP.GT.U32.AND P3, PT, R122.reuse, R173, PT ;  /* 0x000000ad7a00720c */ /* 0x040fe20003f64070 */
[----:B------:R-:W-:Y:S01]  /*b220*/  @!P4 IMAD.IADD R181, R181, 0x1, -R122 ;  /* 0x00000001b5b5c824 */ /* 0x000fe200078e0a7a */
[C---:B------:R-:W-:Y:S01]  /*b230*/  ISETP.GT.U32.AND P4, PT, R122.reuse, R190, PT ;  /* 0x000000be7a00720c */ /* 0x040fe20003f84070 */
[----:B------:R-:W-:Y:S01]  /*b240*/  @!P6 IMAD.MOV R3, RZ, RZ, -R3 ;  /* 0x000000ffff03e224 */ /* 0x000fe200078e0a03 */
[----:B------:R-:W-:Y:S01]  /*b250*/  ISETP.GT.U32.AND P6, PT, R122, R189, PT ;  /* 0x000000bd7a00720c */ /* 0x000fe20003fc4070 */
[----:B------:R-:W-:Y:S01]  /*b260*/  IMAD.HI.U32 R174, R232, R179, RZ ;  /* 0x000000b3e8ae7227 */ /* 0x000fe200078e00ff */
[----:B------:R-:W-:Y:S02]  /*b270*/  IABS R175, R176 ;  /* 0x000000b000af7213 */ /* 0x000fe40000000000 */
[----:B-1----:R-:W-:Y:S01]  /*b280*/  MOV R0, R181 ;  /* 0x000000b500007202 */ /* 0x002fe20000000f00 */
[----:B------:R-:W-:Y:S01]  /*b290*/  IMAD.MOV R174, RZ, RZ, -R174 ;  /* 0x000000ffffae7224 */ /* 0x000fe200078e0aae */
[----:B------:R-:W-:Y:S01]  /*b2a0*/  STL [R1+0x6b8], R3 ;  /* 0x0006b80301007387 */ /* 0x000fe20000100800 */
[----:B------:R-:W-:-:S02]  /*b2b0*/  VIADD R177, R252, 0xea ;  /* 0x000000eafcb17836 */ /* 0x000fc40000000000 */
[----:B------:R-:W-:Y:S01]  /*b2c0*/  IMAD R179, R122, R174, R179 ;  /* 0x000000ae7ab37224 */ /* 0x000fe200078e02b3 */
[-C--:B------:R-:W-:Y:S01]  /*b2d0*/  @!P3 IADD3 R173, R173, -R122.reuse, RZ ;  /* 0x8000007aadadb210 */ /* 0x080fe20007ffe0ff */
[----:B------:R-:W-:Y:S01]  /*b2e0*/  @!P4 IMAD.IADD R190, R190, 0x1, -R122 ;  /* 0x00000001bebec824 */ /* 0x000fe200078e0a7a */
[----:B------:R-:W-:Y:S01]  /*b2f0*/  IABS R181, R177 ;  /* 0x000000b100b57213 */ /* 0x000fe20000000000 */
[----:B------:R-:W-:Y:S01]  /*b300*/  IMAD.HI.U32 R174, R232, R175, RZ ;  /* 0x000000afe8ae7227 */ /* 0x000fe200078e00ff */
[----:B------:R-:W-:Y:S02]  /*b310*/  @!P6 IADD3 R189, R189, -R122, RZ ;  /* 0x8000007abdbde210 */ /* 0x000fe40007ffe0ff */
[----:B------:R-:W-:Y:S01]  /*b320*/  ISETP.GT.U32.AND P4, PT, R122, R190, PT ;  /* 0x000000be7a00720c */ /* 0x000fe20003f84070 */
[----:B------:R-:W-:Y:S01]  /*b330*/  VIADD R188, R252, 0xeb ;  /* 0x000000ebfcbc7836 */ /* 0x000fe20000000000 */
[----:B------:R-:W-:Y:S01]  /*b340*/  ISETP.GT.U32.AND P6, PT, R122, R189, PT ;  /* 0x000000bd7a00720c */ /* 0x000fe20003fc4070 */
[----:B------:R-:W-:Y:S01]  /*b350*/  IMAD.MOV R174, RZ, RZ, -R174 ;  /* 0x000000ffffae7224 */ /* 0x000fe200078e0aae */
[----:B------:R-:W-:Y:S01]  /*b360*/  ISETP.GE.AND P3, PT, R176, RZ, PT ;  /* 0x000000ffb000720c */ /* 0x000fe20003f66270 */
[----:B------:R-:W-:Y:S01]  /*b370*/  @!P1 IMAD.MOV R0, RZ, RZ, -R0 ;  /* 0x000000ffff009224 */ /* 0x000fe200078e0a00 */
[----:B------:R-:W-:Y:S01]  /*b380*/  ISETP.GE.AND P1, PT, R178, RZ, PT ;  /* 0x000000ffb200720c */ /* 0x000fe20003f26270 */
[----:B------:R-:W-:Y:S01]  /*b390*/  IMAD R182, R122, R174, R175 ;  /* 0x000000ae7ab67224 */ /* 0x000fe200078e02af */
[----:B------:R-:W-:Y:S01]  /*b3a0*/  IABS R180, R188 ;  /* 0x000000bc00b47213 */ /* 0x000fe20000000000 */
[----:B------:R-:W-:Y:S01]  /*b3b0*/  IMAD.HI.U32 R178, R232, R181, RZ ;  /* 0x000000b5e8b27227 */ /* 0x000fe200078e00ff */
[----:B------:R1:W-:Y:S03]  /*b3c0*/  STL [R1+0x6bc], R0 ;  /* 0x0006bc0001007387 */ /* 0x0003e60000100800 */
[----:B------:R-:W-:Y:S01]  /*b3d0*/  @!P4 IADD3 R190, R190, -R122, RZ ;  /* 0x8000007abebec210 */ /* 0x000fe20007ffe0ff */
[----:B------:R-:W-:Y:S01]  /*b3e0*/  IMAD.HI.U32 R175, R232, R180, RZ ;  /* 0x000000b4e8af7227 */ /* 0x000fe200078e00ff */
[----:B------:R-:W-:-:S03]  /*b3f0*/  ISETP.GT.U32.AND P4, PT, R122, R179, PT ;  /* 0x000000b37a00720c */ /* 0x000fc60003f84070 */
[----:B------:R-:W-:Y:S01]  /*b400*/  @!P6 IMAD.IADD R189, R189, 0x1, -R122 ;  /* 0x00000001bdbde824 */ /* 0x000fe200078e0a7a */
[C---:B------:R-:W-:Y:S01]  /*b410*/  ISETP.GT.U32.AND P6, PT, R122.reuse, R182, PT ;  /* 0x000000b67a00720c */ /* 0x040fe20003fc4070 */
[----:B------:R-:W-:Y:S01]  /*b420*/  IMAD.MOV R178, RZ, RZ, -R178 ;  /* 0x000000ffffb27224 */ /* 0x000fe200078e0ab2 */
[----:B-1----:R-:W-:Y:S01]  /*b430*/  MOV R0, R190 ;  /* 0x000000be00007202 */ /* 0x002fe20000000f00 */
[----:B------:R-:W-:Y:S02]  /*b440*/  IMAD.MOV R175, RZ, RZ, -R175 ;  /* 0x000000ffffaf7224 */ /* 0x000fe400078e0aaf */
[----:B------:R-:W-:Y:S02]  /*b450*/  IMAD R181, R122, R178, R181 ;  /* 0x000000b27ab57224 */ /* 0x000fe400078e02b5 */
[----:B------:R-:W-:Y:S02]  /*b460*/  VIADD R174, R252, 0xed ;  /* 0x000000edfcae7836 */ /* 0x000fe40000000000 */
[----:B------:R-:W-:Y:S01]  /*b470*/  IMAD R180, R122, R175, R180 ;  /* 0x000000af7ab47224 */ /* 0x000fe200078e02b4 */
[----:B------:R-:W-:Y:S01]  /*b480*/  IADD3 R175, R252, 0xee, RZ ;  /* 0x000000eefcaf7810 */ /* 0x000fe20007ffe0ff */
[--C-:B------:R-:W-:Y:S01]  /*b490*/  @!P4 IMAD.IADD R179, R179, 0x1, -R122.reuse ;  /* 0x00000001b3b3c824 */ /* 0x100fe200078e0a7a */
[----:B------:R-:W-:Y:S01]  /*b4a0*/  ISETP.GT.U32.AND P4, PT, R122, R181, PT ;  /* 0x000000b57a00720c */ /* 0x000fe20003f84070 */
[----:B------:R-:W-:Y:S01]  /*b4b0*/  @!P6 IMAD.IADD R182, R182, 0x1, -R122 ;  /* 0x00000001b6b6e824 */ /* 0x000fe200078e0a7a */
[----:B------:R-:W-:Y:S01]  /*b4c0*/  IABS R187, R174 ;  /* 0x000000ae00bb7213 */ /* 0x000fe20000000000 */
[----:B------:R-:W-:Y:S01]  /*b4d0*/  VIADD R184, R252, 0xec ;  /* 0x000000ecfcb87836 */ /* 0x000fe20000000000 */
[----:B------:R-:W-:Y:S01]  /*b4e0*/  ISETP.GT.U32.AND P6, PT, R122, R180, PT ;  /* 0x000000b47a00720c */ /* 0x000fe20003fc4070 */
[----:B------:R-:W-:Y:S01]  /*b4f0*/  @!P5 IMAD.MOV R0, RZ, RZ, -R0 ;  /* 0x000000ffff00d224 */ /* 0x000fe200078e0a00 */
[----:B------:R-:W-:Y:S01]  /*b500*/  IABS R186, R175 ;  /* 0x000000af00ba7213 */ /* 0x000fe20000000000 */
[----:B------:R-:W-:Y:S01]  /*b510*/  IMAD.HI.U32 R183, R232, R187, RZ ;  /* 0x000000bbe8b77227 */ /* 0x000fe200078e00ff */
[----:B------:R-:W-:-:S02]  /*b520*/  IABS R176, R184 ;  /* 0x000000b800b07213 */ /* 0x000fc40000000000 */
[----:B------:R1:W-:Y:S01]  /*b530*/  STL [R1+0x694], R0 ;  /* 0x0006940001007387 */ /* 0x0003e20000100800 */
[----:B------:R-:W-:Y:S01]  /*b540*/  @!P2 IMAD.MOV R173, RZ, RZ, -R173 ;  /* 0x000000ffffada224 */ /* 0x000fe200078e0aad */
[----:B------:R-:W-:Y:S01]  /*b550*/  IADD3 R183, -R183, RZ, RZ ;  /* 0x000000ffb7b77210 */ /* 0x000fe20007ffe1ff */
[----:B------:R-:W-:Y:S01]  /*b560*/  @!P4 IMAD.IADD R181, R181, 0x1, -R122 ;  /* 0x00000001b5b5c824 */ /* 0x000fe200078e0a7a */
[----:B------:R-:W-:Y:S01]  /*b570*/  ISETP.GT.U32.AND P2, PT, R122, R182, PT ;  /* 0x000000b67a00720c */ /* 0x000fe20003f44070 */
[----:B------:R-:W-:Y:S01]  /*b580*/  IMAD.HI.U32 R185, R232, R176, RZ ;  /* 0x000000b0e8b97227 */ /* 0x000fe200078e00ff */
[----:B------:R-:W-:-:S03]  /*b590*/  ISETP.GT.U32.AND P4, PT, R122, R179, PT ;  /* 0x000000b37a00720c */ /* 0x000fc60003f84070 */
[----:B------:R-:W-:Y:S01]  /*b5a0*/  @!P6 IMAD.IADD R180, R180, 0x1, -R122 ;  /* 0x00000001b4b4e824 */ /* 0x000fe200078e0a7a */
[C---:B------:R-:W-:Y:S01]  /*b5b0*/  ISETP.GT.U32.AND P6, PT, R122.reuse, R181, PT ;  /* 0x000000b57a00720c */ /* 0x040fe20003fc4070 */
[----:B------:R-:W-:Y:S01]  /*b5c0*/  IMAD R187, R122, R183, R187 ;  /* 0x000000b77abb7224 */ /* 0x000fe200078e02bb */
[----:B-1----:R-:W-:Y:S01]  /*b5d0*/  MOV R0, R189 ;  /* 0x000000bd00007202 */ /* 0x002fe20000000f00 */
[----:B------:R-:W-:Y:S01]  /*b5e0*/  IMAD.HI.U32 R183, R232, R186, RZ ;  /* 0x000000bae8b77227 */ /* 0x000fe200078e00ff */
[----:B------:R-:W-:-:S03]  /*b5f0*/  ISETP.GT.U32.AND P5, PT, R122, R180, PT ;  /* 0x000000b47a00720c */ /* 0x000fc60003fa4070 */
[----:B------:R-:W-:Y:S02]  /*b600*/  IMAD.MOV R185, RZ, RZ, -R185 ;  /* 0x000000ffffb97224 */ /* 0x000fe400078e0ab9 */
[----:B------:R-:W-:Y:S02]  /*b610*/  IMAD.MOV R183, RZ, RZ, -R183 ;  /* 0x000000ffffb77224 */ /* 0x000fe400078e0ab7 */
[C---:B------:R-:W-:Y:S02]  /*b620*/  IMAD R176, R122.reuse, R185, R176 ;  /* 0x000000b97ab07224 */ /* 0x040fe400078e02b0 */
[C---:B------:R-:W-:Y:S02]  /*b630*/  IMAD R186, R122.reuse, R183, R186 ;  /* 0x000000b77aba7224 */ /* 0x040fe400078e02ba */
[----:B------:R-:W-:Y:S01]  /*b640*/  @!P0 IMAD.MOV R0, RZ, RZ, -R0 ;  /* 0x000000ffff008224 */ /* 0x000fe200078e0a00 */
[C---:B------:R-:W-:Y:S01]  /*b650*/  ISETP.GT.U32.AND P0, PT, R122.reuse, R176, PT ;  /* 0x000000b07a00720c */ /* 0x040fe20003f04070 */
[--C-:B------:R-:W-:Y:S01]  /*b660*/  @!P6 IMAD.IADD R181, R181, 0x1, -R122.reuse ;  /* 0x00000001b5b5e824 */ /* 0x100fe200078e0a7a */
[----:B------:R-:W-:Y:S01]  /*b670*/  ISETP.GT.U32.AND P6, PT, R122, R186, PT ;  /* 0x000000ba7a00720c */ /* 0x000fe20003fc4070 */
[--C-:B------:R-:W-:Y:S01]  /*b680*/  @!P2 IMAD.IADD R182, R182, 0x1, -R122.reuse ;  /* 0x00000001b6b6a824 */ /* 0x100fe200078e0a7a */
[----:B------:R-:W-:Y:S01]  /*b690*/  ISETP.GE.AND P2, PT, R177, RZ, PT ;  /* 0x000000ffb100720c */ /* 0x000fe20003f46270 */
[C---:B------:R-:W-:Y:S01]  /*b6a0*/  VIADD R178, R252.reuse, 0xef ;  /* 0x000000effcb27836 */ /* 0x040fe20000000000 */
[----:B------:R-:W-:Y:S01]  /*b6b0*/  IADD3 R177, R252, 0xf0, RZ ;  /* 0x000000f0fcb17810 */ /* 0x000fe20007ffe0ff */
[--C-:B------:R-:W-:Y:S01]  /*b6c0*/  @!P5 IMAD.IADD R180, R180, 0x1, -R122.reuse ;  /* 0x00000001b4b4d824 */ /* 0x100fe200078e0a7a */
[----:B------:R-:W-:Y:S01]  /*b6d0*/  ISETP.GE.AND P5, PT, R188, RZ, PT ;  /* 0x000000ffbc00720c */ /* 0x000fe20003fa6270 */
[----:B------:R-:W-:Y:S01]  /*b6e0*/  @!P4 IMAD.IADD R179, R179, 0x1, -R122 ;  /* 0x00000001b3b3c824 */ /* 0x000fe200078e0a7a */
[----:B------:R-:W-:Y:S01]  /*b6f0*/  IABS R188, R177 ;  /* 0x000000b100bc7213 */ /* 0x000fe20000000000 */
[----:B------:R1:W-:Y:S01]  /*b700*/  STL [R1+0x698], R0 ;  /* 0x0006980001007387 */ /* 0x0003e20000100800 */
[----:B------:R-:W-:Y:S01]  /*b710*/  ISETP.GT.U32.AND P4, PT, R122, R187, PT ;  /* 0x000000bb7a00720c */ /* 0x000fe20003f84070 */
[----:B------:R-:W-:Y:S01]  /*b720*/  IMAD.MOV.U32 R251, RZ, RZ, R2 ;  /* 0x000000fffffb7224 */ /* 0x000fe200078e0002 */
[----:B------:R-:W-:Y:S01]  /*b730*/  IABS R185, R178 ;  /* 0x000000b200b97213 */ /* 0x000fe20000000000 */
[----:B------:R-:W-:Y:S01]  /*b740*/  @!P6 IMAD.IADD R186, R186, 0x1, -R122 ;  /* 0x00000001babae824 */ /* 0x000fe200078e0a7a */
[----:B------:R-:W-:Y:S01]  /*b750*/  @!P0 IADD3 R176, R176, -R122, RZ ;  /* 0x8000007ab0b08210 */ /* 0x000fe20007ffe0ff */
[----:B------:R-:W-:Y:S01]  /*b760*/  IMAD.MOV.U32 R6, RZ, RZ, R194 ;  /* 0x000000ffff067224 */ /* 0x000fe200078e00c2 */
[----:B------:R-:W-:Y:S01]  /*b770*/  ISETP.GE.AND P0, PT, R184, RZ, PT ;  /* 0x000000ffb800720c */ /* 0x000fe20003f06270 */
[----:B------:R-:W-:Y:S01]  /*b780*/  IMAD.MOV.U32 R184, RZ, RZ, R188 ;  /* 0x000000ffffb87224 */ /* 0x000fe200078e00bc */
[----:B------:R-:W-:Y:S01]  /*b790*/  MOV R3, R179 ;  /* 0x000000b300037202 */ /* 0x000fe20000000f00 */
[----:B-1----:R-:W-:Y:S01]  /*b7a0*/  IMAD.MOV.U32 R0, RZ, RZ, R182 ;  /* 0x000000ffff007224 */ /* 0x002fe200078e00b6 */
[----:B------:R-:W-:Y:S01]  /*b7b0*/  ISETP.GT.U32.AND P6, PT, R122, R186, PT ;  /* 0x000000ba7a00720c */ /* 0x000fe20003fc4070 */
[----:B------:R-:W-:-:S04]  /*b7c0*/  IMAD.HI.U32 R183, R232, R185, RZ ;  /* 0x000000b9e8b77227 */ /* 0x000fc800078e00ff */
[----:B------:R-:W-:-:S04]  /*b7d0*/  IMAD.HI.U32 R179, R232, R184, RZ ;  /* 0x000000b8e8b37227 */ /* 0x000fc800078e00ff */
[----:B------:R-:W-:Y:S01]  /*b7e0*/  @!P1 IMAD.MOV R3, RZ, RZ, -R3 ;  /* 0x000000ffff039224 */ /* 0x000fe200078e0a03 */
[----:B------:R-:W-:Y:S01]  /*b7f0*/  IADD3 R179, -R179, RZ, RZ ;  /* 0x000000ffb3b37210 */ /* 0x000fe20007ffe1ff */
[----:B------:R-:W-:Y:S01]  /*b800*/  @!P3 IMAD.MOV R0, RZ, RZ, -R0 ;  /* 0x000000ffff00b224 */ /* 0x000fe200078e0a00 */
[----:B------:R-:W-:Y:S01]  /*b810*/  ISETP.GT.U32.AND P1, PT, R122, R176, PT ;  /* 0x000000b07a00720c */ /* 0x000fe20003f24070 */
[----:B------:R-:W-:Y:S01]  /*b820*/  IMAD.MOV R183, RZ, RZ, -R183 ;  /* 0x000000ffffb77224 */ /* 0x000fe200078e0ab7 */
[----:B------:R1:W-:Y:S01]  /*b830*/  STL [R1+0x69c], R3 ;  /* 0x00069c0301007387 */ /* 0x0003e20000100800 */
[----:B------:R-:W-:Y:S01]  /*b840*/  @!P4 IMAD.IADD R187, R187, 0x1, -R122 ;  /* 0x00000001bbbbc824 */ /* 0x000fe200078e0a7a */
[----:B------:R-:W-:Y:S01]  /*b850*/  ISETP.GE.AND P4, PT, R174, RZ, PT ;  /* 0x000000ffae00720c */ /* 0x000fe20003f86270 */
[C---:B------:R-:W-:Y:S01]  /*b860*/  IMAD R185, R122.reuse, R183, R185 ;  /* 0x000000b77ab97224 */ /* 0x040fe200078e02b9 */
[----:B------:R2:W-:Y:S01]  /*b870*/  STL [R1+0x6a0], R0 ;  /* 0x0006a00001007387 */ /* 0x0005e20000100800 */
[C---:B------:R-:W-:Y:S01]  /*b880*/  IMAD R184, R122.reuse, R179, R184 ;  /* 0x000000b37ab87224 */ /* 0x040fe200078e02b8 */
[----:B------:R-:W-:Y:S01]  /*b890*/  ISETP.GT.U32.AND P3, PT, R122, R187, PT ;  /* 0x000000bb7a00720c */ /* 0x000fe20003f64070 */
[----:B------:R-:W-:Y:S01]  /*b8a0*/  VIADD R174, R252, 0xf1 ;  /* 0x000000f1fcae7836 */ /* 0x000fe20000000000 */
[----:B------:R-:W-:Y:S01]  /*b8b0*/  @!P6 IADD3 R186, R186, -R122, RZ ;  /* 0x8000007ababae210 */ /* 0x000fe20007ffe0ff */
[----:B------:R-:W-:Y:S01]  /*b8c0*/  VIADD R179, R252, 0xf2 ;  /* 0x000000f2fcb37836 */ /* 0x000fe20000000000 */
[----:B-1----:R-:W-:Y:S01]  /*b8d0*/  MOV R3, R181 ;  /* 0x000000b500037202 */ /* 0x002fe20000000f00 */
[----:B------:R-:W-:Y:S01]  /*b8e0*/  @!P1 IMAD.IADD R176, R176, 0x1, -R122 ;  /* 0x00000001b0b09824 */ /* 0x000fe200078e0a7a */
[----:B------:R-:W-:Y:S01]  /*b8f0*/  ISETP.GT.U32.AND P6, PT, R122, R184, PT ;  /* 0x000000b87a00720c */ /* 0x000fe20003fc4070 */
[----:B------:R-:W-:Y:S01]  /*b900*/  IMAD.MOV.U32 R250, RZ, RZ, R193 ;  /* 0x000000fffffa7224 */ /* 0x000fe200078e00c1 */
[----:B------:R-:W-:Y:S01]  /*b910*/  ISETP.GE.AND P1, PT, R178, RZ, PT ;  /* 0x000000ffb200720c */ /* 0x000fe20003f26270 */
[----:B--2---:R-:W-:Y:S01]  /*b920*/  IMAD.MOV.U32 R0, RZ, RZ, R180 ;  /* 0x000000ffff007224 */ /* 0x004fe200078e00b4 */
[----:B------:R-:W-:Y:S01]  /*b930*/  IABS R178, R179 ;  /* 0x000000b300b27213 */ /* 0x000fe20000000000 */
[----:B------:R-:W-:Y:S01]  /*b940*/  @!P2 IMAD.MOV R3, RZ, RZ, -R3 ;  /* 0x000000ffff03a224 */ /* 0x000fe200078e0a03 */
[----:B------:R-:W-:Y:S01]  /*b950*/  ISETP.GE.AND P2, PT, R175, RZ, PT ;  /* 0x000000ffaf00720c */ /* 0x000fe20003f46270 */
[----:B------:R-:W-:Y:S01]  /*b960*/  @!P5 IMAD.MOV R0, RZ, RZ, -R0 ;  /* 0x000000ffff00d224 */ /* 0x000fe200078e0a00 */
[----:B------:R-:W-:Y:S01]  /*b970*/  ISETP.GT.U32.AND P5, PT, R122, R185, PT ;  /* 0x000000b97a00720c */ /* 0x000fe20003fa4070 */
[--C-:B------:R-:W-:Y:S01]  /*b980*/  @!P3 IMAD.IADD R187, R187, 0x1, -R122.reuse ;  /* 0x00000001bbbbb824 */ /* 0x100fe200078e0a7a */
[----:B------:R-:W-:Y:S01]  /*b990*/  IABS R175, R174 ;  /* 0x000000ae00af7213 */ /* 0x000fe20000000000 */
[----:B------:R1:W-:Y:S01]  /*b9a0*/  STL [R1+0x6a4], R3 ;  /* 0x0006a40301007387 */ /* 0x0003e20000100800 */
[----:B------:R-:W-:Y:S01]  /*b9b0*/  ISETP.GE.AND P3, PT, R177, RZ, PT ;  /* 0x000000ffb100720c */ /* 0x000fe20003f66270 */
[----:B------:R-:W-:Y:S01]  /*b9c0*/  @!P6 IMAD.IADD R184, R184, 0x1, -R122 ;  /* 0x00000001b8b8e824 */ /* 0x000fe200078e0a7a */
[----:B------:R-:W-:Y:S01]  /*b9d0*/  IADD3 R180, R252, 0xf5, RZ ;  /* 0x000000f5fcb47810 */ /* 0x000fe20007ffe0ff */
[----:B------:R2:W-:Y:S01]  /*b9e0*/  STL [R1+0x6a8], R0 ;  /* 0x0006a80001007387 */ /* 0x0005e20000100800 */
[----:B------:R-:W-:-:S02]  /*b9f0*/  IMAD.HI.U32 R177, R232, R175, RZ ;  /* 0x000000afe8b17227 */ /* 0x000fc400078e00ff */
[----:B------:R-:W-:Y:S02]  /*ba00*/  ISETP.GT.U32.AND P6, PT, R122, R184, PT ;  /* 0x000000b87a00720c */ /* 0x000fe40003fc4070 */
[----:B------:R-:W-:Y:S01]  /*ba10*/  IMAD.MOV R177, RZ, RZ, -R177 ;  /* 0x000000ffffb17224 */ /* 0x000fe200078e0ab1 */
[----:B------:R-:W-:Y:S01]  /*ba20*/  @!P5 IADD3 R185, R185, -R122, RZ ;  /* 0x8000007ab9b9d210 */ /* 0x000fe20007ffe0ff */
[----:B-1----:R-:W-:Y:S01]  /*ba30*/  IMAD.MOV.U32 R3, RZ, RZ, R187 ;  /* 0x000000ffff037224 */ /* 0x002fe200078e00bb */
[----:B------:R-:W-:Y:S01]  /*ba40*/  ISETP.GE.AND P5, PT, R174, RZ, PT ;  /* 0x000000ffae00720c */ /* 0x000fe20003fa6270 */
[----:B------:R-:W-:Y:S01]  /*ba50*/  IMAD R174, R122, R177, R175 ;  /* 0x000000b17aae7224 */ /* 0x000fe200078e02af */
[----:B------:R-:W-:Y:S01]  /*ba60*/  IABS R182, R180 ;  /* 0x000000b400b67213 */ /* 0x000fe20000000000 */
[----:B--2---:R-:W-:Y:S02]  /*ba70*/  IMAD.MOV.U32 R0, RZ, RZ, R176 ;  /* 0x000000ffff007224 */ /* 0x004fe400078e00b0 */
[----:B------:R-:W-:-:S04]  /*ba80*/  IMAD.HI.U32 R175, R232, R178, RZ ;  /* 0x000000b2e8af7227 */ /* 0x000fc800078e00ff */
[----:B------:R-:W-:Y:S01]  /*ba90*/  @!P0 IMAD.MOV R0, RZ, RZ, -R0 ;  /* 0x000000ffff008224 */ /* 0x000fe200078e0a00 */
[----:B------:R-:W-:Y:S01]  /*baa0*/  ISETP.GT.U32.AND P0, PT, R122, R185, PT ;  /* 0x000000b97a00720c */ /* 0x000fe20003f04070 */
[----:B------:R-:W-:Y:S02]  /*bab0*/  IMAD.MOV R175, RZ, RZ, -R175 ;  /* 0x000000ffffaf7224 */ /* 0x000fe400078e0aaf */
[----:B------:R-:W-:Y:S01]  /*bac0*/  VIADD R176, R252, 0xf3 ;  /* 0x000000f3fcb07836 */ /* 0x000fe20000000000 */
[----:B------:R1:W-:Y:S01]  /*bad0*/  STL [R1+0x6ac], R0 ;  /* 0x0006ac0001007387 */ /* 0x0003e20000100800 */
[----:B------:R-:W-:Y:S01]  /*bae0*/  IMAD R178, R122, R175, R178 ;  /* 0x000000af7ab27224 */ /* 0x000fe200078e02b2 */
[----:B------:R-:W-:Y:S01]  /*baf0*/  IADD3 R175, R252, 0xf6, RZ ;  /* 0x000000f6fcaf7810 */ /* 0x000fe20007ffe0ff */
[----:B------:R-:W-:Y:S01]  /*bb00*/  @!P6 IMAD.IADD R184, R184, 0x1, -R122 ;  /* 0x00000001b8b8e824 */ /* 0x000fe200078e0a7a */
[----:B------:R-:W-:Y:S01]  /*bb10*/  IABS R181, R176 ;  /* 0x000000b000b57213 */ /* 0x000fe20000000000 */
[----:B------:R-:W-:Y:S01]  /*bb20*/  VIADD R177, R252, 0xf4 ;  /* 0x000000f4fcb17836 */ /* 0x000fe20000000000 */
[----:B------:R-:W-:Y:S01]  /*bb30*/  ISETP.GT.U32.AND P6, PT, R122, R178, PT ;  /* 0x000000b27a00720c */ /* 0x000fe20003fc4070 */
[----:B------:R-:W-:-:S03]  /*bb40*/  IMAD.HI.U32 R188, R232, R182, RZ ;  /* 0x000000b6e8bc7227 */ /* 0x000fc600078e00ff */
[----:B------:R-:W-:Y:S01]  /*bb50*/  IABS R183, R177 ;  /* 0x000000b100b77213 */ /* 0x000fe20000000000 */
[----:B------:R-:W-:Y:S01]  /*bb60*/  @!P0 IMAD.IADD R185, R185, 0x1, -R122 ;  /* 0x00000001b9b98824 */ /* 0x000fe200078e0a7a */
[----:B------:R-:W-:Y:S01]  /*bb70*/  ISETP.GT.U32.AND P0, PT, R122, R174, PT ;  /* 0x000000ae7a00720c */ /* 0x000fe20003f04070 */
[----:B------:R-:W-:Y:S01]  /*bb80*/  IMAD.HI.U32 R190, R232, R181, RZ ;  /* 0x000000b5e8be7227 */ /* 0x000fe200078e00ff */
[----:B------:R-:W-:-:S03]  /*bb90*/  IADD3 R188, -R188, RZ, RZ ;  /* 0x000000ffbcbc7210 */ /* 0x000fc60007ffe1ff */
[----:B------:R-:W-:Y:S02]  /*bba0*/  IMAD.HI.U32 R189, R232, R183, RZ ;  /* 0x000000b7e8bd7227 */ /* 0x000fe400078e00ff */
[----:B------:R-:W-:Y:S02]  /*bbb0*/  @!P6 IADD3 R178, R178, -R122, RZ ;  /* 0x8000007ab2b2e210 */ /* 0x000fe40007ffe0ff */
[----:B------:R-:W-:Y:S02]  /*bbc0*/  IMAD.MOV R190, RZ, RZ, -R190 ;  /* 0x000000ffffbe7224 */ /* 0x000fe400078e0abe */
[----:B-1----:R-:W-:Y:S02]  /*bbd0*/  IMAD.MOV.U32 R0, RZ, RZ, R186 ;  /* 0x000000ffff007224 */ /* 0x002fe400078e00ba */
[----:B------:R-:W-:Y:S01]  /*bbe0*/  @!P0 IMAD.IADD R174, R174, 0x1, -R122 ;  /* 0x00000001aeae8824 */ /* 0x000fe200078e0a7a */
[----:B------:R-:W-:Y:S01]  /*bbf0*/  ISETP.GE.AND P0, PT, R179, RZ, PT ;  /* 0x000000ffb300720c */ /* 0x000fe20003f06270 */
[----:B------:R-:W-:Y:S01]  /*bc00*/  @!P4 IMAD.MOV R3, RZ, RZ, -R3 ;  /* 0x000000ffff03c224 */ /* 0x000fe200078e0a03 */
[C---:B------:R-:W-:Y:S01]  /*bc10*/  ISETP.GT.U32.AND P4, PT, R122.reuse, R178, PT ;  /* 0x000000b27a00720c */ /* 0x040fe20003f84070 */
[----:B------:R-:W-:Y:S01]  /*bc20*/  IMAD.MOV R189, RZ, RZ, -R189 ;  /* 0x000000ffffbd7224 */ /* 0x000fe200078e0abd */
[C---:B------:R-:W-:Y:S01]  /*bc30*/  ISETP.GT.U32.AND P6, PT, R122.reuse, R174, PT ;  /* 0x000000ae7a00720c */ /* 0x040fe20003fc4070 */
[C---:B------:R-:W-:Y:S01]  /*bc40*/  IMAD R179, R122.reuse, R190, R181 ;  /* 0x000000be7ab37224 */ /* 0x040fe200078e02b5 */
[----:B------:R1:W-:Y:S01]  /*bc50*/  STL [R1+0x130], R3 ;  /* 0x0001300301007387 */ /* 0x0003e20000100800 */
[----:B------:R-:W-:Y:S01]  /*bc60*/  @!P2 IMAD.MOV R0, RZ, RZ, -R0 ;  /* 0x000000ffff00a224 */ /* 0x000fe200078e0a00 */
[----:B------:R-:W-:Y:S01]  /*bc70*/  IABS R181, R175 ;  /* 0x000000af00b57213 */ /* 0x000fe20000000000 */
[C---:B------:R-:W-:Y:S01]  /*bc80*/  IMAD R183, R122.reuse, R189, R183 ;  /* 0x000000bd7ab77224 */ /* 0x040fe200078e02b7 */
[C---:B------:R-:W-:Y:S01]  /*bc90*/  ISETP.GT.U32.AND P2, PT, R122.reuse, R179, PT ;  /* 0x000000b37a00720c */ /* 0x040fe20003f44070 */
[----:B------:R-:W-:Y:S01]  /*bca0*/  IMAD R182, R122, R188, R182 ;  /* 0x000000bc7ab67224 */ /* 0x000fe200078e02b6 */
[----:B------:R2:W-:Y:S01]  /*bcb0*/  STL [R1+0x1b4], R0 ;  /* 0x0001b40001007387 */ /* 0x0005e20000100800 */
[----:B------:R-:W-:-:S02]  /*bcc0*/  VIADD R188, R252, 0x1f1 ;  /* 0x000001f1fcbc7836 */ /* 0x000fc40000000000 */
[--C-:B------:R-:W-:Y:S01]  /*bcd0*/  @!P4 IMAD.IADD R178, R178, 0x1, -R122.reuse ;  /* 0x00000001b2b2c824 */ /* 0x100fe200078e0a7a */
[----:B------:R-:W-:Y:S01]  /*bce0*/  ISETP.GE.AND P4, PT, R177, RZ, PT ;  /* 0x000000ffb100720c */ /* 0x000fe20003f86270 */
[----:B-1----:R-:W-:Y:S02]  /*bcf0*/  IMAD.MOV.U32 R3, RZ, RZ, R185 ;  /* 0x000000ffff037224 */ /* 0x002fe400078e00b9 */
[--C-:B------:R-:W-:Y:S01]  /*bd00*/  @!P6 IMAD.IADD R174, R174, 0x1, -R122.reuse ;  /* 0x00000001aeaee824 */ /* 0x100fe200078e0a7a */
[C---:B------:R-:W-:Y:S01]  /*bd10*/  ISETP.GT.U32.AND P6, PT, R122.reuse, R182, PT ;  /* 0x000000b67a00720c */ /* 0x040fe20003fc4070 */
[----:B------:R-:W-:Y:S01]  /*bd20*/  @!P1 IMAD.MOV R3, RZ, RZ, -R3 ;  /* 0x000000ffff039224 */ /* 0x000fe200078e0a03 */
[----:B--2---:R-:W-:Y:S01]  /*bd30*/  MOV R0, R184 ;  /* 0x000000b800007202 */ /* 0x004fe20000000f00 */
[----:B------:R-:W-:Y:S01]  /*bd40*/  @!P2 IMAD.IADD R179, R179, 0x1, -R122 ;  /* 0x00000001b3b3a824 */ /* 0x000fe200078e0a7a */
[----:B------:R-:W-:Y:S01]  /*bd50*/  ISETP.GT.U32.AND P1, PT, R122, R183, PT ;  /* 0x000000b77a00720c */ /* 0x000fe20003f24070 */
[----:B------:R-:W-:Y:S01]  /*bd60*/  IMAD.HI.U32 R184, R232, R181, RZ ;  /* 0x000000b5e8b87227 */ /* 0x000fe200078e00ff */
[----:B------:R-:W-:Y:S01]  /*bd70*/  STL [R1+0x368], R3 ;  /* 0x0003680301007387 */ /* 0x000fe20000100800 */
[----:B------:R-:W-:-:S02]  /*bd80*/  ISETP.GE.AND P2, PT, R180, RZ, PT ;  /* 0x000000ffb400720c */ /* 0x000fc40003f46270 */
[----:B------:R-:W-:Y:S01]  /*bd90*/  @!P3 IMAD.MOV R0, RZ, RZ, -R0 ;  /* 0x000000ffff00b224 */ /* 0x000fe200078e0a00 */
[----:B------:R-:W-:Y:S01]  /*bda0*/  ISETP.GE.AND P3, PT, R176, RZ, PT ;  /* 0x000000ffb000720c */ /* 0x000fe20003f66270 */
[----:B------:R-:W-:Y:S01]  /*bdb0*/  VIADD R176, R252, 0xf7 ;  /* 0x000000f7fcb07836 */ /* 0x000fe20000000000 */
[----:B------:R-:W-:Y:S01]  /*bdc0*/  IADD3 R184, -R184, RZ, RZ ;  /* 0x000000ffb8b87210 */ /* 0x000fe20007ffe1ff */
[----:B------:R-:W-:Y:S01]  /*bdd0*/  IMAD.MOV.U32 R248, RZ, RZ, R197 ;  /* 0x000000fffff87224 */ /* 0x000fe200078e00c5 */
[----:B------:R1:W-:Y:S01]  /*bde0*/  STL [R1+0x370], R0 ;  /* 0x0003700001007387 */ /* 0x0003e20000100800 */
[----:B------:R-:W-:Y:S01]  /*bdf0*/  @!P6 IADD3 R182, R182, -R122, RZ ;  /* 0x8000007ab6b6e210 */ /* 0x000fe20007ffe0ff */
[----:B------:R-:W-:Y:S01]  /*be00*/  IMAD.MOV.U32 R249, RZ, RZ, R196 ;  /* 0x000000fffff97224 */ /* 0x000fe200078e00c4 */
[----:B------:R-:W-:Y:S01]  /*be10*/  IABS R185, R176 ;  /* 0x000000b000b97213 */ /* 0x000fe20000000000 */
[----:B------:R-:W-:Y:S01]  /*be20*/  @!P1 IMAD.IADD R183, R183, 0x1, -R122 ;  /* 0x00000001b7b79824 */ /* 0x000fe200078e0a7a */
[C---:B------:R-:W-:Y:S01]  /*be30*/  ISETP.GT.U32.AND P1, PT, R122.reuse, R179, PT ;  /* 0x000000b37a00720c */ /* 0x040fe20003f24070 */
[----:B------:R-:W-:Y:S01]  /*be40*/  IMAD R177, R122, R184, R181 ;  /* 0x000000b87ab17224 */ /* 0x000fe200078e02b5 */
[----:B------:R-:W-:Y:S01]  /*be50*/  MOV R180, R185 ;  /* 0x000000b900b47202 */ /* 0x000fe20000000f00 */
[----:B------:R-:W-:Y:S01]  /*be60*/  VIADD R196, R252, 0x1ae ;  /* 0x000001aefcc47836 */ /* 0x000fe20000000000 */
[----:B------:R-:W-:Y:S01]  /*be70*/  ISETP.GT.U32.AND P6, PT, R122, R182, PT ;  /* 0x000000b67a00720c */ /* 0x000fe20003fc4070 */
[----:B-1----:R-:W-:-:S02]  /*be80*/  IMAD.MOV.U32 R0, RZ, RZ, R174 ;  /* 0x000000ffff007224 */ /* 0x002fc400078e00ae */
[----:B------:R-:W-:-:S04]  /*be90*/  IMAD.HI.U32 R181, R232, R180, RZ ;  /* 0x000000b4e8b57227 */ /* 0x000fc800078e00ff */
[----:B------:R-:W-:Y:S01]  /*bea0*/  @!P5 IMAD.MOV R0, RZ, RZ, -R0 ;  /* 0x000000ffff00d224 */ /* 0x000fe200078e0a00 */
[----:B------:R-:W-:Y:S01]  /*beb0*/  ISETP.GT.U32.AND P5, PT, R122, R183, PT ;  /* 0x000000b77a00720c */ /* 0x000fe20003fa4070 */
[----:B------:R-:W-:Y:S02]  /*bec0*/  VIADD R174, R252, 0xf8 ;  /* 0x000000f8fcae7836 */ /* 0x000fe40000000000 */
[----:B------:R-:W-:Y:S01]  /*bed0*/  IMAD.MOV R181, RZ, RZ, -R181 ;  /* 0x000000ffffb57224 */ /* 0x000fe200078e0ab5 */
[----:B------:R1:W-:Y:S01]  /*bee0*/  STL [R1+0x678], R0 ;  /* 0x0006780001007387 */ /* 0x0003e20000100800 */
[----:B------:R-:W-:Y:S01]  /*bef0*/  @!P1 IMAD.IADD R179, R179, 0x1, -R122 ;  /* 0x00000001b3b39824 */ /* 0x000fe200078e0a7a */
[----:B------:R-:W-:Y:S01]  /*bf00*/  ISETP.GE.AND P1, PT, R175, RZ, PT ;  /* 0x000000ffaf00720c */ /* 0x000fe20003f26270 */
[----:B------:R-:W-:Y:S01]  /*bf10*/  IMAD R175, R122, R181, R180 ;  /* 0x000000b57aaf7224 */ /* 0x000fe200078e02b4 */
[----:B------:R-:W-:Y:S01]  /*bf20*/  IABS R185, R174 ;  /* 0x000000ae00b97213 */ /* 0x000fe20000000000 */
[----:B------:R-:W-:Y:S01]  /*bf30*/  IMAD.MOV.U32 R3, RZ, RZ, R179 ;  /* 0x000000ffff037224 */ /* 0x000fe200078e00b3 */
[----:B------:R-:W-:Y:S01]  /*bf40*/  @!P6 IADD3 R182, R182, -R122, RZ ;  /* 0x8000007ab6b6e210 */ /* 0x000fe20007ffe0ff */
[----:B------:R-:W-:Y:S01]  /*bf50*/  VIADD R180, R252, 0xf9 ;  /* 0x000000f9fcb47836 */ /* 0x000fe20000000000 */
[----:B------:R-:W-:Y:S01]  /*bf60*/  ISETP.GT.U32.AND P6, PT, R122, R175, PT ;  /* 0x000000af7a00720c */ /* 0x000fe20003fc4070 */
[----:B------:R-:W-:Y:S01]  /*bf70*/  @!P5 IMAD.IADD R183, R183, 0x1, -R122 ;  /* 0x00000001b7b7d824 */ /* 0x000fe200078e0a7a */
[----:B------:R-:W-:Y:S01]  /*bf80*/  ISETP.GE.AND P5, PT, R176, RZ, PT ;  /* 0x000000ffb000720c */ /* 0x000fe20003fa6270 */
[----:B-1----:R-:W-:Y:S01]  /*bf90*/  IMAD.MOV.U32 R0, RZ, RZ, R178 ;  /* 0x000000ffff007224 */ /* 0x002fe200078e00b2 */
[----:B------:R-:W-:Y:S01]  /*bfa0*/  @!P3 IADD3 R3, -R3, RZ, RZ ;  /* 0x000000ff0303b210 */ /* 0x000fe20007ffe1ff */
[----:B------:R-:W-:Y:S01]  /*bfb0*/  IMAD.HI.U32 R178, R232, R185, RZ ;  /* 0x000000b9e8b27227 */ /* 0x000fe200078e00ff */
[----:B------:R-:W-:-:S02]  /*bfc0*/  IABS R186, R180 ;  /* 0x000000b400ba7213 */ /* 0x000fc40000000000 */
[----:B------:R-:W-:Y:S01]  /*bfd0*/  @!P0 IADD3 R0, -R0, RZ, RZ ;  /* 0x000000ff00008210 */ /* 0x000fe20007ffe1ff */
[----:B------:R-:W-:Y:S01]  /*bfe0*/  IMAD.MOV R176, RZ, RZ, -R178 ;  /* 0x000000ffffb07224 */ /* 0x000fe200078e0ab2 */
[----:B------:R-:W-:Y:S01]  /*bff0*/  ISETP.GT.U32.AND P0, PT, R122, R177, PT ;  /* 0x000000b17a00720c */ /* 0x000fe20003f04070 */
[----:B------:R-:W-:Y:S02]  /*c000*/  VIADD R178, R252, 0xfa ;  /* 0x000000fafcb27836 */ /* 0x000fe40000000000 */
[----:B------:R1:W-:Y:S01]  /*c010*/  STL [R1+0x690], R0 ;  /* 0x0006900001007387 */ /* 0x0003e20000100800 */
[----:B------:R-:W-:Y:S02]  /*c020*/  IMAD R185, R122, R176, R185 ;  /* 0x000000b07ab97224 */ /* 0x000fe400078e02b9 */
[----:B------:R-:W-:Y:S01]  /*c030*/  @!P6 IMAD.IADD R175, R175, 0x1, -R122 ;  /* 0x00000001afafe824 */ /* 0x000fe200078e0a7a */
[----:B------:R-:W-:Y:S01]  /*c040*/  STL [R1+0x68c], R3 ;  /* 0x00068c0301007387 */ /* 0x000fe20000100800 */
[----:B------:R-:W-:Y:S01]  /*c050*/  IMAD.HI.U32 R179, R232, R186, RZ ;  /* 0x000000bae8b37227 */ /* 0x000fe200078e00ff */
[----:B------:R-:W-:-:S02]  /*c060*/  ISETP.GT.U32.AND P6, PT, R122, R185, PT ;  /* 0x000000b97a00720c */ /* 0x000fc40003fc4070 */
[----:B------:R-:W-:Y:S01]  /*c070*/  IABS R176, R178 ;  /* 0x000000b200b07213 */ /* 0x000fe20000000000 */
[----:B------:R-:W-:Y:S02]  /*c080*/  IMAD.MOV R179, RZ, RZ, -R179 ;  /* 0x000000ffffb37224 */ /* 0x000fe400078e0ab3 */
[----:B------:R-:W-:Y:S01]  /*c090*/  @!P0 IMAD.IADD R177, R177, 0x1, -R122 ;  /* 0x00000001b1b18824 */ /* 0x000fe200078e0a7a */
[----:B------:R-:W-:Y:S01]  /*c0a0*/  ISETP.GE.AND P0, PT, R174, RZ, PT ;  /* 0x000000ffae00720c */ /* 0x000fe20003f06270 */
[----:B-1----:R-:W-:Y:S01]  /*c0b0*/  IMAD.MOV.U32 R0, RZ, RZ, R183 ;  /* 0x000000ffff007224 */ /* 0x002fe200078e00b7 */
[----:B------:R-:W-:Y:S01]  /*c0c0*/  IADD3 R174, R252, 0xfb, RZ ;  /* 0x000000fbfcae7810 */ /* 0x000fe20007ffe0ff */
[C---:B------:R-:W-:Y:S01]  /*c0d0*/  IMAD R186, R122.reuse, R179, R186 ;  /* 0x000000b37aba7224 */ /* 0x040fe200078e02ba */
[C---:B------:R-:W-:Y:S01]  /*c0e0*/  ISETP.GT.U32.AND P3, PT, R122.reuse, R177, PT ;  /* 0x000000b17a00720c */ /* 0x040fe20003f64070 */
[----:B------:R-:W-:Y:S01]  /*c0f0*/  @!P4 IMAD.MOV R0, RZ, RZ, -R0 ;  /* 0x000000ffff00c224 */ /* 0x000fe200078e0a00 */
[----:B------:R-:W-:Y:S01]  /*c100*/  ISETP.GT.U32.AND P4, PT, R122, R175, PT ;  /* 0x000000af7a00720c */ /* 0x000fe20003f84070 */
[----:B------:R-:W-:Y:S01]  /*c110*/  IMAD.HI.U32 R179, R232, R176, RZ ;  /* 0x000000b0e8b37227 */ /* 0x000fe200078e00ff */
[----:B------:R-:W-:-:S02]  /*c120*/  IABS R181, R174 ;  /* 0x000000ae00b57213 */ /* 0x000fc40000000000 */
[----:B------:R1:W-:Y:S01]  /*c130*/  STL [R1+0x67c], R0 ;  /* 0x00067c0001007387 */ /* 0x0003e20000100800 */
[--C-:B------:R-:W-:Y:S01]  /*c140*/  @!P6 IMAD.IADD R185, R185, 0x1, -R122.reuse ;  /* 0x00000001b9b9e824 */ /* 0x100fe200078e0a7a */
[----:B------:R-:W-:Y:S01]  /*c150*/  ISETP.GE.AND P6, PT, R174, RZ, PT ;  /* 0x000000ffae00720c */ /* 0x000fe20003fc6270 */
[----:B------:R-:W-:Y:S02]  /*c160*/  IMAD.MOV R179, RZ, RZ, -R179 ;  /* 0x000000ffffb37224 */ /* 0x000fe400078e0ab3 */
[----:B------:R-:W-:Y:S02]  /*c170*/  VIADD R199, R252, 0x1b0 ;  /* 0x000001b0fcc77836 */ /* 0x000fe40000000000 */
[--C-:B------:R-:W-:Y:S01]  /*c180*/  @!P3 IMAD.IADD R177, R177, 0x1, -R122.reuse ;  /* 0x00000001b1b1b824 */ /* 0x100fe200078e0a7a */
[----:B------:R-:W-:Y:S01]  /*c190*/  ISETP.GT.U32.AND P3, PT, R122, R186, PT ;  /* 0x000000ba7a00720c */ /* 0x000fe20003f64070 */
[----:B------:R-:W-:Y:S01]  /*c1a0*/  @!P4 IMAD.IADD R175, R175, 0x1, -R122 ;  /* 0x00000001afafc824 */ /* 0x000fe200078e0a7a */
[----:B------:R-:W-:Y:S01]  /*c1b0*/  ISETP.GE.AND P4, PT, R178, RZ, PT ;  /* 0x000000ffb200720c */ /* 0x000fe20003f86270 */
[----:B-1----:R-:W-:Y:S01]  /*c1c0*/  IMAD.MOV.U32 R0, RZ, RZ, R182 ;  /* 0x000000ffff007224 */ /* 0x002fe200078e00b6 */
[----:B------:R-:W-:Y:S01]  /*c1d0*/  IADD3 R182, R252, 0xfd, RZ ;  /* 0x000000fdfcb67810 */ /* 0x000fe20007ffe0ff */
[----:B------:R-:W-:-:S02]  /*c1e0*/  IMAD R174, R122, R179, R176 ;  /* 0x000000b37aae7224 */ /* 0x000fc400078e02b0 */
[----:B------:R-:W-:Y:S01]  /*c1f0*/  VIADD R176, R252, 0xfc ;  /* 0x000000fcfcb07836 */ /* 0x000fe20000000000 */
[----:B------:R-:W-:Y:S01]  /*c200*/  @!P2 IADD3 R0, -R0, RZ, RZ ;  /* 0x000000ff0000a210 */ /* 0x000fe20007ffe1ff */
[----:B------:R-:W-:Y:S01]  /*c210*/  VIADD R179, R252, 0xfe ;  /* 0x000000fefcb37836 */ /* 0x000fe20000000000 */
[----:B------:R-:W-:Y:S01]  /*c220*/  ISETP.GE.AND P2, PT, R180, RZ, PT ;  /* 0x000000ffb400720c */ /* 0x000fe20003f46270 */
[----:B------:R-:W-:Y:S01]  /*c230*/  IMAD.HI.U32 R180, R232, R181, RZ ;  /* 0x000000b5e8b47227 */ /* 0x000fe200078e00ff */
[----:B------:R-:W-:Y:S01]  /*c240*/  IABS R183, R182 ;  /* 0x000000b600b77213 */ /* 0x000fe20000000000 */
[----:B------:R1:W-:Y:S02]  /*c250*/  STL [R1+0x680], R0 ;  /* 0x0006800001007387 */ /* 0x0003e40000100800 */
[----:B------:R-:W-:Y:S01]  /*c260*/  @!P3 IMAD.IADD R186, R186, 0x1, -R122 ;  /* 0x00000001babab824 */ /* 0x000fe200078e0a7a */
[----:B------:R-:W-:Y:S01]  /*c270*/  IADD3 R178, -R180, RZ, RZ ;  /* 0x000000ffb4b27210 */ /* 0x000fe20007ffe1ff */
[----:B------:R-:W-:-:S02]  /*c280*/  VIADD R201, R252, 0x1b2 ;  /* 0x000001b2fcc97836 */ /* 0x000fc40000000000 */
[----:B------:R-:W-:Y:S01]  /*c290*/  VIADD R207, R252, 0x1ba ;  /* 0x000001bafccf7836 */ /* 0x000fe20000000000 */
[C---:B------:R-:W-:Y:S01]  /*c2a0*/  ISETP.GT.U32.AND P3, PT, R122.reuse, R186, PT ;  /* 0x000000ba7a00720c */ /* 0x040fe20003f64070 */
[----:B------:R-:W-:Y:S01]  /*c2b0*/  IMAD R181, R122, R178, R181 ;  /* 0x000000b27ab57224 */ /* 0x000fe200078e02b5 */
[----:B------:R-:W-:Y:S01]  /*c2c0*/  IABS R178, R176 ;  /* 0x000000b000b27213 */ /* 0x000fe20000000000 */
[----:B-1----:R-:W-:Y:S01]  /*c2d0*/  IMAD.MOV.U32 R0, RZ, RZ, R177 ;  /* 0x000000ffff007224 */ /* 0x002fe200078e00b1 */
[C---:B------:R-:W-:Y:S01]  /*c2e0*/  IADD3 R177, R252.reuse, 0xff, RZ ;  /* 0x000000fffcb17810 */ /* 0x040fe20007ffe0ff */
[----:B------:R-:W-:Y:S02]  /*c2f0*/  VIADD R212, R252, 0x1bb ;  /* 0x000001bbfcd47836 */ /* 0x000fe40000000000 */
[----:B------:R-:W-:Y:S01]  /*c300*/  @!P1 IMAD.MOV R0, RZ, RZ, -R0 ;  /* 0x000000ffff009224 */ /* 0x000fe200078e0a00 */
[----:B------:R-:W-:Y:S01]  /*c310*/  ISETP.GT.U32.AND P1, PT, R122, R185, PT ;  /* 0x000000b97a00720c */ /* 0x000fe20003f24070 */
[----:B------:R-:W-:Y:S01]  /*c320*/  IMAD.HI.U32 R184, R232, R178, RZ ;  /* 0x000000b2e8b87227 */ /* 0x000fe200078e00ff */
[----:B------:R-:W-:-:S02]  /*c330*/  IABS R180, R177 ;  /* 0x000000b100b47213 */ /* 0x000fc40000000000 */
[----:B------:R1:W-:Y:S01]  /*c340*/  STL [R1+0x688], R0 ;  /* 0x0006880001007387 */ /* 0x0003e20000100800 */
[----:B------:R-:W-:Y:S01]  /*c350*/  IMAD.MOV R184, RZ, RZ, -R184 ;  /* 0x000000ffffb87224 */ /* 0x000fe200078e0ab8 */
[----:B------:R-:W-:Y:S01]  /*c360*/  IABS R209, R212 ;  /* 0x000000d400d17213 */ /* 0x000fe20000000000 */
[----:B------:R-:W-:Y:S01]  /*c370*/  @!P3 IMAD.IADD R186, R186, 0x1, -R122 ;  /* 0x00000001babab824 */ /* 0x000fe200078e0a7a */
[----:B------:R-:W-:Y:S01]  /*c380*/  ISETP.GE.AND P3, PT, R176, RZ, PT ;  /* 0x000000ffb000720c */ /* 0x000fe20003f66270 */
[----:B------:R-:W-:Y:S02]  /*c390*/  IMAD R178, R122, R184, R178 ;  /* 0x000000b87ab27224 */ /* 0x000fe400078e02b2 */
[----:B------:R-:W-:Y:S02]  /*c3a0*/  IMAD.HI.U32 R184, R232, R183, RZ ;  /* 0x000000b7e8b87227 */ /* 0x000fe400078e00ff */
[----:B------:R-:W-:Y:S02]  /*c3b0*/  @!P1 IADD3 R185, R185, -R122, RZ ;  /* 0x8000007ab9b99210 */ /* 0x000fe40007ffe0ff */
[----:B-1----:R-:W-:Y:S01]  /*c3c0*/  IMAD.MOV.U32 R0, RZ, RZ, R175 ;  /* 0x000000ffff007224 */ /* 0x002fe200078e00af */
[C---:B------:R-:W-:Y:S01]  /*c3d0*/  ISETP.GT.U32.AND P1, PT, R122.reuse, R181, PT ;  /* 0x000000b57a00720c */ /* 0x040fe20003f24070 */
[----:B------:R-:W-:Y:S01]  /*c3e0*/  IMAD.MOV R184, RZ, RZ, -R184 ;  /* 0x000000ffffb87224 */ /* 0x000fe200078e0ab8 */
[----:B------:R-:W-:Y:S01]  /*c3f0*/  IABS R175, R179 ;  /* 0x000000b300af7213 */ /* 0x000fe20000000000 */
[----:B------:R-:W-:Y:S01]  /*c400*/  @!P5 IMAD.MOV R0, RZ, RZ, -R0 ;  /* 0x000000ffff00d224 */ /* 0x000fe200078e0a00 */
[C---:B------:R-:W-:Y:S01]  /*c410*/  ISETP.GT.U32.AND P5, PT, R122.reuse, R174, PT ;  /* 0x000000ae7a00720c */ /* 0x040fe20003fa4070 */
[----:B------:R-:W-:-:S02]  /*c420*/  IMAD R183, R122, R184, R183 ;  /* 0x000000b87ab77224 */ /* 0x000fc400078e02b7 */
[----:B------:R-:W-:Y:S01]  /*c430*/  IMAD.HI.U32 R176, R232, R175, RZ ;  /* 0x000000afe8b07227 */ /* 0x000fe200078e00ff */
[----:B------:R1:W-:Y:S03]  /*c440*/  STL [R1+0x684], R0 ;  /* 0x0006840001007387 */ /* 0x0003e60000100800 */
[----:B------:R-:W-:Y:S01]  /*c450*/  VIADD R217, R252, 0x1bd ;  /* 0x000001bdfcd97836 */ /* 0x000fe20000000000 */
[----:B------:R-:W-:Y:S01]  /*c460*/  IADD3 R176, -R176, RZ, RZ ;  /* 0x000000ffb0b07210 */ /* 0x000fe20007ffe1ff */
[C---:B------:R-:W-:Y:S01]  /*c470*/  VIADD R216, R252.reuse, 0x1c0 ;  /* 0x000001c0fcd87836 */ /* 0x040fe20000000000 */
[----:B------:R-:W-:Y:S01]  /*c480*/  @!P1 IADD3 R181, R181, -R122, RZ ;  /* 0x8000007ab5b59210 */ /* 0x000fe20007ffe0ff */
[----:B------:R-:W-:Y:S02]  /*c490*/  VIADD R214, R252, 0x1bf ;  /* 0x000001bffcd67836 */ /* 0x000fe40000000000 */
[----:B------:R-:W-:Y:S01]  /*c4a0*/  @!P5 IMAD.IADD R174, R174, 0x1, -R122 ;  /* 0x00000001aeaed824 */ /* 0x000fe200078e0a7a */
[C---:B------:R-:W-:Y:S01]  /*c4b0*/  ISETP.GT.U32.AND P5, PT, R122.reuse, R178, PT ;  /* 0x000000b27a00720c */ /* 0x040fe20003fa4070 */
[----:B-1----:R-:W-:Y:S01]  /*c4c0*/  IMAD.MOV.U32 R0, RZ, RZ, R185 ;  /* 0x000000ffff007224 */ /* 0x002fe200078e00b9 */
[----:B------:R-:W-:Y:S01]  /*c4d0*/  ISETP.GT.U32.AND P1, PT, R122, R181, PT ;  /* 0x000000b57a00720c */ /* 0x000fe20003f24070 */
[----:B------:R-:W-:Y:S01]  /*c4e0*/  IMAD.HI.U32 R185, R232, R180, RZ ;  /* 0x000000b4e8b97227 */ /* 0x000fe200078e00ff */
[----:B------:R-:W-:-:S03]  /*c4f0*/  IABS R218, R216 ;  /* 0x000000d800da7213 */ /* 0x000fc60000000000 */
[----:B------:R-:W-:Y:S01]  /*c500*/  @!P0 IMAD.MOV R0, RZ, RZ, -R0 ;  /* 0x000000ffff008224 */ /* 0x000fe200078e0a00 */
[C---:B------:R-:W-:Y:S01]  /*c510*/  ISETP.GT.U32.AND P0, PT, R122.reuse, R174, PT ;  /* 0x000000ae7a00720c */ /* 0x040fe20003f04070 */
[----:B------:R-:W-:Y:S01]  /*c520*/  IMAD R175, R122, R176, R175 ;  /* 0x000000b07aaf7224 */ /* 0x000fe200078e02af */
[C---:B------:R-:W-:Y:S01]  /*c530*/  IADD3 R176, R252.reuse, 0x100, RZ ;  /* 0x00000100fcb07810 */ /* 0x040fe20007ffe0ff */
[----:B------:R-:W-:Y:S01]  /*c540*/  VIADD R224, R252, 0x1c8 ;  /* 0x000001c8fce07836 */ /* 0x000fe20000000000 */
[----:B------:R1:W-:Y:S01]  /*c550*/  STL [R1+0x674], R0 ;  /* 0x0006740001007387 */ /* 0x0003e20000100800 */
[--C-:B------:R-:W-:Y:S02]  /*c560*/  @!P5 IMAD.IADD R178, R178, 0x1, -R122.reuse ;  /* 0x00000001b2b2d824 */ /* 0x100fe400078e0a7a */
[----:B------:R-:W-:Y:S01]  /*c570*/  @!P1 IMAD.IADD R181, R181, 0x1, -R122 ;  /* 0x00000001b5b59824 */ /* 0x000fe200078e0a7a */
[----:B------:R-:W-:Y:S01]  /*c580*/  ISETP.GT.U32.AND P1, PT, R122, R175, PT ;  /* 0x000000af7a00720c */ /* 0x000fe20003f24070 */
[----:B------:R-:W-:Y:S01]  /*c590*/  VIADD R226, R252, 0x1ca ;  /* 0x000001cafce27836 */ /* 0x000fe20000000000 */
[----:B------:R-:W-:Y:S01]  /*c5a0*/  ISETP.GT.U32.AND P5, PT, R122, R178, PT ;  /* 0x000000b27a00720c */ /* 0x000fe20003fa4070 */
[----:B------:R-:W-:-:S02]  /*c5b0*/  VIADD R225, R252, 0x1c9 ;  /* 0x000001c9fce17836 */ /* 0x000fc40000000000 */
[----:B------:R-:W-:Y:S01]  /*c5c0*/  @!P0 IMAD.IADD R174, R174, 0x1, -R122 ;  /* 0x00000001aeae8824 */ /* 0x000fe200078e0a7a */
[----:B------:R-:W-:Y:S01]  /*c5d0*/  ISETP.GT.U32.AND P0, PT, R122, R183, PT ;  /* 0x000000b77a00720c */ /* 0x000fe20003f04070 */
[----:B-1----:R-:W-:Y:S02]  /*c5e0*/  IMAD.MOV.U32 R0, RZ, RZ, R186 ;  /* 0x000000ffff007224 */ /* 0x002fe400078e00ba */
[----:B------:R-:W-:Y:S02]  /*c5f0*/  IMAD.MOV.U32 R3, RZ, RZ, R174 ;  /* 0x000000ffff037224 */ /* 0x000fe400078e00ae */
[----:B------:R-:W-:Y:S01]  /*c600*/  @!P2 IMAD.MOV R0, RZ, RZ, -R0 ;  /* 0x000000ffff00a224 */ /* 0x000fe200078e0a00 */
[----:B------:R-:W-:Y:S01]  /*c610*/  ISETP.GE.AND P2, PT, R182, RZ, PT ;  /* 0x000000ffb600720c */ /* 0x000fe20003f46270 */
[----:B------:R-:W-:Y:S02]  /*c620*/  IMAD.MOV R182, RZ, RZ, -R185 ;  /* 0x000000ffffb67224 */ /* 0x000fe400078e0ab9 */
[----:B------:R-:W-:Y:S01]  /*c630*/  @!P4 IMAD.MOV R3, RZ, RZ, -R3 ;  /* 0x000000ffff03c224 */ /* 0x000fe200078e0a03 */
[----:B------:R1:W-:Y:S01]  /*c640*/  STL [R1+0x5e0], R0 ;  /* 0x0005e00001007387 */ /* 0x0003e20000100800 */
[----:B------:R-:W-:Y:S01]  /*c650*/  IMAD R180, R122, R182, R180 ;  /* 0x000000b67ab47224 */ /* 0x000fe200078e02b4 */
[----:B------:R-:W-:Y:S01]  /*c660*/  IABS R182, R176 ;  /* 0x000000b000b67213 */ /* 0x000fe20000000000 */
[--C-:B------:R-:W-:Y:S01]  /*c670*/  @!P0 IMAD.IADD R183, R183, 0x1, -R122.reuse ;  /* 0x00000001b7b78824 */ /* 0x100fe200078e0a7a */
[----:B------:R-:W-:Y:S01]  /*c680*/  @!P5 IADD3 R178, R178, -R122, RZ ;  /* 0x8000007ab2b2d210 */ /* 0x000fe20007ffe0ff */
[----:B------:R-:W-:Y:S01]  /*c690*/  STL [R1+0x5f4], R3 ;  /* 0x0005f40301007387 */ /* 0x000fe20000100800 */
[----:B------:R-:W-:Y:S01]  /*c6a0*/  MOV R174, R182 ;  /* 0x000000b600ae7202 */ /* 0x000fe20000000f00 */
[----:B------:R-:W-:Y:S01]  /*c6b0*/  @!P1 IMAD.IADD R175, R175, 0x1, -R122 ;  /* 0x00000001afaf9824 */ /* 0x000fe200078e0a7a */
[----:B------:R-:W-:Y:S01]  /*c6c0*/  ISETP.GE.AND P4, PT, R179, RZ, PT ;  /* 0x000000ffb300720c */ /* 0x000fe20003f86270 */
[----:B------:R-:W-:Y:S01]  /*c6d0*/  VIADD R179, R252, 0x101 ;  /* 0x00000101fcb37836 */ /* 0x000fe20000000000 */
[----:B------:R-:W-:Y:S01]  /*c6e0*/  ISETP.GT.U32.AND P0, PT, R122, R183, PT ;  /* 0x000000b77a00720c */ /* 0x000fe20003f04070 */
[----:B-1----:R-:W-:Y:S01]  /*c6f0*/  IMAD.MOV.U32 R0, RZ, RZ, R181 ;  /* 0x000000ffff007224 */ /* 0x002fe200078e00b5 */
[----:B------:R-:W-:Y:S01]  /*c700*/  ISETP.GE.AND P5, PT, R177, RZ, PT ;  /* 0x000000ffb100720c */ /* 0x000fe20003fa6270 */
[----:B------:R-:W-:Y:S01]  /*c710*/  IMAD.HI.U32 R182, R232, R174, RZ ;  /* 0x000000aee8b67227 */ /* 0x000fe200078e00ff */
[----:B------:R-:W-:-:S02]  /*c720*/  ISETP.GT.U32.AND P1, PT, R122, R175, PT ;  /* 0x000000af7a00720c */ /* 0x000fc40003f24070 */
[----:B------:R-:W-:Y:S01]  /*c730*/  IADD3 R177, R252, 0x102, RZ ;  /* 0x00000102fcb17810 */ /* 0x000fe20007ffe0ff */
[----:B------:R-:W-:Y:S01]  /*c740*/  @!P6 IMAD.MOV R0, RZ, RZ, -R0 ;  /* 0x000000ffff00e224 */ /* 0x000fe200078e0a00 */
[----:B------:R-:W-:Y:S01]  /*c750*/  ISETP.GT.U32.AND P6, PT, R122, R180, PT ;  /* 0x000000b47a00720c */ /* 0x000fe20003fc4070 */
[----:B------:R-:W-:Y:S01]  /*c760*/  IMAD.MOV R182, RZ, RZ, -R182 ;  /* 0x000000ffffb67224 */ /* 0x000fe200078e0ab6 */
[----:B------:R-:W-:Y:S01]  /*c770*/  IABS R181, R179 ;  /* 0x000000b300b57213 */ /* 0x000fe20000000000 */
[----:B------:R-:W-:Y:S01]  /*c780*/  VIADD R244, R252, 0x1d3 ;  /* 0x000001d3fcf47836 */ /* 0x000fe20000000000 */
[----:B------:R1:W-:Y:S01]  /*c790*/  STL [R1+0x66c], R0 ;  /* 0x00066c0001007387 */ /* 0x0003e20000100800 */
[----:B------:R-:W-:Y:S01]  /*c7a0*/  IMAD R174, R122, R182, R174 ;  /* 0x000000b67aae7224 */ /* 0x000fe200078e02ae */
[----:B------:R-:W-:Y:S01]  /*c7b0*/  IABS R182, R177 ;  /* 0x000000b100b67213 */ /* 0x000fe20000000000 */
[----:B------:R-:W-:Y:S02]  /*c7c0*/  IMAD.HI.U32 R184, R232, R181, RZ ;  /* 0x000000b5e8b87227 */ /* 0x000fe400078e00ff */
[----:B------:R-:W-:-:S02]  /*c7d0*/  @!P1 IADD3 R175, R175, -R122, RZ ;  /* 0x8000007aafaf9210 */ /* 0x000fc40007ffe0ff */
[--C-:B------:R-:W-:Y:S01]  /*c7e0*/  @!P0 IMAD.IADD R183, R183, 0x1, -R122.reuse ;  /* 0x00000001b7b78824 */ /* 0x100fe200078e0a7a */
[----:B------:R-:W-:Y:S01]  /*c7f0*/  ISETP.GE.AND P0, PT, R176, RZ, PT ;  /* 0x000000ffb000720c */ /* 0x000fe20003f06270 */
[----:B------:R-:W-:Y:S01]  /*c800*/  @!P6 IMAD.IADD R180, R180, 0x1, -R122 ;  /* 0x00000001b4b4e824 */ /* 0x000fe200078e0a7a */
[----:B------:R-:W-:Y:S01]  /*c810*/  ISETP.GE.AND P1, PT, R179, RZ, PT ;  /* 0x000000ffb300720c */ /* 0x000fe20003f26270 */
[----:B-1----:R-:W-:Y:S02]  /*c820*/  IMAD.MOV.U32 R0, RZ, RZ, R178 ;  /* 0x000000ffff007224 */ /* 0x002fe400078e00b2 */
[----:B------:R-:W-:Y:S01]  /*c830*/  IMAD.HI.U32 R178, R232, R182, RZ ;  /* 0x000000b6e8b27227 */ /* 0x000fe200078e00ff */
[----:B------:R-:W-:Y:S02]  /*c840*/  ISETP.GT.U32.AND P6, PT, R122, R180, PT ;  /* 0x000000b47a00720c */ /* 0x000fe40003fc4070 */
[----:B------:R-:W-:Y:S01]  /*c850*/  @!P3 IADD3 R0, -R0, RZ, RZ ;  /* 0x000000ff0000b210 */ /* 0x000fe20007ffe1ff */
[----:B------:R-:W-:Y:S01]  /*c860*/  IMAD.MOV R184, RZ, RZ, -R184 ;  /* 0x000000ffffb87224 */ /* 0x000fe200078e0ab8 */
[----:B------:R-:W-:Y:S01]  /*c870*/  ISETP.GT.U32.AND P3, PT, R122, R174, PT ;  /* 0x000000ae7a00720c */ /* 0x000fe20003f64070 */
[----:B------:R-:W-:-:S02]  /*c880*/  IMAD.MOV R178, RZ, RZ, -R178 ;  /* 0x000000ffffb27224 */ /* 0x000fc400078e0ab2 */
[----:B------:R1:W-:Y:S01]  /*c890*/  STL [R1+0x670], R0 ;  /* 0x0006700001007387 */ /* 0x0003e20000100800 */
[----:B------:R-:W-:Y:S02]  /*c8a0*/  VIADD R176, R252, 0x103 ;  /* 0x00000103fcb07836 */ /* 0x000fe40000000000 */
[C---:B------:R-:W-:Y:S02]  /*c8b0*/  IMAD R179, R122.reuse, R184, R181 ;  /* 0x000000b87ab37224 */ /* 0x040fe400078e02b5 */
[----:B------:R-:W-:Y:S01]  /*c8c0*/  IMAD R182, R122, R178, R182 ;  /* 0x000000b27ab67224 */ /* 0x000fe200078e02b6 */
[----:B------:R-:W-:Y:S01]  /*c8d0*/  IABS R181, R176 ;  /* 0x000000b000b57213 */ /* 0x000fe20000000000 */
[----:B------:R-:W-:Y:S01]  /*c8e0*/  IMAD.MOV.U32 R3, RZ, RZ, R175 ;  /* 0x000000ffff037224 */ /* 0x000fe200078e00af */
[----:B------:R-:W-:Y:S01]  /*c8f0*/  IADD3 R175, R252, 0x104, RZ ;  /* 0x00000104fcaf7810 */ /* 0x000fe20007ffe0ff */
[----:B------:R-:W-:Y:S01]  /*c900*/  @!P6 IMAD.IADD R180, R180, 0x1, -R122 ;  /* 0x00000001b4b4e824 */ /* 0x000fe200078e0a7a */
[----:B------:R-:W-:Y:S01]  /*c910*/  @!P3 IADD3 R174, R174, -R122, RZ ;  /* 0x8000007aaeaeb210 */ /* 0x000fe20007ffe0ff */
[----:B-1----:R-:W-:Y:S01]  /*c920*/  IMAD.MOV.U32 R0, RZ, RZ, R183 ;  /* 0x000000ffff007224 */ /* 0x002fe200078e00b7 */
[C---:B------:R-:W-:Y:S01]  /*c930*/  ISETP.GT.U32.AND P6, PT, R122.reuse, R179, PT ;  /* 0x000000b37a00720c */ /* 0x040fe20003fc4070 */
[----:B------:R-:W-:Y:S01]  /*c940*/  @!P4 IMAD.MOV R3, RZ, RZ, -R3 ;  /* 0x000000ffff03c224 */ /* 0x000fe200078e0a03 */
[C---:B------:R-:W-:Y:S01]  /*c950*/  ISETP.GT.U32.AND P3, PT, R122.reuse, R174, PT ;  /* 0x000000ae7a00720c */ /* 0x040fe20003f64070 */
[----:B------:R-:W-:Y:S01]  /*c960*/  @!P2 IMAD.MOV R0, RZ, RZ, -R0 ;  /* 0x000000ffff00a224 */ /* 0x000fe200078e0a00 */
[----:B------:R-:W-:Y:S01]  /*c970*/  ISETP.GT.U32.AND P4, PT, R122, R182, PT ;  /* 0x000000b67a00720c */ /* 0x000fe20003f84070 */
[C---:B------:R-:W-:Y:S01]  /*c980*/  VIADD R183, R252.reuse, 0x106 ;  /* 0x00000106fcb77836 */ /* 0x040fe20000000000 */
[----:B------:R-:W-:Y:S01]  /*c990*/  ISETP.GE.AND P2, PT, R177, RZ, PT ;  /* 0x000000ffb100720c */ /* 0x000fe20003f46270 */
[----:B------:R-:W-:Y:S01]  /*c9a0*/  IMAD.MOV.U32 R177, RZ, RZ, R181 ;  /* 0x000000ffffb17224 */ /* 0x000fe200078e00b5 */
[----:B------:R1:W-:Y:S01]  /*c9b0*/  STL [R1+0x628], R0 ;  /* 0x0006280001007387 */ /* 0x0003e20000100800 */
[----:B------:R-:W-:-:S02]  /*c9c0*/  VIADD R12, R252, 0x1fa ;  /* 0x000001fafc0c7836 */ /* 0x000fc40000000000 */
[----:B------:R-:W-:Y:S01]  /*c9d0*/  IMAD.HI.U32 R178, R232, R177, RZ ;  /* 0x000000b1e8b27227 */ /* 0x000fe200078e00ff */
[----:B------:R-:W-:Y:S03]  /*c9e0*/  STL [R1+0x650], R3 ;  /* 0x0006500301007387 */ /* 0x000fe60000100800 */
[----:B------:R-:W-:Y:S02]  /*c9f0*/  IMAD.MOV R178, RZ, RZ, -R178 ;  /* 0x000000ffffb27224 */ /* 0x000fe400078e0ab2 */
[----:B------:R-:W-:Y:S01]  /*ca00*/  @!P3 IMAD.IADD R174, R174, 0x1, -R122 ;  /* 0x00000001aeaeb824 */ /* 0x000fe200078e0a7a */
[----:B------:R-:W-:Y:S01]  /*ca10*/  @!P4 IADD3 R182, R182, -R122, RZ ;  /* 0x8000007ab6b6c210 */ /* 0x000fe20007ffe0ff */
[----:B-1----:R-:W-:Y:S01]  /*ca20*/  IMAD.MOV.U32 R0, RZ, RZ, R180 ;  /* 0x000000ffff007224 */ /* 0x002fe200078e00b4 */
[----:B------:R-:W-:Y:S01]  /*ca30*/  IABS R180, R175 ;  /* 0x000000af00b47213 */ /* 0x000fe20000000000 */
[----:B------:R-:W-:Y:S01]  /*ca40*/  @!P6 IMAD.IADD R179, R179, 0x1, -R122 ;  /* 0x00000001b3b3e824 */ /* 0x000fe200078e0a7a */
[C---:B------:R-:W-:Y:S01]  /*ca50*/  ISETP.GT.U32.AND P4, PT, R122.reuse, R182, PT ;  /* 0x000000b67a00720c */ /* 0x040fe20003f84070 */
[----:B------:R-:W-:Y:S01]  /*ca60*/  IMAD R177, R122, R178, R177 ;  /* 0x000000b27ab17224 */ /* 0x000fe200078e02b1 */
[----:B------:R-:W-:Y:S01]  /*ca70*/  @!P5 IADD3 R0, -R0, RZ, RZ ;  /* 0x000000ff0000d210 */ /* 0x000fe20007ffe1ff */
[----:B------:R-:W-:Y:S01]  /*ca80*/  IMAD.HI.U32 R181, R232, R180, RZ ;  /* 0x000000b4e8b57227 */ /* 0x000fe200078e00ff */
[----:B------:R-:W-:-:S02]  /*ca90*/  ISETP.GT.U32.AND P5, PT, R122, R179, PT ;  /* 0x000000b37a00720c */ /* 0x000fc40003fa4070 */
[----:B------:R-:W-:Y:S01]  /*caa0*/  ISETP.GE.AND P6, PT, R176, RZ, PT ;  /* 0x000000ffb000720c */ /* 0x000fe20003fc6270 */
[----:B------:R1:W-:Y:S01]  /*cab0*/  STL [R1+0x654], R0 ;  /* 0x0006540001007387 */ /* 0x0003e20000100800 */
[----:B------:R-:W-:Y:S01]  /*cac0*/  IADD3 R181, -R181, RZ, RZ ;  /* 0x000000ffb5b57210 */ /* 0x000fe20007ffe1ff */
[C---:B------:R-:W-:Y:S01]  /*cad0*/  VIADD R176, R252.reuse, 0x105 ;  /* 0x00000105fcb07836 */ /* 0x040fe20000000000 */
[----:B------:R-:W-:Y:S01]  /*cae0*/  ISETP.GE.AND P3, PT, R175, RZ, PT ;  /* 0x000000ffaf00720c */ /* 0x000fe20003f66270 */
[----:B------:R-:W-:Y:S01]  /*caf0*/  VIADD R8, R252, 0x1fd ;  /* 0x000001fdfc087836 */ /* 0x000fe20000000000 */
[----:B------:R-:W-:Y:S01]  /*cb00*/  IABS R178, R183 ;  /* 0x000000b700b27213 */ /* 0x000fe20000000000 */
[----:B------:R-:W-:Y:S02]  /*cb10*/  IMAD R180, R122, R181, R180 ;  /* 0x000000b57ab47224 */ /* 0x000fe400078e02b4 */
[----:B------:R-:W-:Y:S02]  /*cb20*/  @!P4 IMAD.IADD R182, R182, 0x1, -R122 ;  /* 0x00000001b6b6c824 */ /* 0x000fe400078e0a7a */
[----:B-1----:R-:W-:Y:S01]  /*cb30*/  IMAD.MOV.U32 R0, RZ, RZ, R174 ;  /* 0x000000ffff007224 */ /* 0x002fe200078e00ae */
[----:B------:R-:W-:Y:S01]  /*cb40*/  ISETP.GT.U32.AND P4, PT, R122, R180, PT ;  /* 0x000000b47a00720c */ /* 0x000fe20003f84070 */
[----:B------:R-:W-:Y:S01]  /*cb50*/  @!P5 IMAD.IADD R179, R179, 0x1, -R122 ;  /* 0x00000001b3b3d824 */ /* 0x000fe200078e0a7a */
[----:B------:R-:W-:Y:S01]  /*cb60*/  ISETP.GE.AND P5, PT, R176, RZ, PT ;  /* 0x000000ffb000720c */ /* 0x000fe20003fa6270 */
[----:B------:R-:W-:Y:S01]  /*cb70*/  @!P0 IMAD.MOV R0, RZ, RZ, -R0 ;  /* 0x000000ffff008224 */ /* 0x000fe200078e0a00 */
[----:B------:R-:W-:Y:S01]  /*cb80*/  ISETP.GT.U32.AND P0, PT, R122, R177, PT ;  /* 0x000000b17a00720c */ /* 0x000fe20003f04070 */
[C---:B------:R-:W-:Y:S01]  /*cb90*/  VIADD R174, R252.reuse, 0x107 ;  /* 0x00000107fcae7836 */ /* 0x040fe20000000000 */
[----:B------:R-:W-:Y:S01]  /*cba0*/  IABS R176, R176 ;  /* 0x000000b000b07213 */ /* 0x000fe20000000000 */
[C---:B------:R-:W-:Y:S01]  /*cbb0*/  VIADD R13, R252.reuse, 0x1f9 ;  /* 0x000001f9fc0d7836 */ /* 0x040fe20000000000 */
[----:B------:R1:W-:Y:S01]  /*cbc0*/  STL [R1+0x65c], R0 ;  /* 0x00065c0001007387 */ /* 0x0003e20000100800 */
[----:B------:R-:W-:Y:S01]  /*cbd0*/  VIADD R11, R252, 0x1fb ;  /* 0x000001fbfc0b7836 */ /* 0x000fe20000000000 */
[----:B------:R-:W-:Y:S01]  /*cbe0*/  IABS R175, R174 ;  /* 0x000000ae00af7213 */ /* 0x000fe20000000000 */
[----:B------:R-:W-:-:S04]  /*cbf0*/  IMAD.HI.U32 R181, R232, R176, RZ ;  /* 0x000000b0e8b57227 */ /* 0x000fc800078e00ff */
[--C-:B------:R-:W-:Y:S01]  /*cc00*/  @!P4 IMAD.IADD R180, R180, 0x1, -R122.reuse ;  /* 0x00000001b4b4c824 */ /* 0x100fe200078e0a7a */
[----:B------:R-:W-:Y:S01]  /*cc10*/  IADD3 R181, -R181, RZ, RZ ;  /* 0x000000ffb5b57210 */ /* 0x000fe20007ffe1ff */
[----:B------:R-:W-:Y:S01]  /*cc20*/  @!P0 IMAD.IADD R177, R177, 0x1, -R122 ;  /* 0x00000001b1b18824 */ /* 0x000fe200078e0a7a */
[----:B-1----:R-:W-:Y:S01]  /*cc30*/  MOV R0, R179 ;  /* 0x000000b300007202 */ /* 0x002fe20000000f00 */
[----:B------:R-:W-:Y:S01]  /*cc40*/  IMAD.HI.U32 R179, R232, R178, RZ ;  /* 0x000000b2e8b37227 */ /* 0x000fe200078e00ff */
[C---:B------:R-:W-:Y:S02]  /*cc50*/  ISETP.GT.U32.AND P4, PT, R122.reuse, R180, PT ;  /* 0x000000b47a00720c */ /* 0x040fe40003f84070 */
[C---:B------:R-:W-:Y:S01]  /*cc60*/  ISETP.GT.U32.AND P0, PT, R122.reuse, R177, PT ;  /* 0x000000b17a00720c */ /* 0x040fe20003f04070 */
[----:B------:R-:W-:Y:S01]  /*cc70*/  @!P1 IMAD.MOV R0, RZ, RZ, -R0 ;  /* 0x000000ffff009224 */ /* 0x000fe200078e0a00 */
[----:B------:R-:W-:Y:S01]  /*cc80*/  ISETP.GE.AND P1, PT, R183, RZ, PT ;  /* 0x000000ffb700720c */ /* 0x000fe20003f26270 */
[----:B------:R-:W-:-:S02]  /*cc90*/  IMAD R176, R122, R181, R176 ;  /* 0x000000b57ab07224 */ /* 0x000fc400078e02b0 */
[----:B------:R-:W-:Y:S01]  /*cca0*/  IMAD.MOV R179, RZ, RZ, -R179 ;  /* 0x000000ffffb37224 */ /* 0x000fe200078e0ab3 */
[----:B------:R1:W-:Y:S01]  /*ccb0*/  STL [R1+0x64c], R0 ;  /* 0x00064c0001007387 */ /* 0x0003e20000100800 */
[----:B------:R-:W-:Y:S02]  /*ccc0*/  VIADD R181, R252, 0x1d8 ;  /* 0x000001d8fcb57836 */ /* 0x000fe40000000000 */
[----:B------:R-:W-:Y:S01]  /*ccd0*/  IMAD R178, R122, R179, R178 ;  /* 0x000000b37ab27224 */ /* 0x000fe200078e02b2 */
[----:B------:R-:W-:Y:S01]  /*cce0*/  IADD3 R179, R252, 0x109, RZ ;  /* 0x00000109fcb37810 */ /* 0x000fe20007ffe0ff */
[--C-:B------:R-:W-:Y:S02]  /*ccf0*/  @!P4 IMAD.IADD R180, R180, 0x1, -R122.reuse ;  /* 0x00000001b4b4c824 */ /* 0x100fe400078e0a7a */
[----:B------:R-:W-:Y:S01]  /*cd00*/  @!P0 IMAD.IADD R177, R177, 0x1, -R122 ;  /* 0x00000001b1b18824 */ /* 0x000fe200078e0a7a */
[----:B------:R-:W-:Y:S01]  /*cd10*/  ISETP.GT.U32.AND P0, PT, R122, R176, PT ;  /* 0x000000b07a00720c */ /* 0x000fe20003f04070 */
[----:B------:R-:W-:Y:S01]  /*cd20*/  VIADD R7, R252, 0x1fe ;  /* 0x000001fefc077836 */ /* 0x000fe20000000000 */
[----:B------:R-:W-:Y:S01]  /*cd30*/  ISETP.GT.U32.AND P4, PT, R122, R178, PT ;  /* 0x000000b27a00720c */ /* 0x000fe20003f84070 */
[----:B-1----:R-:W-:Y:S01]  /*cd40*/  IMAD.MOV.U32 R0, RZ, RZ, R182 ;  /* 0x000000ffff007224 */ /* 0x002fe200078e00b6 */
[----:B------:R-:W-:Y:S01]  /*cd50*/  IABS R183, R179 ;  /* 0x000000b300b77213 */ /* 0x000fe20000000000 */
[----:B------:R-:W-:-:S04]  /*cd60*/  IMAD.HI.U32 R182, R232, R175, RZ ;  /* 0x000000afe8b67227 */ /* 0x000fc800078e00ff */
[----:B------:R-:W-:Y:S01]  /*cd70*/  @!P2 IMAD.MOV R0, RZ, RZ, -R0 ;  /* 0x000000ffff00a224 */ /* 0x000fe200078e0a00 */
[----:B------:R-:W-:Y:S02]  /*cd80*/  ISETP.GE.AND P2, PT, R174, RZ, PT ;  /* 0x000000ffae00720c */ /* 0x000fe40003f46270 */
[----:B------:R-:W-:Y:S02]  /*cd90*/  IADD3 R174, -R182, RZ, RZ ;  /* 0x000000ffb6ae7210 */ /* 0x000fe40007ffe1ff */
[----:B------:R1:W-:Y:S01]  /*cda0*/  STL [R1+0x638], R0 ;  /* 0x0006380001007387 */ /* 0x0003e20000100800 */
[----:B------:R-:W-:Y:S02]  /*cdb0*/  @!P0 IADD3 R176, R176, -R122, RZ ;  /* 0x8000007ab0b08210 */ /* 0x000fe40007ffe0ff */
[----:B------:R-:W-:Y:S01]  /*cdc0*/  IMAD R175, R122, R174, R175 ;  /* 0x000000ae7aaf7224 */ /* 0x000fe200078e02af */
[----:B------:R-:W-:Y:S01]  /*cdd0*/  @!P4 IADD3 R178, R178, -R122, RZ ;  /* 0x8000007ab2b2c210 */ /* 0x000fe20007ffe0ff */
[----:B------:R-:W-:Y:S01]  /*cde0*/  VIADD R174, R252, 0x108 ;  /* 0x00000108fcae7836 */ /* 0x000fe20000000000 */
[----:B------:R-:W-:-:S02]  /*cdf0*/  ISETP.GT.U32.AND P0, PT, R122, R176, PT ;  /* 0x000000b07a00720c */ /* 0x000fc40003f04070 */
[----:B------:R-:W-:Y:S01]  /*ce00*/  ISETP.GT.U32.AND P4, PT, R122, R178, PT ;  /* 0x000000b27a00720c */ /* 0x000fe20003f84070 */
[----:B-1----:R-:W-:Y:S01]  /*ce10*/  IMAD.MOV.U32 R0, RZ, RZ, R177 ;  /* 0x000000ffff007224 */ /* 0x002fe200078e00b1 */
[----:B------:R-:W-:Y:S02]  /*ce20*/  IABS R177, R252 ;  /* 0x000000fc00b17213 */ /* 0x000fe40000000000 */
[----:B------:R-:W-:Y:S01]  /*ce30*/  IABS R182, R181 ;  /* 0x000000b500b67213 */ /* 0x000fe20000000000 */
[----:B------:R-:W-:Y:S01]  /*ce40*/  @!P6 IMAD.MOV R0, RZ, RZ, -R0 ;  /* 0x000000ffff00e224 */ /* 0x000fe200078e0a00 */
[----:B------:R-:W-:Y:S02]  /*ce50*/  ISETP.GE.AND P6, PT, R174, RZ, PT ;  /* 0x000000ffae00720c */ /* 0x000fe40003fc6270 */
[----:B------:R-:W-:Y:S01]  /*ce60*/  IABS R174, R174 ;  /* 0x000000ae00ae7213 */ /* 0x000fe20000000000 */
[----:B------:R-:W-:Y:S01]  /*ce70*/  IMAD.HI.U32 R184, R232, R182, RZ ;  /* 0x000000b6e8b87227 */ /* 0x000fe200078e00ff */
[----:B------:R1:W-:Y:S03]  /*ce80*/  STL [R1+0x640], R0 ;  /* 0x0006400001007387 */ /* 0x0003e60000100800 */
[----:B------:R-:W-:Y:S01]  /*ce90*/  @!P4 IADD3 R178, R178, -R122, RZ ;  /* 0x8000007ab2b2c210 */ /* 0x000fe20007ffe0ff */
[----:B------:R-:W-:Y:S01]  /*cea0*/  IMAD.HI.U32 R185, R232, R174, RZ ;  /* 0x000000aee8b97227 */ /* 0x000fe200078e00ff */
[----:B------:R-:W-:-:S03]  /*ceb0*/  ISETP.GE.AND P4, PT, R179, RZ, PT ;  /* 0x000000ffb300720c */ /* 0x000fc60003f86270 */
[----:B------:R-:W-:Y:S02]  /*cec0*/  @!P0 IMAD.IADD R176, R176, 0x1, -R122 ;  /* 0x00000001b0b08824 */ /* 0x000fe400078e0a7a */
[----:B------:R-:W-:Y:S02]  /*ced0*/  IMAD.MOV R185, RZ, RZ, -R185 ;  /* 0x000000ffffb97224 */ /* 0x000fe400078e0ab9 */
[----:B-1----:R-:W-:Y:S02]  /*cee0*/  IMAD.MOV.U32 R0, RZ, RZ, R180 ;  /* 0x000000ffff007224 */ /* 0x002fe400078e00b4 */
[----:B------:R-:W-:-:S04]  /*cef0*/  IMAD.HI.U32 R180, R232, R177, RZ ;  /* 0x000000b1e8b47227 */ /* 0x000fc800078e00ff */
[----:B------:R-:W-:Y:S01]  /*cf00*/  @!P3 IMAD.MOV R0, RZ, RZ, -R0 ;  /* 0x000000ffff00b224 */ /* 0x000fe200078e0a00 */
[C---:B------:R-:W-:Y:S01]  /*cf10*/  ISETP.GT.U32.AND P3, PT, R122.reuse, R175, PT ;  /* 0x000000af7a00720c */ /* 0x040fe20003f64070 */
[----:B------:R-:W-:Y:S02]  /*cf20*/  IMAD.MOV R180, RZ, RZ, -R180 ;  /* 0x000000ffffb47224 */ /* 0x000fe400078e0ab4 */
[C---:B------:R-:W-:Y:S01]  /*cf30*/  IMAD R174, R122.reuse, R185, R174 ;  /* 0x000000b97aae7224 */ /* 0x040fe200078e02ae */
[----:B------:R1:W-:Y:S01]  /*cf40*/  STL [R1+0x63c], R0 ;  /* 0x00063c0001007387 */ /* 0x0003e20000100800 */
[----:B------:R-:W-:Y:S02]  /*cf50*/  IMAD R177, R122, R180, R177 ;  /* 0x000000b47ab17224 */ /* 0x000fe400078e02b1 */
[----:B------:R-:W-:-:S03]  /*cf60*/  IMAD.HI.U32 R180, R232, R183, RZ ;  /* 0x000000b7e8b47227 */ /* 0x000fc600078e00ff */
[C---:B------:R-:W-:Y:S01]  /*cf70*/  ISETP.GT.U32.AND P0, PT, R122.reuse, R177, PT ;  /* 0x000000b17a00720c */ /* 0x040fe20003f04070 */
[----:B------:R-:W-:Y:S02]  /*cf80*/  IMAD.MOV R180, RZ, RZ, -R180 ;  /* 0x000000ffffb47224 */ /* 0x000fe400078e0ab4 */
[----:B------:R-:W-:Y:S01]  /*cf90*/  @!P3 IMAD.IADD R175, R175, 0x1, -R122 ;  /* 0x00000001afafb824 */ /* 0x000fe200078e0a7a */
[----:B-1----:R-:W-:Y:S01]  /*cfa0*/  MOV R0, R176 ;  /* 0x000000b000007202 */ /* 0x002fe20000000f00 */
[C---:B------:R-:W-:Y:S02]  /*cfb0*/  IMAD R183, R122.reuse, R180, R183 ;  /* 0x000000b47ab77224 */ /* 0x040fe400078e02b7 */
[----:B------:R-:W-:Y:S01]  /*cfc0*/  IMAD.MOV R184, RZ, RZ, -R184 ;  /* 0x000000ffffb87224 */ /* 0x000fe200078e0ab8 */
[C---:B------:R-:W-:Y:S01]  /*cfd0*/  ISETP.GT.U32.AND P3, PT, R122.reuse, R175, PT ;  /* 0x000000af7a00720c */ /* 0x040fe20003f64070 */
[----:B------:R-:W-:Y:S01]  /*cfe0*/  @!P5 IMAD.MOV R0, RZ, RZ, -R0 ;  /* 0x000000ffff00d224 */ /* 0x000fe200078e0a00 */
[C---:B------:R-:W-:Y:S01]  /*cff0*/  ISETP.GT.U32.AND P5, PT, R122.reuse, R174, PT ;  /* 0x000000ae7a00720c */ /* 0x040fe20003fa4070 */
[----:B------:R-:W-:-:S02]  /*d000*/  IMAD R180, R122, R184, R182 ;  /* 0x000000b87ab47224 */ /* 0x000fc400078e02b6 */
[----:B------:R-:W-:Y:S01]  /*d010*/  @!P0 IMAD.IADD R177, R177, 0x1, -R122 ;  /* 0x00000001b1b18824 */ /* 0x000fe200078e0a7a */
[----:B------:R1:W-:Y:S01]  /*d020*/  STL [R1+0x62c], R0 ;  /* 0x00062c0001007387 */ /* 0x0003e20000100800 */
[C---:B------:R-:W-:Y:S02]  /*d030*/  VIADD R179, R252.reuse, 0x1da ;  /* 0x000001dafcb37836 */ /* 0x040fe40000000000 */
[----:B------:R-:W-:Y:S01]  /*d040*/  VIADD R176, R252, 0x1d9 ;  /* 0x000001d9fcb07836 */ /* 0x000fe20000000000 */
[----:B------:R-:W-:-:S03]  /*d050*/  ISETP.GT.U32.AND P0, PT, R122, R177, PT ;  /* 0x000000b17a00720c */ /* 0x000fc60003f04070 */
[----:B------:R-:W-:Y:S02]  /*d060*/  @!P3 IADD3 R175, R175, -R122, RZ ;  /* 0x8000007aafafb210 */ /* 0x000fe40007ffe0ff */
[----:B------:R-:W-:Y:S01]  /*d070*/  ISETP.GT.U32.AND P3, PT, R122, R183, PT ;  /* 0x000000b77a00720c */ /* 0x000fe20003f64070 */
[----:B-1----:R-:W-:Y:S01]  /*d080*/  IMAD.MOV.U32 R0, RZ, RZ, R178 ;  /* 0x000000ffff007224 */ /* 0x002fe200078e00b2 */
[----:B------:R-:W-:Y:S01]  /*d090*/  IABS R178, R179 ;  /* 0x000000b300b27213 */ /* 0x000fe20000000000 */
[----:B------:R-:W-:Y:S01]  /*d0a0*/  @!P5 IMAD.IADD R174, R174, 0x1, -R122 ;  /* 0x00000001aeaed824 */ /* 0x000fe200078e0a7a */
[----:B------:R-:W-:Y:S01]  /*d0b0*/  ISETP.GE.AND P5, PT, R252, RZ, PT ;  /* 0x000000fffc00720c */ /* 0x000fe20003fa6270 */
[----:B------:R-:W-:Y:S01]  /*d0c0*/  @!P1 IMAD.MOV R0, RZ, RZ, -R0 ;  /* 0x000000ffff009224 */ /* 0x000fe200078e0a00 */
[----:B------:R-:W-:Y:S02]  /*d0d0*/  IABS R182, R176 ;  /* 0x000000b000b67213 */ /* 0x000fe40000000000 */
[C---:B------:R-:W-:Y:S01]  /*d0e0*/  ISETP.GT.U32.AND P1, PT, R122.reuse, R174, PT ;  /* 0x000000ae7a00720c */ /* 0x040fe20003f24070 */
[----:B------:R-:W-:Y:S01]  /*d0f0*/  @!P0 IMAD.IADD R177, R177, 0x1, -R122 ;  /* 0x00000001b1b18824 */ /* 0x000fe200078e0a7a */
[----:B------:R1:W-:Y:S01]  /*d100*/  STL [R1+0x620], R0 ;  /* 0x0006200001007387 */ /* 0x0003e20000100800 */
[----:B------:R-:W-:Y:S01]  /*d110*/  ISETP.GT.U32.AND P0, PT, R122, R180, PT ;  /* 0x000000b47a00720c */ /* 0x000fe20003f04070 */
[----:B------:R-:W-:-:S04]  /*d120*/  IMAD.HI.U32 R184, R124, R182, RZ ;  /* 0x000000b67cb87227 */ /* 0x000fc800078e00ff */
[--C-:B------:R-:W-:Y:S01]  /*d130*/  @!P3 IMAD.IADD R183, R183, 0x1, -R122.reuse ;  /* 0x00000001b7b7b824 */ /* 0x100fe200078e0a7a */
[----:B------:R-:W-:Y:S01]  /*d140*/  ISETP.GE.AND P3, PT, R181, RZ, PT ;  /* 0x000000ffb500720c */ /* 0x000fe20003f66270 */
[----:B------:R-:W-:Y:S01]  /*d150*/  IMAD.MOV.U32 R4, RZ, RZ, R177 ;  /* 0x000000ffff047224 */ /* 0x000fe200078e00b1 */
[----:B------:R-:W-:Y:S01]  /*d160*/  IADD3 R184, -R184, RZ, RZ ;  /* 0x000000ffb8b87210 */ /* 0x000fe20007ffe1ff */
[----:B------:R-:W-:Y:S01]  /*d170*/  VIADD R181, R252, 0x1dc ;  /* 0x000001dcfcb57836 */ /* 0x000fe20000000000 */
[----:B-1----:R-:W-:Y:S01]  /*d180*/  MOV R0, R175 ;  /* 0x000000af00007202 */ /* 0x002fe20000000f00 */
[--C-:B------:R-:W-:Y:S01]  /*d190*/  @!P1 IMAD.IADD R174, R174, 0x1, -R122.reuse ;  /* 0x00000001aeae9824 */ /* 0x100fe200078e0a7a */
[----:B------:R-:W-:Y:S01]  /*d1a0*/  @!P5 IADD3 R4, -R4, RZ, RZ ;  /* 0x000000ff0404d210 */ /* 0x000fe20007ffe1ff */
[----:B------:R-:W-:Y:S01]  /*d1b0*/  @!P0 IMAD.IADD R180, R180, 0x1, -R122 ;  /* 0x00000001b4b48824 */ /* 0x000fe200078e0a7a */
[----:B------:R-:W-:Y:S01]  /*d1c0*/  ISETP.GE.AND P5, PT, R179, RZ, PT ;  /* 0x000000ffb300720c */ /* 0x000fe20003fa6270 */
[----:B------:R-:W-:Y:S01]  /*d1d0*/  @!P2 IMAD.MOV R0, RZ, RZ, -R0 ;  /* 0x000000ffff00a224 */ /* 0x000fe200078e0a00 */
[----:B------:R-:W-:Y:S01]  /*d1e0*/  ISETP.GT.U32.AND P2, PT, R122, R183, PT ;  /* 0x000000b77a00720c */ /* 0x000fe20003f44070 */
[----:B------:R-:W-:Y:S01]  /*d1f0*/  IMAD.HI.U32 R175, R124, R178, RZ ;  /* 0x000000b27caf7227 */ /* 0x000fe200078e00ff */
[----:B------:R-:W-:-:S02]  /*d200*/  ISETP.GT.U32.AND P0, PT, R122, R180, PT ;  /* 0x000000b47a00720c */ /* 0x000fc40003f04070 */
[----:B------:R1:W-:Y:S01]  /*d210*/  STL [R1+0x61c], R0 ;  /* 0x00061c0001007387 */ /* 0x0003e20000100800 */
[----:B------:R-:W-:Y:S01]  /*d220*/  IMAD.MOV R175, RZ, RZ, -R175 ;  /* 0x000000ffffaf7224 */ /* 0x000fe200078e0aaf */
[----:B------:R-:W-:Y:S01]  /*d230*/  ISETP.GE.AND P1, PT, R176, RZ, PT ;  /* 0x000000ffb000720c */ /* 0x000fe20003f26270 */
[----:B------:R-:W-:Y:S01]  /*d240*/  IMAD R182, R122, R184, R182 ;  /* 0x000000b87ab67224 */ /* 0x000fe200078e02b6 */
[----:B------:R-:W-:Y:S01]  /*d250*/  IADD3 R177, R252, 0x1df, RZ ;  /* 0x000001dffcb17810 */ /* 0x000fe20007ffe0ff */
[----:B------:R-:W-:Y:S02]  /*d260*/  IMAD R179, R122, R175, R178 ;  /* 0x000000af7ab37224 */ /* 0x000fe400078e02b2 */
[----:B------:R-:W-:Y:S02]  /*d270*/  VIADD R175, R252, 0x1db ;  /* 0x000001dbfcaf7836 */ /* 0x000fe40000000000 */
[----:B------:R-:W-:Y:S01]  /*d280*/  @!P2 IADD3 R183, R183, -R122, RZ ;  /* 0x8000007ab7b7a210 */ /* 0x000fe20007ffe0ff */
[----:B-1----:R-:W-:Y:S01]  /*d290*/  IMAD.MOV.U32 R0, RZ, RZ, R174 ;  /* 0x000000ffff007224 */ /* 0x002fe200078e00ae */
[----:B------:R-:W-:Y:S01]  /*d2a0*/  ISETP.GT.U32.AND P2, PT, R122, R182, PT ;  /* 0x000000b67a00720c */ /* 0x000fe20003f44070 */
[----:B------:R-:W-:Y:S01]  /*d2b0*/  @!P0 IMAD.IADD R180, R180, 0x1, -R122 ;  /* 0x00000001b4b48824 */ /* 0x000fe200078e0a7a */
[----:B------:R-:W-:Y:S01]  /*d2c0*/  IABS R185, R175 ;  /* 0x000000af00b97213 */ /* 0x000fe20000000000 */
[----:B------:R-:W-:Y:S01]  /*d2d0*/  @!P6 IMAD.MOV R0, RZ, RZ, -R0 ;  /* 0x000000ffff00e224 */ /* 0x000fe200078e0a00 */
[----:B------:R-:W-:Y:S01]  /*d2e0*/  ISETP.GE.AND P6, PT, R175, RZ, PT ;  /* 0x000000ffaf00720c */ /* 0x000fe20003fc6270 */
[----:B------:R-:W-:-:S02]  /*d2f0*/  VIADD R174, R252, 0x1dd ;  /* 0x000001ddfcae7836 */ /* 0x000fc40000000000 */
[----:B------:R-:W-:Y:S01]  /*d300*/  VIADD R176, R252, 0x1de ;  /* 0x000001defcb07836 */ /* 0x000fe20000000000 */
[----:B------:R1:W-:Y:S01]  /*d310*/  STL [R1+0x60c], R0 ;  /* 0x00060c0001007387 */ /* 0x0003e20000100800 */
[----:B------:R-:W-:Y:S01]  /*d320*/  IMAD.HI.U32 R175, R124, R185, RZ ;  /* 0x000000b97caf7227 */ /* 0x000fe200078e00ff */
[----:B------:R-:W-:-:S03]  /*d330*/  ISETP.GE.AND P0, PT, R174, RZ, PT ;  /* 0x000000ffae00720c */ /* 0x000fc60003f06270 */
[----:B------:R-:W-:-:S04]  /*d340*/  @!P2 IADD3 R182, R182, -R122, RZ ;  /* 0x8000007ab6b6a210 */ /* 0x000fc80007ffe0ff */
[----:B------:R-:W-:Y:S02]  /*d350*/  ISETP.GT.U32.AND P2, PT, R122, R182, PT ;  /* 0x000000b67a00720c */ /* 0x000fe40003f44070 */
[----:B-1----:R-:W-:-:S05]  /*d360*/  MOV R0, R183 ;  /* 0x000000b700007202 */ /* 0x002fca0000000f00 */
[----:B------:R-:W-:Y:S01]  /*d370*/  @!P4 IMAD.MOV R0, RZ, RZ, -R0 ;  /* 0x000000ffff00c224 */ /* 0x000fe200078e0a00 */
[----:B------:R-:W-:Y:S02]  /*d380*/  ISETP.GE.AND P4, PT, R181, RZ, PT ;  /* 0x000000ffb500720c */ /* 0x000fe40003f86270 */
[----:B------:R-:W-:Y:S02]  /*d390*/  IABS R181, R181 ;  /* 0x000000b500b57213 */ /* 0x000fe40000000000 */
[----:B------:R1:W-:Y:S01]  /*d3a0*/  STL [R1+0x604], R0 ;  /* 0x0006040001007387 */ /* 0x0003e20000100800 */
[----:B------:R-:W-:Y:S02]  /*d3b0*/  @!P2 IMAD.IADD R182, R182, 0x1, -R122 ;  /* 0x00000001b6b6a824 */ /* 0x000fe400078e0a7a */
[----:B------:R-:W-:-:S04]  /*d3c0*/  IMAD.HI.U32 R178, R124, R181, RZ ;  /* 0x000000b57cb27227 */ /* 0x000fc800078e00ff */
[----:B------:R-:W-:Y:S02]  /*d3d0*/  IMAD.MOV R178, RZ, RZ, -R178 ;  /* 0x000000ffffb27224 */ /* 0x000fe400078e0ab2 */
[----:B------:R-:W-:Y:S02]  /*d3e0*/  IMAD.MOV.U32 R3, RZ, RZ, R182 ;  /* 0x000000ffff037224 */ /* 0x000fe400078e00b6 */
[----:B-1----:R-:W-:Y:S01]  /*d3f0*/  IMAD.MOV.U32 R0, RZ, RZ, R180 ;  /* 0x000000ffff007224 */ /* 0x002fe200078e00b4 */
[----:B------:R-:W-:Y:S01]  /*d400*/  IABS R180, R174 ;  /* 0x000000ae00b47213 */ /* 0x000fe20000000000 */
[----:B------:R-:W-:Y:S01]  /*d410*/  IMAD.MOV R174, RZ, RZ, -R175 ;  /* 0x000000ffffae7224 */ /* 0x000fe200078e0aaf */
[----:B------:R-:W-:Y:S01]  /*d420*/  IABS R175, R176 ;  /* 0x000000b000af7213 */ /* 0x000fe20000000000 */
[----:B------:R-:W-:Y:S01]  /*d430*/  @!P3 IMAD.MOV R0, RZ, RZ, -R0 ;  /* 0x000000ffff00b224 */ /* 0x000fe200078e0a00 */
[C---:B------:R-:W-:Y:S01]  /*d440*/  ISETP.GT.U32.AND P3, PT, R122.reuse, R179, PT ;  /* 0x000000b37a00720c */ /* 0x040fe20003f64070 */
[----:B------:R-:W-:Y:S01]  /*d450*/  IMAD R185, R122, R174, R185 ;  /* 0x000000ae7ab97224 */ /* 0x000fe200078e02b9 */
[----:B------:R-:W-:Y:S01]  /*d460*/  IABS R174, R177 ;  /* 0x000000b100ae7213 */ /* 0x000fe20000000000 */
[----:B------:R-:W-:Y:S01]  /*d470*/  IMAD.HI.U32 R184, R124, R180, RZ ;  /* 0x000000b47cb87227 */ /* 0x000fe200078e00ff */
[----:B------:R1:W-:Y:S02]  /*d480*/  STL [R1+0x600], R0 ;  /* 0x0006000001007387 */ /* 0x0003e40000100800 */
[----:B------:R-:W-:Y:S01]  /*d490*/  ISETP.GT.U32.AND P2, PT, R122, R185, PT ;  /* 0x000000b97a00720c */ /* 0x000fe20003f44070 */
[----:B------:R-:W-:Y:S01]  /*d4a0*/  IMAD.HI.U32 R186, R124, R175, RZ ;  /* 0x000000af7cba7227 */ /* 0x000fe200078e00ff */
[----:B------:R-:W-:-:S03]  /*d4b0*/  IADD3 R184, -R184, RZ, RZ ;  /* 0x000000ffb8b87210 */ /* 0x000fc60007ffe1ff */
[----:B------:R-:W-:Y:S02]  /*d4c0*/  IMAD R181, R122, R178, R181 ;  /* 0x000000b27ab57224 */ /* 0x000fe400078e02b5 */
[----:B------:R-:W-:Y:S02]  /*d4d0*/  @!P3 IMAD.IADD R179, R179, 0x1, -R122 ;  /* 0x00000001b3b3b824 */ /* 0x000fe400078e0a7a */
[----:B------:R-:W-:Y:S02]  /*d4e0*/  IMAD.MOV R186, RZ, RZ, -R186 ;  /* 0x000000ffffba7224 */ /* 0x000fe400078e0aba */
[----:B------:R-:W-:Y:S01]  /*d4f0*/  IMAD.HI.U32 R183, R124, R174, RZ ;  /* 0x000000ae7cb77227 */ /* 0x000fe200078e00ff */
[----:B------:R-:W-:-:S03]  /*d500*/  ISETP.GT.U32.AND P3, PT, R122, R179, PT ;  /* 0x000000b37a00720c */ /* 0x000fc60003f64070 */
[----:B------:R-:W-:Y:S01]  /*d510*/  IMAD R175, R122, R186, R175 ;  /* 0x000000ba7aaf7224 */ /* 0x000fe200078e02af */
[----:B------:R-:W-:Y:S01]  /*d520*/  IADD3 R186, -R183, RZ, RZ ;  /* 0x000000ffb7ba7210 */ /* 0x000fe20007ffe1ff */
[----:B------:R-:W-:Y:S02]  /*d530*/  VIADD R178, R252, 0x1e0 ;  /* 0x000001e0fcb27836 */ /* 0x000fe40000000000 */
[C---:B------:R-:W-:Y:S02]  /*d540*/  IMAD R180, R122.reuse, R184, R180 ;  /* 0x000000b87ab47224 */ /* 0x040fe400078e02b4 */
[C---:B------:R-:W-:Y:S01]  /*d550*/  IMAD R174, R122.reuse, R186, R174 ;  /* 0x000000ba7aae7224 */ /* 0x040fe200078e02ae */
[----:B------:R-:W-:Y:S01]  /*d560*/  IABS R184, R178 ;  /* 0x000000b200b87213 */ /* 0x000fe20000000000 */
[----:B------:R-:W-:Y:S01]  /*d570*/  @!P1 IMAD.MOV R3, RZ, RZ, -R3 ;  /* 0x000000ffff039224 */ /* 0x000fe200078e0a03 */
[C---:B------:R-:W-:Y:S01]  /*d580*/  ISETP.GT.U32.AND P1, PT, R122.reuse, R180, PT ;  /* 0x000000b47a00720c */ /* 0x040fe20003f24070 */
[----:B------:R-:W-:Y:S01]  /*d590*/  @!P3 IMAD.IADD R179, R179, 0x1, -R122 ;  /* 0x00000001b3b3b824 */ /* 0x000fe200078e0a7a */
[----:B------:R-:W-:Y:S01]  /*d5a0*/  ISETP.GT.U32.AND P3, PT, R122, R181, PT ;  /* 0x000000b57a00720c */ /* 0x000fe20003f64070 */
[----:B------:R-:W-:Y:S01]  /*d5b0*/  IMAD.MOV.U32 R183, RZ, RZ, R184 ;  /* 0x000000ffffb77224 */ /* 0x000fe200078e00b8 */
[----:B------:R-:W-:Y:S01]  /*d5c0*/  IADD3 R184, R252, 0x1e1, RZ ;  /* 0x000001e1fcb87810 */ /* 0x000fe20007ffe0ff */
[----:B-1----:R-:W-:Y:S01]  /*d5d0*/  IMAD.MOV.U32 R0, RZ, RZ, R179 ;  /* 0x000000ffff007224 */ /* 0x002fe200078e00b3 */
[----:B------:R-:W-:Y:S01]  /*d5e0*/  STL [R1+0x5ec], R3 ;  /* 0x0005ec0301007387 */ /* 0x000fe20000100800 */
[----:B------:R-:W-:-:S03]  /*d5f0*/  IMAD.HI.U32 R182, R124, R183, RZ ;  /* 0x000000b77cb67227 */ /* 0x000fc600078e00ff */
[----:B------:R-:W-:Y:S01]  /*d600*/  @!P5 IADD3 R0, -R0, RZ, RZ ;  /* 0x000000ff0000d210 */ /* 0x000fe20007ffe1ff */
[----:B------:R-:W-:Y:S01]  /*d610*/  @!P2 IMAD.IADD R185, R185, 0x1, -R122 ;  /* 0x00000001b9b9a824 */ /* 0x000fe200078e0a7a */
[C---:B------:R-:W-:Y:S01]  /*d620*/  ISETP.GT.U32.AND P5, PT, R122.reuse, R175, PT ;  /* 0x000000af7a00720c */ /* 0x040fe20003fa4070 */
[----:B------:R-:W-:Y:S01]  /*d630*/  IMAD.MOV R179, RZ, RZ, -R182 ;  /* 0x000000ffffb37224 */ /* 0x000fe200078e0ab6 */
[----:B------:R-:W-:Y:S01]  /*d640*/  IABS R182, R184 ;  /* 0x000000b800b67213 */ /* 0x000fe20000000000 */
[--C-:B------:R-:W-:Y:S01]  /*d650*/  @!P3 IMAD.IADD R181, R181, 0x1, -R122.reuse ;  /* 0x00000001b5b5b824 */ /* 0x100fe200078e0a7a */
[----:B------:R-:W-:Y:S01]  /*d660*/  ISETP.GT.U32.AND P3, PT, R122, R174, PT ;  /* 0x000000ae7a00720c */ /* 0x000fe20003f64070 */
[----:B------:R-:W-:Y:S01]  /*d670*/  @!P1 IMAD.IADD R180, R180, 0x1, -R122 ;  /* 0x00000001b4b49824 */ /* 0x000fe200078e0a7a */
[----:B------:R-:W-:Y:S01]  /*d680*/  ISETP.GT.U32.AND P2, PT, R122, R185, PT ;  /* 0x000000b97a00720c */ /* 0x000fe20003f44070 */
[----:B------:R-:W-:Y:S01]  /*d690*/  IMAD.HI.U32 R186, R124, R182, RZ ;  /* 0x000000b67cba7227 */ /* 0x000fe200078e00ff */
[C---:B------:R-:W-:Y:S01]  /*d6a0*/  ISETP.GT.U32.AND P1, PT, R122.reuse, R181, PT ;  /* 0x000000b57a00720c */ /* 0x040fe20003f24070 */
[----:B------:R1:W-:Y:S02]  /*d6b0*/  STL [R1+0x5e8], R0 ;  /* 0x0005e80001007387 */ /* 0x0003e40000100800 */
[----:B------:R-:W-:-:S02]  /*d6c0*/  IMAD R183, R122, R179, R183 ;  /* 0x000000b37ab77224 */ /* 0x000fc400078e02b7 */
[----:B------:R-:W-:Y:S01]  /*d6d0*/  @!P5 IMAD.IADD R175, R175, 0x1, -R122 ;  /* 0x00000001afafd824 */ /* 0x000fe200078e0a7a */
[----:B------:R-:W-:Y:S01]  /*d6e0*/  ISETP.GT.U32.AND P5, PT, R122, R180, PT ;  /* 0x000000b47a00720c */ /* 0x000fe20003fa4070 */
[----:B------:R-:W-:Y:S02]  /*d6f0*/  IMAD.MOV R186, RZ, RZ, -R186 ;  /* 0x000000ffffba7224 */ /* 0x000fe400078e0aba */
[----:B------:R-:W-:Y:S01]  /*d700*/  @!P3 IADD3 R174, R174, -R122, RZ ;  /* 0x8000007aaeaeb210 */ /* 0x000fe20007ffe0ff */
[----:B------:R-:W-:Y:S01]  /*d710*/  VIADD R179, R252, 0x1e2 ;  /* 0x000001e2fcb37836 */ /* 0x000fe20000000000 */
[C---:B------:R-:W-:Y:S01]  /*d720*/  ISETP.GT.U32.AND P3, PT, R122.reuse, R175, PT ;  /* 0x000000af7a00720c */ /* 0x040fe20003f64070 */
[C---:B------:R-:W-:Y:S02]  /*d730*/  IMAD R182, R122.reuse, R186, R182 ;  /* 0x000000ba7ab67224 */ /* 0x040fe400078e02b6 */
[--C-:B------:R-:W-:Y:S01]  /*d740*/  @!P1 IMAD.IADD R181, R181, 0x1, -R122.reuse ;  /* 0x00000001b5b59824 */ /* 0x100fe200078e0a7a */
[----:B------:R-:W-:Y:S01]  /*d750*/  ISETP.GT.U32.AND P1, PT, R122, R183, PT ;  /* 0x000000b77a00720c */ /* 0x000fe20003f24070 */
[----:B------:R-:W-:Y:S01]  /*d760*/  @!P2 IMAD.IADD R185, R185, 0x1, -R122 ;  /* 0x00000001b9b9a824 */ /* 0x000fe200078e0a7a */
[----:B------:R-:W-:-:S02]  /*d770*/  ISETP.GE.AND P2, PT, R176, RZ, PT ;  /* 0x000000ffb000720c */ /* 0x000fc40003f46270 */
[----:B------:R-:W-:Y:S01]  /*d780*/  IADD3 R176, R252, 0x1e3, RZ ;  /* 0x000001e3fcb07810 */ /* 0x000fe20007ffe0ff */
[----:B-1----:R-:W-:Y:S01]  /*d790*/  IMAD.MOV.U32 R0, RZ, RZ, R185 ;  /* 0x000000ffff007224 */ /* 0x002fe200078e00b9 */
[----:B------:R-:W-:Y:S02]  /*d7a0*/  IABS R187, R179 ;  /* 0x000000b300bb7213 */ /* 0x000fe40000000000 */
[----:B------:R-:W-:Y:S01]  /*d7b0*/  @!P5 IADD3 R180, R180, -R122, RZ ;  /* 0x8000007ab4b4d210 */ /* 0x000fe20007ffe0ff */
[----:B------:R-:W-:Y:S01]  /*d7c0*/  @!P3 IMAD.IADD R175, R175, 0x1, -R122 ;  /* 0x00000001afafb824 */ /* 0x000fe200078e0a7a */
[C---:B------:R-:W-:Y:S01]  /*d7d0*/  ISETP.GT.U32.AND P3, PT, R122.reuse, R182, PT ;  /* 0x000000b67a00720c */ /* 0x040fe20003f64070 */
[----:B------:R-:W-:Y:S01]  /*d7e0*/  @!P6 IMAD.MOV R0, RZ, RZ, -R0 ;  /* 0x000000ffff00e224 */ /* 0x000fe200078e0a00 */
[----:B------:R-:W-:Y:S01]  /*d7f0*/  ISETP.GT.U32.AND P6, PT, R122, R174, PT ;  /* 0x000000ae7a00720c */ /* 0x000fe20003fc4070 */
[----:B------:R-:W-:Y:S01]  /*d800*/  @!P1 IMAD.IADD R183, R183, 0x1, -R122 ;  /* 0x00000001b7b79824 */ /* 0x000fe200078e0a7a */
[----:B------:R-:W-:-:S02]  /*d810*/  IABS R185, R176 ;  /* 0x000000b000b97213 */ /* 0x000fc40000000000 */
[----:B------:R-:W-:Y:S01]  /*d820*/  MOV R3, R181 ;  /* 0x000000b500037202 */ /* 0x000fe20000000f00 */
[----:B------:R1:W-:Y:S01]  /*d830*/  STL [R1+0x5dc], R0 ;  /* 0x0005dc0001007387 */ /* 0x0003e20000100800 */
[----:B------:R-:W-:Y:S01]  /*d840*/  ISETP.GE.AND P5, PT, R177, RZ, PT ;  /* 0x000000ffb100720c */ /* 0x000fe20003fa6270 */
[----:B------:R-:W-:Y:S01]  /*d850*/  IMAD.HI.U32 R177, R124, R187, RZ ;  /* 0x000000bb7cb17227 */ /* 0x000fe200078e00ff */
[----:B------:R-:W-:-:S03]  /*d860*/  ISETP.GE.AND P1, PT, R184, RZ, PT ;  /* 0x000000ffb800720c */ /* 0x000fc60003f26270 */
[----:B------:R-:W-:-:S04]  /*d870*/  IMAD.HI.U32 R186, R124, R185, RZ ;  /* 0x000000b97cba7227 */ /* 0x000fc800078e00ff */
[----:B-1----:R-:W-:Y:S01]  /*d880*/  IMAD.MOV.U32 R0, RZ, RZ, R180 ;  /* 0x000000ffff007224 */ /* 0x002fe200078e00b4 */
[----:B------:R-:W-:Y:S01]  /*d890*/  IADD3 R186, -R186, RZ, RZ ;  /* 0x000000ffbaba7210 */ /* 0x000fe20007ffe1ff */
[----:B------:R-:W-:Y:S01]  /*d8a0*/  @!P3 IMAD.IADD R182, R182, 0x1, -R122 ;  /* 0x00000001b6b6b824 */ /* 0x000fe200078e0a7a */
[C---:B------:R-:W-:Y:S01]  /*d8b0*/  ISETP.GT.U32.AND P3, PT, R122.reuse, R183, PT ;  /* 0x000000b77a00720c */ /* 0x040fe20003f64070 */
[----:B------:R-:W-:Y:S02]  /*d8c0*/  @!P4 IMAD.MOV R3, RZ, RZ, -R3 ;  /* 0x000000ffff03c224 */ /* 0x000fe400078e0a03 */
[----:B------:R-:W-:Y:S02]  /*d8d0*/  IMAD.MOV R177, RZ, RZ, -R177 ;  /* 0x000000ffffb17224 */ /* 0x000fe400078e0ab1 */
[----:B------:R-:W-:Y:S01]  /*d8e0*/  @!P0 IMAD.MOV R0, RZ, RZ, -R0 ;  /* 0x000000ffff008224 */ /* 0x000fe200078e0a00 */
[----:B------:R-:W-:Y:S01]  /*d8f0*/  ISETP.GT.U32.AND P0, PT, R122, R182, PT ;  /* 0x000000b67a00720c */ /* 0x000fe20003f04070 */
[--C-:B------:R-:W-:Y:S01]  /*d900*/  @!P6 IMAD.IADD R174, R174, 0x1, -R122.reuse ;  /* 0x00000001aeaee824 */ /* 0x100fe200078e0a7a */
[----:B------:R1:W-:Y:S01]  /*d910*/  STL [R1+0x378], R3 ;  /* 0x0003780301007387 */ /* 0x0003e20000100800 */
[----:B------:R-:W-:Y:S01]  /*d920*/  VIADD R184, R252, 0x1e5 ;  /* 0x000001e5fcb87836 */ /* 0x000fe20000000000 */
[----:B------:R-:W-:Y:S01]  /*d930*/  ISETP.GE.AND P6, PT, R178, RZ, PT ;  /* 0x000000ffb200720c */ /* 0x000fe20003fc6270 */
[----:B------:R-:W-:Y:S01]  /*d940*/  IMAD R177, R122, R177, R187 ;  /* 0x000000b17ab17224 */ /* 0x000fe200078e02bb */
[----:B------:R2:W-:Y:S01]  /*d950*/  STL [R1+0x390], R0 ;  /* 0x0003900001007387 */ /* 0x0005e20000100800 */
[----:B------:R-:W-:Y:S01]  /*d960*/  VIADD R178, R252, 0x1e4 ;  /* 0x000001e4fcb27836 */ /* 0x000fe20000000000 */
[----:B------:R-:W-:Y:S01]  /*d970*/  IABS R181, R184 ;  /* 0x000000b800b57213 */ /* 0x000fe20000000000 */
[C---:B------:R-:W-:Y:S01]  /*d980*/  IMAD R185, R122.reuse, R186, R185 ;  /* 0x000000ba7ab97224 */ /* 0x040fe200078e02b9 */
[----:B------:R-:W-:Y:S01]  /*d990*/  ISETP.GT.U32.AND P4, PT, R122, R177, PT ;  /* 0x000000b17a00720c */ /* 0x000fe20003f84070 */
[--C-:B------:R-:W-:Y:S01]  /*d9a0*/  @!P3 IMAD.IADD R183, R183, 0x1, -R122.reuse ;  /* 0x00000001b7b7b824 */ /* 0x100fe200078e0a7a */
[----:B-1----:R-:W-:Y:S01]  /*d9b0*/  MOV R3, R175 ;  /* 0x000000af00037202 */ /* 0x002fe20000000f00 */
[----:B------:R-:W-:Y:S01]  /*d9c0*/  @!P0 IMAD.IADD R182, R182, 0x1, -R122 ;  /* 0x00000001b6b68824 */ /* 0x000fe200078e0a7a */
[----:B------:R-:W-:Y:S01]  /*d9d0*/  IABS R186, R178 ;  /* 0x000000b200ba7213 */ /* 0x000fe20000000000 */
[----:B--2---:R-:W-:Y:S01]  /*d9e0*/  IMAD.MOV.U32 R0, RZ, RZ, R174 ;  /* 0x000000ffff007224 */ /* 0x004fe200078e00ae */
[----:B------:R-:W-:Y:S01]  /*d9f0*/  ISETP.GE.AND P3, PT, R176, RZ, PT ;  /* 0x000000ffb000720c */ /* 0x000fe20003f66270 */
[----:B------:R-:W-:Y:S01]  /*da00*/  @!P2 IMAD.MOV R3, RZ, RZ, -R3 ;  /* 0x000000ffff03a224 */ /* 0x000fe200078e0a03 */
[----:B------:R-:W-:Y:S01]  /*da10*/  ISETP.GE.AND P0, PT, R178, RZ, PT ;  /* 0x000000ffb200720c */ /* 0x000fe20003f06270 */
[----:B------:R-:W-:Y:S01]  /*da20*/  IMAD.HI.U32 R176, R124, R181, RZ ;  /* 0x000000b57cb07227 */ /* 0x000fe200078e00ff */
[----:B------:R-:W-:-:S02]  /*da30*/  @!P5 IADD3 R0, -R0, RZ, RZ ;  /* 0x000000ff0000d210 */ /* 0x000fc40007ffe1ff */
[----:B------:R-:W-:Y:S01]  /*da40*/  ISETP.GT.U32.AND P5, PT, R122, R185, PT ;  /* 0x000000b97a00720c */ /* 0x000fe20003fa4070 */
[----:B------:R-:W-:Y:S01]  /*da50*/  IMAD.HI.U32 R174, R124, R186, RZ ;  /* 0x000000ba7cae7227 */ /* 0x000fe200078e00ff */
[----:B------:R1:W-:Y:S01]  /*da60*/  STL [R1+0x38c], R3 ;  /* 0x00038c0301007387 */ /* 0x0003e20000100800 */
[----:B------:R-:W-:Y:S02]  /*da70*/  ISETP.GE.AND P2, PT, R179, RZ, PT ;  /* 0x000000ffb300720c */ /* 0x000fe40003f46270 */
[----:B------:R-:W-:Y:S01]  /*da80*/  IMAD.MOV R176, RZ, RZ, -R176 ;  /* 0x000000ffffb07224 */ /* 0x000fe200078e0ab0 */
[----:B------:R2:W-:Y:S01]  /*da90*/  STL [R1+0x388], R0 ;  /* 0x0003880001007387 */ /* 0x0005e20000100800 */
[----:B------:R-:W-:Y:S01]  /*daa0*/  IMAD.MOV R174, RZ, RZ, -R174 ;  /* 0x000000ffffae7224 */ /* 0x000fe200078e0aae */
[----:B------:R-:W-:Y:S01]  /*dab0*/  IADD3 R179, R252, 0x1e6, RZ ;  /* 0x000001e6fcb37810 */ /* 0x000fe20007ffe0ff */
[C---:B------:R-:W-:Y:S02]  /*dac0*/  IMAD R176, R122.reuse, R176, R181 ;  /* 0x000000b07ab07224 */ /* 0x040fe400078e02b5 */
[----:B------:R-:W-:Y:S01]  /*dad0*/  @!P4 IMAD.IADD R177, R177, 0x1, -R122 ;  /* 0x00000001b1b1c824 */ /* 0x000fe200078e0a7a */
[----:B-1----:R-:W-:Y:S01]  /*dae0*/  MOV R3, R183 ;  /* 0x000000b700037202 */ /* 0x002fe20000000f00 */
[C---:B------:R-:W-:Y:S01]  /*daf0*/  IMAD R178, R122.reuse, R174, R186 ;  /* 0x000000ae7ab27224 */ /* 0x040fe200078e02ba */
[----:B------:R-:W-:Y:S01]  /*db00*/  IABS R175, R179 ;  /* 0x000000b300af7213 */ /* 0x000fe20000000000 */
[----:B------:R-:W-:Y:S01]  /*db10*/  @!P5 IMAD.IADD R185, R185, 0x1, -R122 ;  /* 0x00000001b9b9d824 */ /* 0x000fe200078e0a7a */
[----:B------:R-:W-:Y:S01]  /*db20*/  ISETP.GT.U32.AND P4, PT, R122, R177, PT ;  /* 0x000000b17a00720c */ /* 0x000fe20003f84070 */
[----:B--2---:R-:W-:-:S02]  /*db30*/  IMAD.MOV.U32 R0, RZ, RZ, R182 ;  /* 0x000000ffff007224 */ /* 0x004fc400078e00b6 */
[----:B------:R-:W-:Y:S01]  /*db40*/  @!P6 IMAD.MOV R3, RZ, RZ, -R3 ;  /* 0x000000ffff03e224 */ /* 0x000fe200078e0a03 */
[----:B------:R-:W-:Y:S01]  /*db50*/  ISETP.GT.U32.AND P5, PT, R122, R185, PT ;  /* 0x000000b97a00720c */ /* 0x000fe20003fa4070 */
[----:B------:R-:W-:Y:S01]  /*db60*/  VIADD R174, R252, 0x1e7 ;  /* 0x000001e7fcae7836 */ /* 0x000fe20000000000 */
[----:B------:R-:W-:Y:S01]  /*db70*/  @!P1 IADD3 R0, -R0, RZ, RZ ;  /* 0x000000ff00009210 */ /* 0x000fe20007ffe1ff */
[----:B------:R-:W-:Y:S01]  /*db80*/  IMAD.HI.U32 R182, R124, R175, RZ ;  /* 0x000000af7cb67227 */ /* 0x000fe200078e00ff */
[C---:B------:R-:W-:Y:S01]  /*db90*/  ISETP.GT.U32.AND P1, PT, R122.reuse, R176, PT ;  /* 0x000000b07a00720c */ /* 0x040fe20003f24070 */
[----:B------:R1:W-:Y:S01]  /*dba0*/  STL [R1+0x5bc], R3 ;  /* 0x0005bc0301007387 */ /* 0x0003e20000100800 */
[C---:B------:R-:W-:Y:S01]  /*dbb0*/  ISETP.GT.U32.AND P6, PT, R122.reuse, R178, PT ;  /* 0x000000b27a00720c */ /* 0x040fe20003fc4070 */
[----:B------:R-:W-:Y:S01]  /*dbc0*/  IMAD.MOV R182, RZ, RZ, -R182 ;  /* 0x000000ffffb67224 */ /* 0x000fe200078e0ab6 */
[----:B------:R-:W-:Y:S01]  /*dbd0*/  IABS R180, R174 ;  /* 0x000000ae00b47213 */ /* 0x000fe20000000000 */
[--C-:B------:R-:W-:Y:S01]  /*dbe0*/  @!P4 IMAD.IADD R177, R177, 0x1, -R122.reuse ;  /* 0x00000001b1b1c824 */ /* 0x100fe200078e0a7a */
[----:B------:R2:W-:Y:S01]  /*dbf0*/  STL [R1+0x3a4], R0 ;  /* 0x0003a40001007387 */ /* 0x0005e20000100800 */
[----:B------:R-:W-:Y:S01]  /*dc00*/  IMAD R175, R122, R182, R175 ;  /* 0x000000b67aaf7224 */ /* 0x000fe200078e02af */
[----:B------:R-:W-:Y:S01]  /*dc10*/  ISETP.GE.AND P4, PT, R184, RZ, PT ;  /* 0x000000ffb800720c */ /* 0x000fe20003f86270 */
[----:B------:R-:W-:Y:S01]  /*dc20*/  VIADD R181, R252, 0x1e8 ;  /* 0x000001e8fcb57836 */ /* 0x000fe20000000000 */
[----:B------:R-:W-:Y:S01]  /*dc30*/  @!P5 IADD3 R185, R185, -R122, RZ ;  /* 0x8000007ab9b9d210 */ /* 0x000fe20007ffe0ff */
[----:B-1----:R-:W-:Y:S01]  /*dc40*/  IMAD.MOV.U32 R3, RZ, RZ, R177 ;  /* 0x000000ffff037224 */ /* 0x002fe200078e00b1 */
[----:B------:R-:W-:Y:S01]  /*dc50*/  ISETP.GE.AND P5, PT, R179, RZ, PT ;  /* 0x000000ffb300720c */ /* 0x000fe20003fa6270 */
[--C-:B------:R-:W-:Y:S01]  /*dc60*/  @!P1 IMAD.IADD R176, R176, 0x1, -R122.reuse ;  /* 0x00000001b0b09824 */ /* 0x100fe200078e0a7a */
[----:B------:R-:W-:Y:S01]  /*dc70*/  IABS R184, R181 ;  /* 0x000000b500b87213 */ /* 0x000fe20000000000 */
[----:B------:R-:W-:Y:S01]  /*dc80*/  @!P6 IMAD.IADD R178, R178, 0x1, -R122 ;  /* 0x00000001b2b2e824 */ /* 0x000fe200078e0a7a */
[----:B--2---:R-:W-:Y:S01]  /*dc90*/  MOV R0, R185 ;  /* 0x000000b900007202 */ /* 0x004fe20000000f00 */
[----:B------:R-:W-:Y:S01]  /*dca0*/  IMAD.HI.U32 R179, R124, R180, RZ ;  /* 0x000000b47cb37227 */ /* 0x000fe200078e00ff */
[----:B------:R-:W-:-:S02]  /*dcb0*/  ISETP.GT.U32.AND P1, PT, R122, R176, PT ;  /* 0x000000b07a00720c */ /* 0x000fc40003f24070 */
[C---:B------:R-:W-:Y:S01]  /*dcc0*/  ISETP.GT.U32.AND P6, PT, R122.reuse, R178, PT ;  /* 0x000000b27a00720c */ /* 0x040fe20003fc4070 */
[----:B------:R-:W-:Y:S01]  /*dcd0*/  @!P2 IMAD.MOV R3, RZ, RZ, -R3 ;  /* 0x000000ffff03a224 */ /* 0x000fe200078e0a03 */
[----:B------:R-:W-:Y:S01]  /*dce0*/  ISETP.GT.U32.AND P2, PT, R122, R175, PT ;  /* 0x000000af7a00720c */ /* 0x000fe20003f44070 */
[----:B------:R-:W-:Y:S01]  /*dcf0*/  IMAD.MOV R179, RZ, RZ, -R179 ;  /* 0x000000ffffb37224 */ /* 0x000fe200078e0ab3 */
[----:B------:R-:W-:Y:S01]  /*dd00*/  @!P3 IADD3 R0, -R0, RZ, RZ ;  /* 0x000000ff0000b210 */ /* 0x000fe20007ffe1ff */
[----:B------:R-:W-:Y:S01]  /*dd10*/  VIADD R183, R252, 0x1e9 ;  /* 0x000001e9fcb77836 */ /* 0x000fe20000000000 */
[----:B------:R-:W-:Y:S01]  /*dd20*/  ISETP.GE.AND P3, PT, R174, RZ, PT ;  /* 0x000000ffae00720c */ /* 0x000fe20003f66270 */
[----:B------:R-:W-:Y:S01]  /*dd30*/  IMAD R174, R122, R179, R180 ;  /* 0x000000b37aae7224 */ /* 0x000fe200078e02b4 */
[----:B------:R-:W-:Y:S01]  /*dd40*/  STL [R1+0x384], R3 ;  /* 0x0003840301007387 */ /* 0x000fe20000100800 */
[----:B------:R-:W-:Y:S01]  /*dd50*/  IMAD.HI.U32 R177, R124, R184, RZ ;  /* 0x000000b87cb17227 */ /* 0x000fe200078e00ff */
[----:B------:R-:W-:-:S02]  /*dd60*/  IADD3 R182, R252, 0x1ea, RZ ;  /* 0x000001eafcb67810 */ /* 0x000fc40007ffe0ff */
[----:B------:R-:W-:Y:S01]  /*dd70*/  @!P1 IADD3 R176, R176, -R122, RZ ;  /* 0x8000007ab0b09210 */ /* 0x000fe20007ffe0ff */
[--C-:B------:R-:W-:Y:S01]  /*dd80*/  @!P6 IMAD.IADD R178, R178, 0x1, -R122.reuse ;  /* 0x00000001b2b2e824 */ /* 0x100fe200078e0a7a */
[C---:B------:R-:W-:Y:S01]  /*dd90*/  ISETP.GT.U32.AND P1, PT, R122.reuse, R174, PT ;  /* 0x000000ae7a00720c */ /* 0x040fe20003f24070 */
[----:B------:R-:W-:Y:S01]  /*dda0*/  @!P2 IMAD.IADD R175, R175, 0x1, -R122 ;  /* 0x00000001afafa824 */ /* 0x000fe200078e0a7a */
[----:B------:R1:W-:Y:S01]  /*ddb0*/  STL [R1+0x398], R0 ;  /* 0x0003980001007387 */ /* 0x0003e20000100800 */
[----:B------:R-:W-:Y:S01]  /*ddc0*/  IMAD.MOV R177, RZ, RZ, -R177 ;  /* 0x000000ffffb17224 */ /* 0x000fe200078e0ab1 */
[----:B------:R-:W-:Y:S02]  /*ddd0*/  ISETP.GE.AND P6, PT, R181, RZ, PT ;  /* 0x000000ffb500720c */ /* 0x000fe40003fc6270 */
[C---:B------:R-:W-:Y:S01]  /*dde0*/  ISETP.GT.U32.AND P2, PT, R122.reuse, R175, PT ;  /* 0x000000af7a00720c */ /* 0x040fe20003f44070 */
[----:B------:R-:W-:Y:S02]  /*ddf0*/  IMAD R184, R122, R177, R184 ;  /* 0x000000b17ab87224 */ /* 0x000fe400078e02b8 */
[----:B-1----:R-:W-:-:S04]  /*de00*/  IMAD.MOV.U32 R0, RZ, RZ, R178 ;  /* 0x000000ffff007224 */ /* 0x002fc800078e00b2 */
[----:B------:R-:W-:Y:S02]  /*de10*/  @!P1 IMAD.IADD R174, R174, 0x1, -R122 ;  /* 0x00000001aeae9824 */ /* 0x000fe400078e0a7a */
[----:B------:R-:W-:Y:S01]  /*de20*/  @!P0 IMAD.MOV R0, RZ, RZ, -R0 ;  /* 0x000000ffff008224 */ /* 0x000fe200078e0a00 */
[----:B------:R-:W-:Y:S02]  /*de30*/  ISETP.GE.AND P0, PT, R183, RZ, PT ;  /* 0x000000ffb700720c */ /* 0x000fe40003f06270 */
[----:B------:R-:W-:Y:S02]  /*de40*/  IABS R183, R183 ;  /* 0x000000b700b77213 */ /* 0x000fe40000000000 */
[----:B------:R1:W-:Y:S01]  /*de50*/  STL [R1+0x3a0], R0 ;  /* 0x0003a00001007387 */ /* 0x0003e20000100800 */
[----:B------:R-:W-:Y:S02]  /*de60*/  ISETP.GT.U32.AND P1, PT, R122, R174, PT ;  /* 0x000000ae7a00720c */ /* 0x000fe40003f24070 */
[----:B------:R-:W-:Y:S01]  /*de70*/  IMAD.HI.U32 R177, R124, R183, RZ ;  /* 0x000000b77cb17227 */ /* 0x000fe200078e00ff */
[----:B------:R-:W-:-:S02]  /*de80*/  @!P2 IADD3 R175, R175, -R122, RZ ;  /* 0x8000007aafafa210 */ /* 0x000fc40007ffe0ff */
[----:B------:R-:W-:Y:S01]  /*de90*/  ISETP.GT.U32.AND P2, PT, R122, R184, PT ;  /* 0x000000b87a00720c */ /* 0x000fe20003f44070 */
[----:B------:R-:W-:Y:S02]  /*dea0*/  IMAD.MOV R177, RZ, RZ, -R177 ;  /* 0x000000ffffb17224 */ /* 0x000fe400078e0ab1 */
[----:B-1----:R-:W-:Y:S02]  /*deb0*/  IMAD.MOV.U32 R0, RZ, RZ, R176 ;  /* 0x000000ffff007224 */ /* 0x002fe400078e00b0 */
[----:B------:R-:W-:Y:S02]  /*dec0*/  VIADD R176, R252, 0x1eb ;  /* 0x000001ebfcb07836 */ /* 0x000fe40000000000 */
[----:B------:R-:W-:Y:S01]  /*ded0*/  @!P4 IMAD.MOV R0, RZ, RZ, -R0 ;  /* 0x000000ffff00c224 */ /* 0x000fe200078e0a00 */
[----:B------:R-:W-:Y:S01]  /*dee0*/  ISETP.GE.AND P4, PT, R182, RZ, PT ;  /* 0x000000ffb600720c */ /* 0x000fe20003f86270 */
[----:B------:R-:W-:Y:S01]  /*def0*/  IMAD R183, R122, R177, R183 ;  /* 0x000000b17ab77224 */ /* 0x000fe200078e02b7 */
[----:B------:R-:W-:Y:S01]  /*df00*/  IABS R182, R182 ;  /* 0x000000b600b67213 */ /* 0x000fe20000000000 */
[----:B------:R-:W-:Y:S01]  /*df10*/  @!P1 IMAD.IADD R174, R174, 0x1, -R122 ;  /* 0x00000001aeae9824 */ /* 0x000fe200078e0a7a */
[----:B------:R1:W-:Y:S01]  /*df20*/  STL [R1+0x3a8], R0 ;  /* 0x0003a80001007387 */ /* 0x0003e20000100800 */
[----:B------:R-:W-:-:S02]  /*df30*/  IABS R180, R176 ;  /* 0x000000b000b47213 */ /* 0x000fc40000000000 */
[----:B------:R-:W-:Y:S02]  /*df40*/  ISETP.GT.U32.AND P1, PT, R122, R183, PT ;  /* 0x000000b77a00720c */ /* 0x000fe40003f24070 */
[----:B------:R-:W-:Y:S01]  /*df50*/  @!P2 IADD3 R184, R184, -R122, RZ ;  /* 0x8000007ab8b8a210 */ /* 0x000fe20007ffe0ff */
[----:B------:R-:W-:-:S03]  /*df60*/  IMAD.HI.U32 R178, R124, R180, RZ ;  /* 0x000000b47cb27227 */ /* 0x000fc600078e00ff */
[----:B------:R-:W-:Y:S01]  /*df70*/  ISETP.GT.U32.AND P2, PT, R122, R184, PT ;  /* 0x000000b87a00720c */ /* 0x000fe20003f44070 */
[----:B-1----:R-:W-:Y:S02]  /*df80*/  IMAD.MOV.U32 R0, RZ, RZ, R175 ;  /* 0x000000ffff007224 */ /* 0x002fe400078e00af */
[----:B------:R-:W-:-:S04]  /*df90*/  IMAD.HI.U32 R175, R124, R182, RZ ;  /* 0x000000b67caf7227 */ /* 0x000fc800078e00ff */
[----:B------:R-:W-:Y:S01]  /*dfa0*/  @!P5 IMAD.MOV R0, RZ, RZ, -R0 ;  /* 0x000000ffff00d224 */ /* 0x000fe200078e0a00 */
[----:B------:R-:W-:Y:S02]  /*dfb0*/  IADD3 R175, -R175, RZ, RZ ;  /* 0x000000ffafaf7210 */ /* 0x000fe40007ffe1ff */
[----:B------:R-:W-:Y:S01]  /*dfc0*/  ISETP.GE.AND P5, PT, R176, RZ, PT ;  /* 0x000000ffb000720c */ /* 0x000fe20003fa6270 */
[----:B------:R-:W-:Y:S01]  /*dfd0*/  IMAD.MOV R176, RZ, RZ, -R178 ;  /* 0x000000ffffb07224 */ /* 0x000fe200078e0ab2 */
[----:B------:R1:W-:Y:S01]  /*dfe0*/  STL [R1+0x5ac], R0 ;  /* 0x0005ac0001007387 */ /* 0x0003e20000100800 */
[----:B------:R-:W-:Y:S01]  /*dff0*/  IMAD R182, R122, R175, R182 ;  /* 0x000000af7ab67224 */ /* 0x000fe200078e02b6 */
[-C--:B------:R-:W-:Y:S01]  /*e000*/  @!P1 IADD3 R183, R183, -R122.reuse, RZ ;  /* 0x8000007ab7b79210 */ /* 0x080fe20007ffe0ff */
[----:B------:R-:W-:Y:S01]  /*e010*/  VIADD R178, R252, 0x1ec ;  /* 0x000001ecfcb27836 */ /* 0x000fe20000000000 */
[----:B------:R-:W-:Y:S01]  /*e020*/  @!P2 IADD3 R184, R184, -R122, RZ ;  /* 0x8000007ab8b8a210 */ /* 0x000fe20007ffe0ff */
[C---:B------:R-:W-:Y:S01]  /*e030*/  IMAD R180, R122.reuse, R176, R180 ;  /* 0x000000b07ab47224 */ /* 0x040fe200078e02b4 */
[----:B------:R-:W-:Y:S01]  /*e040*/  ISETP.GT.U32.AND P1, PT, R122, R183, PT ;  /* 0x000000b77a00720c */ /* 0x000fe20003f24070 */
[C---:B------:R-:W-:Y:S01]  /*e050*/  VIADD R175, R252.reuse, 0x1ed ;  /* 0x000001edfcaf7836 */ /* 0x040fe20000000000 */
[----:B------:R-:W-:Y:S01]  /*e060*/  IABS R179, R178 ;  /* 0x000000b200b37213 */ /* 0x000fe20000000000 */
[----:B------:R-:W-:Y:S01]  /*e070*/  VIADD R176, R252, 0x1ee ;  /* 0x000001eefcb07836 */ /* 0x000fe20000000000 */
[----:B------:R-:W-:Y:S01]  /*e080*/  ISETP.GT.U32.AND P2, PT, R122, R180, PT ;  /* 0x000000b47a00720c */ /* 0x000fe20003f44070 */
[----:B-1----:R-:W-:Y:S01]  /*e090*/  IMAD.MOV.U32 R0, RZ, RZ, R174 ;  /* 0x000000ffff007224 */ /* 0x002fe200078e00ae */
[----:B------:R-:W-:Y:S01]  /*e0a0*/  IABS R185, R175 ;  /* 0x000000af00b97213 */ /* 0x000fe20000000000 */
[----:B------:R-:W-:Y:S01]  /*e0b0*/  IMAD.HI.U32 R181, R124, R179, RZ ;  /* 0x000000b37cb57227 */ /* 0x000fe200078e00ff */
[----:B------:R-:W-:-:S03]  /*e0c0*/  IABS R177, R176 ;  /* 0x000000b000b17213 */ /* 0x000fc60000000000 */
[----:B------:R-:W-:Y:S01]  /*e0d0*/  @!P3 IMAD.MOV R0, RZ, RZ, -R0 ;  /* 0x000000ffff00b224 */ /* 0x000fe200078e0a00 */
[----:B------:R-:W-:Y:S01]  /*e0e0*/  ISETP.GT.U32.AND P3, PT, R122, R182, PT ;  /* 0x000000b67a00720c */ /* 0x000fe20003f64070 */
[----:B------:R-:W-:Y:S02]  /*e0f0*/  IMAD.MOV R181, RZ, RZ, -R181 ;  /* 0x000000ffffb57224 */ /* 0x000fe400078e0ab5 */
[----:B------:R-:W-:Y:S01]  /*e100*/  IMAD.HI.U32 R186, R124, R185, RZ ;  /* 0x000000b97cba7227 */ /* 0x000fe200078e00ff */
[----:B------:R1:W-:Y:S03]  /*e110*/  STL [R1+0x5a4], R0 ;  /* 0x0005a40001007387 */ /* 0x0003e60000100800 */
[----:B------:R-:W-:Y:S02]  /*e120*/  IMAD R179, R122, R181, R179 ;  /* 0x000000b57ab37224 */ /* 0x000fe400078e02b3 */
[----:B------:R-:W-:-:S02]  /*e130*/  @!P1 IMAD.IADD R183, R183, 0x1, -R122 ;  /* 0x00000001b7b79824 */ /* 0x000fc400078e0a7a */
[----:B------:R-:W-:Y:S01]  /*e140*/  IMAD.MOV R186, RZ, RZ, -R186 ;  /* 0x000000ffffba7224 */ /* 0x000fe200078e0aba */
[----:B------:R-:W-:Y:S01]  /*e150*/  ISETP.GT.U32.AND P1, PT, R122, R179, PT ;  /* 0x000000b37a00720c */ /* 0x000fe20003f24070 */
[--C-:B------:R-:W-:Y:S01]  /*e160*/  @!P3 IMAD.IADD R182, R182, 0x1, -R122.reuse ;  /* 0x00000001b6b6b824 */ /* 0x100fe200078e0a7a */
[----:B-1----:R-:W-:Y:S01]  /*e170*/  MOV R0, R184 ;  /* 0x000000b800007202 */ /* 0x002fe20000000f00 */
[----:B------:R-:W-:Y:S01]  /*e180*/  @!P2 IMAD.IADD R180, R180, 0x1, -R122 ;  /* 0x00000001b4b4a824 */ /* 0x000fe200078e0a7a */
[----:B------:R-:W-:Y:S01]  /*e190*/  ISETP.GE.AND P2, PT, R178, RZ, PT ;  /* 0x000000ffb200720c */ /* 0x000fe20003f46270 */
[C---:B------:R-:W-:Y:S01]  /*e1a0*/  IMAD R178, R122.reuse, R186, R185 ;  /* 0x000000ba7ab27224 */ /* 0x040fe200078e02b9 */
[----:B------:R-:W-:Y:S01]  /*e1b0*/  ISETP.GT.U32.AND P3, PT, R122, R182, PT ;  /* 0x000000b67a00720c */ /* 0x000fe20003f64070 */
[----:B------:R-:W-:Y:S02]  /*e1c0*/  VIADD R174, R252, 0x1ef ;  /* 0x000001effcae7836 */ /* 0x000fe40000000000 */
[----:B------:R-:W-:Y:S01]  /*e1d0*/  @!P6 IMAD.MOV R0, RZ, RZ, -R0 ;  /* 0x000000ffff00e224 */ /* 0x000fe200078e0a00 */
[----:B------:R-:W-:Y:S01]  /*e1e0*/  ISETP.GT.U32.AND P6, PT, R122, R180, PT ;  /* 0x000000b47a00720c */ /* 0x000fe20003fc4070 */
[----:B------:R-:W-:Y:S01]  /*e1f0*/  IMAD.HI.U32 R184, R124, R177, RZ ;  /* 0x000000b17cb87227 */ /* 0x000fe200078e00ff */
[----:B------:R-:W-:-:S02]  /*e200*/  IABS R181, R174 ;  /* 0x000000ae00b57213 */ /* 0x000fc40000000000 */
[----:B------:R1:W-:Y:S01]  /*e210*/  STL [R1+0x39c], R0 ;  /* 0x00039c0001007387 */ /* 0x0003e20000100800 */
[----:B------:R-:W-:Y:S02]  /*e220*/  @!P1 IMAD.IADD R179, R179, 0x1, -R122 ;  /* 0x00000001b3b39824 */ /* 0x000fe400078e0a7a */
[----:B------:R-:W-:Y:S02]  /*e230*/  IMAD.MOV R184, RZ, RZ, -R184 ;  /* 0x000000ffffb87224 */ /* 0x000fe400078e0ab8 */
[----:B------:R-:W-:Y:S02]  /*e240*/  @!P3 IADD3 R182, R182, -R122, RZ ;  /* 0x8000007ab6b6b210 */ /* 0x000fe40007ffe0ff */
[C---:B------:R-:W-:Y:S01]  /*e250*/  ISETP.GT.U32.AND P3, PT, R122.reuse, R178, PT ;  /* 0x000000b27a00720c */ /* 0x040fe20003f64070 */
[C---:B------:R-:W-:Y:S01]  /*e260*/  IMAD R177, R122.reuse, R184, R177 ;  /* 0x000000b87ab17224 */ /* 0x040fe200078e02b1 */
[----:B------:R-:W-:Y:S01]  /*e270*/  ISETP.GT.U32.AND P1, PT, R122, R179, PT ;  /* 0x000000b37a00720c */ /* 0x000fe20003f24070 */
[----:B-1----:R-:W-:-:S02]  /*e280*/  IMAD.MOV.U32 R0, RZ, RZ, R183 ;  /* 0x000000ffff007224 */ /* 0x002fc400078e00b7 */
[----:B------:R-:W-:-:S04]  /*e290*/  IMAD.HI.U32 R183, R124, R181, RZ ;  /* 0x000000b57cb77227 */ /* 0x000fc800078e00ff */
[----:B------:R-:W-:Y:S02]  /*e2a0*/  IMAD.MOV R183, RZ, RZ, -R183 ;  /* 0x000000ffffb77224 */ /* 0x000fe400078e0ab7 */
[----:B------:R-:W-:Y:S01]  /*e2b0*/  @!P0 IMAD.MOV R0, RZ, RZ, -R0 ;  /* 0x000000ffff008224 */ /* 0x000fe200078e0a00 */
[----:B------:R-:W-:Y:S01]  /*e2c0*/  ISETP.GE.AND P0, PT, R175, RZ, PT ;  /* 0x000000ffaf00720c */ /* 0x000fe20003f06270 */
[----:B------:R-:W-:Y:S01]  /*e2d0*/  @!P6 IMAD.IADD R180, R180, 0x1, -R122 ;  /* 0x00000001b4b4e824 */ /* 0x000fe200078e0a7a */
[----:B------:R-:W-:Y:S02]  /*e2e0*/  @!P3 IADD3 R178, R178, -R122, RZ ;  /* 0x8000007ab2b2b210 */ /* 0x000fe40007ffe0ff */
[----:B------:R-:W-:Y:S01]  /*e2f0*/  ISETP.GE.AND P3, PT, R176, RZ, PT ;  /* 0x000000ffb000720c */ /* 0x000fe20003f66270 */
[C---:B------:R-:W-:Y:S01]  /*e300*/  IMAD R176, R122.reuse, R183, R181 ;  /* 0x000000b77ab07224 */ /* 0x040fe200078e02b5 */
[----:B------:R1:W-:Y:S01]  /*e310*/  STL [R1+0x3b0], R0 ;  /* 0x0003b00001007387 */ /* 0x0003e20000100800 */
[----:B------:R-:W-:-:S02]  /*e320*/  ISETP.GT.U32.AND P6, PT, R122, R177, PT ;  /* 0x000000b17a00720c */ /* 0x000fc40003fc4070 */
[----:B------:R-:W-:Y:S02]  /*e330*/  @!P1 IADD3 R179, R179, -R122, RZ ;  /* 0x8000007ab3b39210 */ /* 0x000fe40007ffe0ff */
[----:B------:R-:W-:Y:S02]  /*e340*/  ISETP.GT.U32.AND P1, PT, R122, R176, PT ;  /* 0x000000b07a00720c */ /* 0x000fe40003f24070 */
[----:B------:R-:W-:Y:S01]  /*e350*/  IADD3 R175, R252, 0x1f0, RZ ;  /* 0x000001f0fcaf7810 */ /* 0x000fe20007ffe0ff */
[----:B------:R-:W-:Y:S02]  /*e360*/  IMAD.MOV.U32 R5, RZ, RZ, R179 ;  /* 0x000000ffff057224 */ /* 0x000fe400078e00b3 */
[----:B-1----:R-:W-:Y:S01]  /*e370*/  IMAD.MOV.U32 R0, RZ, RZ, R182 ;  /* 0x000000ffff007224 */ /* 0x002fe200078e00b6 */
[----:B------:R-:W-:Y:S01]  /*e380*/  IABS R182, R175 ;  /* 0x000000af00b67213 */ /* 0x000fe20000000000 */
[----:B------:R-:W-:Y:S02]  /*e390*/  @!P2 IMAD.MOV R5, RZ, RZ, -R5 ;  /* 0x000000ffff05a224 */ /* 0x000fe400078e0a05 */
[----:B------:R-:W-:Y:S01]  /*e3a0*/  @!P4 IMAD.MOV R0, RZ, RZ, -R0 ;  /* 0x000000ffff00c224 */ /* 0x000fe200078e0a00 */
[----:B------:R-:W-:Y:S01]  /*e3b0*/  ISETP.GT.U32.AND P4, PT, R122, R178, PT ;  /* 0x000000b27a00720c */ /* 0x000fe20003f84070 */
[----:B------:R-:W-:-:S02]  /*e3c0*/  IMAD.MOV.U32 R181, RZ, RZ, R182 ;  /* 0x000000ffffb57224 */ /* 0x000fc400078e00b6 */
[--C-:B------:R-:W-:Y:S01]  /*e3d0*/  @!P6 IMAD.IADD R177, R177, 0x1, -R122.reuse ;  /* 0x00000001b1b1e824 */ /* 0x100fe200078e0a7a */
[----:B------:R1:W-:Y:S01]  /*e3e0*/  STL [R1+0x3c4], R0 ;  /* 0x0003c40001007387 */ /* 0x0003e20000100800 */
[----:B------:R-:W-:Y:S02]  /*e3f0*/  @!P1 IMAD.IADD R176, R176, 0x1, -R122 ;  /* 0x00000001b0b09824 */ /* 0x000fe400078e0a7a */
[----:B------:R-:W-:Y:S01]  /*e400*/  VIADD R179, R252, 0x10f ;  /* 0x0000010ffcb37836 */ /* 0x000fe20000000000 */
[C---:B------:R-:W-:Y:S02]  /*e410*/  ISETP.GT.U32.AND P6, PT, R122.reuse, R177, PT ;  /* 0x000000b17a00720c */ /* 0x040fe40003fc4070 */
[----:B------:R-:W-:-:S03]  /*e420*/  ISETP.GT.U32.AND P1, PT, R122, R176, PT ;  /* 0x000000b07a00720c */ /* 0x000fc60003f24070 */
[----:B------:R-:W-:Y:S01]  /*e430*/  @!P4 IMAD.IADD R178, R178, 0x1, -R122 ;  /* 0x00000001b2b2c824 */ /* 0x000fe200078e0a7a */
[----:B------:R-:W-:Y:S01]  /*e440*/  ISETP.GE.AND P4, PT, R175, RZ, PT ;  /* 0x000000ffaf00720c */ /* 0x000fe20003f86270 */
[----:B-1----:R-:W-:Y:S02]  /*e450*/  IMAD.MOV.U32 R0, RZ, RZ, R180 ;  /* 0x000000ffff007224 */ /* 0x002fe400078e00b4 */
[----:B------:R-:W-:Y:S01]  /*e460*/  IMAD.HI.U32 R180, R124, R181, RZ ;  /* 0x000000b57cb47227 */ /* 0x000fe200078e00ff */
[----:B------:R-:W-:-:S03]  /*e470*/  MOV R3, R178 ;  /* 0x000000b200037202 */ /* 0x000fc60000000f00 */
[----:B------:R-:W-:Y:S01]  /*e480*/  @!P5 IMAD.MOV R0, RZ, RZ, -R0 ;  /* 0x000000ffff00d224 */ /* 0x000fe200078e0a00 */
[----:B------:R-:W-:Y:S01]  /*e490*/  ISETP.GE.AND P5, PT, R174, RZ, PT ;  /* 0x000000ffae00720c */ /* 0x000fe20003fa6270 */
[--C-:B------:R-:W-:Y:S01]  /*e4a0*/  @!P6 IMAD.IADD R177, R177, 0x1, -R122.reuse ;  /* 0x00000001b1b1e824 */ /* 0x100fe200078e0a7a */
[----:B------:R-:W-:Y:S01]  /*e4b0*/  IABS R174, R188 ;  /* 0x000000bc00ae7213 */ /* 0x000fe20000000000 */
[----:B------:R-:W-:Y:S01]  /*e4c0*/  @!P1 IMAD.IADD R176, R176, 0x1, -R122 ;  /* 0x00000001b0b09824 */ /* 0x000fe200078e0a7a */
[----:B------:R-:W-:Y:S01]  /*e4d0*/  IADD3 R180, -R180, RZ, RZ ;  /* 0x000000ffb4b47210 */ /* 0x000fe20007ffe1ff */
[----:B------:R1:W-:Y:S01]  /*e4e0*/  STL [R1+0x58c], R0 ;  /* 0x00058c0001007387 */ /* 0x0003e20000100800 */
[----:B------:R-:W-:Y:S02]  /*e4f0*/  @!P0 IMAD.MOV R3, RZ, RZ, -R3 ;  /* 0x000000ffff038224 */ /* 0x000fe400078e0a03 */
[----:B------:R-:W-:-:S04]  /*e500*/  IMAD.HI.U32 R184, R124, R174, RZ ;  /* 0x000000ae7cb87227 */ /* 0x000fc800078e00ff */
[----:B------:R-:W-:Y:S02]  /*e510*/  IMAD.MOV R184, RZ, RZ, -R184 ;  /* 0x000000ffffb87224 */ /* 0x000fe400078e0ab8 */
[----:B------:R-:W-:Y:S01]  /*e520*/  IMAD R175, R122, R180, R181 ;  /* 0x000000b47aaf7224 */ /* 0x000fe200078e02b5 */
[----:B-1----:R-:W-:Y:S01]  /*e530*/  IADD3 R0, R252, 0x1ff, RZ ;  /* 0x000001fffc007810 */ /* 0x002fe20007ffe0ff */
[----:B------:R-:W-:Y:S01]  /*e540*/  IMAD R174, R122, R184, R174 ;  /* 0x000000b87aae7224 */ /* 0x000fe200078e02ae */
[C---:B------:R-:W-:Y:S01]  /*e550*/  IADD3 R184, R252.reuse, 0x10b, RZ ;  /* 0x0000010bfcb87810 */ /* 0x040fe20007ffe0ff */
[----:B------:R-:W-:Y:S01]  /*e560*/  VIADD R180, R252, 0x1f2 ;  /* 0x000001f2fcb47836 */ /* 0x000fe20000000000 */
[----:B------:R-:W-:Y:S01]  /*e570*/  ISETP.GT.U32.AND P6, PT, R122, R175, PT ;  /* 0x000000af7a00720c */ /* 0x000fe20003fc4070 */
[----:B------:R-:W-:Y:S01]  /*e580*/  VIADD R181, R252, 0x10a ;  /* 0x0000010afcb57836 */ /* 0x000fe20000000000 */
[----:B------:R-:W-:Y:S01]  /*e590*/  ISETP.GT.U32.AND P1, PT, R122, R174, PT ;  /* 0x000000ae7a00720c */ /* 0x000fe20003f24070 */
[----:B------:R-:W-:Y:S01]  /*e5a0*/  STL [R1+0x4ea0], R0 ;  /* 0x004ea00001007387 */ /* 0x000fe20000100800 */
[----:B------:R-:W-:-:S02]  /*e5b0*/  IABS R182, R180 ;  /* 0x000000b400b67213 */ /* 0x000fc40000000000 */
[----:B------:R-:W-:Y:S01]  /*e5c0*/  IABS R185, R181 ;  /* 0x000000b500b97213 */ /* 0x000fe20000000000 */
[----:B------:R-:W-:Y:S01]  /*e5d0*/  STL [R1+0x3c8], R5 ;  /* 0x0003c80501007387 */ /* 0x000fe20000100800 */
[----:B------:R-:W-:Y:S01]  /*e5e0*/  IABS R183, R0 ;  /* 0x0000000000b77213 */ /* 0x000fe20000000000 */
[----:B------:R-:W-:Y:S02]  /*e5f0*/  IMAD.HI.U32 R186, R124, R182, RZ ;  /* 0x000000b67cba7227 */ /* 0x000fe400078e00ff */
[----:B------:R1:W-:Y:S02]  /*e600*/  STL [R1+0x3e8], R3 ;  /* 0x0003e80301007387 */ /* 0x0003e40000100800 */
[----:B------:R-:W-:Y:S01]  /*e610*/  @!P6 IADD3 R175, R175, -R122, RZ ;  /* 0x8000007aafafe210 */ /* 0x000fe20007ffe0ff */
[----:B------:R-:W-:Y:S01]  /*e620*/  IMAD.HI.U32 R189, R232, R185, RZ ;  /* 0x000000b9e8bd7227 */ /* 0x000fe200078e00ff */
[----:B------:R-:W-:Y:S02]  /*e630*/  ISETP.GE.AND P6, PT, R188, RZ, PT ;  /* 0x000000ffbc00720c */ /* 0x000fe40003fc6270 */
[----:B------:R-:W-:Y:S01]  /*e640*/  IABS R188, R184 ;  /* 0x000000b800bc7213 */ /* 0x000fe20000000000 */
[----:B------:R-:W-:Y:S01]  /*e650*/  @!P1 IMAD.IADD R174, R174, 0x1, -R122 ;  /* 0x00000001aeae9824 */ /* 0x000fe200078e0a7a */
[----:B------:R-:W-:Y:S01]  /*e660*/  ISETP.GT.U32.AND P1, PT, R122, R175, PT ;  /* 0x000000af7a00720c */ /* 0x000fe20003f24070 */
[----:B------:R-:W-:Y:S01]  /*e670*/  IMAD.HI.U32 R187, R124, R183, RZ ;  /* 0x000000b77cbb7227 */ /* 0x000fe200078e00ff */
[----:B-1----:R-:W-:-:S02]  /*e680*/  MOV R3, R176 ;  /* 0x000000b000037202 */ /* 0x002fc40000000f00 */
[C---:B------:R-:W-:Y:S01]  /*e690*/  ISETP.GT.U32.AND P2, PT, R122.reuse, R174, PT ;  /* 0x000000ae7a00720c */ /* 0x040fe20003f44070 */
[----:B------:R-:W-:Y:S02]  /*e6a0*/  IMAD.MOV R186, RZ, RZ, -R186 ;  /* 0x000000ffffba7224 */ /* 0x000fe400078e0aba */
[----:B------:R-:W-:Y:S02]  /*e6b0*/  IMAD.MOV R189, RZ, RZ, -R189 ;  /* 0x000000ffffbd7224 */ /* 0x000fe400078e0abd */
[----:B------:R-:W-:Y:S02]  /*e6c0*/  IMAD.MOV R187, RZ, RZ, -R187 ;  /* 0x000000ffffbb7224 */ /* 0x000fe400078e0abb */
[C---:B------:R-:W-:Y:S02]  /*e6d0*/  IMAD R182, R122.reuse, R186, R182 ;  /* 0x000000ba7ab67224 */ /* 0x040fe400078e02b6 */
[C---:B------:R-:W-:Y:S02]  /*e6e0*/  IMAD R185, R122.reuse, R189, R185 ;  /* 0x000000bd7ab97224 */ /* 0x040fe400078e02b9 */
[C---:B------:R-:W-:Y:S01]  /*e6f0*/  IMAD R183, R122.reuse, R187, R183 ;  /* 0x000000bb7ab77224 */ /* 0x040fe200078e02b7 */
[C---:B------:R-:W-:Y:S01]  /*e700*/  ISETP.GT.U32.AND P0, PT, R122.reuse, R182, PT ;  /* 0x000000b67a00720c */ /* 0x040fe20003f04070 */
[----:B------:R-:W-:Y:S01]  /*e710*/  @!P1 IMAD.IADD R175, R175, 0x1, -R122 ;  /* 0x00000001afaf9824 */ /* 0x000fe200078e0a7a */
[----:B------:R-:W-:Y:S01]  /*e720*/  ISETP.GT.U32.AND P1, PT, R122, R185, PT ;  /* 0x000000b97a00720c */ /* 0x000fe20003f24070 */
[----:B------:R-:W-:-:S02]  /*e730*/  IMAD.MOV.U32 R5, RZ, RZ, R177 ;  /* 0x000000ffff057224 */ /* 0x000fc400078e00b1 */
[----:B------:R-:W-:-:S04]  /*e740*/  IMAD.HI.U32 R177, R232, R188, RZ ;  /* 0x000000bce8b17227 */ /* 0x000fc800078e00ff */
[----:B------:R-:W-:Y:S01]  /*e750*/  @!P5 IMAD.MOV R3, RZ, RZ, -R3 ;  /* 0x000000ffff03d224 */ /* 0x000fe200078e0a03 */
[----:B------:R-:W-:Y:S01]  /*e760*/  ISETP.GT.U32.AND P5, PT, R122, R183, PT ;  /* 0x000000b77a00720c */ /* 0x000fe20003fa4070 */
[----:B------:R-:W-:Y:S01]  /*e770*/  @!P3 IMAD.MOV R5, RZ, RZ, -R5 ;  /* 0x000000ffff05b224 */ /* 0x000fe200078e0a05 */
[----:B------:R-:W-:Y:S01]  /*e780*/  IADD3 R177, -R177, RZ, RZ ;  /* 0x000000ffb1b17210 */ /* 0x000fe20007ffe1ff */
[----:B------:R-:W-:Y:S01]  /*e790*/  VIADD R176, R252, 0x10c ;  /* 0x0000010cfcb07836 */ /* 0x000fe20000000000 */
[----:B------:R-:W-:Y:S01]  /*e7a0*/  ISETP.GE.AND P3, PT, R180, RZ, PT ;  /* 0x000000ffb400720c */ /* 0x000fe20003f66270 */
[----:B------:R-:W-:Y:S01]  /*e7b0*/  @!P0 IMAD.IADD R182, R182, 0x1, -R122 ;  /* 0x00000001b6b68824 */ /* 0x000fe200078e0a7a */
[----:B------:R-:W-:Y:S01]  /*e7c0*/  STL [R1+0x3e4], R5 ;  /* 0x0003e40501007387 */ /* 0x000fe20000100800 */
[----:B------:R-:W-:Y:S01]  /*e7d0*/  IMAD R188, R122, R177, R188 ;  /* 0x000000b17abc7224 */ /* 0x000fe200078e02bc */
[----:B------:R-:W-:Y:S01]  /*e7e0*/  IABS R178, R176 ;  /* 0x000000b000b27213 */ /* 0x000fe20000000000 */
[----:B------:R-:W-:Y:S01]  /*e7f0*/  @!P2 IMAD.IADD R174, R174, 0x1, -R122 ;  /* 0x00000001aeaea824 */ /* 0x000fe200078e0a7a */
[----:B------:R1:W-:Y:S01]  /*e800*/  STL [R1+0x3e0], R3 ;  /* 0x0003e00301007387 */ /* 0x0003e20000100800 */
[----:B------:R-:W-:-:S02]  /*e810*/  @!P1 IADD3 R185, R185, -R122, RZ ;  /* 0x8000007ab9b99210 */ /* 0x000fc40007ffe0ff */
[----:B------:R-:W-:Y:S01]  /*e820*/  MOV R177, R178 ;  /* 0x000000b200b17202 */ /* 0x000fe20000000f00 */
[----:B------:R-:W-:Y:S01]  /*e830*/  @!P5 IMAD.IADD R183, R183, 0x1, -R122 ;  /* 0x00000001b7b7d824 */ /* 0x000fe200078e0a7a */
[----:B------:R-:W-:Y:S01]  /*e840*/  ISETP.GT.U32.AND P5, PT, R122, R182, PT ;  /* 0x000000b67a00720c */ /* 0x000fe20003fa4070 */
[----:B------:R-:W-:Y:S01]  /*e850*/  VIADD R178, R252, 0x10d ;  /* 0x0000010dfcb27836 */ /* 0x000fe20000000000 */
[----:B------:R-:W-:Y:S02]  /*e860*/  ISETP.GE.AND P2, PT, R181, RZ, PT ;  /* 0x000000ffb500720c */ /* 0x000fe40003f46270 */
[----:B------:R-:W-:Y:S01]  /*e870*/  ISETP.GT.U32.AND P1, PT, R122, R183, PT ;  /* 0x000000b77a00720c */ /* 0x000fe20003f24070 */
[----:B-1----:R-:W-:Y:S01]  /*e880*/  IMAD.MOV.U32 R3, RZ, RZ, R175 ;  /* 0x000000ffff037224 */ /* 0x002fe200078e00af */
[----:B------:R-:W-:Y:S01]  /*e890*/  IABS R180, R179 ;  /* 0x000000b300b47213 */ /* 0x000fe20000000000 */
[----:B------:R-:W-:Y:S01]  /*e8a0*/  IMAD.HI.U32 R175, R232, R177, RZ ;  /* 0x000000b1e8af7227 */ /* 0x000fe200078e00ff */
[----:B------:R-:W-:-:S02]  /*e8b0*/  ISETP.GE.AND P0, PT, R184, RZ, PT ;  /* 0x000000ffb800720c */ /* 0x000fc40003f06270 */
[----:B------:R-:W-:Y:S01]  /*e8c0*/  MOV R5, R195 ;  /* 0x000000c300057202 */ /* 0x000fe20000000f00 */
[----:B------:R-:W-:Y:S01]  /*e8d0*/  @!P4 IMAD.MOV R3, RZ, RZ, -R3 ;  /* 0x000000ffff03c224 */ /* 0x000fe200078e0a03 */
[----:B------:R-:W-:Y:S01]  /*e8e0*/  ISETP.GT.U32.AND P4, PT, R122, R185, PT ;  /* 0x000000b97a00720c */ /* 0x000fe20003f84070 */
[----:B------:R-:W-:Y:S01]  /*e8f0*/  @!P5 IMAD.IADD R182, R182, 0x1, -R122 ;  /* 0x00000001b6b6d824 */ /* 0x000fe200078e0a7a */
[----:B------:R-:W-:Y:S02]  /*e900*/  ISETP.GT.U32.AND P5, PT, R122, R188, PT ;  /* 0x000000bc7a00720c */ /* 0x000fe40003fa4070 */
[----:B------:R1:W-:Y:S01]  /*e910*/  STL [R1+0x56c], R3 ;  /* 0x00056c0301007387 */ /* 0x0003e20000100800 */
[----:B------:R-:W-:Y:S02]  /*e920*/  @!P1 IADD3 R183, R183, -R122, RZ ;  /* 0x8000007ab7b79210 */ /* 0x000fe40007ffe0ff */
[----:B------:R-:W-:Y:S01]  /*e930*/  ISETP.GE.AND P1, PT, R0, RZ, PT ;  /* 0x000000ff0000720c */ /* 0x000fe20003f26270 */
[----:B------:R-:W-:-:S04]  /*e940*/  IMAD.MOV.U32 R0, RZ, RZ, R182 ;  /* 0x000000ffff007224 */ /* 0x000fc800078e00b6 */
[----:B------:R-:W-:Y:S02]  /*e950*/  @!P3 IMAD.MOV R0, RZ, RZ, -R0 ;  /* 0x000000ffff00b224 */ /* 0x000fe400078e0a00 */
[----:B-1----:R-:W-:Y:S01]  /*e960*/  IMAD.MOV.U32 R3, RZ, RZ, R174 ;  /* 0x000000ffff037224 */ /* 0x002fe200078e00ae */
[----:B------:R-:W-:Y:S01]  /*e970*/  @!P5 IADD3 R188, R188, -R122, RZ ;  /* 0x8000007abcbcd210 */ /* 0x000fe20007ffe0ff */
[----:B------:R-:W-:Y:S01]  /*e980*/  IMAD.MOV R174, RZ, RZ, -R175 ;  /* 0x000000ffffae7224 */ /* 0x000fe200078e0aaf */
[----:B------:R-:W-:Y:S01]  /*e990*/  IABS R175, R178 ;  /* 0x000000b200af7213 */ /* 0x000fe20000000000 */
[----:B------:R-:W-:Y:S01]  /*e9a0*/  @!P4 IMAD.IADD R185, R185, 0x1, -R122 ;  /* 0x00000001b9b9c824 */ /* 0x000fe200078e0a7a */
[----:B------:R-:W-:Y:S01]  /*e9b0*/  @!P6 IADD3 R3, -R3, RZ, RZ ;  /* 0x000000ff0303e210 */ /* 0x000fe20007ffe1ff */
[----:B------:R-:W-:Y:S01]  /*e9c0*/  IMAD R177, R122, R174, R177 ;  /* 0x000000ae7ab17224 */ /* 0x000fe200078e02b1 */
[----:B------:R-:W-:Y:S01]  /*e9d0*/  ISETP.GE.AND P6, PT, R176, RZ, PT ;  /* 0x000000ffb000720c */ /* 0x000fe20003fc6270 */
[----:B------:R-:W-:Y:S01]  /*e9e0*/  VIADD R174, R252, 0x10e ;  /* 0x0000010efcae7836 */ /* 0x000fe20000000000 */
[----:B------:R-:W-:Y:S01]  /*e9f0*/  ISETP.GE.AND P5, PT, R178, RZ, PT ;  /* 0x000000ffb200720c */ /* 0x000fe20003fa6270 */
[----:B------:R-:W-:Y:S01]  /*ea00*/  IMAD.HI.U32 R181, R232, R175, RZ ;  /* 0x000000afe8b57227 */ /* 0x000fe200078e00ff */
[C---:B------:R-:W-:Y:S01]  /*ea10*/  ISETP.GT.U32.AND P4, PT, R122.reuse, R177, PT ;  /* 0x000000b17a00720c */ /* 0x040fe20003f84070 */
[----:B------:R1:W-:Y:S01]  /*ea20*/  STL [R1+0x568], R3 ;  /* 0x0005680301007387 */ /* 0x0003e20000100800 */
[----:B------:R-:W-:Y:S01]  /*ea30*/  IABS R176, R174 ;  /* 0x000000ae00b07213 */ /* 0x000fe20000000000 */
[----:B------:R-:W-:Y:S01]  /*ea40*/  IMAD.MOV R181, RZ, RZ, -R181 ;  /* 0x000000ffffb57224 */ /* 0x000fe200078e0ab5 */
[C---:B------:R-:W-:Y:S01]  /*ea50*/  ISETP.GT.U32.AND P3, PT, R122.reuse, R188, PT ;  /* 0x000000bc7a00720c */ /* 0x040fe20003f64070 */
[----:B------:R-:W-:Y:S01]  /*ea60*/  IMAD.MOV.U32 R178, RZ, RZ, R180 ;  /* 0x000000ffffb27224 */ /* 0x000fe200078e00b4 */
[----:B------:R2:W-:Y:S01]  /*ea70*/  STL [R1+0x3dc], R0 ;  /* 0x0003dc0001007387 */ /* 0x0005e20000100800 */
[----:B------:R-:W-:-:S02]  /*ea80*/  IMAD R175, R122, R181, R175 ;  /* 0x000000b57aaf7224 */ /* 0x000fc400078e02af */
[----:B------:R-:W-:Y:S01]  /*ea90*/  IMAD.HI.U32 R180, R232, R176, RZ ;  /* 0x000000b0e8b47227 */ /* 0x000fe200078e00ff */
[----:B-1----:R-:W-:-:S03]  /*eaa0*/  MOV R3, R183 ;  /* 0x000000b700037202 */ /* 0x002fc60000000f00 */
[----:B------:R-:W-:Y:S01]  /*eab0*/  @!P4 IMAD.IADD R177, R177, 0x1, -R122 ;  /* 0x00000001b1b1c824 */ /* 0x000fe200078e0a7a */
[----:B------:R-:W-:Y:S01]  /*eac0*/  IADD3 R180, -R180, RZ, RZ ;  /* 0x000000ffb4b47210 */ /* 0x000fe20007ffe1ff */
[----:B------:R-:W-:-:S03]  /*ead0*/  IMAD.HI.U32 R181, R232, R178, RZ ;  /* 0x000000b2e8b57227 */ /* 0x000fc600078e00ff */
[C---:B------:R-:W-:Y:S01]  /*eae0*/  ISETP.GT.U32.AND P4, PT, R122.reuse, R177, PT ;  /* 0x000000b17a00720c */ /* 0x040fe20003f84070 */
[----:B------:R-:W-:Y:S01]  /*eaf0*/  @!P1 IMAD.MOV R3, RZ, RZ, -R3 ;  /* 0x000000ffff039224 */ /* 0x000fe200078e0a03 */
[----:B------:R-:W-:Y:S01]  /*eb00*/  ISETP.GT.U32.AND P1, PT, R122, R175, PT ;  /* 0x000000af7a00720c */ /* 0x000fe20003f24070 */
[----:B--2---:R-:W-:Y:S02]  /*eb10*/  IMAD.MOV.U32 R0, RZ, RZ, R185 ;  /* 0x000000ffff007224 */ /* 0x004fe400078e00b9 */
[----:B------:R-:W-:Y:S01]  /*eb20*/  @!P3 IMAD.IADD R188, R188, 0x1, -R122 ;  /* 0x00000001bcbcb824 */ /* 0x000fe200078e0a7a */
[----:B------:R1:W-:Y:S01]  /*eb30*/  STL [R1+0x41c], R3 ;  /* 0x00041c0301007387 */ /* 0x0003e20000100800 */
[----:B------:R-:W-:Y:S01]  /*eb40*/  @!P2 IMAD.MOV R0, RZ, RZ, -R0 ;  /* 0x000000ffff00a224 */ /* 0x000fe200078e0a00 */
[----:B------:R-:W-:Y:S01]  /*eb50*/  ISETP.GE.AND P2, PT, R174, RZ, PT ;  /* 0x000000ffae00720c */ /* 0x000fe20003f46270 */
[C---:B------:R-:W-:Y:S01]  /*eb60*/  IMAD R174, R122.reuse, R180, R176 ;  /* 0x000000b47aae7224 */ /* 0x040fe200078e02b0 */
[----:B------:R-:W-:Y:S01]  /*eb70*/  ISETP.GE.AND P3, PT, R179, RZ, PT ;  /* 0x000000ffb300720c */ /* 0x000fe20003f66270 */
[----:B------:R-:W-:Y:S01]  /*eb80*/  IMAD.MOV R182, RZ, RZ, -R181 ;  /* 0x000000ffffb67224 */ /* 0x000fe200078e0ab5 */
[----:B------:R2:W-:Y:S01]  /*eb90*/  STL [R1+0x558], R0 ;  /* 0x0005580001007387 */ /* 0x0005e20000100800 */
[--C-:B------:R-:W-:Y:S01]  /*eba0*/  @!P4 IMAD.IADD R177, R177, 0x1, -R122.reuse ;  /* 0x00000001b1b1c824 */ /* 0x100fe200078e0a7a */
[C---:B------:R-:W-:Y:S01]  /*ebb0*/  ISETP.GT.U32.AND P4, PT, R122.reuse, R174, PT ;  /* 0x000000ae7a00720c */ /* 0x040fe20003f84070 */
[----:B------:R-:W-:Y:S01]  /*ebc0*/  @!P1 IMAD.IADD R175, R175, 0x1, -R122 ;  /* 0x00000001afaf9824 */ /* 0x000fe200078e0a7a */
[----:B-1----:R-:W-:Y:S01]  /*ebd0*/  MOV R3, R188 ;  /* 0x000000bc00037202 */ /* 0x002fe20000000f00 */
[----:B------:R-:W-:Y:S01]  /*ebe0*/  IMAD R178, R122, R182, R178 ;  /* 0x000000b67ab27224 */ /* 0x000fe200078e02b2 */
[C---:B------:R-:W-:Y:S01]  /*ebf0*/  IADD3 R179, R252.reuse, 0x111, RZ ;  /* 0x00000111fcb37810 */ /* 0x040fe20007ffe0ff */
[----:B------:R-:W-:Y:S01]  /*ec00*/  VIADD R181, R252, 0x110 ;  /* 0x00000110fcb57836 */ /* 0x000fe20000000000 */
[C---:B------:R-:W-:Y:S01]  /*ec10*/  ISETP.GT.U32.AND P1, PT, R122.reuse, R175, PT ;  /* 0x000000af7a00720c */ /* 0x040fe20003f24070 */
[----:B------:R-:W-:Y:S01]  /*ec20*/  @!P0 IMAD.MOV R3, RZ, RZ, -R3 ;  /* 0x000000ffff038224 */ /* 0x000fe200078e0a03 */
[----:B------:R-:W-:Y:S01]  /*ec30*/  ISETP.GT.U32.AND P0, PT, R122, R178, PT ;  /* 0x000000b27a00720c */ /* 0x000fe20003f04070 */
[----:B--2---:R-:W-:Y:S01]  /*ec40*/  IMAD.MOV.U32 R0, RZ, RZ, R177 ;  /* 0x000000ffff007224 */ /* 0x004fe200078e00b1 */
[----:B------:R-:W-:Y:S01]  /*ec50*/  IABS R180, R181 ;  /* 0x000000b500b47213 */ /* 0x000fe20000000000 */
[----:B------:R-:W-:Y:S01]  /*ec60*/  VIADD R176, R252, 0x112 ;  /* 0x00000112fcb07836 */ /* 0x000fe20000000000 */
[----:B------:R-:W-:Y:S01]  /*ec70*/  STL [R1+0x554], R3 ;  /* 0x0005540301007387 */ /* 0x000fe20000100800 */
[----:B------:R-:W-:Y:S01]  /*ec80*/  @!P4 IADD3 R174, R174, -R122, RZ ;  /* 0x8000007aaeaec210 */ /* 0x000fe20007ffe0ff */
[----:B------:R-:W-:Y:S01]  /*ec90*/  @!P6 IMAD.MOV R0, RZ, RZ, -R0 ;  /* 0x000000ffff00e224 */ /* 0x000fe200078e0a00 */
[----:B------:R-:W-:Y:S01]  /*eca0*/  IABS R182, R179 ;  /* 0x000000b300b67213 */ /* 0x000fe20000000000 */
[----:B------:R-:W-:Y:S01]  /*ecb0*/  IMAD.HI.U32 R177, R232, R180, RZ ;  /* 0x000000b4e8b17227 */ /* 0x000fe200078e00ff */
[----:B------:R-:W-:-:S02]  /*ecc0*/  ISETP.GT.U32.AND P4, PT, R122, R174, PT ;  /* 0x000000ae7a00720c */ /* 0x000fc40003f84070 */
[----:B------:R-:W-:Y:S01]  /*ecd0*/  IABS R183, R176 ;  /* 0x000000b000b77213 */ /* 0x000fe20000000000 */
[----:B------:R-:W-:Y:S01]  /*ece0*/  @!P1 IMAD.IADD R175, R175, 0x1, -R122 ;  /* 0x00000001afaf9824 */ /* 0x000fe200078e0a7a */
[----:B------:R1:W-:Y:S01]  /*ecf0*/  STL [R1+0x54c], R0 ;  /* 0x00054c0001007387 */ /* 0x0003e20000100800 */
[----:B------:R-:W-:Y:S01]  /*ed00*/  @!P0 IADD3 R178, R178, -R122, RZ ;  /* 0x8000007ab2b28210 */ /* 0x000fe20007ffe0ff */
[----:B------:R-:W-:Y:S01]  /*ed10*/  IMAD.MOV R177, RZ, RZ, -R177 ;  /* 0x000000ffffb17224 */ /* 0x000fe200078e0ab1 */
[----:B------:R-:W-:Y:S01]  /*ed20*/  ISETP.GE.AND P6, PT, R181, RZ, PT ;  /* 0x000000ffb500720c */ /* 0x000fe20003fc6270 */
[----:B------:R-:W-:Y:S01]  /*ed30*/  IMAD.MOV.U32 R181, RZ, RZ, R183 ;  /* 0x000000ffffb57224 */ /* 0x000fe200078e00b7 */
[C---:B------:R-:W-:Y:S01]  /*ed40*/  ISETP.GT.U32.AND P0, PT, R122.reuse, R178, PT ;  /* 0x000000b27a00720c */ /* 0x040fe20003f04070 */
[----:B------:R-:W-:Y:S01]  /*ed50*/  IMAD R177, R122, R177, R180 ;  /* 0x000000b17ab17224 */ /* 0x000fe200078e02b4 */
[----:B------:R-:W-:Y:S01]  /*ed60*/  ISETP.GE.AND P1, PT, R179, RZ, PT ;  /* 0x000000ffb300720c */ /* 0x000fe20003f26270 */
[----:B------:R-:W-:-:S04]  /*ed70*/  IMAD.HI.U32 R179, R232, R182, RZ ;  /* 0x000000b6e8b37227 */ /* 0x000fc800078e00ff */
[----:B-1----:R-:W-:Y:S02]  /*ed80*/  IMAD.MOV.U32 R0, RZ, RZ, R175 ;  /* 0x000000ffff007224 */ /* 0x002fe400078e00af */
[----:B------:R-:W-:Y:S01]  /*ed90*/  @!P4 IMAD.IADD R174, R174, 0x1, -R122 ;  /* 0x00000001aeaec824 */ /* 0x000fe200078e0a7a */
[----:B------:R-:W-:Y:S01]  /*eda0*/  ISETP.GT.U32.AND P4, PT, R122, R177, PT ;  /* 0x000000b17a00720c */ /* 0x000fe20003f84070 */
[----:B------:R-:W-:Y:S01]  /*edb0*/  IMAD.HI.U32 R183, R232, R181, RZ ;  /* 0x000000b5e8b77227 */ /* 0x000fe200078e00ff */
[----:B------:R-:W-:Y:S02]  /*edc0*/  @!P5 IADD3 R0, -R0, RZ, RZ ;  /* 0x000000ff0000d210 */ /* 0x000fe40007ffe1ff */
[----:B------:R-:W-:Y:S01]  /*edd0*/  @!P0 IADD3 R178, R178, -R122, RZ ;  /* 0x8000007ab2b28210 */ /* 0x000fe20007ffe0ff */
[----:B------:R-:W-:Y:S01]  /*ede0*/  IMAD.MOV R179, RZ, RZ, -R179 ;  /* 0x000000ffffb37224 */ /* 0x000fe200078e0ab3 */
[----:B------:R-:W-:Y:S01]  /*edf0*/  ISETP.GE.AND P5, PT, R176, RZ, PT ;  /* 0x000000ffb000720c */ /* 0x000fe20003fa6270 */
[----:B------:R1:W-:Y:S01]  /*ee00*/  STL [R1+0x534], R0 ;  /* 0x0005340001007387 */ /* 0x0003e20000100800 */
[----:B------:R-:W-:-:S02]  /*ee10*/  IMAD.MOV R175, RZ, RZ, -R183 ;  /* 0x000000ffffaf7224 */ /* 0x000fc400078e0ab7 */
[C---:B------:R-:W-:Y:S02]  /*ee20*/  IMAD R183, R122.reuse, R179, R182 ;  /* 0x000000b37ab77224 */ /* 0x040fe400078e02b6 */
[----:B------:R-:W-:Y:S01]  /*ee30*/  IMAD R179, R122, R175, R181 ;  /* 0x000000af7ab37224 */ /* 0x000fe200078e02b5 */
[C---:B------:R-:W-:Y:S01]  /*ee40*/  IADD3 R181, R252.reuse, 0x114, RZ ;  /* 0x00000114fcb57810 */ /* 0x040fe20007ffe0ff */
[----:B------:R-:W-:Y:S02]  /*ee50*/  @!P4 IMAD.IADD R177, R177, 0x1, -R122 ;  /* 0x00000001b1b1c824 */ /* 0x000fe400078e0a7a */
[----:B------:R-:W-:Y:S01]  /*ee60*/  VIADD R185, R252, 0x113 ;  /* 0x00000113fcb97836 */ /* 0x000fe20000000000 */
[----:B------:R-:W-:Y:S01]  /*ee70*/  IABS R182, R181 ;  /* 0x000000b500b67213 */ /* 0x000fe20000000000 */
[----:B-1----:R-:W-:Y:S01]  /*ee80*/  IMAD.MOV.U32 R0, RZ, RZ, R174 ;  /* 0x000000ffff007224 */ /* 0x002fe200078e00ae */
[----:B------:R-:W-:Y:S01]  /*ee90*/  ISETP.GT.U32.AND P4, PT, R122, R177, PT ;  /* 0x000000b17a00720c */ /* 0x000fe20003f84070 */
[----:B------:R-:W-:Y:S01]  /*eea0*/  VIADD R180, R252, 0x116 ;  /* 0x00000116fcb47836 */ /* 0x000fe20000000000 */
[----:B------:R-:W-:Y:S01]  /*eeb0*/  ISETP.GE.AND P0, PT, R185, RZ, PT ;  /* 0x000000ffb900720c */ /* 0x000fe20003f06270 */
[----:B------:R-:W-:Y:S01]  /*eec0*/  @!P2 IMAD.MOV R0, RZ, RZ, -R0 ;  /* 0x000000ffff00a224 */ /* 0x000fe200078e0a00 */
[----:B------:R-:W-:Y:S01]  /*eed0*/  ISETP.GT.U32.AND P2, PT, R122, R183, PT ;  /* 0x000000b77a00720c */ /* 0x000fe20003f44070 */
[----:B------:R-:W-:Y:S01]  /*eee0*/  IMAD.HI.U32 R184, R232, R182, RZ ;  /* 0x000000b6e8b87227 */ /* 0x000fe200078e00ff */
[----:B------:R-:W-:-:S02]  /*eef0*/  IABS R185, R185 ;  /* 0x000000b900b97213 */ /* 0x000fc40000000000 */
[----:B------:R1:W-:Y:S01]  /*ef00*/  STL [R1+0x540], R0 ;  /* 0x0005400001007387 */ /* 0x0003e20000100800 */
[----:B------:R-:W-:Y:S01]  /*ef10*/  IABS R174, R180 ;  /* 0x000000b400ae7213 */ /* 0x000fe20000000000 */
[----:B------:R-:W-:Y:S02]  /*ef20*/  IMAD.MOV R184, RZ, RZ, -R184 ;  /* 0x000000ffffb87224 */ /* 0x000fe400078e0ab8 */
[----:B------:R-:W-:-:S04]  /*ef30*/  IMAD.HI.U32 R186, R232, R185, RZ ;  /* 0x000000b9e8ba7227 */ /* 0x000fc800078e00ff */
[----:B------:R-:W-:Y:S02]  /*ef40*/  IMAD.MOV R186, RZ, RZ, -R186 ;  /* 0x000000ffffba7224 */ /* 0x000fe400078e0aba */
[----:B-1----:R-:W-:Y:S02]  /*ef50*/  IMAD.MOV.U32 R0, RZ, RZ, R178 ;  /* 0x000000ffff007224 */ /* 0x002fe400078e00b2 */
[--C-:B------:R-:W-:Y:S02]  /*ef60*/  @!P2 IMAD.IADD R183, R183, 0x1, -R122.reuse ;  /* 0x00000001b7b7a824 */ /* 0x100fe400078e0a7a */
[----:B------:R-:W-:Y:S01]  /*ef70*/  @!P4 IMAD.IADD R177, R177, 0x1, -R122 ;  /* 0x00000001b1b1c824 */ /* 0x000fe200078e0a7a */
[----:B------:R-:W-:Y:S01]  /*ef80*/  @!P3 IADD3 R0, -R0, RZ, RZ ;  /* 0x000000ff0000b210 */ /* 0x000fe20007ffe1ff */
[----:B------:R-:W-:Y:S01]  /*ef90*/  VIADD R175, R252, 0x115 ;  /* 0x00000115fcaf7836 */ /* 0x000fe20000000000 */
[C---:B------:R-:W-:Y:S01]  /*efa0*/  ISETP.GT.U32.AND P3, PT, R122.reuse, R179, PT ;  /* 0x000000b37a00720c */ /* 0x040fe20003f64070 */
[C---:B------:R-:W-:Y:S01]  /*efb0*/  IMAD R182, R122.reuse, R184, R182 ;  /* 0x000000b87ab67224 */ /* 0x040fe200078e02b6 */
[C---:B------:R-:W-:Y:S01]  /*efc0*/  ISETP.GT.U32.AND P2, PT, R122.reuse, R183, PT ;  /* 0x000000b77a00720c */ /* 0x040fe20003f44070 */
[----:B------:R1:W-:Y:S01]  /*efd0*/  STL [R1+0x53c], R0 ;  /* 0x00053c0001007387 */ /* 0x0003e20000100800 */
[----:B------:R-:W-:Y:S01]  /*efe0*/  ISETP.GE.AND P4, PT, R181, RZ, PT ;  /* 0x000000ffb500720c */ /* 0x000fe20003f86270 */
[----:B------:R-:W-:Y:S01]  /*eff0*/  IMAD R181, R122, R186, R185 ;  /* 0x000000ba7ab57224 */ /* 0x000fe200078e02b9 */
[----:B------:R-:W-:Y:S01]  /*f000*/  IABS R176, R175 ;  /* 0x000000af00b07213 */ /* 0x000fe20000000000 */
[----:B------:R-:W-:-:S02]  /*f010*/  IMAD.MOV.U32 R3, RZ, RZ, R177 ;  /* 0x000000ffff037224 */ /* 0x000fc400078e00b1 */
[----:B------:R-:W-:-:S04]  /*f020*/  IMAD.HI.U32 R184, R232, R174, RZ ;  /* 0x000000aee8b87227 */ /* 0x000fc800078e00ff */
[--C-:B------:R-:W-:Y:S01]  /*f030*/  @!P3 IMAD.IADD R179, R179, 0x1, -R122.reuse ;  /* 0x00000001b3b3b824 */ /* 0x100fe200078e0a7a */
[----:B------:R-:W-:Y:S01]  /*f040*/  IADD3 R177, -R184, RZ, RZ ;  /* 0x000000ffb8b17210 */ /* 0x000fe20007ffe1ff */
[----:B------:R-:W-:Y:S01]  /*f050*/  @!P2 IMAD.IADD R183, R183, 0x1, -R122 ;  /* 0x00000001b7b7a824 */ /* 0x000fe200078e0a7a */
[C---:B------:R-:W-:Y:S01]  /*f060*/  ISETP.GT.U32.AND P2, PT, R122.reuse, R181, PT ;  /* 0x000000b57a00720c */ /* 0x040fe20003f44070 */
[----:B------:R-:W-:Y:S01]  /*f070*/  @!P6 IMAD.MOV R3, RZ, RZ, -R3 ;  /* 0x000000ffff03e224 */ /* 0x000fe200078e0a03 */
[C---:B------:R-:W-:Y:S01]  /*f080*/  ISETP.GT.U32.AND P3, PT, R122.reuse, R179, PT ;  /* 0x000000b37a00720c */ /* 0x040fe20003f64070 */
[----:B-1----:R-:W-:Y:S01]  /*f090*/  IMAD.MOV.U32 R0, RZ, RZ, R183 ;  /* 0x000000ffff007224 */ /* 0x002fe200078e00b7 */
[----:B------:R-:W-:Y:S01]  /*f0a0*/  ISETP.GT.U32.AND P6, PT, R122, R182, PT ;  /* 0x000000b67a00720c */ /* 0x000fe20003fc4070 */
[----:B------:R-:W-:Y:S01]  /*f0b0*/  IMAD.HI.U32 R178, R232, R176, RZ ;  /* 0x000000b0e8b27227 */ /* 0x000fe200078e00ff */
[----:B------:R-:W-:Y:S03]  /*f0c0*/  STL [R1+0x4e4], R3 ;  /* 0x0004e40301007387 */ /* 0x000fe60000100800 */
[----:B------:R-:W-:Y:S01]  /*f0d0*/  @!P1 IMAD.MOV R0, RZ, RZ, -R0 ;  /* 0x000000ffff009224 */ /* 0x000fe200078e0a00 */
[----:B------:R-:W-:Y:S01]  /*f0e0*/  IADD3 R178, -R178, RZ, RZ ;  /* 0x000000ffb2b27210 */ /* 0x000fe20007ffe1ff */
[C---:B------:R-:W-:Y:S01]  /*f0f0*/  IMAD R174, R122.reuse, R177, R174 ;  /* 0x000000b17aae7224 */ /* 0x040fe200078e02ae */
[----:B------:R-:W-:Y:S01]  /*f100*/  ISETP.GE.AND P1, PT, R175, RZ, PT ;  /* 0x000000ffaf00720c */ /* 0x000fe20003f26270 */
[----:B------:R-:W-:Y:S01]  /*f110*/  @!P2 IMAD.IADD R181, R181, 0x1, -R122 ;  /* 0x00000001b5b5a824 */ /* 0x000fe200078e0a7a */
[----:B------:R1:W-:Y:S01]  /*f120*/  STL [R1+0x51c], R0 ;  /* 0x00051c0001007387 */ /* 0x0003e20000100800 */
[----:B------:R-:W-:Y:S01]  /*f130*/  @!P3 IADD3 R179, R179, -R122, RZ ;  /* 0x8000007ab3b3b210 */ /* 0x000fe20007ffe0ff */
[----:B------:R-:W-:Y:S01]  /*f140*/  IMAD R175, R122, R178, R176 ;  /* 0x000000b27aaf7224 */ /* 0x000fe200078e02b0 */
[----:B------:R-:W-:Y:S01]  /*f150*/  IADD3 R176, R252, 0x117, RZ ;  /* 0x00000117fcb07810 */ /* 0x000fe20007ffe0ff */
[----:B------:R-:W-:Y:S01]  /*f160*/  @!P6 IMAD.IADD R182, R182, 0x1, -R122 ;  /* 0x00000001b6b6e824 */ /* 0x000fe200078e0a7a */
        /* <DEDUP_REMOVED lines=8> */
[----:B------:R-:W-:-:S02]  /*f1f0*/  ISETP.GT.U32.AND P3, PT, R122, R175, PT ;  /* 0x000000af7a00720c */ /* 0x000fc40003f64070 */
[----:B------:R-:W-:Y:S01]  /*f200*/  IABS R179, R178 ;  /* 0x000000b200b37213 */ /* 0x000fe20000000000 */
[----:B------:R-:W-:Y:S01]  /*f210*/  @!P5 IMAD.MOV R0, RZ, RZ, -R0 ;  /* 0x000000ffff00d224 */ /* 0x000fe200078e0a00 */
[----:B------:R-:W-:Y:S01]  /*f220*/  ISETP.GT.U32.AND P5, PT, R122, R174, PT ;  /* 0x000000ae7a00720c */ /* 0x000fe20003fa4070 */
[----:B------:R-:W-:Y:S01]  /*f230*/  @!P2 IMAD.IADD R181, R181, 0x1, -R122 ;  /* 0x00000001b5b5a824 */ /* 0x000fe200078e0a7a */
[----:B------:R-:W-:Y:S01]  /*f240*/  IADD3 R185, -R185, RZ, RZ ;  /* 0x000000ffb9b97210 */ /* 0x000fe20007ffe1ff */
[----:B------:R-:W-:Y:S01]  /*f250*/  VIADD R186, R252, 0x11f ;  /* 0x0000011ffcba7836 */ /* 0x000fe20000000000 */
[----:B------:R-:W-:Y:S01]  /*f260*/  ISETP.GE.AND P2, PT, R180, RZ, PT ;  /* 0x000000ffb400720c */ /* 0x000fe20003f46270 */
[----:B------:R-:W-:Y:S01]  /*f270*/  IMAD.HI.U32 R180, R232, R183, RZ ;  /* 0x000000b7e8b47227 */ /* 0x000fe200078e00ff */
[----:B------:R1:W-:Y:S02]  /*f280*/  STL [R1+0x520], R0 ;  /* 0x0005200001007387 */ /* 0x0003e40000100800 */
[----:B------:R-:W-:Y:S01]  /*f290*/  IABS R191, R186 ;  /* 0x000000ba00bf7213 */ /* 0x000fe20000000000 */
[----:B------:R-:W-:Y:S01]  /*f2a0*/  IMAD R184, R122, R185, R184 ;  /* 0x000000b97ab87224 */ /* 0x000fe200078e02b8 */
[----:B------:R-:W-:Y:S01]  /*f2b0*/  IADD3 R185, R252, 0x122, RZ ;  /* 0x00000122fcb97810 */ /* 0x000fe20007ffe0ff */
[----:B------:R-:W-:-:S02]  /*f2c0*/  IMAD.MOV R180, RZ, RZ, -R180 ;  /* 0x000000ffffb47224 */ /* 0x000fc400078e0ab4 */
[----:B------:R-:W-:Y:S01]  /*f2d0*/  @!P5 IADD3 R174, R174, -R122, RZ ;  /* 0x8000007aaeaed210 */ /* 0x000fe20007ffe0ff */
[--C-:B------:R-:W-:Y:S01]  /*f2e0*/  @!P6 IMAD.IADD R182, R182, 0x1, -R122.reuse ;  /* 0x00000001b6b6e824 */ /* 0x100fe200078e0a7a */
[C---:B------:R-:W-:Y:S01]  /*f2f0*/  ISETP.GT.U32.AND P6, PT, R122.reuse, R184, PT ;  /* 0x000000b87a00720c */ /* 0x040fe20003fc4070 */
[C---:B------:R-:W-:Y:S01]  /*f300*/  IMAD R183, R122.reuse, R180, R183 ;  /* 0x000000b47ab77224 */ /* 0x040fe200078e02b7 */
[----:B------:R-:W-:Y:S01]  /*f310*/  ISETP.GT.U32.AND P5, PT, R122, R174, PT ;  /* 0x000000ae7a00720c */ /* 0x000fe20003fa4070 */
[----:B------:R-:W-:Y:S02]  /*f320*/  @!P3 IMAD.IADD R175, R175, 0x1, -R122 ;  /* 0x00000001afafb824 */ /* 0x000fe400078e0a7a */
[----:B------:R-:W-:Y:S02]  /*f330*/  IMAD.MOV.U32 R3, RZ, RZ, R181 ;  /* 0x000000ffff037224 */ /* 0x000fe400078e00b5 */
[----:B------:R-:W-:Y:S01]  /*f340*/  IMAD.HI.U32 R181, R232, R179, RZ ;  /* 0x000000b3e8b57227 */ /* 0x000fe200078e00ff */
[----:B------:R-:W-:-:S03]  /*f350*/  ISETP.GT.U32.AND P3, PT, R122, R175, PT ;  /* 0x000000af7a00720c */ /* 0x000fc60003f64070 */
[----:B------:R-:W-:Y:S01]  /*f360*/  @!P0 IMAD.MOV R3, RZ, RZ, -R3 ;  /* 0x000000ffff038224 */ /* 0x000fe200078e0a03 */
[----:B------:R-:W-:Y:S01]  /*f370*/  ISETP.GE.AND P0, PT, R176, RZ, PT ;  /* 0x000000ffb000720c */ /* 0x000fe20003f06270 */
[----:B------:R-:W-:Y:S01]  /*f380*/  IMAD.MOV R181, RZ, RZ, -R181 ;  /* 0x000000ffffb57224 */ /* 0x000fe200078e0ab5 */
[----:B------:R-:W-:Y:S01]  /*f390*/  @!P6 IADD3 R184, R184, -R122, RZ ;  /* 0x8000007ab8b8e210 */ /* 0x000fe20007ffe0ff */
[----:B------:R-:W-:Y:S01]  /*f3a0*/  @!P5 IMAD.IADD R174, R174, 0x1, -R122 ;  /* 0x00000001aeaed824 */ /* 0x000fe200078e0a7a */
[----:B------:R-:W-:Y:S01]  /*f3b0*/  ISETP.GT.U32.AND P5, PT, R122, R183, PT ;  /* 0x000000b77a00720c */ /* 0x000fe20003fa4070 */
[----:B------:R-:W-:Y:S01]  /*f3c0*/  VIADD R176, R252, 0x11a ;  /* 0x0000011afcb07836 */ /* 0x000fe20000000000 */
[C---:B------:R-:W-:Y:S01]  /*f3d0*/  ISETP.GT.U32.AND P6, PT, R122.reuse, R184, PT ;  /* 0x000000b87a00720c */ /* 0x040fe20003fc4070 */
[----:B-1----:R-:W-:Y:S01]  /*f3e0*/  IMAD.MOV.U32 R0, RZ, RZ, R182 ;  /* 0x000000ffff007224 */ /* 0x002fe200078e00b6 */
[----:B------:R1:W-:Y:S01]  /*f3f0*/  STL [R1+0x4e8], R3 ;  /* 0x0004e80301007387 */ /* 0x0003e20000100800 */
[----:B------:R-:W-:Y:S01]  /*f400*/  IMAD R179, R122, R181, R179 ;  /* 0x000000b57ab37224 */ /* 0x000fe200078e02b3 */
[----:B------:R-:W-:Y:S01]  /*f410*/  IABS R181, R176 ;  /* 0x000000b000b57213 */ /* 0x000fe20000000000 */
[----:B------:R-:W-:Y:S01]  /*f420*/  @!P3 IMAD.IADD R175, R175, 0x1, -R122 ;  /* 0x00000001afafb824 */ /* 0x000fe200078e0a7a */
[----:B------:R-:W-:Y:S01]  /*f430*/  @!P4 IADD3 R0, -R0, RZ, RZ ;  /* 0x000000ff0000c210 */ /* 0x000fe20007ffe1ff */
[----:B------:R-:W-:Y:S01]  /*f440*/  IMAD.HI.U32 R190, R232, R191, RZ ;  /* 0x000000bfe8be7227 */ /* 0x000fe200078e00ff */
[----:B------:R-:W-:-:S02]  /*f450*/  ISETP.GE.AND P4, PT, R177, RZ, PT ;  /* 0x000000ffb100720c */ /* 0x000fc40003f86270 */
[----:B------:R-:W-:Y:S01]  /*f460*/  ISETP.GE.AND P3, PT, R178, RZ, PT ;  /* 0x000000ffb200720c */ /* 0x000fe20003f66270 */
[----:B------:R-:W-:Y:S01]  /*f470*/  @!P5 IMAD.IADD R183, R183, 0x1, -R122 ;  /* 0x00000001b7b7d824 */ /* 0x000fe200078e0a7a */
[----:B------:R2:W-:Y:S01]  /*f480*/  STL [R1+0x504], R0 ;  /* 0x0005040001007387 */ /* 0x0005e20000100800 */
[----:B------:R-:W-:Y:S01]  /*f490*/  IMAD.HI.U32 R182, R232, R181, RZ ;  /* 0x000000b5e8b67227 */ /* 0x000fe200078e00ff */
[----:B------:R-:W-:Y:S02]  /*f4a0*/  @!P6 IADD3 R184, R184, -R122, RZ ;  /* 0x8000007ab8b8e210 */ /* 0x000fe40007ffe0ff */
[----:B------:R-:W-:Y:S01]  /*f4b0*/  ISETP.GT.U32.AND P5, PT, R122, R183, PT ;  /* 0x000000b77a00720c */ /* 0x000fe20003fa4070 */
[----:B-1----:R-:W-:Y:S01]  /*f4c0*/  IMAD.MOV.U32 R3, RZ, RZ, R175 ;  /* 0x000000ffff037224 */ /* 0x002fe200078e00af */
[C---:B------:R-:W-:Y:S01]  /*f4d0*/  IADD3 R175, R252.reuse, 0x11b, RZ ;  /* 0x0000011bfcaf7810 */ /* 0x040fe20007ffe0ff */
[----:B------:R-:W-:Y:S01]  /*f4e0*/  VIADD R178, R252, 0x11d ;  /* 0x0000011dfcb27836 */ /* 0x000fe20000000000 */
[----:B------:R-:W-:Y:S01]  /*f4f0*/  IADD3 R182, -R182, RZ, RZ ;  /* 0x000000ffb6b67210 */ /* 0x000fe20007ffe1ff */
[----:B------:R-:W-:Y:S01]  /*f500*/  @!P1 IMAD.MOV R3, RZ, RZ, -R3 ;  /* 0x000000ffff039224 */ /* 0x000fe200078e0a03 */
[----:B------:R-:W-:Y:S01]  /*f510*/  ISETP.GT.U32.AND P6, PT, R122, R179, PT ;  /* 0x000000b37a00720c */ /* 0x000fe20003fc4070 */
[----:B--2---:R-:W-:Y:S01]  /*f520*/  IMAD.MOV.U32 R0, RZ, RZ, R174 ;  /* 0x000000ffff007224 */ /* 0x004fe200078e00ae */
[----:B------:R-:W-:Y:S01]  /*f530*/  ISETP.GE.AND P1, PT, R176, RZ, PT ;  /* 0x000000ffb000720c */ /* 0x000fe20003f26270 */
[----:B------:R-:W-:Y:S01]  /*f540*/  IMAD R181, R122, R182, R181 ;  /* 0x000000b67ab57224 */ /* 0x000fe200078e02b5 */
[----:B------:R1:W-:Y:S01]  /*f550*/  STL [R1+0x508], R3 ;  /* 0x0005080301007387 */ /* 0x0003e20000100800 */
[----:B------:R-:W-:Y:S01]  /*f560*/  @!P2 IMAD.MOV R0, RZ, RZ, -R0 ;  /* 0x000000ffff00a224 */ /* 0x000fe200078e0a00 */
[----:B------:R-:W-:Y:S01]  /*f570*/  ISETP.GE.AND P2, PT, R175, RZ, PT ;  /* 0x000000ffaf00720c */ /* 0x000fe20003f46270 */
[----:B------:R-:W-:Y:S01]  /*f580*/  @!P5 IMAD.IADD R183, R183, 0x1, -R122 ;  /* 0x00000001b7b7d824 */ /* 0x000fe200078e0a7a */
[----:B------:R-:W-:Y:S01]  /*f590*/  IABS R175, R175 ;  /* 0x000000af00af7213 */ /* 0x000fe20000000000 */
[----:B------:R-:W-:Y:S01]  /*f5a0*/  VIADD R174, R252, 0x11c ;  /* 0x0000011cfcae7836 */ /* 0x000fe20000000000 */
[----:B------:R-:W-:Y:S01]  /*f5b0*/  ISETP.GT.U32.AND P5, PT, R122, R181, PT ;  /* 0x000000b57a00720c */ /* 0x000fe20003fa4070 */
[----:B------:R2:W-:Y:S01]  /*f5c0*/  STL [R1+0x50c], R0 ;  /* 0x00050c0001007387 */ /* 0x0005e20000100800 */
[----:B------:R-:W-:Y:S01]  /*f5d0*/  IABS R180, R178 ;  /* 0x000000b200b47213 */ /* 0x000fe20000000000 */
[----:B------:R-:W-:Y:S01]  /*f5e0*/  IMAD.HI.U32 R176, R232, R175, RZ ;  /* 0x000000afe8b07227 */ /* 0x000fe200078e00ff */
[----:B-1----:R-:W-:-:S02]  /*f5f0*/  MOV R3, R184 ;  /* 0x000000b800037202 */ /* 0x002fc40000000f00 */
[----:B------:R-:W-:Y:S01]  /*f600*/  IABS R177, R174 ;  /* 0x000000ae00b17213 */ /* 0x000fe20000000000 */
[----:B------:R-:W-:Y:S01]  /*f610*/  IMAD.MOV R176, RZ, RZ, -R176 ;  /* 0x000000ffffb07224 */ /* 0x000fe200078e0ab0 */
[----:B------:R-:W-:Y:S01]  /*f620*/  @!P0 IADD3 R3, -R3, RZ, RZ ;  /* 0x000000ff03038210 */ /* 0x000fe20007ffe1ff */
[----:B------:R-:W-:Y:S01]  /*f630*/  @!P6 IMAD.IADD R179, R179, 0x1, -R122 ;  /* 0x00000001b3b3e824 */ /* 0x000fe200078e0a7a */
[----:B------:R-:W-:Y:S01]  /*f640*/  IABS R184, R185 ;  /* 0x000000b900b87213 */ /* 0x000fe20000000000 */
[----:B------:R-:W-:Y:S02]  /*f650*/  IMAD R175, R122, R176, R175 ;  /* 0x000000b07aaf7224 */ /* 0x000fe400078e02af */
[----:B------:R-:W-:Y:S01]  /*f660*/  @!P5 IADD3 R181, R181, -R122, RZ ;  /* 0x8000007ab5b5d210 */ /* 0x000fe20007ffe0ff */
[----:B------:R-:W-:Y:S01]  /*f670*/  IMAD.HI.U32 R182, R232, R177, RZ ;  /* 0x000000b1e8b67227 */ /* 0x000fe200078e00ff */
[C---:B------:R-:W-:Y:S01]  /*f680*/  ISETP.GT.U32.AND P6, PT, R122.reuse, R179, PT ;  /* 0x000000b37a00720c */ /* 0x040fe20003fc4070 */
[----:B------:R-:W-:Y:S01]  /*f690*/  STL [R1+0x4f0], R3 ;  /* 0x0004f00301007387 */ /* 0x000fe20000100800 */
[C---:B------:R-:W-:Y:S01]  /*f6a0*/  ISETP.GT.U32.AND P0, PT, R122.reuse, R175, PT ;  /* 0x000000af7a00720c */ /* 0x040fe20003f04070 */
[----:B--2---:R-:W-:Y:S01]  /*f6b0*/  IMAD.MOV.U32 R0, RZ, RZ, R183 ;  /* 0x000000ffff007224 */ /* 0x004fe200078e00b7 */
[----:B------:R-:W-:Y:S01]  /*f6c0*/  ISETP.GT.U32.AND P5, PT, R122, R181, PT ;  /* 0x000000b57a00720c */ /* 0x000fe20003fa4070 */
[----:B------:R-:W-:-:S02]  /*f6d0*/  IMAD.MOV R182, RZ, RZ, -R182 ;  /* 0x000000ffffb67224 */ /* 0x000fc400078e0ab6 */
[----:B------:R-:W-:Y:S02]  /*f6e0*/  VIADD R183, R252, 0x11e ;  /* 0x0000011efcb77836 */ /* 0x000fe40000000000 */
[----:B------:R-:W-:-:S04]  /*f6f0*/  IMAD.HI.U32 R176, R232, R180, RZ ;  /* 0x000000b4e8b07227 */ /* 0x000fc800078e00ff */
[----:B------:R-:W-:Y:S01]  /*f700*/  @!P4 IMAD.MOV R0, RZ, RZ, -R0 ;  /* 0x000000ffff00c224 */ /* 0x000fe200078e0a00 */
[----:B------:R-:W-:Y:S01]  /*f710*/  ISETP.GE.AND P4, PT, R174, RZ, PT ;  /* 0x000000ffae00720c */ /* 0x000fe20003f86270 */
[--C-:B------:R-:W-:Y:S01]  /*f720*/  @!P6 IMAD.IADD R179, R179, 0x1, -R122.reuse ;  /* 0x00000001b3b3e824 */ /* 0x100fe200078e0a7a */
[----:B------:R-:W-:Y:S01]  /*f730*/  ISETP.GE.AND P6, PT, R178, RZ, PT ;  /* 0x000000ffb200720c */ /* 0x000fe20003fc6270 */
[----:B------:R-:W-:Y:S01]  /*f740*/  @!P0 IMAD.IADD R175, R175, 0x1, -R122 ;  /* 0x00000001afaf8824 */ /* 0x000fe200078e0a7a */
[----:B------:R-:W-:Y:S01]  /*f750*/  IABS R178, R183 ;  /* 0x000000b700b27213 */ /* 0x000fe20000000000 */
[C---:B------:R-:W-:Y:S01]  /*f760*/  IMAD R174, R122.reuse, R182, R177 ;  /* 0x000000b67aae7224 */ /* 0x040fe200078e02b1 */
[----:B------:R1:W-:Y:S01]  /*f770*/  STL [R1+0x4f4], R0 ;  /* 0x0004f40001007387 */ /* 0x0003e20000100800 */
[----:B------:R-:W-:Y:S01]  /*f780*/  IMAD.MOV R176, RZ, RZ, -R176 ;  /* 0x000000ffffb07224 */ /* 0x000fe200078e0ab0 */
[C---:B------:R-:W-:Y:S01]  /*f790*/  ISETP.GT.U32.AND P0, PT, R122.reuse, R175, PT ;  /* 0x000000af7a00720c */ /* 0x040fe20003f04070 */
[----:B------:R-:W-:Y:S01]  /*f7a0*/  @!P5 IMAD.IADD R181, R181, 0x1, -R122 ;  /* 0x00000001b5b5d824 */ /* 0x000fe200078e0a7a */
[C---:B------:R-:W-:Y:S01]  /*f7b0*/  ISETP.GT.U32.AND P5, PT, R122.reuse, R174, PT ;  /* 0x000000ae7a00720c */ /* 0x040fe20003fa4070 */
[----:B------:R-:W-:-:S02]  /*f7c0*/  IMAD R180, R122, R176, R180 ;  /* 0x000000b07ab47224 */ /* 0x000fc400078e02b4 */
[----:B------:R-:W-:Y:S01]  /*f7d0*/  IMAD.HI.U32 R176, R232, R178, RZ ;  /* 0x000000b2e8b07227 */ /* 0x000fe200078e00ff */
[----:B-1----:R-:W-:-:S03]  /*f7e0*/  MOV R0, R179 ;  /* 0x000000b300007202 */ /* 0x002fc60000000f00 */
[----:B------:R-:W-:Y:S02]  /*f7f0*/  IMAD.MOV R176, RZ, RZ, -R176 ;  /* 0x000000ffffb07224 */ /* 0x000fe400078e0ab0 */
[----:B------:R-:W-:Y:S02]  /*f800*/  IMAD.MOV R190, RZ, RZ, -R190 ;  /* 0x000000ffffbe7224 */ /* 0x000fe400078e0abe */
[----:B------:R-:W-:Y:S01]  /*f810*/  IMAD R178, R122, R176, R178 ;  /* 0x000000b07ab27224 */ /* 0x000fe200078e02b2 */
[----:B------:R-:W-:Y:S01]  /*f820*/  @!P0 IADD3 R175, R175, -R122, RZ ;  /* 0x8000007aafaf8210 */ /* 0x000fe20007ffe0ff */
[----:B------:R-:W-:Y:S01]  /*f830*/  @!P5 IMAD.IADD R174, R174, 0x1, -R122 ;  /* 0x00000001aeaed824 */ /* 0x000fe200078e0a7a */
[----:B------:R-:W-:Y:S01]  /*f840*/  ISETP.GT.U32.AND P0, PT, R122, R180, PT ;  /* 0x000000b47a00720c */ /* 0x000fe20003f04070 */
[----:B------:R-:W-:Y:S01]  /*f850*/  VIADD R188, R252, 0x120 ;  /* 0x00000120fcbc7836 */ /* 0x000fe20000000000 */
[----:B------:R-:W-:Y:S01]  /*f860*/  ISETP.GT.U32.AND P5, PT, R122, R178, PT ;  /* 0x000000b27a00720c */ /* 0x000fe20003fa4070 */
[----:B------:R-:W-:-:S02]  /*f870*/  VIADD R177, R252, 0x121 ;  /* 0x00000121fcb17836 */ /* 0x000fc40000000000 */
[----:B------:R-:W-:Y:S01]  /*f880*/  @!P3 IMAD.MOV R0, RZ, RZ, -R0 ;  /* 0x000000ffff00b224 */ /* 0x000fe200078e0a00 */
[----:B------:R-:W-:Y:S01]  /*f890*/  IABS R189, R188 ;  /* 0x000000bc00bd7213 */ /* 0x000fe20000000000 */
[----:B------:R-:W-:Y:S01]  /*f8a0*/  IMAD R190, R122, R190, R191 ;  /* 0x000000be7abe7224 */ /* 0x000fe200078e02bf */
[----:B------:R-:W-:Y:S01]  /*f8b0*/  IABS R182, R177 ;  /* 0x000000b100b67213 */ /* 0x000fe20000000000 */
[----:B------:R-:W-:Y:S01]  /*f8c0*/  IMAD.HI.U32 R176, R232, R184, RZ ;  /* 0x000000b8e8b07227 */ /* 0x000fe200078e00ff */
[----:B------:R1:W-:Y:S03]  /*f8d0*/  STL [R1+0x4d8], R0 ;  /* 0x0004d80001007387 */ /* 0x0003e60000100800 */
[--C-:B------:R-:W-:Y:S01]  /*f8e0*/  @!P0 IMAD.IADD R180, R180, 0x1, -R122.reuse ;  /* 0x00000001b4b48824 */ /* 0x100fe200078e0a7a */
[----:B------:R-:W-:Y:S01]  /*f8f0*/  ISETP.GT.U32.AND P0, PT, R122, R190, PT ;  /* 0x000000be7a00720c */ /* 0x000fe20003f04070 */
[----:B------:R-:W-:Y:S01]  /*f900*/  @!P5 IMAD.IADD R178, R178, 0x1, -R122 ;  /* 0x00000001b2b2d824 */ /* 0x000fe200078e0a7a */
[----:B------:R-:W-:Y:S01]  /*f910*/  ISETP.GT.U32.AND P5, PT, R122, R174, PT ;  /* 0x000000ae7a00720c */ /* 0x000fe20003fa4070 */
[----:B------:R-:W-:Y:S01]  /*f920*/  IMAD.HI.U32 R192, R232, R189, RZ ;  /* 0x000000bde8c07227 */ /* 0x000fe200078e00ff */
[----:B------:R-:W-:-:S02]  /*f930*/  ISETP.GT.U32.AND P3, PT, R122, R180, PT ;  /* 0x000000b47a00720c */ /* 0x000fc40003f64070 */
[----:B-1----:R-:W-:Y:S01]  /*f940*/  MOV R0, R181 ;  /* 0x000000b500007202 */ /* 0x002fe20000000f00 */
[----:B------:R-:W-:-:S04]  /*f950*/  IMAD.HI.U32 R187, R232, R182, RZ ;  /* 0x000000b6e8bb7227 */ /* 0x000fc800078e00ff */
[----:B------:R-:W-:Y:S01]  /*f960*/  @!P1 IMAD.MOV R0, RZ, RZ, -R0 ;  /* 0x000000ffff009224 */ /* 0x000fe200078e0a00 */
[C---:B------:R-:W-:Y:S01]  /*f970*/  ISETP.GT.U32.AND P1, PT, R122.reuse, R178, PT ;  /* 0x000000b27a00720c */ /* 0x040fe20003f24070 */
[----:B------:R-:W-:Y:S01]  /*f980*/  IMAD.MOV R192, RZ, RZ, -R192 ;  /* 0x000000ffffc07224 */ /* 0x000fe200078e0ac0 */
[----:B------:R-:W-:Y:S01]  /*f990*/  IADD3 R187, -R187, RZ, RZ ;  /* 0x000000ffbbbb7210 */ /* 0x000fe20007ffe1ff */
[----:B------:R-:W-:Y:S01]  /*f9a0*/  IMAD.MOV R176, RZ, RZ, -R176 ;  /* 0x000000ffffb07224 */ /* 0x000fe200078e0ab0 */
[----:B------:R1:W-:Y:S01]  /*f9b0*/  STL [R1+0x4d4], R0 ;  /* 0x0004d40001007387 */ /* 0x0003e20000100800 */
[C---:B------:R-:W-:Y:S02]  /*f9c0*/  IMAD R189, R122.reuse, R192, R189 ;  /* 0x000000c07abd7224 */ /* 0x040fe400078e02bd */
[----:B------:R-:W-:Y:S02]  /*f9d0*/  IMAD R182, R122, R187, R182 ;  /* 0x000000bb7ab67224 */ /* 0x000fe400078e02b6 */
[----:B------:R-:W-:-:S02]  /*f9e0*/  @!P0 IMAD.IADD R190, R190, 0x1, -R122 ;  /* 0x00000001bebe8824 */ /* 0x000fc400078e0a7a */
[----:B------:R-:W-:Y:S02]  /*f9f0*/  IMAD R176, R122, R176, R184 ;  /* 0x000000b07ab07224 */ /* 0x000fe400078e02b8 */
[--C-:B------:R-:W-:Y:S01]  /*fa00*/  @!P5 IMAD.IADD R174, R174, 0x1, -R122.reuse ;  /* 0x00000001aeaed824 */ /* 0x100fe200078e0a7a */
[C---:B------:R-:W-:Y:S01]  /*fa10*/  ISETP.GT.U32.AND P5, PT, R122.reuse, R182, PT ;  /* 0x000000b67a00720c */ /* 0x040fe20003fa4070 */
[----:B-1----:R-:W-:Y:S01]  /*fa20*/  IMAD.MOV.U32 R0, RZ, RZ, R175 ;  /* 0x000000ffff007224 */ /* 0x002fe200078e00af */
[----:B------:R-:W-:Y:S01]  /*fa30*/  ISETP.GT.U32.AND P0, PT, R122, R190, PT ;  /* 0x000000be7a00720c */ /* 0x000fe20003f04070 */
[--C-:B------:R-:W-:Y:S01]  /*fa40*/  @!P1 IMAD.IADD R178, R178, 0x1, -R122.reuse ;  /* 0x00000001b2b29824 */ /* 0x100fe200078e0a7a */
[----:B------:R-:W-:Y:S01]  /*fa50*/  ISETP.GT.U32.AND P1, PT, R122, R176, PT ;  /* 0x000000b07a00720c */ /* 0x000fe20003f24070 */
[----:B------:R-:W-:Y:S01]  /*fa60*/  VIADD R187, R252, 0x123 ;  /* 0x00000123fcbb7836 */ /* 0x000fe20000000000 */
[----:B------:R-:W-:Y:S01]  /*fa70*/  @!P2 IADD3 R0, -R0, RZ, RZ ;  /* 0x000000ff0000a210 */ /* 0x000fe20007ffe1ff */
[----:B------:R-:W-:Y:S01]  /*fa80*/  VIADD R179, R252, 0x124 ;  /* 0x00000124fcb37836 */ /* 0x000fe20000000000 */
[----:B------:R-:W-:Y:S01]  /*fa90*/  ISETP.GT.U32.AND P2, PT, R122, R189, PT ;  /* 0x000000bd7a00720c */ /* 0x000fe20003f44070 */
[----:B------:R-:W-:Y:S01]  /*faa0*/  @!P3 IMAD.IADD R180, R180, 0x1, -R122 ;  /* 0x00000001b4b4b824 */ /* 0x000fe200078e0a7a */
[----:B------:R-:W-:Y:S01]  /*fab0*/  IABS R184, R187 ;  /* 0x000000bb00b87213 */ /* 0x000fe20000000000 */
[----:B------:R1:W-:Y:S01]  /*fac0*/  STL [R1+0x4d0], R0 ;  /* 0x0004d00001007387 */ /* 0x0003e20000100800 */
[----:B------:R-:W-:Y:S01]  /*fad0*/  IMAD.MOV.U32 R3, RZ, RZ, R174 ;  /* 0x000000ffff037224 */ /* 0x000fe200078e00ae */
[----:B------:R-:W-:Y:S01]  /*fae0*/  IABS R181, R179 ;  /* 0x000000b300b57213 */ /* 0x000fe20000000000 */
[----:B------:R-:W-:Y:S01]  /*faf0*/  VIADD R174, R252, 0x125 ;  /* 0x00000125fcae7836 */ /* 0x000fe20000000000 */
[----:B------:R-:W-:Y:S01]  /*fb00*/  ISETP.GE.AND P3, PT, R183, RZ, PT ;  /* 0x000000ffb700720c */ /* 0x000fe20003f66270 */
[----:B------:R-:W-:Y:S01]  /*fb10*/  IMAD.HI.U32 R175, R232, R184, RZ ;  /* 0x000000b8e8af7227 */ /* 0x000fe200078e00ff */
[----:B------:R-:W-:-:S02]  /*fb20*/  @!P5 IADD3 R182, R182, -R122, RZ ;  /* 0x8000007ab6b6d210 */ /* 0x000fc40007ffe0ff */
[-C--:B------:R-:W-:Y:S01]  /*fb30*/  @!P0 IADD3 R190, R190, -R122.reuse, RZ ;  /* 0x8000007abebe8210 */ /* 0x080fe20007ffe0ff */
[----:B------:R-:W-:Y:S01]  /*fb40*/  @!P4 IMAD.MOV R3, RZ, RZ, -R3 ;  /* 0x000000ffff03c224 */ /* 0x000fe200078e0a03 */
[----:B------:R-:W-:Y:S01]  /*fb50*/  ISETP.GE.AND P0, PT, R186, RZ, PT ;  /* 0x000000ffba00720c */ /* 0x000fe20003f06270 */
[----:B------:R-:W-:Y:S01]  /*fb60*/  @!P2 IMAD.IADD R189, R189, 0x1, -R122 ;  /* 0x00000001bdbda824 */ /* 0x000fe200078e0a7a */
[----:B------:R-:W-:Y:S01]  /*fb70*/  @!P1 IADD3 R176, R176, -R122, RZ ;  /* 0x8000007ab0b09210 */ /* 0x000fe20007ffe0ff */
[----:B-1----:R-:W-:Y:S01]  /*fb80*/  IMAD.MOV.U32 R0, RZ, RZ, R180 ;  /* 0x000000ffff007224 */ /* 0x002fe200078e00b4 */
[----:B------:R1:W-:Y:S01]  /*fb90*/  STL [R1+0x4b8], R3 ;  /* 0x0004b80301007387 */ /* 0x0003e20000100800 */
[----:B------:R-:W-:Y:S01]  /*fba0*/  IMAD.HI.U32 R183, R232, R181, RZ ;  /* 0x000000b5e8b77227 */ /* 0x000fe200078e00ff */
[----:B------:R-:W-:Y:S02]  /*fbb0*/  ISETP.GT.U32.AND P1, PT, R122, R189, PT ;  /* 0x000000bd7a00720c */ /* 0x000fe40003f24070 */
[----:B------:R-:W-:Y:S01]  /*fbc0*/  ISETP.GE.AND P2, PT, R188, RZ, PT ;  /* 0x000000ffbc00720c */ /* 0x000fe20003f46270 */
[----:B------:R-:W-:Y:S01]  /*fbd0*/  @!P6 IMAD.MOV R0, RZ, RZ, -R0 ;  /* 0x000000ffff00e224 */ /* 0x000fe200078e0a00 */
[C---:B------:R-:W-:Y:S01]  /*fbe0*/  ISETP.GT.U32.AND P6, PT, R122.reuse, R182, PT ;  /* 0x000000b67a00720c */ /* 0x040fe20003fc4070 */
[----:B------:R-:W-:Y:S01]  /*fbf0*/  IMAD.MOV R175, RZ, RZ, -R175 ;  /* 0x000000ffffaf7224 */ /* 0x000fe200078e0aaf */
[----:B------:R-:W-:Y:S01]  /*fc00*/  ISETP.GE.AND P5, PT, R177, RZ, PT ;  /* 0x000000ffb100720c */ /* 0x000fe20003fa6270 */
[----:B------:R-:W-:Y:S01]  /*fc10*/  IMAD.MOV R183, RZ, RZ, -R183 ;  /* 0x000000ffffb77224 */ /* 0x000fe200078e0ab7 */
[----:B------:R2:W-:Y:S01]  /*fc20*/  STL [R1+0x4b4], R0 ;  /* 0x0004b40001007387 */ /* 0x0005e20000100800 */
[C---:B------:R-:W-:Y:S01]  /*fc30*/  IMAD R175, R122.reuse, R175, R184 ;  /* 0x000000af7aaf7224 */ /* 0x040fe200078e02b8 */
[----:B------:R-:W-:Y:S01]  /*fc40*/  ISETP.GT.U32.AND P4, PT, R122, R176, PT ;  /* 0x000000b07a00720c */ /* 0x000fe20003f84070 */
[----:B-1----:R-:W-:Y:S01]  /*fc50*/  IMAD.MOV.U32 R3, RZ, RZ, R178 ;  /* 0x000000ffff037224 */ /* 0x002fe200078e00b2 */
[----:B------:R-:W-:Y:S01]  /*fc60*/  IADD3 R177, R252, 0x126, RZ ;  /* 0x00000126fcb17810 */ /* 0x000fe20007ffe0ff */
[C---:B------:R-:W-:Y:S01]  /*fc70*/  IMAD R181, R122.reuse, R183, R181 ;  /* 0x000000b77ab57224 */ /* 0x040fe200078e02b5 */
[----:B------:R-:W-:Y:S01]  /*fc80*/  @!P1 IADD3 R189, R189, -R122, RZ ;  /* 0x8000007abdbd9210 */ /* 0x000fe20007ffe0ff */
[----:B------:R-:W-:Y:S01]  /*fc90*/  @!P3 IMAD.MOV R3, RZ, RZ, -R3 ;  /* 0x000000ffff03b224 */ /* 0x000fe200078e0a03 */
[----:B------:R-:W-:Y:S01]  /*fca0*/  ISETP.GT.U32.AND P3, PT, R122, R175, PT ;  /* 0x000000af7a00720c */ /* 0x000fe20003f64070 */
[----:B------:R-:W-:Y:S01]  /*fcb0*/  @!P6 IMAD.IADD R182, R182, 0x1, -R122 ;  /* 0x00000001b6b6e824 */ /* 0x000fe200078e0a7a */
[----:B------:R-:W-:Y:S01]  /*fcc0*/  IABS R183, R174 ;  /* 0x000000ae00b77213 */ /* 0x000fe20000000000 */
[----:B--2---:R-:W-:Y:S01]  /*fcd0*/  IMAD.MOV.U32 R0, RZ, RZ, R190 ;  /* 0x000000ffff007224 */ /* 0x004fe200078e00be */
[----:B------:R-:W-:Y:S01]  /*fce0*/  ISETP.GT.U32.AND P1, PT, R122, R181, PT ;  /* 0x000000b57a00720c */ /* 0x000fe20003f24070 */
[----:B------:R1:W-:Y:S01]  /*fcf0*/  STL [R1+0x4b0], R3 ;  /* 0x0004b00301007387 */ /* 0x0003e20000100800 */
[----:B------:R-:W-:Y:S01]  /*fd00*/  IABS R186, R177 ;  /* 0x000000b100ba7213 */ /* 0x000fe20000000000 */
[----:B------:R-:W-:Y:S01]  /*fd10*/  @!P0 IMAD.MOV R0, RZ, RZ, -R0 ;  /* 0x000000ffff008224 */ /* 0x000fe200078e0a00 */
[----:B------:R-:W-:Y:S01]  /*fd20*/  ISETP.GE.AND P0, PT, R185, RZ, PT ;  /* 0x000000ffb900720c */ /* 0x000fe20003f06270 */
[----:B------:R-:W-:Y:S01]  /*fd30*/  IMAD.HI.U32 R178, R232, R183, RZ ;  /* 0x000000b7e8b27227 */ /* 0x000fe200078e00ff */
[----:B------:R-:W-:-:S02]  /*fd40*/  IADD3 R184, R252, 0x127, RZ ;  /* 0x00000127fcb87810 */ /* 0x000fc40007ffe0ff */
[----:B------:R2:W-:Y:S01]  /*fd50*/  STL [R1+0x4a8], R0 ;  /* 0x0004a80001007387 */ /* 0x0005e20000100800 */
[--C-:B------:R-:W-:Y:S01]  /*fd60*/  @!P4 IMAD.IADD R176, R176, 0x1, -R122.reuse ;  /* 0x00000001b0b0c824 */ /* 0x100fe200078e0a7a */
[----:B------:R-:W-:Y:S01]  /*fd70*/  ISETP.GE.AND P6, PT, R187, RZ, PT ;  /* 0x000000ffbb00720c */ /* 0x000fe20003fc6270 */
[----:B------:R-:W-:Y:S01]  /*fd80*/  @!P3 IMAD.IADD R175, R175, 0x1, -R122 ;  /* 0x00000001afafb824 */ /* 0x000fe200078e0a7a */
[----:B-1----:R-:W-:Y:S01]  /*fd90*/  MOV R3, R189 ;  /* 0x000000bd00037202 */ /* 0x002fe20000000f00 */
[----:B------:R-:W-:Y:S01]  /*fda0*/  IMAD.MOV R178, RZ, RZ, -R178 ;  /* 0x000000ffffb27224 */ /* 0x000fe200078e0ab2 */
[----:B------:R-:W-:Y:S01]  /*fdb0*/  ISETP.GE.AND P3, PT, R174, RZ, PT ;  /* 0x000000ffae00720c */ /* 0x000fe20003f66270 */
[----:B------:R-:W-:Y:S01]  /*fdc0*/  @!P1 IMAD.IADD R181, R181, 0x1, -R122 ;  /* 0x00000001b5b59824 */ /* 0x000fe200078e0a7a */
[----:B------:R-:W-:Y:S01]  /*fdd0*/  @!P2 IADD3 R3, -R3, RZ, RZ ;  /* 0x000000ff0303a210 */ /* 0x000fe20007ffe1ff */
[C---:B------:R-:W-:Y:S01]  /*fde0*/  IMAD R183, R122.reuse, R178, R183 ;  /* 0x000000b27ab77224 */ /* 0x040fe200078e02b7 */
[----:B------:R-:W-:Y:S01]  /*fdf0*/  ISETP.GT.U32.AND P1, PT, R122, R175, PT ;  /* 0x000000af7a00720c */ /* 0x000fe20003f24070 */
[----:B--2---:R-:W-:Y:S01]  /*fe00*/  IMAD.MOV.U32 R0, RZ, RZ, R182 ;  /* 0x000000ffff007224 */ /* 0x004fe200078e00b6 */
[----:B------:R-:W-:Y:S01]  /*fe10*/  ISETP.GE.AND P4, PT, R179, RZ, PT ;  /* 0x000000ffb300720c */ /* 0x000fe20003f86270 */
[----:B------:R-:W-:Y:S01]  /*fe20*/  STL [R1+0x4a0], R3 ;  /* 0x0004a00301007387 */ /* 0x000fe20000100800 */
[----:B------:R-:W-:Y:S01]  /*fe30*/  IMAD.HI.U32 R174, R232, R186, RZ ;  /* 0x000000bae8ae7227 */ /* 0x000fe200078e00ff */
[----:B------:R-:W-:-:S03]  /*fe40*/  ISETP.GE.AND P2, PT, R177, RZ, PT ;  /* 0x000000ffb100720c */ /* 0x000fc60003f46270 */
[----:B------:R-:W-:Y:S01]  /*fe50*/  @!P5 IMAD.MOV R0, RZ, RZ, -R0 ;  /* 0x000000ffff00d224 */ /* 0x000fe200078e0a00 */
[----:B------:R-:W-:Y:S01]  /*fe60*/  ISETP.GT.U32.AND P5, PT, R122, R181, PT ;  /* 0x000000b57a00720c */ /* 0x000fe20003fa4070 */
[----:B------:R-:W-:Y:S02]  /*fe70*/  IMAD.MOV R174, RZ, RZ, -R174 ;  /* 0x000000ffffae7224 */ /* 0x000fe400078e0aae */
[----:B------:R-:W-:Y:S01]  /*fe80*/  VIADD R179, R252, 0x12c ;  /* 0x0000012cfcb37836 */ /* 0x000fe20000000000 */
[----:B------:R1:W-:Y:S01]  /*fe90*/  STL [R1+0x490], R0 ;  /* 0x0004900001007387 */ /* 0x0003e20000100800 */
[----:B------:R-:W-:Y:S01]  /*fea0*/  @!P1 IADD3 R175, R175, -R122, RZ ;  /* 0x8000007aafaf9210 */ /* 0x000fe20007ffe0ff */
[----:B------:R-:W-:Y:S01]  /*feb0*/  IMAD R186, R122, R174, R186 ;  /* 0x000000ae7aba7224 */ /* 0x000fe200078e02ba */
[----:B------:R-:W-:Y:S01]  /*fec0*/  ISETP.GE.AND P1, PT, R184, RZ, PT ;  /* 0x000000ffb800720c */ /* 0x000fe20003f26270 */
[----:B------:R-:W-:Y:S01]  /*fed0*/  VIADD R174, R252, 0x129 ;  /* 0x00000129fcae7836 */ /* 0x000fe20000000000 */
[----:B------:R-:W-:-:S02]  /*fee0*/  IABS R184, R184 ;  /* 0x000000b800b87213 */ /* 0x000fc40000000000 */
[----:B------:R-:W-:Y:S02]  /*fef0*/  IABS R182, R179 ;  /* 0x000000b300b67213 */ /* 0x000fe40000000000 */
[----:B------:R-:W-:Y:S01]  /*ff00*/  @!P5 IMAD.IADD R181, R181, 0x1, -R122 ;  /* 0x00000001b5b5d824 */ /* 0x000fe200078e0a7a */
[----:B------:R-:W-:Y:S01]  /*ff10*/  ISETP.GT.U32.AND P5, PT, R122, R186, PT ;  /* 0x000000ba7a00720c */ /* 0x000fe20003fa4070 */
[----:B-1----:R-:W-:Y:S01]  /*ff20*/  IMAD.MOV.U32 R0, RZ, RZ, R176 ;  /* 0x000000ffff007224 */ /* 0x002fe200078e00b0 */
[----:B------:R-:W-:Y:S01]  /*ff30*/  IABS R177, R174 ;  /* 0x000000ae00b17213 */ /* 0x000fe20000000000 */
[----:B------:R-:W-:-:S04]  /*ff40*/  IMAD.HI.U32 R178, R232, R184, RZ ;  /* 0x000000b8e8b27227 */ /* 0x000fc800078e00ff */
[----:B------:R-:W-:Y:S01]  /*ff50*/  @!P0 IMAD.MOV R0, RZ, RZ, -R0 ;  /* 0x000000ffff008224 */ /* 0x000fe200078e0a00 */
[----:B------:R-:W-:Y:S01]  /*ff60*/  ISETP.GT.U32.AND P0, PT, R122, R183, PT ;  /* 0x000000b77a00720c */ /* 0x000fe20003f04070 */
[----:B------:R-:W-:Y:S01]  /*ff70*/  VIADD R176, R252, 0x128 ;  /* 0x00000128fcb07836 */ /* 0x000fe20000000000 */
[----:B------:R-:W-:Y:S02]  /*ff80*/  IADD3 R178, -R178, RZ, RZ ;  /* 0x000000ffb2b27210 */ /* 0x000fe40007ffe1ff */
[----:B------:R1:W-:Y:S01]  /*ff90*/  STL [R1+0x48c], R0 ;  /* 0x00048c0001007387 */ /* 0x0003e20000100800 */
[----:B------:R-:W-:Y:S01]  /*ffa0*/  @!P5 IMAD.IADD R186, R186, 0x1, -R122 ;  /* 0x00000001babad824 */ /* 0x000fe200078e0a7a */
[----:B------:R-:W-:Y:S01]  /*ffb0*/  IABS R180, R176 ;  /* 0x000000b000b47213 */ /* 0x000fe20000000000 */
[----:B------:R-:W-:Y:S02]  /*ffc0*/  IMAD R184, R122, R178, R184 ;  /* 0x000000b27ab87224 */ /* 0x000fe400078e02b8 */
[----:B------:R-:W-:Y:S01]  /*ffd0*/  VIADD R178, R252, 0x12b ;  /* 0x0000012bfcb27836 */ /* 0x000fe20000000000 */
[----:B------:R-:W-:-:S03]  /*ffe0*/  ISETP.GT.U32.AND P5, PT, R122, R186, PT ;  /* 0x000000ba7a00720c */ /* 0x000fc60003fa4070 */
[----:B------:R-:W-:Y:S01]  /*fff0*/  @!P0 IADD3 R183, R183, -R122, RZ ;  /* 0x8000007ab7b78210 */ /* 0x000fe20007ffe0ff */
[----:B-1----:R-:W-:Y:S01]  /*10000*/  IMAD.MOV.U32 R0, RZ, RZ, R175 ;  /* 0x000000ffff007224 */ /* 0x002fe200078e00af */
[----:B------:R-:W-:Y:S01]  /*10010*/  IABS R185, R178 ;  /* 0x000000b200b97213 */ /* 0x000fe20000000000 */
[----:B------:R-:W-:Y:S01]  /*10020*/  IMAD.MOV.U32 R175, RZ, RZ, R177 ;  /* 0x000000ffffaf7224 */ /* 0x000fe200078e00b1 */
[----:B------:R-:W-:Y:S01]  /*10030*/  ISETP.GT.U32.AND P0, PT, R122, R183, PT ;  /* 0x000000b77a00720c */ /* 0x000fe20003f04070 */
[----:B------:R-:W-:Y:S01]  /*10040*/  @!P6 IMAD.MOV R0, RZ, RZ, -R0 ;  /* 0x000000ffff00e224 */ /* 0x000fe200078e0a00 */
[----:B------:R-:W-:Y:S01]  /*10050*/  ISETP.GE.AND P6, PT, R176, RZ, PT ;  /* 0x000000ffb000720c */ /* 0x000fe20003fc6270 */
[----:B------:R-:W-:-:S03]  /*10060*/  IMAD.HI.U32 R176, R232, R175, RZ ;  /* 0x000000afe8b07227 */ /* 0x000fc600078e00ff */
[----:B------:R1:W-:Y:S01]  /*10070*/  STL [R1+0x488], R0 ;  /* 0x0004880001007387 */ /* 0x0003e20000100800 */
[----:B------:R-:W-:Y:S01]  /*10080*/  IMAD.HI.U32 R177, R232, R180, RZ ;  /* 0x000000b4e8b17227 */ /* 0x000fe200078e00ff */
[----:B------:R-:W-:-:S03]  /*10090*/  @!P5 IADD3 R186, R186, -R122, RZ ;  /* 0x8000007ababad210 */ /* 0x000fc60007ffe0ff */
[----:B------:R-:W-:Y:S02]  /*100a0*/  IMAD.MOV R176, RZ, RZ, -R176 ;  /* 0x000000ffffb07224 */ /* 0x000fe400078e0ab0 */
[----:B------:R-:W-:Y:S01]  /*100b0*/  @!P0 IMAD.IADD R183, R183, 0x1, -R122 ;  /* 0x00000001b7b78824 */ /* 0x000fe200078e0a7a */
[C---:B------:R-:W-:Y:S01]  /*100c0*/  ISETP.GT.U32.AND P0, PT, R122.reuse, R184, PT ;  /* 0x000000b87a00720c */ /* 0x040fe20003f04070 */
[----:B------:R-:W-:Y:S02]  /*100d0*/  IMAD.MOV R177, RZ, RZ, -R177 ;  /* 0x000000ffffb17224 */ /* 0x000fe400078e0ab1 */
[----:B-1----:R-:W-:Y:S02]  /*100e0*/  IMAD.MOV.U32 R0, RZ, RZ, R181 ;  /* 0x000000ffff007224 */ /* 0x002fe400078e00b5 */
[----:B------:R-:W-:Y:S02]  /*100f0*/  IMAD R181, R122, R176, R175 ;  /* 0x000000b07ab57224 */ /* 0x000fe400078e02af */
[----:B------:R-:W-:Y:S01]  /*10100*/  @!P4 IMAD.MOV R0, RZ, RZ, -R0 ;  /* 0x000000ffff00c224 */ /* 0x000fe200078e0a00 */
[----:B------:R-:W-:Y:S01]  /*10110*/  ISETP.GE.AND P4, PT, R174, RZ, PT ;  /* 0x000000ffae00720c */ /* 0x000fe20003f86270 */
[----:B------:R-:W-:Y:S01]  /*10120*/  IMAD R180, R122, R177, R180 ;  /* 0x000000b17ab47224 */ /* 0x000fe200078e02b4 */
[C---:B------:R-:W-:Y:S01]  /*10130*/  IADD3 R174, R252.reuse, 0x12a, RZ ;  /* 0x0000012afcae7810 */ /* 0x040fe20007ffe0ff */
[----:B------:R-:W-:Y:S01]  /*10140*/  VIADD R175, R252, 0x12d ;  /* 0x0000012dfcaf7836 */ /* 0x000fe20000000000 */
[----:B------:R1:W-:Y:S01]  /*10150*/  STL [R1+0x484], R0 ;  /* 0x0004840001007387 */ /* 0x0003e20000100800 */
[----:B------:R-:W-:Y:S01]  /*10160*/  @!P0 IMAD.IADD R184, R184, 0x1, -R122 ;  /* 0x00000001b8b88824 */ /* 0x000fe200078e0a7a */
[----:B------:R-:W-:-:S02]  /*10170*/  IABS R177, R174 ;  /* 0x000000ae00b17213 */ /* 0x000fc40000000000 */
[C---:B------:R-:W-:Y:S02]  /*10180*/  ISETP.GT.U32.AND P5, PT, R122.reuse, R180, PT ;  /* 0x000000b47a00720c */ /* 0x040fe40003fa4070 */
[----:B------:R-:W-:Y:S02]  /*10190*/  ISETP.GT.U32.AND P0, PT, R122, R184, PT ;  /* 0x000000b87a00720c */ /* 0x000fe40003f04070 */
[----:B------:R-:W-:Y:S01]  /*101a0*/  IABS R176, R175 ;  /* 0x000000af00b07213 */ /* 0x000fe20000000000 */
[----:B-1----:R-:W-:Y:S02]  /*101b0*/  IMAD.MOV.U32 R0, RZ, RZ, R183 ;  /* 0x000000ffff007224 */ /* 0x002fe400078e00b7 */
[----:B------:R-:W-:-:S03]  /*101c0*/  IMAD.HI.U32 R183, R232, R177, RZ ;  /* 0x000000b1e8b77227 */ /* 0x000fc600078e00ff */
[----:B------:R-:W-:Y:S01]  /*101d0*/  @!P3 IADD3 R0, -R0, RZ, RZ ;  /* 0x000000ff0000b210 */ /* 0x000fe20007ffe1ff */
[----:B------:R-:W-:Y:S01]  /*101e0*/  IMAD.MOV R183, RZ, RZ, -R183 ;  /* 0x000000ffffb77224 */ /* 0x000fe200078e0ab7 */
[----:B------:R-:W-:Y:S01]  /*101f0*/  ISETP.GT.U32.AND P3, PT, R122, R181, PT ;  /* 0x000000b57a00720c */ /* 0x000fe20003f64070 */
[--C-:B------:R-:W-:Y:S02]  /*10200*/  @!P5 IMAD.IADD R180, R180, 0x1, -R122.reuse ;  /* 0x00000001b4b4d824 */ /* 0x100fe400078e0a7a */
[----:B------:R1:W-:Y:S01]  /*10210*/  STL [R1+0x400], R0 ;  /* 0x0004000001007387 */ /* 0x0003e20000100800 */
[----:B------:R-:W-:Y:S02]  /*10220*/  @!P0 IMAD.IADD R184, R184, 0x1, -R122 ;  /* 0x00000001b8b88824 */ /* 0x000fe400078e0a7a */
[----:B------:R-:W-:Y:S01]  /*10230*/  ISETP.GT.U32.AND P5, PT, R122, R180, PT ;  /* 0x000000b47a00720c */ /* 0x000fe20003fa4070 */
[----:B-1----:R-:W-:-:S06]  /*10240*/  IMAD.MOV.U32 R0, RZ, RZ, R186 ;  /* 0x000000ffff007224 */ /* 0x002fcc00078e00ba */
[----:B------:R-:W-:Y:S02]  /*10250*/  @!P3 IMAD.IADD R181, R181, 0x1, -R122 ;  /* 0x00000001b5b5b824 */ /* 0x000fe400078e0a7a */
[----:B------:R-:W-:Y:S01]  /*10260*/  IMAD.HI.U32 R186, R232, R185, RZ ;  /* 0x000000b9e8ba7227 */ /* 0x000fe200078e00ff */
[----:B------:R-:W-:Y:S02]  /*10270*/  @!P2 IADD3 R0, -R0, RZ, RZ ;  /* 0x000000ff0000a210 */ /* 0x000fe40007ffe1ff */
[----:B------:R-:W-:Y:S01]  /*10280*/  ISETP.GE.AND P2, PT, R174, RZ, PT ;  /* 0x000000ffae00720c */ /* 0x000fe20003f46270 */
[C---:B------:R-:W-:Y:S01]  /*10290*/  IMAD R174, R122.reuse, R183, R177 ;  /* 0x000000b77aae7224 */ /* 0x040fe200078e02b1 */
[----:B------:R-:W-:Y:S01]  /*102a0*/  ISETP.GT.U32.AND P3, PT, R122, R181, PT ;  /* 0x000000b57a00720c */ /* 0x000fe20003f64070 */
[----:B------:R-:W-:Y:S01]  /*102b0*/  IMAD.HI.U32 R177, R232, R182, RZ ;  /* 0x000000b6e8b17227 */ /* 0x000fe200078e00ff */
[----:B------:R1:W-:Y:S02]  /*102c0*/  STL [R1+0x480], R0 ;  /* 0x0004800001007387 */ /* 0x0003e40000100800 */
[----:B------:R-:W-:Y:S01]  /*102d0*/  ISETP.GT.U32.AND P0, PT, R122, R174, PT ;  /* 0x000000ae7a00720c */ /* 0x000fe20003f04070 */
[----:B------:R-:W-:Y:S01]  /*102e0*/  IMAD.HI.U32 R183, R232, R176, RZ ;  /* 0x000000b0e8b77227 */ /* 0x000fe200078e00ff */
[----:B------:R-:W-:-:S03]  /*102f0*/  IADD3 R177, -R177, RZ, RZ ;  /* 0x000000ffb1b17210 */ /* 0x000fc60007ffe1ff */
[----:B------:R-:W-:Y:S02]  /*10300*/  IMAD.MOV R183, RZ, RZ, -R183 ;  /* 0x000000ffffb77224 */ /* 0x000fe400078e0ab7 */
[----:B------:R-:W-:Y:S01]  /*10310*/  IMAD R182, R122, R177, R182 ;  /* 0x000000b17ab67224 */ /* 0x000fe200078e02b6 */
[----:B-1----:R-:W-:Y:S01]  /*10320*/  MOV R0, R184 ;  /* 0x000000b800007202 */ /* 0x002fe20000000f00 */
[----:B------:R-:W-:Y:S02]  /*10330*/  VIADD R177, R252, 0x12e ;  /* 0x0000012efcb17836 */ /* 0x000fe40000000000 */
[----:B------:R-:W-:Y:S02]  /*10340*/  IMAD.MOV R186, RZ, RZ, -R186 ;  /* 0x000000ffffba7224 */ /* 0x000fe400078e0aba */
[----:B------:R-:W-:Y:S02]  /*10350*/  @!P1 IMAD.MOV R0, RZ, RZ, -R0 ;  /* 0x000000ffff009224 */ /* 0x000fe400078e0a00 */
[----:B------:R-:W-:-:S02]  /*10360*/  @!P0 IMAD.IADD R174, R174, 0x1, -R122 ;  /* 0x00000001aeae8824 */ /* 0x000fc400078e0a7a */
[--C-:B------:R-:W-:Y:S01]  /*10370*/  @!P3 IMAD.IADD R181, R181, 0x1, -R122.reuse ;  /* 0x00000001b5b5b824 */ /* 0x100fe200078e0a7a */
[----:B------:R1:W-:Y:S01]  /*10380*/  STL [R1+0x448], R0 ;  /* 0x0004480001007387 */ /* 0x0003e20000100800 */
[----:B------:R-:W-:Y:S01]  /*10390*/  @!P5 IMAD.IADD R180, R180, 0x1, -R122 ;  /* 0x00000001b4b4d824 */ /* 0x000fe200078e0a7a */
[----:B------:R-:W-:Y:S01]  /*103a0*/  ISETP.GE.AND P5, PT, R178, RZ, PT ;  /* 0x000000ffb200720c */ /* 0x000fe20003fa6270 */
[C---:B------:R-:W-:Y:S01]  /*103b0*/  IMAD R176, R122.reuse, R183, R176 ;  /* 0x000000b77ab07224 */ /* 0x040fe200078e02b0 */
[----:B------:R-:W-:Y:S01]  /*103c0*/  IABS R183, R177 ;  /* 0x000000b100b77213 */ /* 0x000fe20000000000 */
[C---:B------:R-:W-:Y:S01]  /*103d0*/  IMAD R178, R122.reuse, R186, R185 ;  /* 0x000000ba7ab27224 */ /* 0x040fe200078e02b9 */
[C---:B------:R-:W-:Y:S02]  /*103e0*/  ISETP.GT.U32.AND P1, PT, R122.reuse, R174, PT ;  /* 0x000000ae7a00720c */ /* 0x040fe40003f24070 */
[C---:B------:R-:W-:Y:S01]  /*103f0*/  ISETP.GT.U32.AND P3, PT, R122.reuse, R182, PT ;  /* 0x000000b67a00720c */ /* 0x040fe20003f64070 */
[----:B-1----:R-:W-:Y:S01]  /*10400*/  IMAD.MOV.U32 R0, RZ, RZ, R181 ;  /* 0x000000ffff007224 */ /* 0x002fe200078e00b5 */
[----:B------:R-:W-:Y:S01]  /*10410*/  MOV R3, R180 ;  /* 0x000000b400037202 */ /* 0x000fe20000000f00 */
[----:B------:R-:W-:Y:S01]  /*10420*/  IMAD.MOV.U32 R180, RZ, RZ, R183 ;  /* 0x000000ffffb47224 */ /* 0x000fe200078e00b7 */
[C---:B------:R-:W-:Y:S01]  /*10430*/  ISETP.GT.U32.AND P0, PT, R122.reuse, R178, PT ;  /* 0x000000b27a00720c */ /* 0x040fe20003f04070 */
[----:B------:R-:W-:Y:S01]  /*10440*/  @!P4 IMAD.MOV R0, RZ, RZ, -R0 ;  /* 0x000000ffff00c224 */ /* 0x000fe200078e0a00 */
[----:B------:R-:W-:Y:S01]  /*10450*/  ISETP.GT.U32.AND P4, PT, R122, R176, PT ;  /* 0x000000b07a00720c */ /* 0x000fe20003f84070 */
[----:B------:R-:W-:Y:S01]  /*10460*/  @!P6 IMAD.MOV R3, RZ, RZ, -R3 ;  /* 0x000000ffff03e224 */ /* 0x000fe200078e0a03 */
[----:B------:R-:W-:Y:S01]  /*10470*/  ISETP.GE.AND P6, PT, R179, RZ, PT ;  /* 0x000000ffb300720c */ /* 0x000fe20003fc6270 */
[----:B------:R-:W-:Y:S01]  /*10480*/  IMAD.HI.U32 R181, R232, R180, RZ ;  /* 0x000000b4e8b57227 */ /* 0x000fe200078e00ff */
[----:B------:R-:W-:-:S02]  /*10490*/  IADD3 R179, R252, 0x12f, RZ ;  /* 0x0000012ffcb37810 */ /* 0x000fc40007ffe0ff */
[----:B------:R-:W-:Y:S01]  /*104a0*/  STL [R1+0x454], R3 ;  /* 0x0004540301007387 */ /* 0x000fe20000100800 */
[--C-:B------:R-:W-:Y:S01]  /*104b0*/  @!P1 IMAD.IADD R174, R174, 0x1, -R122.reuse ;  /* 0x00000001aeae9824 */ /* 0x100fe200078e0a7a */
[----:B------:R-:W-:Y:S01]  /*104c0*/  IADD3 R181, -R181, RZ, RZ ;  /* 0x000000ffb5b57210 */ /* 0x000fe20007ffe1ff */
[--C-:B------:R-:W-:Y:S01]  /*104d0*/  @!P3 IMAD.IADD R182, R182, 0x1, -R122.reuse ;  /* 0x00000001b6b6b824 */ /* 0x100fe200078e0a7a */
[----:B------:R-:W-:Y:S01]  /*104e0*/  IABS R183, R179 ;  /* 0x000000b300b77213 */ /* 0x000fe20000000000 */
[----:B------:R1:W-:Y:S01]  /*104f0*/  STL [R1+0x460], R0 ;  /* 0x0004600001007387 */ /* 0x0003e20000100800 */
[--C-:B------:R-:W-:Y:S01]  /*10500*/  @!P0 IMAD.IADD R178, R178, 0x1, -R122.reuse ;  /* 0x00000001b2b28824 */ /* 0x100fe200078e0a7a */
[----:B------:R-:W-:Y:S01]  /*10510*/  ISETP.GE.AND P1, PT, R175, RZ, PT ;  /* 0x000000ffaf00720c */ /* 0x000fe20003f26270 */
[----:B------:R-:W-:Y:S01]  /*10520*/  @!P4 IMAD.IADD R176, R176, 0x1, -R122 ;  /* 0x00000001b0b0c824 */ /* 0x000fe200078e0a7a */
[C---:B------:R-:W-:Y:S01]  /*10530*/  ISETP.GT.U32.AND P4, PT, R122.reuse, R182, PT ;  /* 0x000000b67a00720c */ /* 0x040fe20003f84070 */
[C---:B------:R-:W-:Y:S01]  /*10540*/  IMAD R180, R122.reuse, R181, R180 ;  /* 0x000000b57ab47224 */ /* 0x040fe200078e02b4 */
[----:B------:R-:W-:Y:S01]  /*10550*/  ISETP.GT.U32.AND P3, PT, R122, R178, PT ;  /* 0x000000b27a00720c */ /* 0x000fe20003f64070 */
[----:B------:R-:W-:Y:S01]  /*10560*/  IMAD.HI.U32 R181, R232, R183, RZ ;  /* 0x000000b7e8b57227 */ /* 0x000fe200078e00ff */
[----:B------:R-:W-:-:S02]  /*10570*/  ISETP.GE.AND P0, PT, R177, RZ, PT ;  /* 0x000000ffb100720c */ /* 0x000fc40003f06270 */
[C---:B------:R-:W-:Y:S01]  /*10580*/  IADD3 R177, R252.reuse, 0x132, RZ ;  /* 0x00000132fcb17810 */ /* 0x040fe20007ffe0ff */
[----:B-1----:R-:W-:Y:S02]  /*10590*/  IMAD.MOV.U32 R0, RZ, RZ, R174 ;  /* 0x000000ffff007224 */ /* 0x002fe400078e00ae */
[----:B------:R-:W-:Y:S01]  /*105a0*/  IMAD.MOV R181, RZ, RZ, -R181 ;  /* 0x000000ffffb57224 */ /* 0x000fe200078e0ab5 */
[----:B------:R-:W-:Y:S01]  /*105b0*/  IABS R185, R177 ;  /* 0x000000b100b97213 */ /* 0x000fe20000000000 */
[----:B------:R-:W-:Y:S01]  /*105c0*/  VIADD R175, R252, 0x130 ;  /* 0x00000130fcaf7836 */ /* 0x000fe20000000000 */
[----:B------:R-:W-:Y:S01]  /*105d0*/  @!P2 IADD3 R0, -R0, RZ, RZ ;  /* 0x000000ff0000a210 */ /* 0x000fe20007ffe1ff */
[C---:B------:R-:W-:Y:S01]  /*105e0*/  IMAD R183, R122.reuse, R181, R183 ;  /* 0x000000b57ab77224 */ /* 0x040fe200078e02b7 */
[----:B------:R-:W-:Y:S01]  /*105f0*/  ISETP.GT.U32.AND P2, PT, R122, R176, PT ;  /* 0x000000b07a00720c */ /* 0x000fe20003f44070 */
[----:B------:R-:W-:Y:S01]  /*10600*/  VIADD R174, R252, 0x131 ;  /* 0x00000131fcae7836 */ /* 0x000fe20000000000 */
[----:B------:R-:W-:Y:S01]  /*10610*/  IABS R184, R175 ;  /* 0x000000af00b87213 */ /* 0x000fe20000000000 */
[--C-:B------:R-:W-:Y:S01]  /*10620*/  @!P4 IMAD.IADD R182, R182, 0x1, -R122.reuse ;  /* 0x00000001b6b6c824 */ /* 0x100fe200078e0a7a */
[----:B------:R-:W-:Y:S01]  /*10630*/  ISETP.GT.U32.AND P4, PT, R122, R183, PT ;  /* 0x000000b77a00720c */ /* 0x000fe20003f84070 */
[----:B------:R-:W-:Y:S01]  /*10640*/  @!P3 IMAD.IADD R178, R178, 0x1, -R122 ;  /* 0x00000001b2b2b824 */ /* 0x000fe200078e0a7a */
[----:B------:R-:W-:Y:S01]  /*10650*/  IABS R181, R174 ;  /* 0x000000ae00b57213 */ /* 0x000fe20000000000 */
[----:B------:R1:W-:Y:S01]  /*10660*/  STL [R1+0x464], R0 ;  /* 0x0004640001007387 */ /* 0x0003e20000100800 */
[----:B------:R-:W-:-:S02]  /*10670*/  ISETP.GT.U32.AND P3, PT, R122, R180, PT ;  /* 0x000000b47a00720c */ /* 0x000fc40003f64070 */
[----:B------:R-:W-:Y:S01]  /*10680*/  MOV R3, R182 ;  /* 0x000000b600037202 */ /* 0x000fe20000000f00 */
[----:B------:R-:W-:-:S04]  /*10690*/  IMAD.HI.U32 R186, R232, R181, RZ ;  /* 0x000000b5e8ba7227 */ /* 0x000fc800078e00ff */
[----:B------:R-:W-:Y:S01]  /*106a0*/  @!P2 IMAD.IADD R176, R176, 0x1, -R122 ;  /* 0x00000001b0b0a824 */ /* 0x000fe200078e0a7a */
[----:B------:R-:W-:Y:S01]  /*106b0*/  ISETP.GE.AND P2, PT, R179, RZ, PT ;  /* 0x000000ffb300720c */ /* 0x000fe20003f46270 */
[----:B-1----:R-:W-:Y:S01]  /*106c0*/  IMAD.MOV.U32 R0, RZ, RZ, R178 ;  /* 0x000000ffff007224 */ /* 0x002fe200078e00b2 */
[----:B------:R-:W-:Y:S01]  /*106d0*/  MOV R179, R185 ;  /* 0x000000b900b37202 */ /* 0x000fe20000000f00 */
[----:B------:R-:W-:Y:S01]  /*106e0*/  IMAD.HI.U32 R185, R232, R184, RZ ;  /* 0x000000b8e8b97227 */ /* 0x000fe200078e00ff */
[----:B------:R-:W-:-:S03]  /*106f0*/  IADD3 R178, -R186, RZ, RZ ;  /* 0x000000ffbab27210 */ /* 0x000fc60007ffe1ff */
[----:B------:R-:W-:Y:S02]  /*10700*/  IMAD.MOV R185, RZ, RZ, -R185 ;  /* 0x000000ffffb97224 */ /* 0x000fe400078e0ab9 */
[----:B------:R-:W-:Y:S02]  /*10710*/  @!P5 IMAD.MOV R0, RZ, RZ, -R0 ;  /* 0x000000ffff00d224 */ /* 0x000fe400078e0a00 */
[----:B------:R-:W-:Y:S02]  /*10720*/  @!P4 IMAD.IADD R183, R183, 0x1, -R122 ;  /* 0x00000001b7b7c824 */ /* 0x000fe400078e0a7a */
[----:B------:R-:W-:Y:S01]  /*10730*/  IMAD R184, R122, R185, R184 ;  /* 0x000000b97ab87224 */ /* 0x000fe200078e02b8 */
[----:B------:R1:W-:Y:S01]  /*10740*/  STL [R1+0x44c], R0 ;  /* 0x00044c0001007387 */ /* 0x0003e20000100800 */
[----:B------:R-:W-:Y:S01]  /*10750*/  @!P3 IMAD.IADD R180, R180, 0x1, -R122 ;  /* 0x00000001b4b4b824 */ /* 0x000fe200078e0a7a */
[----:B------:R-:W-:Y:S01]  /*10760*/  ISETP.GE.AND P3, PT, R175, RZ, PT ;  /* 0x000000ffaf00720c */ /* 0x000fe20003f66270 */
[C---:B------:R-:W-:Y:S01]  /*10770*/  IMAD R181, R122.reuse, R178, R181 ;  /* 0x000000b27ab57224 */ /* 0x040fe200078e02b5 */
[----:B------:R-:W-:Y:S01]  /*10780*/  ISETP.GT.U32.AND P4, PT, R122, R183, PT ;  /* 0x000000b77a00720c */ /* 0x000fe20003f84070 */
[----:B------:R-:W-:Y:S01]  /*10790*/  IMAD.HI.U32 R175, R232, R179, RZ ;  /* 0x000000b3e8af7227 */ /* 0x000fe200078e00ff */
[----:B------:R-:W-:-:S03]  /*107a0*/  ISETP.GT.U32.AND P5, PT, R122, R180, PT ;  /* 0x000000b47a00720c */ /* 0x000fc60003fa4070 */
[----:B------:R-:W-:Y:S01]  /*107b0*/  @!P6 IMAD.MOV R3, RZ, RZ, -R3 ;  /* 0x000000ffff03e224 */ /* 0x000fe200078e0a03 */
[----:B------:R-:W-:Y:S01]  /*107c0*/  ISETP.GT.U32.AND P6, PT, R122, R184, PT ;  /* 0x000000b87a00720c */ /* 0x000fe20003fc4070 */
[----:B-1----:R-:W-:Y:S02]  /*107d0*/  IMAD.MOV.U32 R0, RZ, RZ, R176 ;  /* 0x000000ffff007224 */ /* 0x002fe400078e00b0 */
[----:B------:R-:W-:Y:S01]  /*107e0*/  IMAD.MOV R175, RZ, RZ, -R175 ;  /* 0x000000ffffaf7224 */ /* 0x000fe200078e0aaf */
[----:B------:R-:W-:Y:S01]  /*107f0*/  STL [R1+0x424], R3 ;  /* 0x0004240301007387 */ /* 0x000fe20000100800 */
[----:B------:R-:W-:Y:S01]  /*10800*/  VIADD R185, R252, 0x133 ;  /* 0x00000133fcb97836 */ /* 0x000fe20000000000 */
[----:B------:R-:W-:Y:S01]  /*10810*/  @!P1 IADD3 R0, -R0, RZ, RZ ;  /* 0x000000ff00009210 */ /* 0x000fe20007ffe1ff */
[C---:B------:R-:W-:Y:S01]  /*10820*/  IMAD R179, R122.reuse, R175, R179 ;  /* 0x000000af7ab37224 */ /* 0x040fe200078e02b3 */
[----:B------:R-:W-:Y:S01]  /*10830*/  ISETP.GT.U32.AND P1, PT, R122, R181, PT ;  /* 0x000000b57a00720c */ /* 0x000fe20003f24070 */
[--C-:B------:R-:W-:Y:S01]  /*10840*/  @!P4 IMAD.IADD R183, R183, 0x1, -R122.reuse ;  /* 0x00000001b7b7c824 */ /* 0x100fe200078e0a7a */
[----:B------:R-:W-:Y:S01]  /*10850*/  IABS R175, R185 ;  /* 0x000000b900af7213 */ /* 0x000fe20000000000 */
[----:B------:R-:W-:Y:S01]  /*10860*/  @!P5 IMAD.IADD R180, R180, 0x1, -R122 ;  /* 0x00000001b4b4d824 */ /* 0x000fe200078e0a7a */
[----:B------:R-:W-:Y:S01]  /*10870*/  ISETP.GT.U32.AND P4, PT, R122, R179, PT ;  /* 0x000000b37a00720c */ /* 0x000fe20003f84070 */
[----:B------:R1:W-:Y:S01]  /*10880*/  STL [R1+0x430], R0 ;  /* 0x0004300001007387 */ /* 0x0003e20000100800 */
[----:B------:R-:W-:Y:S01]  /*10890*/  @!P6 IADD3 R184, R184, -R122, RZ ;  /* 0x8000007ab8b8e210 */ /* 0x000fe20007ffe0ff */
[----:B------:R-:W-:Y:S01]  /*108a0*/  IMAD.HI.U32 R178, R232, R175, RZ ;  /* 0x000000afe8b27227 */ /* 0x000fe200078e00ff */
[----:B------:R-:W-:-:S02]  /*108b0*/  ISETP.GE.AND P5, PT, R174, RZ, PT ;  /* 0x000000ffae00720c */ /* 0x000fc40003fa6270 */
[----:B------:R-:W-:Y:S01]  /*108c0*/  ISETP.GE.AND P6, PT, R177, RZ, PT ;  /* 0x000000ffb100720c */ /* 0x000fe20003fc6270 */
[----:B------:R-:W-:Y:S01]  /*108d0*/  VIADD R174, R252, 0x134 ;  /* 0x00000134fcae7836 */ /* 0x000fe20000000000 */
[----:B------:R-:W-:Y:S01]  /*108e0*/  IADD3 R178, -R178, RZ, RZ ;  /* 0x000000ffb2b27210 */ /* 0x000fe20007ffe1ff */
[----:B------:R-:W-:Y:S01]  /*108f0*/  @!P1 IMAD.IADD R181, R181, 0x1, -R122 ;  /* 0x00000001b5b59824 */ /* 0x000fe200078e0a7a */
[C---:B------:R-:W-:Y:S01]  /*10900*/  ISETP.GT.U32.AND P1, PT, R122.reuse, R184, PT ;  /* 0x000000b87a00720c */ /* 0x040fe20003f24070 */
[----:B-1----:R-:W-:Y:S01]  /*10910*/  IMAD.MOV.U32 R0, RZ, RZ, R180 ;  /* 0x000000ffff007224 */ /* 0x002fe200078e00b4 */
[----:B------:R-:W-:Y:S01]  /*10920*/  IABS R176, R174 ;  /* 0x000000ae00b07213 */ /* 0x000fe20000000000 */
[----:B------:R-:W-:Y:S01]  /*10930*/  @!P4 IMAD.IADD R179, R179, 0x1, -R122 ;  /* 0x00000001b3b3c824 */ /* 0x000fe200078e0a7a */
[C---:B------:R-:W-:Y:S01]  /*10940*/  ISETP.GT.U32.AND P4, PT, R122.reuse, R181, PT ;  /* 0x000000b57a00720c */ /* 0x040fe20003f84070 */
[----:B------:R-:W-:Y:S01]  /*10950*/  IMAD R175, R122, R178, R175 ;  /* 0x000000b27aaf7224 */ /* 0x000fe200078e02af */
[----:B------:R-:W-:Y:S01]  /*10960*/  IADD3 R178, R252, 0x136, RZ ;  /* 0x00000136fcb27810 */ /* 0x000fe20007ffe0ff */
[----:B------:R-:W-:-:S04]  /*10970*/  IMAD.HI.U32 R180, R232, R176, RZ ;  /* 0x000000b0e8b47227 */ /* 0x000fc800078e00ff */
[----:B------:R-:W-:Y:S02]  /*10980*/  IMAD.MOV R180, RZ, RZ, -R180 ;  /* 0x000000ffffb47224 */ /* 0x000fe400078e0ab4 */
[----:B------:R-:W-:Y:S01]  /*10990*/  @!P1 IMAD.IADD R184, R184, 0x1, -R122 ;  /* 0x00000001b8b89824 */ /* 0x000fe200078e0a7a */
[C---:B------:R-:W-:Y:S01]  /*109a0*/  ISETP.GT.U32.AND P1, PT, R122.reuse, R175, PT ;  /* 0x000000af7a00720c */ /* 0x040fe20003f24070 */
[----:B------:R-:W-:Y:S01]  /*109b0*/  IMAD R176, R122, R180, R176 ;  /* 0x000000b47ab07224 */ /* 0x000fe200078e02b0 */
[----:B------:R-:W-:Y:S01]  /*109c0*/  IABS R180, R178 ;  /* 0x000000b200b47213 */ /* 0x000fe20000000000 */
[----:B------:R-:W-:Y:S02]  /*109d0*/  VIADD R177, R252, 0x135 ;  /* 0x00000135fcb17836 */ /* 0x000fe40000000000 */
[----:B------:R-:W-:Y:S01]  /*109e0*/  @!P4 IMAD.IADD R181, R181, 0x1, -R122 ;  /* 0x00000001b5b5c824 */ /* 0x000fe200078e0a7a */
[C---:B------:R-:W-:Y:S01]  /*109f0*/  ISETP.GT.U32.AND P4, PT, R122.reuse, R176, PT ;  /* 0x000000b07a00720c */ /* 0x040fe20003f84070 */
[----:B------:R-:W-:Y:S01]  /*10a00*/  @!P0 IMAD.MOV R0, RZ, RZ, -R0 ;  /* 0x000000ffff008224 */ /* 0x000fe200078e0a00 */
[----:B------:R-:W-:Y:S01]  /*10a10*/  IABS R187, R177 ;  /* 0x000000b100bb7213 */ /* 0x000fe20000000000 */
[----:B------:R-:W-:Y:S01]  /*10a20*/  IMAD.MOV.U32 R3, RZ, RZ, R183 ;  /* 0x000000ffff037224 */ /* 0x000fe200078e00b7 */
[----:B------:R-:W-:Y:S01]  /*10a30*/  ISETP.GT.U32.AND P0, PT, R122, R179, PT ;  /* 0x000000b37a00720c */ /* 0x000fe20003f04070 */
[----:B------:R-:W-:Y:S01]  /*10a40*/  IMAD.HI.U32 R186, R232, R180, RZ ;  /* 0x000000b4e8ba7227 */ /* 0x000fe200078e00ff */
[----:B------:R1:W-:Y:S03]  /*10a50*/  STL [R1+0x438], R0 ;  /* 0x0004380001007387 */ /* 0x0003e60000100800 */
[----:B------:R-:W-:Y:S01]  /*10a60*/  @!P1 IMAD.IADD R175, R175, 0x1, -R122 ;  /* 0x00000001afaf9824 */ /* 0x000fe200078e0a7a */
[----:B------:R-:W-:Y:S01]  /*10a70*/  ISETP.GE.AND P1, PT, R174, RZ, PT ;  /* 0x000000ffae00720c */ /* 0x000fe20003f26270 */
[----:B------:R-:W-:Y:S01]  /*10a80*/  IMAD.HI.U32 R188, R232, R187, RZ ;  /* 0x000000bbe8bc7227 */ /* 0x000fe200078e00ff */
[----:B------:R-:W-:-:S03]  /*10a90*/  IADD3 R186, -R186, RZ, RZ ;  /* 0x000000ffbaba7210 */ /* 0x000fc60007ffe1ff */
[----:B------:R-:W-:Y:S01]  /*10aa0*/  @!P2 IMAD.MOV R3, RZ, RZ, -R3 ;  /* 0x000000ffff03a224 */ /* 0x000fe200078e0a03 */
[----:B------:R-:W-:Y:S01]  /*10ab0*/  ISETP.GT.U32.AND P2, PT, R122, R175, PT ;  /* 0x000000af7a00720c */ /* 0x000fe20003f44070 */
[----:B------:R-:W-:Y:S01]  /*10ac0*/  IMAD.MOV R188, RZ, RZ, -R188 ;  /* 0x000000ffffbc7224 */ /* 0x000fe200078e0abc */
[----:B------:R-:W-:Y:S01]  /*10ad0*/  @!P0 IADD3 R179, R179, -R122, RZ ;  /* 0x8000007ab3b38210 */ /* 0x000fe20007ffe0ff */
[----:B-1----:R-:W-:Y:S01]  /*10ae0*/  IMAD.MOV.U32 R0, RZ, RZ, R184 ;  /* 0x000000ffff007224 */ /* 0x002fe200078e00b8 */
[----:B------:R1:W-:Y:S01]  /*10af0*/  STL [R1+0x414], R3 ;  /* 0x0004140301007387 */ /* 0x0003e20000100800 */
[----:B------:R-:W-:Y:S01]  /*10b00*/  @!P4 IMAD.IADD R176, R176, 0x1, -R122 ;  /* 0x00000001b0b0c824 */ /* 0x000fe200078e0a7a */
[----:B------:R-:W-:Y:S01]  /*10b10*/  ISETP.GE.AND P0, PT, R185, RZ, PT ;  /* 0x000000ffb900720c */ /* 0x000fe20003f06270 */
[C---:B------:R-:W-:Y:S02]  /*10b20*/  IMAD R174, R122.reuse, R188, R187 ;  /* 0x000000bc7aae7224 */ /* 0x040fe400078e02bb */
[----:B------:R-:W-:Y:S01]  /*10b30*/  @!P3 IMAD.MOV R0, RZ, RZ, -R0 ;  /* 0x000000ffff00b224 */ /* 0x000fe200078e0a00 */
[C---:B------:R-:W-:Y:S01]  /*10b40*/  ISETP.GT.U32.AND P4, PT, R122.reuse, R176, PT ;  /* 0x000000b07a00720c */ /* 0x040fe20003f84070 */
[C---:B------:R-:W-:Y:S01]  /*10b50*/  IMAD R180, R122.reuse, R186, R180 ;  /* 0x000000ba7ab47224 */ /* 0x040fe200078e02b4 */
[C---:B------:R-:W-:Y:S01]  /*10b60*/  ISETP.GT.U32.AND P3, PT, R122.reuse, R174, PT ;  /* 0x000000ae7a00720c */ /* 0x040fe20003f64070 */
[----:B------:R-:W-:Y:S01]  /*10b70*/  @!P2 IMAD.IADD R175, R175, 0x1, -R122 ;  /* 0x00000001afafa824 */ /* 0x000fe200078e0a7a */
[----:B-1----:R-:W-:Y:S01]  /*10b80*/  MOV R3, R181 ;  /* 0x000000b500037202 */ /* 0x002fe20000000f00 */
[----:B------:R1:W-:Y:S01]  /*10b90*/  STL [R1+0x410], R0 ;  /* 0x0004100001007387 */ /* 0x0003e20000100800 */
[----:B------:R-:W-:Y:S01]  /*10ba0*/  ISETP.GT.U32.AND P2, PT, R122, R180, PT ;  /* 0x000000b47a00720c */ /* 0x000fe20003f44070 */
[----:B------:R-:W-:-:S02]  /*10bb0*/  VIADD R182, R252, 0x137 ;  /* 0x00000137fcb67836 */ /* 0x000fc40000000000 */
[----:B------:R-:W-:Y:S01]  /*10bc0*/  @!P5 IMAD.MOV R3, RZ, RZ, -R3 ;  /* 0x000000ffff03d224 */ /* 0x000fe200078e0a03 */
[----:B------:R-:W-:Y:S01]  /*10bd0*/  ISETP.GE.AND P5, PT, R177, RZ, PT ;  /* 0x000000ffb100720c */ /* 0x000fe20003fa6270 */
[----:B------:R-:W-:Y:S01]  /*10be0*/  VIADD R181, R252, 0x13f ;  /* 0x0000013ffcb57836 */ /* 0x000fe20000000000 */
[----:B------:R-:W-:Y:S02]  /*10bf0*/  IABS R185, R182 ;  /* 0x000000b600b97213 */ /* 0x000fe40000000000 */
[----:B------:R-:W-:Y:S01]  /*10c00*/  STL [R1+0x40c], R3 ;  /* 0x00040c0301007387 */ /* 0x000fe20000100800 */
[----:B-1----:R-:W-:Y:S01]  /*10c10*/  IMAD.MOV.U32 R0, RZ, RZ, R179 ;  /* 0x000000ffff007224 */ /* 0x002fe200078e00b3 */
[----:B------:R-:W-:Y:S01]  /*10c20*/  @!P4 IADD3 R176, R176, -R122, RZ ;  /* 0x8000007ab0b0c210 */ /* 0x000fe20007ffe0ff */
[----:B------:R-:W-:Y:S01]  /*10c30*/  @!P3 IMAD.IADD R174, R174, 0x1, -R122 ;  /* 0x00000001aeaeb824 */ /* 0x000fe200078e0a7a */
[----:B------:R-:W-:Y:S01]  /*10c40*/  ISETP.GE.AND P4, PT, R182, RZ, PT ;  /* 0x000000ffb600720c */ /* 0x000fe20003f86270 */
[----:B------:R-:W-:Y:S01]  /*10c50*/  IMAD.HI.U32 R177, R232, R185, RZ ;  /* 0x000000b9e8b17227 */ /* 0x000fe200078e00ff */
[----:B------:R-:W-:-:S02]  /*10c60*/  @!P6 IADD3 R0, -R0, RZ, RZ ;  /* 0x000000ff0000e210 */ /* 0x000fc40007ffe1ff */
[----:B------:R-:W-:Y:S01]  /*10c70*/  ISETP.GE.AND P6, PT, R178, RZ, PT ;  /* 0x000000ffb200720c */ /* 0x000fe20003fc6270 */
[C---:B------:R-:W-:Y:S01]  /*10c80*/  VIADD R178, R252.reuse, 0x138 ;  /* 0x00000138fcb27836 */ /* 0x040fe20000000000 */
[----:B------:R-:W-:Y:S01]  /*10c90*/  IADD3 R179, R252, 0x13b, RZ ;  /* 0x0000013bfcb37810 */ /* 0x000fe20007ffe0ff */
[----:B------:R1:W-:Y:S01]  /*10ca0*/  STL [R1+0x408], R0 ;  /* 0x0004080001007387 */ /* 0x0003e20000100800 */
[----:B------:R-:W-:Y:S01]  /*10cb0*/  @!P2 IMAD.IADD R180, R180, 0x1, -R122 ;  /* 0x00000001b4b4a824 */ /* 0x000fe200078e0a7a */
[----:B------:R-:W-:Y:S01]  /*10cc0*/  ISETP.GT.U32.AND P2, PT, R122, R174, PT ;  /* 0x000000ae7a00720c */ /* 0x000fe20003f44070 */
[----:B------:R-:W-:Y:S01]  /*10cd0*/  IMAD.MOV R177, RZ, RZ, -R177 ;  /* 0x000000ffffb17224 */ /* 0x000fe200078e0ab1 */
[----:B------:R-:W-:Y:S02]  /*10ce0*/  IABS R182, R178 ;  /* 0x000000b200b67213 */ /* 0x000fe40000000000 */
[----:B------:R-:W-:Y:S01]  /*10cf0*/  ISETP.GE.AND P3, PT, R178, RZ, PT ;  /* 0x000000ffb200720c */ /* 0x000fe20003f66270 */
[----:B------:R-:W-:Y:S01]  /*10d00*/  IMAD R187, R122, R177, R185 ;  /* 0x000000b17abb7224 */ /* 0x000fe200078e02b9 */
[----:B------:R-:W-:Y:S01]  /*10d10*/  IABS R184, R179 ;  /* 0x000000b300b87213 */ /* 0x000fe20000000000 */
[----:B------:R-:W-:-:S02]  /*10d20*/  VIADD R178, R252, 0x139 ;  /* 0x00000139fcb27836 */ /* 0x000fc40000000000 */
[----:B-1----:R-:W-:Y:S02]  /*10d30*/  IMAD.MOV.U32 R0, RZ, RZ, R175 ;  /* 0x000000ffff007224 */ /* 0x002fe400078e00af */
[----:B------:R-:W-:Y:S01]  /*10d40*/  IMAD.HI.U32 R175, R232, R182, RZ ;  /* 0x000000b6e8af7227 */ /* 0x000fe200078e00ff */
[----:B------:R-:W-:-:S03]  /*10d50*/  IABS R183, R178 ;  /* 0x000000b200b77213 */ /* 0x000fc60000000000 */
[----:B------:R-:W-:Y:S01]  /*10d60*/  @!P0 IMAD.MOV R0, RZ, RZ, -R0 ;  /* 0x000000ffff008224 */ /* 0x000fe200078e0a00 */
[----:B------:R-:W-:Y:S01]  /*10d70*/  ISETP.GT.U32.AND P0, PT, R122, R180, PT ;  /* 0x000000b47a00720c */ /* 0x000fe20003f04070 */
[----:B------:R-:W-:Y:S02]  /*10d80*/  IMAD.MOV R175, RZ, RZ, -R175 ;  /* 0x000000ffffaf7224 */ /* 0x000fe400078e0aaf */
[----:B------:R-:W-:Y:S01]  /*10d90*/  @!P2 IMAD.IADD R174, R174, 0x1, -R122 ;  /* 0x00000001aeaea824 */ /* 0x000fe200078e0a7a */
[----:B------:R1:W-:Y:S01]  /*10da0*/  STL [R1+0x3ec], R0 ;  /* 0x0003ec0001007387 */ /* 0x0003e20000100800 */
[----:B------:R-:W-:Y:S02]  /*10db0*/  IMAD R182, R122, R175, R182 ;  /* 0x000000af7ab67224 */ /* 0x000fe400078e02b6 */
[----:B------:R-:W-:Y:S02]  /*10dc0*/  VIADD R177, R252, 0x13a ;  /* 0x0000013afcb17836 */ /* 0x000fe40000000000 */
[----:B------:R-:W-:Y:S01]  /*10dd0*/  IMAD.HI.U32 R175, R232, R183, RZ ;  /* 0x000000b7e8af7227 */ /* 0x000fe200078e00ff */
[----:B------:R-:W-:-:S02]  /*10de0*/  ISETP.GT.U32.AND P2, PT, R122, R182, PT ;  /* 0x000000b67a00720c */ /* 0x000fc40003f44070 */
[----:B------:R-:W-:Y:S02]  /*10df0*/  IABS R185, R177 ;  /* 0x000000b100b97213 */ /* 0x000fe40000000000 */
[----:B-1----:R-:W-:Y:S02]  /*10e00*/  MOV R0, R176 ;  /* 0x000000b000007202 */ /* 0x002fe40000000f00 */
[----:B------:R-:W-:Y:S01]  /*10e10*/  @!P0 IADD3 R180, R180, -R122, RZ ;  /* 0x8000007ab4b48210 */ /* 0x000fe20007ffe0ff */
[----:B------:R-:W-:Y:S01]  /*10e20*/  IMAD.HI.U32 R176, R232, R185, RZ ;  /* 0x000000b9e8b07227 */ /* 0x000fe200078e00ff */
[----:B------:R-:W-:-:S03]  /*10e30*/  ISETP.GE.AND P0, PT, R178, RZ, PT ;  /* 0x000000ffb200720c */ /* 0x000fc60003f06270 */
[----:B------:R-:W-:Y:S01]  /*10e40*/  @!P1 IMAD.MOV R0, RZ, RZ, -R0 ;  /* 0x000000ffff009224 */ /* 0x000fe200078e0a00 */
[----:B------:R-:W-:Y:S01]  /*10e50*/  ISETP.GT.U32.AND P1, PT, R122, R187, PT ;  /* 0x000000bb7a00720c */ /* 0x000fe20003f24070 */
[----:B------:R-:W-:Y:S02]  /*10e60*/  @!P2 IMAD.IADD R182, R182, 0x1, -R122 ;  /* 0x00000001b6b6a824 */ /* 0x000fe400078e0a7a */
[----:B------:R-:W-:Y:S01]  /*10e70*/  IMAD.MOV R178, RZ, RZ, -R175 ;  /* 0x000000ffffb27224 */ /* 0x000fe200078e0aaf */
[----:B------:R1:W-:Y:S01]  /*10e80*/  STL [R1+0x3d4], R0 ;  /* 0x0003d40001007387 */ /* 0x0003e20000100800 */
[----:B------:R-:W-:Y:S01]  /*10e90*/  IMAD.HI.U32 R175, R232, R184, RZ ;  /* 0x000000b8e8af7227 */ /* 0x000fe200078e00ff */
[----:B------:R-:W-:-:S03]  /*10ea0*/  ISETP.GT.U32.AND P2, PT, R122, R182, PT ;  /* 0x000000b67a00720c */ /* 0x000fc60003f44070 */
[----:B------:R-:W-:Y:S02]  /*10eb0*/  IMAD.MOV R176, RZ, RZ, -R176 ;  /* 0x000000ffffb07224 */ /* 0x000fe400078e0ab0 */
[C---:B------:R-:W-:Y:S02]  /*10ec0*/  IMAD R183, R122.reuse, R178, R183 ;  /* 0x000000b27ab77224 */ /* 0x040fe400078e02b7 */
[----:B------:R-:W-:Y:S01]  /*10ed0*/  @!P1 IMAD.IADD R187, R187, 0x1, -R122 ;  /* 0x00000001bbbb9824 */ /* 0x000fe200078e0a7a */
[----:B-1----:R-:W-:Y:S01]  /*10ee0*/  MOV R0, R174 ;  /* 0x000000ae00007202 */ /* 0x002fe20000000f00 */
[----:B------:R-:W-:Y:S01]  /*10ef0*/  IMAD.MOV R175, RZ, RZ, -R175 ;  /* 0x000000ffffaf7224 */ /* 0x000fe200078e0aaf */
[----:B------:R-:W-:Y:S01]  /*10f00*/  ISETP.GE.AND P1, PT, R177, RZ, PT ;  /* 0x000000ffb100720c */ /* 0x000fe20003f26270 */
[C---:B------:R-:W-:Y:S01]  /*10f10*/  IMAD R185, R122.reuse, R176, R185 ;  /* 0x000000b07ab97224 */ /* 0x040fe200078e02b9 */
[----:B------:R-:W-:Y:S01]  /*10f20*/  IABS R176, R181 ;  /* 0x000000b500b07213 */ /* 0x000fe20000000000 */
[----:B------:R-:W-:Y:S01]  /*10f30*/  @!P5 IMAD.MOV R0, RZ, RZ, -R0 ;  /* 0x000000ffff00d224 */ /* 0x000fe200078e0a00 */
[C---:B------:R-:W-:Y:S01]  /*10f40*/  ISETP.GT.U32.AND P5, PT, R122.reuse, R187, PT ;  /* 0x000000bb7a00720c */ /* 0x040fe20003fa4070 */
[----:B------:R-:W-:Y:S01]  /*10f50*/  IMAD R184, R122, R175, R184 ;  /* 0x000000af7ab87224 */ /* 0x000fe200078e02b8 */
[----:B------:R-:W-:Y:S01]  /*10f60*/  IADD3 R175, R252, 0x13c, RZ ;  /* 0x0000013cfcaf7810 */ /* 0x000fe20007ffe0ff */
[----:B------:R-:W-:Y:S01]  /*10f70*/  @!P2 IMAD.IADD R182, R182, 0x1, -R122 ;  /* 0x00000001b6b6a824 */ /* 0x000fe200078e0a7a */
[----:B------:R1:W-:Y:S01]  /*10f80*/  STL [R1+0x3cc], R0 ;  /* 0x0003cc0001007387 */ /* 0x0003e20000100800 */
[----:B------:R-:W-:Y:S01]  /*10f90*/  VIADD R174, R252, 0x13e ;  /* 0x0000013efcae7836 */ /* 0x000fe20000000000 */
[----:B------:R-:W-:Y:S01]  /*10fa0*/  ISETP.GT.U32.AND P2, PT, R122, R184, PT ;  /* 0x000000b87a00720c */ /* 0x000fe20003f44070 */
[----:B------:R-:W-:Y:S01]  /*10fb0*/  VIADD R177, R252, 0x13d ;  /* 0x0000013dfcb17836 */ /* 0x000fe20000000000 */
[----:B------:R-:W-:-:S04]  /*10fc0*/  IABS R186, R175 ;  /* 0x000000af00ba7213 */ /* 0x000fc80000000000 */
[----:B------:R-:W-:Y:S01]  /*10fd0*/  IABS R178, R177 ;  /* 0x000000b100b27213 */ /* 0x000fe20000000000 */
[----:B------:R-:W-:Y:S01]  /*10fe0*/  @!P5 IMAD.IADD R187, R187, 0x1, -R122 ;  /* 0x00000001bbbbd824 */ /* 0x000fe200078e0a7a */
[----:B------:R-:W-:Y:S01]  /*10ff0*/  ISETP.GT.U32.AND P5, PT, R122, R185, PT ;  /* 0x000000b97a00720c */ /* 0x000fe20003fa4070 */
[----:B-1----:R-:W-:Y:S01]  /*11000*/  IMAD.MOV.U32 R0, RZ, RZ, R180 ;  /* 0x000000ffff007224 */ /* 0x002fe200078e00b4 */
[----:B------:R-:W-:Y:S01]  /*11010*/  IABS R180, R174 ;  /* 0x000000ae00b47213 */ /* 0x000fe20000000000 */
[----:B------:R-:W-:Y:S01]  /*11020*/  IMAD.HI.U32 R188, R232, R186, RZ ;  /* 0x000000bae8bc7227 */ /* 0x000fe200078e00ff */
[----:B------:R-:W-:Y:S02]  /*11030*/  MOV R3, R187 ;  /* 0x000000bb00037202 */ /* 0x000fe40000000f00 */
[----:B------:R-:W-:Y:S01]  /*11040*/  @!P6 IADD3 R0, -R0, RZ, RZ ;  /* 0x000000ff0000e210 */ /* 0x000fe20007ffe1ff */
[----:B------:R-:W-:Y:S01]  /*11050*/  @!P2 IMAD.IADD R184, R184, 0x1, -R122 ;  /* 0x00000001b8b8a824 */ /* 0x000fe200078e0a7a */
[C---:B------:R-:W-:Y:S01]  /*11060*/  ISETP.GT.U32.AND P6, PT, R122.reuse, R183, PT ;  /* 0x000000b77a00720c */ /* 0x040fe20003fc4070 */
[----:B------:R-:W-:Y:S01]  /*11070*/  IMAD.MOV R188, RZ, RZ, -R188 ;  /* 0x000000ffffbc7224 */ /* 0x000fe200078e0abc */
[----:B------:R-:W-:Y:S01]  /*11080*/  @!P4 IADD3 R3, -R3, RZ, RZ ;  /* 0x000000ff0303c210 */ /* 0x000fe20007ffe1ff */
[----:B------:R1:W-:Y:S01]  /*11090*/  STL [R1+0x3d0], R0 ;  /* 0x0003d00001007387 */ /* 0x0003e20000100800 */
[----:B------:R-:W-:Y:S01]  /*110a0*/  ISETP.GT.U32.AND P4, PT, R122, R184, PT ;  /* 0x000000b87a00720c */ /* 0x000fe20003f84070 */
[----:B------:R-:W-:-:S02]  /*110b0*/  @!P5 IMAD.IADD R185, R185, 0x1, -R122 ;  /* 0x00000001b9b9d824 */ /* 0x000fc400078e0a7a */
[----:B------:R-:W-:Y:S03]  /*110c0*/  STL [R1+0x3c0], R3 ;  /* 0x0003c00301007387 */ /* 0x000fe60000100800 */
[----:B------:R-:W-:-:S03]  /*110d0*/  ISETP.GT.U32.AND P2, PT, R122, R185, PT ;  /* 0x000000b97a00720c */ /* 0x000fc60003f44070 */
[----:B------:R-:W-:Y:S01]  /*110e0*/  @!P6 IADD3 R183, R183, -R122, RZ ;  /* 0x8000007ab7b7e210 */ /* 0x000fe20007ffe0ff */
[----:B-1----:R-:W-:Y:S01]  /*110f0*/  IMAD.MOV.U32 R0, RZ, RZ, R182 ;  /* 0x000000ffff007224 */ /* 0x002fe200078e00b6 */
[----:B------:R-:W-:Y:S01]  /*11100*/  ISETP.GE.AND P6, PT, R179, RZ, PT ;  /* 0x000000ffb300720c */ /* 0x000fe20003fc6270 */
[----:B------:R-:W-:Y:S01]  /*11110*/  IMAD.MOV.U32 R179, RZ, RZ, R180 ;  /* 0x000000ffffb37224 */ /* 0x000fe200078e00b4 */
[----:B------:R-:W-:Y:S01]  /*11120*/  ISETP.GT.U32.AND P5, PT, R122, R183, PT ;  /* 0x000000b77a00720c */ /* 0x000fe20003fa4070 */
[----:B------:R-:W-:-:S04]  /*11130*/  IMAD.HI.U32 R180, R232, R178, RZ ;  /* 0x000000b2e8b47227 */ /* 0x000fc800078e00ff */
[----:B------:R-:W-:Y:S02]  /*11140*/  IMAD.MOV R187, RZ, RZ, -R180 ;  /* 0x000000ffffbb7224 */ /* 0x000fe400078e0ab4 */
[C---:B------:R-:W-:Y:S02]  /*11150*/  IMAD R180, R122.reuse, R188, R186 ;  /* 0x000000bc7ab47224 */ /* 0x040fe400078e02ba */
[C---:B------:R-:W-:Y:S02]  /*11160*/  IMAD R178, R122.reuse, R187, R178 ;  /* 0x000000bb7ab27224 */ /* 0x040fe400078e02b2 */
[--C-:B------:R-:W-:Y:S02]  /*11170*/  @!P2 IMAD.IADD R185, R185, 0x1, -R122.reuse ;  /* 0x00000001b9b9a824 */ /* 0x100fe400078e0a7a */
[----:B------:R-:W-:Y:S01]  /*11180*/  @!P5 IMAD.IADD R183, R183, 0x1, -R122 ;  /* 0x00000001b7b7d824 */ /* 0x000fe200078e0a7a */
[C---:B------:R-:W-:Y:S01]  /*11190*/  ISETP.GT.U32.AND P5, PT, R122.reuse, R180, PT ;  /* 0x000000b47a00720c */ /* 0x040fe20003fa4070 */
[----:B------:R-:W-:Y:S01]  /*111a0*/  @!P3 IMAD.MOV R0, RZ, RZ, -R0 ;  /* 0x000000ffff00b224 */ /* 0x000fe200078e0a00 */
[----:B------:R-:W-:Y:S01]  /*111b0*/  ISETP.GT.U32.AND P2, PT, R122, R178, PT ;  /* 0x000000b27a00720c */ /* 0x000fe20003f44070 */
[----:B------:R-:W-:Y:S01]  /*111c0*/  IMAD.HI.U32 R187, R232, R179, RZ ;  /* 0x000000b3e8bb7227 */ /* 0x000fe200078e00ff */
[----:B------:R-:W-:-:S02]  /*111d0*/  ISETP.GE.AND P3, PT, R175, RZ, PT ;  /* 0x000000ffaf00720c */ /* 0x000fc40003f66270 */
[----:B------:R1:W-:Y:S01]  /*111e0*/  STL [R1+0x3b8], R0 ;  /* 0x0003b80001007387 */ /* 0x0003e20000100800 */
[----:B------:R-:W-:Y:S01]  /*111f0*/  IMAD.HI.U32 R186, R232, R176, RZ ;  /* 0x000000b0e8ba7227 */ /* 0x000fe200078e00ff */
[----:B------:R-:W-:-:S03]  /*11200*/  IADD3 R187, -R187, RZ, RZ ;  /* 0x000000ffbbbb7210 */ /* 0x000fc60007ffe1ff */
[----:B------:R-:W-:Y:S02]  /*11210*/  IMAD.MOV R186, RZ, RZ, -R186 ;  /* 0x000000ffffba7224 */ /* 0x000fe400078e0aba */
[--C-:B------:R-:W-:Y:S02]  /*11220*/  @!P5 IMAD.IADD R180, R180, 0x1, -R122.reuse ;  /* 0x00000001b4b4d824 */ /* 0x100fe400078e0a7a */
[--C-:B------:R-:W-:Y:S02]  /*11230*/  @!P2 IMAD.IADD R178, R178, 0x1, -R122.reuse ;  /* 0x00000001b2b2a824 */ /* 0x100fe400078e0a7a */
[----:B-1----:R-:W-:Y:S01]  /*11240*/  IMAD.MOV.U32 R0, RZ, RZ, R183 ;  /* 0x000000ffff007224 */ /* 0x002fe200078e00b7 */
[----:B------:R-:W-:Y:S01]  /*11250*/  ISETP.GT.U32.AND P2, PT, R122, R180, PT ;  /* 0x000000b47a00720c */ /* 0x000fe20003f44070 */
[----:B------:R-:W-:Y:S02]  /*11260*/  IMAD.MOV.U32 R3, RZ, RZ, R185 ;  /* 0x000000ffff037224 */ /* 0x000fe400078e00b9 */
[----:B------:R-:W-:Y:S01]  /*11270*/  @!P4 IMAD.IADD R184, R184, 0x1, -R122 ;  /* 0x00000001b8b8c824 */ /* 0x000fe200078e0a7a */
[----:B------:R-:W-:Y:S01]  /*11280*/  ISETP.GE.AND P4, PT, R177, RZ, PT ;  /* 0x000000ffb100720c */ /* 0x000fe20003f86270 */
[----:B------:R-:W-:Y:S01]  /*11290*/  IMAD R176, R122, R186, R176 ;  /* 0x000000ba7ab07224 */ /* 0x000fe200078e02b0 */
[----:B------:R-:W-:Y:S01]  /*112a0*/  @!P0 IADD3 R0, -R0, RZ, RZ ;  /* 0x000000ff00008210 */ /* 0x000fe20007ffe1ff */
[----:B------:R-:W-:Y:S01]  /*112b0*/  IMAD R177, R122, R187, R179 ;  /* 0x000000bb7ab17224 */ /* 0x000fe200078e02b3 */
[----:B------:R-:W-:Y:S01]  /*112c0*/  @!P1 IADD3 R3, -R3, RZ, RZ ;  /* 0x000000ff03039210 */ /* 0x000fe20007ffe1ff */
[----:B------:R-:W-:Y:S01]  /*112d0*/  VIADD R175, R252, 0x140 ;  /* 0x00000140fcaf7836 */ /* 0x000fe20000000000 */
[C---:B------:R-:W-:Y:S01]  /*112e0*/  ISETP.GT.U32.AND P1, PT, R122.reuse, R176, PT ;  /* 0x000000b07a00720c */ /* 0x040fe20003f24070 */
[----:B------:R1:W-:Y:S01]  /*112f0*/  STL [R1+0x1c4], R0 ;  /* 0x0001c40001007387 */ /* 0x0003e20000100800 */
[----:B------:R-:W-:Y:S01]  /*11300*/  ISETP.GT.U32.AND P5, PT, R122, R177, PT ;  /* 0x000000b17a00720c */ /* 0x000fe20003fa4070 */
[----:B------:R-:W-:Y:S01]  /*11310*/  @!P2 IMAD.IADD R180, R180, 0x1, -R122 ;  /* 0x00000001b4b4a824 */ /* 0x000fe200078e0a7a */
[----:B------:R-:W-:Y:S01]  /*11320*/  IABS R182, R175 ;  /* 0x000000af00b67213 */ /* 0x000fe20000000000 */
[----:B------:R-:W-:Y:S01]  /*11330*/  STL [R1+0x1c8], R3 ;  /* 0x0001c80301007387 */ /* 0x000fe20000100800 */
[----:B------:R-:W-:Y:S01]  /*11340*/  ISETP.GT.U32.AND P0, PT, R122, R178, PT ;  /* 0x000000b27a00720c */ /* 0x000fe20003f04070 */
[C---:B------:R-:W-:Y:S01]  /*11350*/  VIADD R188, R252.reuse, 0x146 ;  /* 0x00000146fcbc7836 */ /* 0x040fe20000000000 */
[----:B------:R-:W-:Y:S01]  /*11360*/  IADD3 R179, R252, 0x141, RZ ;  /* 0x00000141fcb37810 */ /* 0x000fe20007ffe0ff */
[----:B------:R-:W-:Y:S01]  /*11370*/  IMAD.HI.U32 R186, R232, R182, RZ ;  /* 0x000000b6e8ba7227 */ /* 0x000fe200078e00ff */
[----:B------:R-:W-:-:S02]  /*11380*/  ISETP.GE.AND P2, PT, R181, RZ, PT ;  /* 0x000000ffb500720c */ /* 0x000fc40003f46270 */
[----:B------:R-:W-:Y:S01]  /*11390*/  IABS R183, R179 ;  /* 0x000000b300b77213 */ /* 0x000fe20000000000 */
[----:B-1----:R-:W-:Y:S02]  /*113a0*/  IMAD.MOV.U32 R0, RZ, RZ, R184 ;  /* 0x000000ffff007224 */ /* 0x002fe400078e00b8 */
[----:B------:R-:W-:Y:S02]  /*113b0*/  IMAD.MOV R185, RZ, RZ, -R186 ;  /* 0x000000ffffb97224 */ /* 0x000fe400078e0aba */
[----:B------:R-:W-:Y:S02]  /*113c0*/  @!P6 IMAD.MOV R0, RZ, RZ, -R0 ;  /* 0x000000ffff00e224 */ /* 0x000fe400078e0a00 */
[--C-:B------:R-:W-:Y:S01]  /*113d0*/  @!P1 IMAD.IADD R176, R176, 0x1, -R122.reuse ;  /* 0x00000001b0b09824 */ /* 0x100fe200078e0a7a */
[----:B------:R-:W-:Y:S01]  /*113e0*/  @!P0 IADD3 R178, R178, -R122, RZ ;  /* 0x8000007ab2b28210 */ /* 0x000fe20007ffe0ff */
[----:B------:R-:W-:Y:S01]  /*113f0*/  @!P5 IMAD.IADD R177, R177, 0x1, -R122 ;  /* 0x00000001b1b1d824 */ /* 0x000fe200078e0a7a */
[----:B------:R1:W-:Y:S01]  /*11400*/  STL [R1+0x1cc], R0 ;  /* 0x0001cc0001007387 */ /* 0x0003e20000100800 */
[----:B------:R-:W-:Y:S01]  /*11410*/  ISETP.GE.AND P5, PT, R174, RZ, PT ;  /* 0x000000ffae00720c */ /* 0x000fe20003fa6270 */
[----:B------:R-:W-:Y:S01]  /*11420*/  IMAD R174, R122, R185, R182 ;  /* 0x000000b97aae7224 */ /* 0x000fe200078e02b6 */
[----:B------:R-:W-:Y:S01]  /*11430*/  ISETP.GE.AND P1, PT, R175, RZ, PT ;  /* 0x000000ffaf00720c */ /* 0x000fe20003f26270 */
[----:B------:R-:W-:Y:S01]  /*11440*/  IMAD.HI.U32 R181, R232, R183, RZ ;  /* 0x000000b7e8b57227 */ /* 0x000fe200078e00ff */
[----:B------:R-:W-:-:S02]  /*11450*/  ISETP.GT.U32.AND P6, PT, R122, R177, PT ;  /* 0x000000b17a00720c */ /* 0x000fc40003fc4070 */
[C---:B------:R-:W-:Y:S01]  /*11460*/  ISETP.GT.U32.AND P0, PT, R122.reuse, R174, PT ;  /* 0x000000ae7a00720c */ /* 0x040fe20003f04070 */
[----:B------:R-:W-:Y:S02]  /*11470*/  IMAD.MOV R181, RZ, RZ, -R181 ;  /* 0x000000ffffb57224 */ /* 0x000fe400078e0ab5 */
[----:B-1----:R-:W-:Y:S02]  /*11480*/  IMAD.MOV.U32 R0, RZ, RZ, R180 ;  /* 0x000000ffff007224 */ /* 0x002fe400078e00b4 */
[----:B------:R-:W-:Y:S02]  /*11490*/  IMAD R175, R122, R181, R183 ;  /* 0x000000b57aaf7224 */ /* 0x000fe400078e02b7 */
[----:B------:R-:W-:Y:S01]  /*114a0*/  VIADD R181, R252, 0x142 ;  /* 0x00000142fcb57836 */ /* 0x000fe20000000000 */
[----:B------:R-:W-:Y:S01]  /*114b0*/  @!P3 IADD3 R0, -R0, RZ, RZ ;  /* 0x000000ff0000b210 */ /* 0x000fe20007ffe1ff */
[----:B------:R-:W-:Y:S01]  /*114c0*/  VIADD R180, R252, 0x144 ;  /* 0x00000144fcb47836 */ /* 0x000fe20000000000 */
[----:B------:R-:W-:Y:S01]  /*114d0*/  ISETP.GT.U32.AND P3, PT, R122, R176, PT ;  /* 0x000000b07a00720c */ /* 0x000fe20003f64070 */
[--C-:B------:R-:W-:Y:S01]  /*114e0*/  @!P6 IMAD.IADD R177, R177, 0x1, -R122.reuse ;  /* 0x00000001b1b1e824 */ /* 0x100fe200078e0a7a */
[----:B------:R-:W-:Y:S01]  /*114f0*/  ISETP.GE.AND P6, PT, R179, RZ, PT ;  /* 0x000000ffb300720c */ /* 0x000fe20003fc6270 */
[----:B------:R-:W-:Y:S01]  /*11500*/  @!P0 IMAD.IADD R174, R174, 0x1, -R122 ;  /* 0x00000001aeae8824 */ /* 0x000fe200078e0a7a */
[----:B------:R1:W-:Y:S01]  /*11510*/  STL [R1+0x348], R0 ;  /* 0x0003480001007387 */ /* 0x0003e20000100800 */
[----:B------:R-:W-:Y:S01]  /*11520*/  IMAD.MOV.U32 R3, RZ, RZ, R177 ;  /* 0x000000ffff037224 */ /* 0x000fe200078e00b1 */
[----:B------:R-:W-:Y:S01]  /*11530*/  IABS R187, R181 ;  /* 0x000000b500bb7213 */ /* 0x000fe20000000000 */
[----:B------:R-:W-:Y:S01]  /*11540*/  VIADD R179, R252, 0x143 ;  /* 0x00000143fcb37836 */ /* 0x000fe20000000000 */
[----:B------:R-:W-:Y:S01]  /*11550*/  ISETP.GT.U32.AND P0, PT, R122, R174, PT ;  /* 0x000000ae7a00720c */ /* 0x000fe20003f04070 */
[----:B------:R-:W-:Y:S01]  /*11560*/  VIADD R184, R252, 0x147 ;  /* 0x00000147fcb87836 */ /* 0x000fe20000000000 */
[----:B------:R-:W-:-:S02]  /*11570*/  @!P5 IADD3 R3, -R3, RZ, RZ ;  /* 0x000000ff0303d210 */ /* 0x000fc40007ffe1ff */
[----:B------:R-:W-:Y:S01]  /*11580*/  ISETP.GE.AND P5, PT, R179, RZ, PT ;  /* 0x000000ffb300720c */ /* 0x000fe20003fa6270 */
[--C-:B------:R-:W-:Y:S01]  /*11590*/  @!P3 IMAD.IADD R176, R176, 0x1, -R122.reuse ;  /* 0x00000001b0b0b824 */ /* 0x100fe200078e0a7a */
[----:B------:R-:W-:Y:S02]  /*115a0*/  ISETP.GT.U32.AND P3, PT, R122, R175, PT ;  /* 0x000000af7a00720c */ /* 0x000fe40003f64070 */
[----:B-1----:R-:W-:Y:S01]  /*115b0*/  MOV R0, R178 ;  /* 0x000000b200007202 */ /* 0x002fe20000000f00 */
[----:B------:R-:W-:Y:S01]  /*115c0*/  VIADD R178, R252, 0x145 ;  /* 0x00000145fcb27836 */ /* 0x000fe20000000000 */
[----:B------:R-:W-:Y:S02]  /*115d0*/  IABS R186, R184 ;  /* 0x000000b800ba7213 */ /* 0x000fe40000000000 */
[----:B------:R-:W-:Y:S01]  /*115e0*/  @!P4 IADD3 R0, -R0, RZ, RZ ;  /* 0x000000ff0000c210 */ /* 0x000fe20007ffe1ff */
[----:B------:R-:W-:Y:S01]  /*115f0*/  @!P0 IMAD.IADD R174, R174, 0x1, -R122 ;  /* 0x00000001aeae8824 */ /* 0x000fe200078e0a7a */
[----:B------:R-:W-:-:S02]  /*11600*/  ISETP.GE.AND P4, PT, R181, RZ, PT ;  /* 0x000000ffb500720c */ /* 0x000fc40003f86270 */
[----:B------:R-:W-:Y:S01]  /*11610*/  IABS R181, R179 ;  /* 0x000000b300b57213 */ /* 0x000fe20000000000 */
[----:B------:R1:W-:Y:S01]  /*11620*/  STL [R1+0x34c], R0 ;  /* 0x00034c0001007387 */ /* 0x0003e20000100800 */
[----:B------:R-:W-:Y:S01]  /*11630*/  IMAD.HI.U32 R179, R232, R187, RZ ;  /* 0x000000bbe8b37227 */ /* 0x000fe200078e00ff */
[----:B------:R-:W-:Y:S02]  /*11640*/  ISETP.GE.AND P0, PT, R178, RZ, PT ;  /* 0x000000ffb200720c */ /* 0x000fe40003f06270 */
[----:B------:R-:W-:Y:S01]  /*11650*/  STL [R1+0x350], R3 ;  /* 0x0003500301007387 */ /* 0x000fe20000100800 */
[----:B------:R-:W-:Y:S01]  /*11660*/  @!P3 IMAD.IADD R175, R175, 0x1, -R122 ;  /* 0x00000001afafb824 */ /* 0x000fe200078e0a7a */
[----:B------:R-:W-:Y:S01]  /*11670*/  IADD3 R179, -R179, RZ, RZ ;  /* 0x000000ffb3b37210 */ /* 0x000fe20007ffe1ff */
[----:B------:R-:W-:Y:S01]  /*11680*/  IMAD.HI.U32 R177, R232, R181, RZ ;  /* 0x000000b5e8b17227 */ /* 0x000fe200078e00ff */
[----:B------:R-:W-:Y:S02]  /*11690*/  IABS R178, R178 ;  /* 0x000000b200b27213 */ /* 0x000fe40000000000 */
[----:B------:R-:W-:Y:S01]  /*116a0*/  ISETP.GT.U32.AND P3, PT, R122, R175, PT ;  /* 0x000000af7a00720c */ /* 0x000fe20003f64070 */
[----:B-1----:R-:W-:-:S02]  /*116b0*/  IMAD.MOV.U32 R0, RZ, RZ, R176 ;  /* 0x000000ffff007224 */ /* 0x002fc400078e00b0 */
[----:B------:R-:W-:Y:S02]  /*116c0*/  IMAD R187, R122, R179, R187 ;  /* 0x000000b37abb7224 */ /* 0x000fe400078e02bb */
[----:B------:R-:W-:Y:S01]  /*116d0*/  @!P2 IMAD.MOV R0, RZ, RZ, -R0 ;  /* 0x000000ffff00a224 */ /* 0x000fe200078e0a00 */
[----:B------:R-:W-:Y:S01]  /*116e0*/  ISETP.GE.AND P2, PT, R180, RZ, PT ;  /* 0x000000ffb400720c */ /* 0x000fe20003f46270 */
[----:B------:R-:W-:Y:S01]  /*116f0*/  IMAD.MOV R177, RZ, RZ, -R177 ;  /* 0x000000ffffb17224 */ /* 0x000fe200078e0ab1 */
[----:B------:R-:W-:Y:S02]  /*11700*/  IABS R180, R180 ;  /* 0x000000b400b47213 */ /* 0x000fe40000000000 */
[----:B------:R1:W-:Y:S01]  /*11710*/  STL [R1+0x36c], R0 ;  /* 0x00036c0001007387 */ /* 0x0003e20000100800 */
[----:B------:R-:W-:Y:S02]  /*11720*/  IMAD R181, R122, R177, R181 ;  /* 0x000000b17ab57224 */ /* 0x000fe400078e02b5 */
[----:B------:R-:W-:-:S04]  /*11730*/  IMAD.HI.U32 R176, R232, R180, RZ ;  /* 0x000000b4e8b07227 */ /* 0x000fc800078e00ff */
[----:B------:R-:W-:Y:S01]  /*11740*/  @!P3 IMAD.IADD R175, R175, 0x1, -R122 ;  /* 0x00000001afafb824 */ /* 0x000fe200078e0a7a */
[C---:B------:R-:W-:Y:S01]  /*11750*/  ISETP.GT.U32.AND P3, PT, R122.reuse, R181, PT ;  /* 0x000000b57a00720c */ /* 0x040fe20003f64070 */
[----:B------:R-:W-:Y:S02]  /*11760*/  IMAD.MOV R176, RZ, RZ, -R176 ;  /* 0x000000ffffb07224 */ /* 0x000fe400078e0ab0 */
[----:B-1----:R-:W-:Y:S02]  /*11770*/  IMAD.MOV.U32 R0, RZ, RZ, R174 ;  /* 0x000000ffff007224 */ /* 0x002fe400078e00ae */
[----:B------:R-:W-:Y:S02]  /*11780*/  IMAD R180, R122, R176, R180 ;  /* 0x000000b07ab47224 */ /* 0x000fe400078e02b4 */
[----:B------:R-:W-:Y:S01]  /*11790*/  IMAD.HI.U32 R174, R232, R178, RZ ;  /* 0x000000b2e8ae7227 */ /* 0x000fe200078e00ff */
[----:B------:R-:W-:Y:S02]  /*117a0*/  @!P1 IADD3 R0, -R0, RZ, RZ ;  /* 0x000000ff00009210 */ /* 0x000fe40007ffe1ff */
[----:B------:R-:W-:Y:S01]  /*117b0*/  ISETP.GT.U32.AND P1, PT, R122, R187, PT ;  /* 0x000000bb7a00720c */ /* 0x000fe20003f24070 */
[----:B------:R-:W-:-:S02]  /*117c0*/  IMAD.MOV R174, RZ, RZ, -R174 ;  /* 0x000000ffffae7224 */ /* 0x000fc400078e0aae */
[----:B------:R1:W-:Y:S01]  /*117d0*/  STL [R1+0x358], R0 ;  /* 0x0003580001007387 */ /* 0x0003e20000100800 */
[----:B------:R-:W-:Y:S02]  /*117e0*/  @!P3 IMAD.IADD R181, R181, 0x1, -R122 ;  /* 0x00000001b5b5b824 */ /* 0x000fe400078e0a7a */
[----:B------:R-:W-:Y:S01]  /*117f0*/  IMAD R178, R122, R174, R178 ;  /* 0x000000ae7ab27224 */ /* 0x000fe200078e02b2 */
[----:B------:R-:W-:Y:S01]  /*11800*/  IADD3 R174, R252, 0x148, RZ ;  /* 0x00000148fcae7810 */ /* 0x000fe20007ffe0ff */
[----:B------:R-:W-:Y:S01]  /*11810*/  IMAD.HI.U32 R177, R232, R186, RZ ;  /* 0x000000bae8b17227 */ /* 0x000fe200078e00ff */
[C---:B------:R-:W-:Y:S02]  /*11820*/  ISETP.GT.U32.AND P3, PT, R122.reuse, R181, PT ;  /* 0x000000b57a00720c */ /* 0x040fe40003f64070 */
[----:B------:R-:W-:Y:S01]  /*11830*/  IABS R179, R174 ;  /* 0x000000ae00b37213 */ /* 0x000fe20000000000 */
[----:B------:R-:W-:Y:S01]  /*11840*/  IMAD.MOV R177, RZ, RZ, -R177 ;  /* 0x000000ffffb17224 */ /* 0x000fe200078e0ab1 */
[----:B-1----:R-:W-:Y:S01]  /*11850*/  MOV R0, R175 ;  /* 0x000000af00007202 */ /* 0x002fe20000000f00 */
[----:B------:R-:W-:Y:S01]  /*11860*/  @!P1 IMAD.IADD R187, R187, 0x1, -R122 ;  /* 0x00000001bbbb9824 */ /* 0x000fe200078e0a7a */
[----:B------:R-:W-:Y:S01]  /*11870*/  IABS R175, R188 ;  /* 0x000000bc00af7213 */ /* 0x000fe20000000000 */
[----:B------:R-:W-:-:S02]  /*11880*/  IMAD R186, R122, R177, R186 ;  /* 0x000000b17aba7224 */ /* 0x000fc400078e02ba */
[----:B------:R-:W-:Y:S01]  /*11890*/  @!P6 IMAD.MOV R0, RZ, RZ, -R0 ;  /* 0x000000ffff00e224 */ /* 0x000fe200078e0a00 */
[----:B------:R-:W-:Y:S01]  /*118a0*/  ISETP.GT.U32.AND P6, PT, R122, R180, PT ;  /* 0x000000b47a00720c */ /* 0x000fe20003fc4070 */
[----:B------:R-:W-:Y:S01]  /*118b0*/  IMAD.HI.U32 R182, R232, R175, RZ ;  /* 0x000000afe8b67227 */ /* 0x000fe200078e00ff */
[----:B------:R-:W-:Y:S02]  /*118c0*/  ISETP.GT.U32.AND P1, PT, R122, R187, PT ;  /* 0x000000bb7a00720c */ /* 0x000fe40003f24070 */
[----:B------:R-:W-:Y:S01]  /*118d0*/  @!P3 IADD3 R181, R181, -R122, RZ ;  /* 0x8000007ab5b5b210 */ /* 0x000fe20007ffe0ff */
[----:B------:R1:W-:Y:S01]  /*118e0*/  STL [R1+0x35c], R0 ;  /* 0x00035c0001007387 */ /* 0x0003e20000100800 */
[----:B------:R-:W-:Y:S01]  /*118f0*/  IADD3 R182, -R182, RZ, RZ ;  /* 0x000000ffb6b67210 */ /* 0x000fe20007ffe1ff */
[C---:B------:R-:W-:Y:S02]  /*11900*/  VIADD R177, R252.reuse, 0x14a ;  /* 0x0000014afcb17836 */ /* 0x040fe40000000000 */
[----:B------:R-:W-:-:S02]  /*11910*/  VIADD R176, R252, 0x149 ;  /* 0x00000149fcb07836 */ /* 0x000fc40000000000 */
[----:B------:R-:W-:Y:S02]  /*11920*/  IMAD R175, R122, R182, R175 ;  /* 0x000000b67aaf7224 */ /* 0x000fe400078e02af */
[--C-:B------:R-:W-:Y:S01]  /*11930*/  @!P6 IMAD.IADD R180, R180, 0x1, -R122.reuse ;  /* 0x00000001b4b4e824 */ /* 0x100fe200078e0a7a */
[----:B------:R-:W-:Y:S01]  /*11940*/  IABS R185, R176 ;  /* 0x000000b000b97213 */ /* 0x000fe20000000000 */
[----:B------:R-:W-:Y:S01]  /*11950*/  @!P1 IMAD.IADD R187, R187, 0x1, -R122 ;  /* 0x00000001bbbb9824 */ /* 0x000fe200078e0a7a */
[----:B------:R-:W-:Y:S01]  /*11960*/  ISETP.GT.U32.AND P1, PT, R122, R178, PT ;  /* 0x000000b27a00720c */ /* 0x000fe20003f24070 */
[----:B------:R-:W-:Y:S01]  /*11970*/  IMAD.HI.U32 R183, R232, R179, RZ ;  /* 0x000000b3e8b77227 */ /* 0x000fe200078e00ff */
[C---:B------:R-:W-:Y:S02]  /*11980*/  ISETP.GT.U32.AND P6, PT, R122.reuse, R180, PT ;  /* 0x000000b47a00720c */ /* 0x040fe40003fc4070 */
[----:B------:R-:W-:Y:S01]  /*11990*/  ISETP.GT.U32.AND P3, PT, R122, R175, PT ;  /* 0x000000af7a00720c */ /* 0x000fe20003f64070 */
[----:B-1----:R-:W-:Y:S01]  /*119a0*/  IMAD.MOV.U32 R0, RZ, RZ, R187 ;  /* 0x000000ffff007224 */ /* 0x002fe200078e00bb */
[----:B------:R-:W-:Y:S01]  /*119b0*/  IABS R187, R177 ;  /* 0x000000b100bb7213 */ /* 0x000fe20000000000 */
[----:B------:R-:W-:-:S03]  /*119c0*/  IMAD.HI.U32 R182, R232, R185, RZ ;  /* 0x000000b9e8b67227 */ /* 0x000fc600078e00ff */
[----:B------:R-:W-:Y:S01]  /*119d0*/  @!P4 IADD3 R0, -R0, RZ, RZ ;  /* 0x000000ff0000c210 */ /* 0x000fe20007ffe1ff */
[----:B------:R-:W-:Y:S02]  /*119e0*/  IMAD.MOV R183, RZ, RZ, -R183 ;  /* 0x000000ffffb77224 */ /* 0x000fe400078e0ab7 */
[--C-:B------:R-:W-:Y:S01]  /*119f0*/  @!P1 IMAD.IADD R178, R178, 0x1, -R122.reuse ;  /* 0x00000001b2b29824 */ /* 0x100fe200078e0a7a */
[----:B------:R-:W-:Y:S01]  /*11a00*/  ISETP.GE.AND P1, PT, R188, RZ, PT ;  /* 0x000000ffbc00720c */ /* 0x000fe20003f26270 */
[--C-:B------:R-:W-:Y:S01]  /*11a10*/  @!P6 IMAD.IADD R180, R180, 0x1, -R122.reuse ;  /* 0x00000001b4b4e824 */ /* 0x100fe200078e0a7a */
[C---:B------:R-:W-:Y:S01]  /*11a20*/  ISETP.GT.U32.AND P6, PT, R122.reuse, R186, PT ;  /* 0x000000ba7a00720c */ /* 0x040fe20003fc4070 */
[----:B------:R-:W-:Y:S01]  /*11a30*/  @!P3 IMAD.IADD R175, R175, 0x1, -R122 ;  /* 0x00000001afafb824 */ /* 0x000fe200078e0a7a */
[----:B------:R-:W-:Y:S01]  /*11a40*/  ISETP.GT.U32.AND P4, PT, R122, R178, PT ;  /* 0x000000b27a00720c */ /* 0x000fe20003f84070 */
[----:B------:R1:W-:Y:S01]  /*11a50*/  STL [R1+0x340], R0 ;  /* 0x0003400001007387 */ /* 0x0003e20000100800 */
[----:B------:R-:W-:Y:S01]  /*11a60*/  ISETP.GE.AND P3, PT, R184, RZ, PT ;  /* 0x000000ffb800720c */ /* 0x000fe20003f66270 */
[----:B------:R-:W-:Y:S01]  /*11a70*/  IMAD.MOV R182, RZ, RZ, -R182 ;  /* 0x000000ffffb67224 */ /* 0x000fe200078e0ab6 */
[----:B------:R-:W-:Y:S01]  /*11a80*/  MOV R184, R187 ;  /* 0x000000bb00b87202 */ /* 0x000fe20000000f00 */
[----:B------:R-:W-:-:S02]  /*11a90*/  IMAD R179, R122, R183, R179 ;  /* 0x000000b77ab37224 */ /* 0x000fc400078e02b3 */
[----:B------:R-:W-:Y:S02]  /*11aa0*/  IMAD R185, R122, R182, R185 ;  /* 0x000000b67ab97224 */ /* 0x000fe400078e02b9 */
[----:B------:R-:W-:Y:S02]  /*11ab0*/  IMAD.MOV.U32 R3, RZ, RZ, R180 ;  /* 0x000000ffff037224 */ /* 0x000fe400078e00b4 */
[----:B------:R-:W-:Y:S02]  /*11ac0*/  @!P6 IMAD.IADD R186, R186, 0x1, -R122 ;  /* 0x00000001babae824 */ /* 0x000fe400078e0a7a */
[----:B-1----:R-:W-:Y:S01]  /*11ad0*/  IMAD.MOV.U32 R0, RZ, RZ, R181 ;  /* 0x000000ffff007224 */ /* 0x002fe200078e00b5 */
[----:B------:R-:W-:Y:S01]  /*11ae0*/  @!P4 IADD3 R178, R178, -R122, RZ ;  /* 0x8000007ab2b2c210 */ /* 0x000fe20007ffe0ff */
[----:B------:R-:W-:Y:S01]  /*11af0*/  IMAD.HI.U32 R181, R232, R184, RZ ;  /* 0x000000b8e8b57227 */ /* 0x000fe200078e00ff */
[C---:B------:R-:W-:Y:S02]  /*11b00*/  ISETP.GT.U32.AND P6, PT, R122.reuse, R186, PT ;  /* 0x000000ba7a00720c */ /* 0x040fe40003fc4070 */
[C---:B------:R-:W-:Y:S01]  /*11b10*/  ISETP.GT.U32.AND P4, PT, R122.reuse, R179, PT ;  /* 0x000000b37a00720c */ /* 0x040fe20003f84070 */
[----:B------:R-:W-:Y:S01]  /*11b20*/  @!P5 IMAD.MOV R0, RZ, RZ, -R0 ;  /* 0x000000ffff00d224 */ /* 0x000fe200078e0a00 */
[----:B------:R-:W-:Y:S01]  /*11b30*/  ISETP.GT.U32.AND P5, PT, R122, R175, PT ;  /* 0x000000af7a00720c */ /* 0x000fe20003fa4070 */
[----:B------:R-:W-:Y:S01]  /*11b40*/  IMAD.MOV R181, RZ, RZ, -R181 ;  /* 0x000000ffffb57224 */ /* 0x000fe200078e0ab5 */
[----:B------:R-:W-:Y:S01]  /*11b50*/  @!P2 IADD3 R3, -R3, RZ, RZ ;  /* 0x000000ff0303a210 */ /* 0x000fe20007ffe1ff */
[----:B------:R-:W-:Y:S01]  /*11b60*/  VIADD R182, R252, 0x14d ;  /* 0x0000014dfcb67836 */ /* 0x000fe20000000000 */
[----:B------:R1:W-:Y:S01]  /*11b70*/  STL [R1+0x1fc], R0 ;  /* 0x0001fc0001007387 */ /* 0x0003e20000100800 */
[----:B------:R-:W-:Y:S01]  /*11b80*/  IMAD R184, R122, R181, R184 ;  /* 0x000000b57ab87224 */ /* 0x000fe200078e02b8 */
[----:B------:R-:W-:Y:S01]  /*11b90*/  ISETP.GE.AND P2, PT, R174, RZ, PT ;  /* 0x000000ffae00720c */ /* 0x000fe20003f46270 */
[----:B------:R-:W-:Y:S01]  /*11ba0*/  VIADD R174, R252, 0x14b ;  /* 0x0000014bfcae7836 */ /* 0x000fe20000000000 */
[----:B------:R2:W-:Y:S01]  /*11bb0*/  STL [R1+0x1c0], R3 ;  /* 0x0001c00301007387 */ /* 0x0005e20000100800 */
[----:B------:R-:W-:Y:S01]  /*11bc0*/  @!P6 IADD3 R186, R186, -R122, RZ ;  /* 0x8000007ababae210 */ /* 0x000fe20007ffe0ff */
[----:B------:R-:W-:Y:S01]  /*11bd0*/  VIADD R181, R252, 0x14e ;  /* 0x0000014efcb57836 */ /* 0x000fe20000000000 */
[----:B------:R-:W-:Y:S01]  /*11be0*/  ISETP.GT.U32.AND P6, PT, R122, R184, PT ;  /* 0x000000b87a00720c */ /* 0x000fe20003fc4070 */
[----:B------:R-:W-:Y:S01]  /*11bf0*/  @!P4 IMAD.IADD R179, R179, 0x1, -R122 ;  /* 0x00000001b3b3c824 */ /* 0x000fe200078e0a7a */
[----:B------:R-:W-:Y:S01]  /*11c00*/  IABS R180, R174 ;  /* 0x000000ae00b47213 */ /* 0x000fe20000000000 */
[----:B-1----:R-:W-:Y:S01]  /*11c10*/  IMAD.MOV.U32 R0, RZ, RZ, R178 ;  /* 0x000000ffff007224 */ /* 0x002fe200078e00b2 */
[----:B------:R-:W-:Y:S01]  /*11c20*/  ISETP.GE.AND P4, PT, R177, RZ, PT ;  /* 0x000000ffb100720c */ /* 0x000fe20003f86270 */
[----:B------:R-:W-:Y:S01]  /*11c30*/  @!P5 IMAD.IADD R175, R175, 0x1, -R122 ;  /* 0x00000001afafd824 */ /* 0x000fe200078e0a7a */
[----:B------:R-:W-:Y:S01]  /*11c40*/  ISETP.GE.AND P5, PT, R176, RZ, PT ;  /* 0x000000ffb000720c */ /* 0x000fe20003fa6270 */
[----:B------:R-:W-:Y:S01]  /*11c50*/  @!P0 IMAD.MOV R0, RZ, RZ, -R0 ;  /* 0x000000ffff008224 */ /* 0x000fe200078e0a00 */
[----:B------:R-:W-:Y:S01]  /*11c60*/  ISETP.GT.U32.AND P0, PT, R122, R185, PT ;  /* 0x000000b97a00720c */ /* 0x000fe20003f04070 */
[----:B------:R-:W-:Y:S01]  /*11c70*/  VIADD R176, R252, 0x14c ;  /* 0x0000014cfcb07836 */ /* 0x000fe20000000000 */
[----:B------:R-:W-:Y:S01]  /*11c80*/  IABS R183, R182 ;  /* 0x000000b600b77213 */ /* 0x000fe20000000000 */
[----:B------:R-:W-:Y:S01]  /*11c90*/  IMAD.HI.U32 R178, R232, R180, RZ ;  /* 0x000000b4e8b27227 */ /* 0x000fe200078e00ff */
[----:B------:R1:W-:Y:S01]  /*11ca0*/  STL [R1+0x1f4], R0 ;  /* 0x0001f40001007387 */ /* 0x0003e20000100800 */
[----:B------:R-:W-:-:S02]  /*11cb0*/  IABS R188, R181 ;  /* 0x000000b500bc7213 */ /* 0x000fc40000000000 */
[----:B------:R-:W-:Y:S01]  /*11cc0*/  @!P6 IMAD.IADD R184, R184, 0x1, -R122 ;  /* 0x00000001b8b8e824 */ /* 0x000fe200078e0a7a */
[----:B------:R-:W-:Y:S01]  /*11cd0*/  IABS R177, R176 ;  /* 0x000000b000b17213 */ /* 0x000fe20000000000 */
[----:B------:R-:W-:Y:S02]  /*11ce0*/  IMAD.MOV R178, RZ, RZ, -R178 ;  /* 0x000000ffffb27224 */ /* 0x000fe400078e0ab2 */
[----:B--2---:R-:W-:Y:S02]  /*11cf0*/  IMAD.MOV.U32 R3, RZ, RZ, R186 ;  /* 0x000000ffff037224 */ /* 0x004fe400078e00ba */
[----:B------:R-:W-:Y:S01]  /*11d00*/  @!P0 IADD3 R185, R185, -R122, RZ ;  /* 0x8000007ab9b98210 */ /* 0x000fe20007ffe0ff */
[----:B-1----:R-:W-:Y:S01]  /*11d10*/  IMAD.MOV.U32 R0, RZ, RZ, R175 ;  /* 0x000000ffff007224 */ /* 0x002fe200078e00af */
[----:B------:R-:W-:Y:S01]  /*11d20*/  ISETP.GT.U32.AND P0, PT, R122, R179, PT ;  /* 0x000000b37a00720c */ /* 0x000fe20003f04070 */
[----:B------:R-:W-:Y:S01]  /*11d30*/  IMAD.HI.U32 R175, R232, R177, RZ ;  /* 0x000000b1e8af7227 */ /* 0x000fe200078e00ff */
[----:B------:R-:W-:-:S02]  /*11d40*/  ISETP.GT.U32.AND P6, PT, R122, R185, PT ;  /* 0x000000b97a00720c */ /* 0x000fc40003fc4070 */
[----:B------:R-:W-:Y:S01]  /*11d50*/  @!P1 IADD3 R0, -R0, RZ, RZ ;  /* 0x000000ff00009210 */ /* 0x000fe20007ffe1ff */
[C---:B------:R-:W-:Y:S01]  /*11d60*/  IMAD R180, R122.reuse, R178, R180 ;  /* 0x000000b27ab47224 */ /* 0x040fe200078e02b4 */
[----:B------:R-:W-:Y:S01]  /*11d70*/  ISETP.GT.U32.AND P1, PT, R122, R184, PT ;  /* 0x000000b87a00720c */ /* 0x000fe20003f24070 */
[----:B------:R-:W-:Y:S02]  /*11d80*/  IMAD.MOV R175, RZ, RZ, -R175 ;  /* 0x000000ffffaf7224 */ /* 0x000fe400078e0aaf */
[----:B------:R-:W-:Y:S01]  /*11d90*/  IMAD.HI.U32 R178, R232, R188, RZ ;  /* 0x000000bce8b27227 */ /* 0x000fe200078e00ff */
[----:B------:R1:W-:Y:S03]  /*11da0*/  STL [R1+0x1f8], R0 ;  /* 0x0001f80001007387 */ /* 0x0003e60000100800 */
[----:B------:R-:W-:Y:S01]  /*11db0*/  @!P0 IMAD.IADD R179, R179, 0x1, -R122 ;  /* 0x00000001b3b38824 */ /* 0x000fe200078e0a7a */
[C---:B------:R-:W-:Y:S01]  /*11dc0*/  ISETP.GT.U32.AND P0, PT, R122.reuse, R180, PT ;  /* 0x000000b47a00720c */ /* 0x040fe20003f04070 */
[----:B------:R-:W-:Y:S01]  /*11dd0*/  IMAD R177, R122, R175, R177 ;  /* 0x000000af7ab17224 */ /* 0x000fe200078e02b1 */
[----:B------:R-:W-:Y:S01]  /*11de0*/  @!P6 IADD3 R185, R185, -R122, RZ ;  /* 0x8000007ab9b9e210 */ /* 0x000fe20007ffe0ff */
[----:B------:R-:W-:Y:S01]  /*11df0*/  IMAD.HI.U32 R175, R232, R183, RZ ;  /* 0x000000b7e8af7227 */ /* 0x000fe200078e00ff */
[----:B------:R-:W-:-:S02]  /*11e00*/  ISETP.GE.AND P6, PT, R174, RZ, PT ;  /* 0x000000ffae00720c */ /* 0x000fc40003fc6270 */
[----:B------:R-:W-:Y:S01]  /*11e10*/  IADD3 R178, -R178, RZ, RZ ;  /* 0x000000ffb2b27210 */ /* 0x000fe20007ffe1ff */
[--C-:B------:R-:W-:Y:S01]  /*11e20*/  @!P1 IMAD.IADD R184, R184, 0x1, -R122.reuse ;  /* 0x00000001b8b89824 */ /* 0x100fe200078e0a7a */
[----:B------:R-:W-:Y:S01]  /*11e30*/  ISETP.GT.U32.AND P1, PT, R122, R177, PT ;  /* 0x000000b17a00720c */ /* 0x000fe20003f24070 */
[----:B------:R-:W-:Y:S02]  /*11e40*/  IMAD.MOV R175, RZ, RZ, -R175 ;  /* 0x000000ffffaf7224 */ /* 0x000fe400078e0aaf */
[----:B-1----:R-:W-:Y:S02]  /*11e50*/  IMAD.MOV.U32 R0, RZ, RZ, R179 ;  /* 0x000000ffff007224 */ /* 0x002fe400078e00b3 */
[----:B------:R-:W-:Y:S01]  /*11e60*/  @!P0 IMAD.IADD R180, R180, 0x1, -R122 ;  /* 0x00000001b4b48824 */ /* 0x000fe200078e0a7a */
[----:B------:R-:W-:Y:S01]  /*11e70*/  ISETP.GE.AND P0, PT, R176, RZ, PT ;  /* 0x000000ffb000720c */ /* 0x000fe20003f06270 */
[----:B------:R-:W-:Y:S02]  /*11e80*/  IMAD R183, R122, R175, R183 ;  /* 0x000000af7ab77224 */ /* 0x000fe400078e02b7 */
[----:B------:R-:W-:-:S02]  /*11e90*/  VIADD R174, R252, 0x14f ;  /* 0x0000014ffcae7836 */ /* 0x000fc40000000000 */
[----:B------:R-:W-:Y:S01]  /*11ea0*/  @!P3 IMAD.MOV R3, RZ, RZ, -R3 ;  /* 0x000000ffff03b224 */ /* 0x000fe200078e0a03 */
[----:B------:R-:W-:Y:S01]  /*11eb0*/  ISETP.GT.U32.AND P3, PT, R122, R183, PT ;  /* 0x000000b77a00720c */ /* 0x000fe20003f64070 */
[----:B------:R-:W-:Y:S01]  /*11ec0*/  VIADD R176, R252, 0x150 ;  /* 0x00000150fcb07836 */ /* 0x000fe20000000000 */
[----:B------:R-:W-:Y:S01]  /*11ed0*/  @!P1 IADD3 R177, R177, -R122, RZ ;  /* 0x8000007ab1b19210 */ /* 0x000fe20007ffe0ff */
[----:B------:R-:W-:Y:S01]  /*11ee0*/  @!P2 IMAD.MOV R0, RZ, RZ, -R0 ;  /* 0x000000ffff00a224 */ /* 0x000fe200078e0a00 */
[C---:B------:R-:W-:Y:S01]  /*11ef0*/  ISETP.GT.U32.AND P1, PT, R122.reuse, R180, PT ;  /* 0x000000b47a00720c */ /* 0x040fe20003f24070 */
[----:B------:R1:W-:Y:S01]  /*11f00*/  STL [R1+0x1ec], R3 ;  /* 0x0001ec0301007387 */ /* 0x0003e20000100800 */
[C---:B------:R-:W-:Y:S01]  /*11f10*/  ISETP.GT.U32.AND P2, PT, R122.reuse, R177, PT ;  /* 0x000000b17a00720c */ /* 0x040fe20003f44070 */
[----:B------:R-:W-:Y:S01]  /*11f20*/  IMAD R188, R122, R178, R188 ;  /* 0x000000b27abc7224 */ /* 0x000fe200078e02bc */
[----:B------:R-:W-:Y:S01]  /*11f30*/  IABS R175, R174 ;  /* 0x000000ae00af7213 */ /* 0x000fe20000000000 */
[----:B------:R2:W-:Y:S01]  /*11f40*/  STL [R1+0x31c], R0 ;  /* 0x00031c0001007387 */ /* 0x0005e20000100800 */
[----:B------:R-:W-:-:S03]  /*11f50*/  IABS R178, R176 ;  /* 0x000000b000b27213 */ /* 0x000fc60000000000 */
[----:B------:R-:W-:Y:S01]  /*11f60*/  IMAD.HI.U32 R179, R232, R175, RZ ;  /* 0x000000afe8b37227 */ /* 0x000fe200078e00ff */
[-C--:B------:R-:W-:Y:S02]  /*11f70*/  @!P3 IADD3 R183, R183, -R122.reuse, RZ ;  /* 0x8000007ab7b7b210 */ /* 0x080fe40007ffe0ff */
[----:B-1----:R-:W-:Y:S01]  /*11f80*/  MOV R3, R185 ;  /* 0x000000b900037202 */ /* 0x002fe20000000f00 */
[----:B------:R-:W-:Y:S01]  /*11f90*/  IMAD.MOV R179, RZ, RZ, -R179 ;  /* 0x000000ffffb37224 */ /* 0x000fe200078e0ab3 */
[----:B------:R-:W-:Y:S01]  /*11fa0*/  @!P1 IADD3 R180, R180, -R122, RZ ;  /* 0x8000007ab4b49210 */ /* 0x000fe20007ffe0ff */
[----:B--2---:R-:W-:Y:S01]  /*11fb0*/  IMAD.MOV.U32 R0, RZ, RZ, R184 ;  /* 0x000000ffff007224 */ /* 0x004fe200078e00b8 */
[C---:B------:R-:W-:Y:S01]  /*11fc0*/  ISETP.GT.U32.AND P3, PT, R122.reuse, R183, PT ;  /* 0x000000b77a00720c */ /* 0x040fe20003f64070 */
[----:B------:R-:W-:Y:S01]  /*11fd0*/  @!P5 IMAD.MOV R3, RZ, RZ, -R3 ;  /* 0x000000ffff03d224 */ /* 0x000fe200078e0a03 */
[----:B------:R-:W-:Y:S01]  /*11fe0*/  ISETP.GT.U32.AND P5, PT, R122, R188, PT ;  /* 0x000000bc7a00720c */ /* 0x000fe20003fa4070 */
[----:B------:R-:W-:Y:S01]  /*11ff0*/  IMAD.HI.U32 R184, R232, R178, RZ ;  /* 0x000000b2e8b87227 */ /* 0x000fe200078e00ff */
[----:B------:R-:W-:-:S02]  /*12000*/  ISETP.GE.AND P1, PT, R181, RZ, PT ;  /* 0x000000ffb500720c */ /* 0x000fc40003f26270 */
[----:B------:R1:W-:Y:S01]  /*12010*/  STL [R1+0x214], R3 ;  /* 0x0002140301007387 */ /* 0x0003e20000100800 */
[----:B------:R-:W-:Y:S01]  /*12020*/  @!P4 IMAD.MOV R0, RZ, RZ, -R0 ;  /* 0x000000ffff00c224 */ /* 0x000fe200078e0a00 */
[----:B------:R-:W-:Y:S01]  /*12030*/  ISETP.GE.AND P4, PT, R182, RZ, PT ;  /* 0x000000ffb600720c */ /* 0x000fe20003f86270 */
[----:B------:R-:W-:Y:S02]  /*12040*/  IMAD.MOV R184, RZ, RZ, -R184 ;  /* 0x000000ffffb87224 */ /* 0x000fe400078e0ab8 */
[----:B------:R-:W-:Y:S01]  /*12050*/  @!P2 IMAD.IADD R177, R177, 0x1, -R122 ;  /* 0x00000001b1b1a824 */ /* 0x000fe200078e0a7a */
[----:B------:R2:W-:Y:S01]  /*12060*/  STL [R1+0x314], R0 ;  /* 0x0003140001007387 */ /* 0x0005e20000100800 */
[----:B------:R-:W-:Y:S01]  /*12070*/  IMAD R175, R122, R179, R175 ;  /* 0x000000b37aaf7224 */ /* 0x000fe200078e02af */
[----:B------:R-:W-:Y:S01]  /*12080*/  ISETP.GE.AND P2, PT, R174, RZ, PT ;  /* 0x000000ffae00720c */ /* 0x000fe20003f46270 */
[----:B------:R-:W-:Y:S01]  /*12090*/  IMAD R178, R122, R184, R178 ;  /* 0x000000b87ab27224 */ /* 0x000fe200078e02b2 */
[----:B-1----:R-:W-:Y:S01]  /*120a0*/  MOV R3, R180 ;  /* 0x000000b400037202 */ /* 0x002fe20000000f00 */
[----:B------:R-:W-:Y:S01]  /*120b0*/  @!P5 IMAD.IADD R188, R188, 0x1, -R122 ;  /* 0x00000001bcbcd824 */ /* 0x000fe200078e0a7a */
[----:B------:R-:W-:Y:S01]  /*120c0*/  @!P3 IADD3 R183, R183, -R122, RZ ;  /* 0x8000007ab7b7b210 */ /* 0x000fe20007ffe0ff */
[----:B------:R-:W-:Y:S01]  /*120d0*/  VIADD R174, R252, 0x151 ;  /* 0x00000151fcae7836 */ /* 0x000fe20000000000 */
[----:B------:R-:W-:Y:S01]  /*120e0*/  ISETP.GE.AND P3, PT, R176, RZ, PT ;  /* 0x000000ffb000720c */ /* 0x000fe20003f66270 */
[----:B------:R-:W-:Y:S01]  /*120f0*/  @!P6 IMAD.MOV R3, RZ, RZ, -R3 ;  /* 0x000000ffff03e224 */ /* 0x000fe200078e0a03 */
[C---:B------:R-:W-:Y:S01]  /*12100*/  ISETP.GT.U32.AND P6, PT, R122.reuse, R175, PT ;  /* 0x000000af7a00720c */ /* 0x040fe20003fc4070 */
[----:B--2---:R-:W-:Y:S01]  /*12110*/  IMAD.MOV.U32 R0, RZ, RZ, R177 ;  /* 0x000000ffff007224 */ /* 0x004fe200078e00b1 */
[----:B------:R-:W-:Y:S01]  /*12120*/  ISETP.GT.U32.AND P5, PT, R122, R188, PT ;  /* 0x000000bc7a00720c */ /* 0x000fe20003fa4070 */
[----:B------:R-:W-:Y:S01]  /*12130*/  VIADD R179, R252, 0x152 ;  /* 0x00000152fcb37836 */ /* 0x000fe20000000000 */
[----:B------:R-:W-:Y:S01]  /*12140*/  IABS R180, R174 ;  /* 0x000000ae00b47213 */ /* 0x000fe20000000000 */
[----:B------:R-:W-:Y:S01]  /*12150*/  @!P0 IMAD.MOV R0, RZ, RZ, -R0 ;  /* 0x000000ffff008224 */ /* 0x000fe200078e0a00 */
[----:B------:R-:W-:Y:S01]  /*12160*/  ISETP.GT.U32.AND P0, PT, R122, R178, PT ;  /* 0x000000b27a00720c */ /* 0x000fe20003f04070 */
[----:B------:R-:W-:Y:S01]  /*12170*/  STL [R1+0x224], R3 ;  /* 0x0002240301007387 */ /* 0x000fe20000100800 */
[----:B------:R-:W-:Y:S01]  /*12180*/  IABS R177, R179 ;  /* 0x000000b300b17213 */ /* 0x000fe20000000000 */
[----:B------:R-:W-:-:S02]  /*12190*/  IMAD.HI.U32 R181, R232, R180, RZ ;  /* 0x000000b4e8b57227 */ /* 0x000fc400078e00ff */
[----:B------:R1:W-:Y:S02]  /*121a0*/  STL [R1+0x304], R0 ;  /* 0x0003040001007387 */ /* 0x0003e40000100800 */
[--C-:B------:R-:W-:Y:S01]  /*121b0*/  @!P6 IMAD.IADD R175, R175, 0x1, -R122.reuse ;  /* 0x00000001afafe824 */ /* 0x100fe200078e0a7a */
[----:B------:R-:W-:Y:S01]  /*121c0*/  IADD3 R181, -R181, RZ, RZ ;  /* 0x000000ffb5b57210 */ /* 0x000fe20007ffe1ff */
[----:B------:R-:W-:Y:S01]  /*121d0*/  @!P5 IMAD.IADD R188, R188, 0x1, -R122 ;  /* 0x00000001bcbcd824 */ /* 0x000fe200078e0a7a */
[----:B------:R-:W-:Y:S01]  /*121e0*/  ISETP.GE.AND P5, PT, R174, RZ, PT ;  /* 0x000000ffae00720c */ /* 0x000fe20003fa6270 */
[----:B------:R-:W-:Y:S01]  /*121f0*/  IMAD.HI.U32 R174, R232, R177, RZ ;  /* 0x000000b1e8ae7227 */ /* 0x000fe200078e00ff */
[----:B------:R-:W-:-:S03]  /*12200*/  ISETP.GT.U32.AND P6, PT, R122, R175, PT ;  /* 0x000000af7a00720c */ /* 0x000fc60003fc4070 */
[----:B-1----:R-:W-:Y:S02]  /*12210*/  IMAD.MOV.U32 R0, RZ, RZ, R183 ;  /* 0x000000ffff007224 */ /* 0x002fe400078e00b7 */
[----:B------:R-:W-:Y:S01]  /*12220*/  @!P0 IMAD.IADD R178, R178, 0x1, -R122 ;  /* 0x00000001b2b28824 */ /* 0x000fe200078e0a7a */
[----:B------:R-:W-:Y:S01]  /*12230*/  ISETP.GE.AND P0, PT, R179, RZ, PT ;  /* 0x000000ffb300720c */ /* 0x000fe20003f06270 */
[----:B------:R-:W-:Y:S01]  /*12240*/  IMAD.MOV R174, RZ, RZ, -R174 ;  /* 0x000000ffffae7224 */ /* 0x000fe200078e0aae */
[----:B------:R-:W-:Y:S01]  /*12250*/  @!P4 IADD3 R0, -R0, RZ, RZ ;  /* 0x000000ff0000c210 */ /* 0x000fe20007ffe1ff */
[C---:B------:R-:W-:Y:S01]  /*12260*/  IMAD R179, R122.reuse, R181, R180 ;  /* 0x000000b57ab37224 */ /* 0x040fe200078e02b4 */
[C---:B------:R-:W-:Y:S01]  /*12270*/  ISETP.GT.U32.AND P4, PT, R122.reuse, R178, PT ;  /* 0x000000b27a00720c */ /* 0x040fe20003f84070 */
[----:B------:R-:W-:Y:S02]  /*12280*/  IMAD R177, R122, R174, R177 ;  /* 0x000000ae7ab17224 */ /* 0x000fe400078e02b1 */
[----:B------:R-:W-:Y:S01]  /*12290*/  @!P6 IADD3 R175, R175, -R122, RZ ;  /* 0x8000007aafafe210 */ /* 0x000fe20007ffe0ff */
[----:B------:R-:W-:Y:S01]  /*122a0*/  VIADD R182, R252, 0x153 ;  /* 0x00000153fcb67836 */ /* 0x000fe20000000000 */
[----:B------:R-:W-:Y:S01]  /*122b0*/  ISETP.GT.U32.AND P6, PT, R122, R179, PT ;  /* 0x000000b37a00720c */ /* 0x000fe20003fc4070 */
[C---:B------:R-:W-:Y:S01]  /*122c0*/  VIADD R180, R252.reuse, 0x154 ;  /* 0x00000154fcb47836 */ /* 0x040fe20000000000 */
[----:B------:R1:W-:Y:S01]  /*122d0*/  STL [R1+0x234], R0 ;  /* 0x0002340001007387 */ /* 0x0003e20000100800 */
[C---:B------:R-:W-:Y:S01]  /*122e0*/  VIADD R183, R252.reuse, 0x155 ;  /* 0x00000155fcb77836 */ /* 0x040fe20000000000 */
[----:B------:R-:W-:Y:S01]  /*122f0*/  IABS R176, R182 ;  /* 0x000000b600b07213 */ /* 0x000fe20000000000 */
[----:B------:R-:W-:Y:S01]  /*12300*/  VIADD R174, R252, 0x156 ;  /* 0x00000156fcae7836 */ /* 0x000fe20000000000 */
[----:B------:R-:W-:-:S02]  /*12310*/  IABS R186, R180 ;  /* 0x000000b400ba7213 */ /* 0x000fc40000000000 */
[----:B------:R-:W-:Y:S01]  /*12320*/  @!P4 IMAD.IADD R178, R178, 0x1, -R122 ;  /* 0x00000001b2b2c824 */ /* 0x000fe200078e0a7a */
[----:B------:R-:W-:Y:S01]  /*12330*/  ISETP.GT.U32.AND P4, PT, R122, R177, PT ;  /* 0x000000b17a00720c */ /* 0x000fe20003f84070 */
[----:B------:R-:W-:Y:S01]  /*12340*/  IMAD.HI.U32 R181, R232, R176, RZ ;  /* 0x000000b0e8b57227 */ /* 0x000fe200078e00ff */
[----:B------:R-:W-:Y:S02]  /*12350*/  IABS R185, R183 ;  /* 0x000000b700b97213 */ /* 0x000fe40000000000 */
[----:B------:R-:W-:Y:S01]  /*12360*/  @!P6 IADD3 R179, R179, -R122, RZ ;  /* 0x8000007ab3b3e210 */ /* 0x000fe20007ffe0ff */
[----:B-1----:R-:W-:Y:S01]  /*12370*/  IMAD.MOV.U32 R0, RZ, RZ, R188 ;  /* 0x000000ffff007224 */ /* 0x002fe200078e00bc */
[----:B------:R-:W-:Y:S01]  /*12380*/  IABS R184, R174 ;  /* 0x000000ae00b87213 */ /* 0x000fe20000000000 */
[----:B------:R-:W-:Y:S02]  /*12390*/  IMAD.MOV R181, RZ, RZ, -R181 ;  /* 0x000000ffffb57224 */ /* 0x000fe400078e0ab5 */
[----:B------:R-:W-:Y:S01]  /*123a0*/  @!P1 IMAD.MOV R0, RZ, RZ, -R0 ;  /* 0x000000ffff009224 */ /* 0x000fe200078e0a00 */
[----:B------:R-:W-:Y:S01]  /*123b0*/  ISETP.GE.AND P1, PT, R182, RZ, PT ;  /* 0x000000ffb600720c */ /* 0x000fe20003f26270 */
[----:B------:R-:W-:-:S02]  /*123c0*/  IMAD.HI.U32 R189, R232, R186, RZ ;  /* 0x000000bae8bd7227 */ /* 0x000fc400078e00ff */
[----:B------:R-:W-:Y:S01]  /*123d0*/  @!P4 IADD3 R177, R177, -R122, RZ ;  /* 0x8000007ab1b1c210 */ /* 0x000fe20007ffe0ff */
[----:B------:R1:W-:Y:S01]  /*123e0*/  STL [R1+0x230], R0 ;  /* 0x0002300001007387 */ /* 0x0003e20000100800 */
[C---:B------:R-:W-:Y:S01]  /*123f0*/  ISETP.GT.U32.AND P4, PT, R122.reuse, R179, PT ;  /* 0x000000b37a00720c */ /* 0x040fe20003f84070 */
[----:B------:R-:W-:Y:S02]  /*12400*/  IMAD R176, R122, R181, R176 ;  /* 0x000000b57ab07224 */ /* 0x000fe400078e02b0 */
[----:B------:R-:W-:-:S03]  /*12410*/  IMAD.HI.U32 R187, R232, R185, RZ ;  /* 0x000000b9e8bb7227 */ /* 0x000fc600078e00ff */
[C---:B------:R-:W-:Y:S01]  /*12420*/  ISETP.GT.U32.AND P6, PT, R122.reuse, R176, PT ;  /* 0x000000b07a00720c */ /* 0x040fe20003fc4070 */
[----:B------:R-:W-:Y:S02]  /*12430*/  IMAD.MOV R189, RZ, RZ, -R189 ;  /* 0x000000ffffbd7224 */ /* 0x000fe400078e0abd */
[----:B-1----:R-:W-:Y:S02]  /*12440*/  IMAD.MOV.U32 R0, RZ, RZ, R175 ;  /* 0x000000ffff007224 */ /* 0x002fe400078e00af */
[----:B------:R-:W-:Y:S02]  /*12450*/  IMAD.MOV R187, RZ, RZ, -R187 ;  /* 0x000000ffffbb7224 */ /* 0x000fe400078e0abb */
[----:B------:R-:W-:Y:S01]  /*12460*/  @!P2 IMAD.MOV R0, RZ, RZ, -R0 ;  /* 0x000000ffff00a224 */ /* 0x000fe200078e0a00 */
[C---:B------:R-:W-:Y:S01]  /*12470*/  ISETP.GT.U32.AND P2, PT, R122.reuse, R177, PT ;  /* 0x000000b17a00720c */ /* 0x040fe20003f44070 */
[----:B------:R-:W-:Y:S02]  /*12480*/  @!P4 IMAD.IADD R179, R179, 0x1, -R122 ;  /* 0x00000001b3b3c824 */ /* 0x000fe400078e0a7a */
[----:B------:R-:W-:Y:S01]  /*12490*/  IMAD R182, R122, R189, R186 ;  /* 0x000000bd7ab67224 */ /* 0x000fe200078e02ba */
[----:B------:R1:W-:Y:S01]  /*124a0*/  STL [R1+0x22c], R0 ;  /* 0x00022c0001007387 */ /* 0x0003e20000100800 */
[----:B------:R-:W-:Y:S01]  /*124b0*/  IMAD.MOV.U32 R188, RZ, RZ, R184 ;  /* 0x000000ffffbc7224 */ /* 0x000fe200078e00b8 */
[----:B------:R-:W-:Y:S01]  /*124c0*/  @!P6 IADD3 R176, R176, -R122, RZ ;  /* 0x8000007ab0b0e210 */ /* 0x000fe20007ffe0ff */
[C---:B------:R-:W-:Y:S01]  /*124d0*/  IMAD R184, R122.reuse, R187, R185 ;  /* 0x000000bb7ab87224 */ /* 0x040fe200078e02b9 */
[----:B------:R-:W-:Y:S01]  /*124e0*/  ISETP.GT.U32.AND P4, PT, R122, R182, PT ;  /* 0x000000b67a00720c */ /* 0x000fe20003f84070 */
[----:B------:R-:W-:Y:S01]  /*124f0*/  IMAD.HI.U32 R175, R232, R188, RZ ;  /* 0x000000bce8af7227 */ /* 0x000fe200078e00ff */
[----:B------:R-:W-:-:S03]  /*12500*/  ISETP.GT.U32.AND P6, PT, R122, R176, PT ;  /* 0x000000b07a00720c */ /* 0x000fc60003fc4070 */
[----:B------:R-:W-:Y:S01]  /*12510*/  IMAD.MOV R175, RZ, RZ, -R175 ;  /* 0x000000ffffaf7224 */ /* 0x000fe200078e0aaf */
[----:B-1----:R-:W-:Y:S01]  /*12520*/  MOV R0, R179 ;  /* 0x000000b300007202 */ /* 0x002fe20000000f00 */
[----:B------:R-:W-:Y:S02]  /*12530*/  VIADD R181, R252, 0x157 ;  /* 0x00000157fcb57836 */ /* 0x000fe40000000000 */
[----:B------:R-:W-:Y:S01]  /*12540*/  @!P2 IMAD.IADD R177, R177, 0x1, -R122 ;  /* 0x00000001b1b1a824 */ /* 0x000fe200078e0a7a */
[----:B------:R-:W-:Y:S01]  /*12550*/  @!P5 IADD3 R0, -R0, RZ, RZ ;  /* 0x000000ff0000d210 */ /* 0x000fe20007ffe1ff */
[----:B------:R-:W-:Y:S01]  /*12560*/  IMAD.MOV.U32 R3, RZ, RZ, R178 ;  /* 0x000000ffff037224 */ /* 0x000fe200078e00b2 */
[----:B------:R-:W-:Y:S01]  /*12570*/  ISETP.GT.U32.AND P5, PT, R122, R184, PT ;  /* 0x000000b87a00720c */ /* 0x000fe20003fa4070 */
[----:B------:R-:W-:Y:S01]  /*12580*/  @!P4 IMAD.IADD R182, R182, 0x1, -R122 ;  /* 0x00000001b6b6c824 */ /* 0x000fe200078e0a7a */
[----:B------:R-:W-:Y:S01]  /*12590*/  ISETP.GE.AND P2, PT, R183, RZ, PT ;  /* 0x000000ffb700720c */ /* 0x000fe20003f46270 */
[----:B------:R-:W-:Y:S01]  /*125a0*/  IMAD R183, R122, R175, R188 ;  /* 0x000000af7ab77224 */ /* 0x000fe200078e02bc */
[----:B------:R-:W-:Y:S01]  /*125b0*/  IABS R186, R181 ;  /* 0x000000b500ba7213 */ /* 0x000fe20000000000 */
[----:B------:R-:W-:Y:S01]  /*125c0*/  @!P3 IMAD.MOV R3, RZ, RZ, -R3 ;  /* 0x000000ffff03b224 */ /* 0x000fe200078e0a03 */
[----:B------:R-:W-:Y:S01]  /*125d0*/  IADD3 R175, R252, 0x158, RZ ;  /* 0x00000158fcaf7810 */ /* 0x000fe20007ffe0ff */
[----:B------:R-:W-:Y:S01]  /*125e0*/  @!P6 IMAD.IADD R176, R176, 0x1, -R122 ;  /* 0x00000001b0b0e824 */ /* 0x000fe200078e0a7a */
[----:B------:R-:W-:Y:S01]  /*125f0*/  ISETP.GT.U32.AND P4, PT, R122, R183, PT ;  /* 0x000000b77a00720c */ /* 0x000fe20003f84070 */
[----:B------:R-:W-:Y:S01]  /*12600*/  IMAD.HI.U32 R178, R232, R186, RZ ;  /* 0x000000bae8b27227 */ /* 0x000fe200078e00ff */
[----:B------:R-:W-:Y:S01]  /*12610*/  STL [R1+0x2dc], R3 ;  /* 0x0002dc0301007387 */ /* 0x000fe20000100800 */
[----:B------:R-:W-:-:S02]  /*12620*/  ISETP.GE.AND P6, PT, R174, RZ, PT ;  /* 0x000000ffae00720c */ /* 0x000fc40003fc6270 */
[----:B------:R-:W-:Y:S01]  /*12630*/  @!P5 IADD3 R184, R184, -R122, RZ ;  /* 0x8000007ab8b8d210 */ /* 0x000fe20007ffe0ff */
[----:B------:R1:W-:Y:S01]  /*12640*/  STL [R1+0x2d8], R0 ;  /* 0x0002d80001007387 */ /* 0x0003e20000100800 */
[----:B------:R-:W-:Y:S01]  /*12650*/  ISETP.GT.U32.AND P5, PT, R122, R182, PT ;  /* 0x000000b67a00720c */ /* 0x000fe20003fa4070 */
[----:B------:R-:W-:Y:S01]  /*12660*/  IMAD.MOV R178, RZ, RZ, -R178 ;  /* 0x000000ffffb27224 */ /* 0x000fe200078e0ab2 */
[----:B------:R-:W-:Y:S01]  /*12670*/  ISETP.GE.AND P3, PT, R180, RZ, PT ;  /* 0x000000ffb400720c */ /* 0x000fe20003f66270 */
[----:B------:R-:W-:Y:S02]  /*12680*/  VIADD R185, R252, 0x159 ;  /* 0x00000159fcb97836 */ /* 0x000fe40000000000 */
[----:B------:R-:W-:Y:S01]  /*12690*/  IMAD R174, R122, R178, R186 ;  /* 0x000000b27aae7224 */ /* 0x000fe200078e02ba */
[----:B------:R-:W-:Y:S01]  /*126a0*/  IABS R186, R175 ;  /* 0x000000af00ba7213 */ /* 0x000fe20000000000 */
[----:B------:R-:W-:Y:S01]  /*126b0*/  @!P4 IMAD.IADD R183, R183, 0x1, -R122 ;  /* 0x00000001b7b7c824 */ /* 0x000fe200078e0a7a */
[----:B------:R-:W-:Y:S01]  /*126c0*/  IABS R187, R185 ;  /* 0x000000b900bb7213 */ /* 0x000fe20000000000 */
[----:B-1----:R-:W-:-:S02]  /*126d0*/  IMAD.MOV.U32 R0, RZ, RZ, R177 ;  /* 0x000000ffff007224 */ /* 0x002fc400078e00b1 */
[----:B------:R-:W-:Y:S01]  /*126e0*/  IMAD.HI.U32 R188, R232, R186, RZ ;  /* 0x000000bae8bc7227 */ /* 0x000fe200078e00ff */
[----:B------:R-:W-:-:S03]  /*126f0*/  ISETP.GT.U32.AND P4, PT, R122, R183, PT ;  /* 0x000000b77a00720c */ /* 0x000fc60003f84070 */
[----:B------:R-:W-:Y:S01]  /*12700*/  @!P0 IMAD.MOV R0, RZ, RZ, -R0 ;  /* 0x000000ffff008224 */ /* 0x000fe200078e0a00 */
[----:B------:R-:W-:Y:S01]  /*12710*/  ISETP.GT.U32.AND P0, PT, R122, R184, PT ;  /* 0x000000b87a00720c */ /* 0x000fe20003f04070 */
[----:B------:R-:W-:Y:S01]  /*12720*/  @!P5 IMAD.IADD R182, R182, 0x1, -R122 ;  /* 0x00000001b6b6d824 */ /* 0x000fe200078e0a7a */
[----:B------:R-:W-:Y:S01]  /*12730*/  ISETP.GT.U32.AND P5, PT, R122, R174, PT ;  /* 0x000000ae7a00720c */ /* 0x000fe20003fa4070 */
[----:B------:R-:W-:Y:S01]  /*12740*/  VIADD R178, R252, 0x15a ;  /* 0x0000015afcb27836 */ /* 0x000fe20000000000 */
[----:B------:R-:W-:Y:S01]  /*12750*/  IADD3 R188, -R188, RZ, RZ ;  /* 0x000000ffbcbc7210 */ /* 0x000fe20007ffe1ff */
[----:B------:R-:W-:Y:S01]  /*12760*/  VIADD R180, R252, 0x15b ;  /* 0x0000015bfcb47836 */ /* 0x000fe20000000000 */
[----:B------:R1:W-:Y:S01]  /*12770*/  STL [R1+0x2d0], R0 ;  /* 0x0002d00001007387 */ /* 0x0003e20000100800 */
[----:B------:R-:W-:Y:S01]  /*12780*/  IMAD.MOV.U32 R3, RZ, RZ, R176 ;  /* 0x000000ffff037224 */ /* 0x000fe200078e00b0 */
[----:B------:R-:W-:Y:S01]  /*12790*/  IABS R179, R178 ;  /* 0x000000b200b37213 */ /* 0x000fe20000000000 */
[----:B------:R-:W-:Y:S01]  /*127a0*/  @!P4 IMAD.IADD R183, R183, 0x1, -R122 ;  /* 0x00000001b7b7c824 */ /* 0x000fe200078e0a7a */
[----:B------:R-:W-:Y:S01]  /*127b0*/  IABS R177, R180 ;  /* 0x000000b400b17213 */ /* 0x000fe20000000000 */
[----:B------:R-:W-:-:S02]  /*127c0*/  @!P1 IMAD.MOV R3, RZ, RZ, -R3 ;  /* 0x000000ffff039224 */ /* 0x000fc400078e0a03 */
[----:B------:R-:W-:Y:S01]  /*127d0*/  @!P0 IMAD.IADD R184, R184, 0x1, -R122 ;  /* 0x00000001b8b88824 */ /* 0x000fe200078e0a7a */
[----:B------:R-:W-:Y:S01]  /*127e0*/  ISETP.GE.AND P0, PT, R181, RZ, PT ;  /* 0x000000ffb500720c */ /* 0x000fe20003f06270 */
[----:B------:R-:W-:Y:S01]  /*127f0*/  IMAD R181, R122, R188, R186 ;  /* 0x000000bc7ab57224 */ /* 0x000fe200078e02ba */
[----:B-1----:R-:W-:Y:S01]  /*12800*/  MOV R0, R182 ;  /* 0x000000b600007202 */ /* 0x002fe20000000f00 */
[----:B------:R-:W-:Y:S01]  /*12810*/  @!P5 IMAD.IADD R174, R174, 0x1, -R122 ;  /* 0x00000001aeaed824 */ /* 0x000fe200078e0a7a */
[----:B------:R1:W-:Y:S01]  /*12820*/  STL [R1+0x26c], R3 ;  /* 0x00026c0301007387 */ /* 0x0003e20000100800 */
[----:B------:R-:W-:Y:S01]  /*12830*/  IMAD.HI.U32 R189, R232, R179, RZ ;  /* 0x000000b3e8bd7227 */ /* 0x000fe200078e00ff */
[C---:B------:R-:W-:Y:S02]  /*12840*/  ISETP.GT.U32.AND P4, PT, R122.reuse, R181, PT ;  /* 0x000000b57a00720c */ /* 0x040fe40003f84070 */
[----:B------:R-:W-:Y:S01]  /*12850*/  ISETP.GT.U32.AND P1, PT, R122, R174, PT ;  /* 0x000000ae7a00720c */ /* 0x000fe20003f24070 */
[----:B------:R-:W-:Y:S01]  /*12860*/  IMAD.HI.U32 R186, R232, R187, RZ ;  /* 0x000000bbe8ba7227 */ /* 0x000fe200078e00ff */
[----:B------:R-:W-:-:S02]  /*12870*/  ISETP.GE.AND P5, PT, R175, RZ, PT ;  /* 0x000000ffaf00720c */ /* 0x000fc40003fa6270 */
[----:B------:R-:W-:Y:S01]  /*12880*/  IADD3 R175, R252, 0x15c, RZ ;  /* 0x0000015cfcaf7810 */ /* 0x000fe20007ffe0ff */
[----:B------:R-:W-:Y:S01]  /*12890*/  IMAD.HI.U32 R188, R232, R177, RZ ;  /* 0x000000b1e8bc7227 */ /* 0x000fe200078e00ff */
[----:B------:R-:W-:Y:S02]  /*128a0*/  IADD3 R186, -R186, RZ, RZ ;  /* 0x000000ffbaba7210 */ /* 0x000fe40007ffe1ff */
[----:B-1----:R-:W-:Y:S01]  /*128b0*/  MOV R3, R184 ;  /* 0x000000b800037202 */ /* 0x002fe20000000f00 */
[----:B------:R-:W-:Y:S02]  /*128c0*/  IMAD.MOV R189, RZ, RZ, -R189 ;  /* 0x000000ffffbd7224 */ /* 0x000fe400078e0abd */
[----:B------:R-:W-:Y:S02]  /*128d0*/  IMAD.MOV R188, RZ, RZ, -R188 ;  /* 0x000000ffffbc7224 */ /* 0x000fe400078e0abc */
[----:B------:R-:W-:Y:S01]  /*128e0*/  @!P3 IMAD.MOV R0, RZ, RZ, -R0 ;  /* 0x000000ffff00b224 */ /* 0x000fe200078e0a00 */
[----:B------:R-:W-:Y:S01]  /*128f0*/  @!P1 IADD3 R174, R174, -R122, RZ ;  /* 0x8000007aaeae9210 */ /* 0x000fe20007ffe0ff */
[----:B------:R-:W-:-:S02]  /*12900*/  IMAD R179, R122, R189, R179 ;  /* 0x000000bd7ab37224 */ /* 0x000fc400078e02b3 */
[C---:B------:R-:W-:Y:S01]  /*12910*/  IMAD R186, R122.reuse, R186, R187 ;  /* 0x000000ba7aba7224 */ /* 0x040fe200078e02bb */
[----:B------:R1:W-:Y:S01]  /*12920*/  STL [R1+0x228], R0 ;  /* 0x0002280001007387 */ /* 0x0003e20000100800 */
[C---:B------:R-:W-:Y:S01]  /*12930*/  IMAD R177, R122.reuse, R188, R177 ;  /* 0x000000bc7ab17224 */ /* 0x040fe200078e02b1 */
[----:B------:R-:W-:Y:S01]  /*12940*/  IABS R188, R175 ;  /* 0x000000af00bc7213 */ /* 0x000fe20000000000 */
[----:B------:R-:W-:Y:S01]  /*12950*/  @!P4 IMAD.IADD R181, R181, 0x1, -R122 ;  /* 0x00000001b5b5c824 */ /* 0x000fe200078e0a7a */
[C---:B------:R-:W-:Y:S01]  /*12960*/  ISETP.GT.U32.AND P4, PT, R122.reuse, R186, PT ;  /* 0x000000ba7a00720c */ /* 0x040fe20003f84070 */
[----:B------:R-:W-:Y:S01]  /*12970*/  @!P2 IMAD.MOV R3, RZ, RZ, -R3 ;  /* 0x000000ffff03a224 */ /* 0x000fe200078e0a03 */
[----:B------:R-:W-:Y:S01]  /*12980*/  ISETP.GT.U32.AND P2, PT, R122, R179, PT ;  /* 0x000000b37a00720c */ /* 0x000fe20003f44070 */
[----:B------:R-:W-:Y:S01]  /*12990*/  VIADD R187, R252, 0x15d ;  /* 0x0000015dfcbb7836 */ /* 0x000fe20000000000 */
[C---:B------:R-:W-:Y:S01]  /*129a0*/  ISETP.GT.U32.AND P1, PT, R122.reuse, R177, PT ;  /* 0x000000b17a00720c */ /* 0x040fe20003f24070 */
[----:B------:R-:W-:Y:S01]  /*129b0*/  IMAD.MOV.U32 R182, RZ, RZ, R188 ;  /* 0x000000ffffb67224 */ /* 0x000fe200078e00bc */
[----:B------:R-:W-:Y:S01]  /*129c0*/  ISETP.GT.U32.AND P3, PT, R122, R181, PT ;  /* 0x000000b57a00720c */ /* 0x000fe20003f64070 */
[----:B-1----:R-:W-:Y:S01]  /*129d0*/  IMAD.MOV.U32 R0, RZ, RZ, R183 ;  /* 0x000000ffff007224 */ /* 0x002fe200078e00b7 */
[----:B------:R-:W-:Y:S01]  /*129e0*/  STL [R1+0x248], R3 ;  /* 0x0002480301007387 */ /* 0x000fe20000100800 */
[----:B------:R-:W-:Y:S01]  /*129f0*/  IABS R176, R187 ;  /* 0x000000bb00b07213 */ /* 0x000fe20000000000 */
[----:B------:R-:W-:-:S04]  /*12a00*/  IMAD.HI.U32 R183, R232, R182, RZ ;  /* 0x000000b6e8b77227 */ /* 0x000fc800078e00ff */
[----:B------:R-:W-:Y:S01]  /*12a10*/  @!P6 IMAD.MOV R0, RZ, RZ, -R0 ;  /* 0x000000ffff00e224 */ /* 0x000fe200078e0a00 */
[----:B------:R-:W-:Y:S01]  /*12a20*/  @!P2 IADD3 R179, R179, -R122, RZ ;  /* 0x8000007ab3b3a210 */ /* 0x000fe20007ffe0ff */
[--C-:B------:R-:W-:Y:S01]  /*12a30*/  @!P4 IMAD.IADD R186, R186, 0x1, -R122.reuse ;  /* 0x00000001babac824 */ /* 0x100fe200078e0a7a */
[----:B------:R-:W-:Y:S01]  /*12a40*/  ISETP.GE.AND P4, PT, R180, RZ, PT ;  /* 0x000000ffb400720c */ /* 0x000fe20003f86270 */
[--C-:B------:R-:W-:Y:S01]  /*12a50*/  @!P1 IMAD.IADD R177, R177, 0x1, -R122.reuse ;  /* 0x00000001b1b19824 */ /* 0x100fe200078e0a7a */
[----:B------:R1:W-:Y:S01]  /*12a60*/  STL [R1+0x244], R0 ;  /* 0x0002440001007387 */ /* 0x0003e20000100800 */
[----:B------:R-:W-:Y:S01]  /*12a70*/  @!P3 IMAD.IADD R181, R181, 0x1, -R122 ;  /* 0x00000001b5b5b824 */ /* 0x000fe200078e0a7a */
[----:B------:R-:W-:Y:S01]  /*12a80*/  ISETP.GT.U32.AND P1, PT, R122, R179, PT ;  /* 0x000000b37a00720c */ /* 0x000fe20003f24070 */
[----:B------:R-:W-:Y:S01]  /*12a90*/  IMAD.MOV R183, RZ, RZ, -R183 ;  /* 0x000000ffffb77224 */ /* 0x000fe200078e0ab7 */
[----:B------:R-:W-:Y:S01]  /*12aa0*/  ISETP.GE.AND P3, PT, R178, RZ, PT ;  /* 0x000000ffb200720c */ /* 0x000fe20003f66270 */
[----:B------:R-:W-:Y:S01]  /*12ab0*/  IMAD.HI.U32 R180, R232, R176, RZ ;  /* 0x000000b0e8b47227 */ /* 0x000fe200078e00ff */
[----:B------:R-:W-:-:S02]  /*12ac0*/  ISETP.GT.U32.AND P2, PT, R122, R186, PT ;  /* 0x000000ba7a00720c */ /* 0x000fc40003f44070 */
[----:B------:R-:W-:Y:S01]  /*12ad0*/  ISETP.GE.AND P6, PT, R185, RZ, PT ;  /* 0x000000ffb900720c */ /* 0x000fe20003fc6270 */
[----:B------:R-:W-:Y:S02]  /*12ae0*/  IMAD R178, R122, R183, R182 ;  /* 0x000000b77ab27224 */ /* 0x000fe400078e02b6 */
[----:B-1----:R-:W-:Y:S02]  /*12af0*/  IMAD.MOV.U32 R0, RZ, RZ, R174 ;  /* 0x000000ffff007224 */ /* 0x002fe400078e00ae */
[----:B------:R-:W-:Y:S02]  /*12b00*/  IMAD.MOV R180, RZ, RZ, -R180 ;  /* 0x000000ffffb47224 */ /* 0x000fe400078e0ab4 */
[----:B------:R-:W-:Y:S01]  /*12b10*/  VIADD R182, R252, 0x15e ;  /* 0x0000015efcb67836 */ /* 0x000fe20000000000 */
[----:B------:R-:W-:Y:S01]  /*12b20*/  @!P0 IADD3 R0, -R0, RZ, RZ ;  /* 0x000000ff00008210 */ /* 0x000fe20007ffe1ff */
[C---:B------:R-:W-:Y:S01]  /*12b30*/  IMAD R174, R122.reuse, R180, R176 ;  /* 0x000000b47aae7224 */ /* 0x040fe200078e02b0 */
[C---:B------:R-:W-:Y:S01]  /*12b40*/  ISETP.GT.U32.AND P0, PT, R122.reuse, R177, PT ;  /* 0x000000b17a00720c */ /* 0x040fe20003f04070 */
[--C-:B------:R-:W-:Y:S01]  /*12b50*/  @!P1 IMAD.IADD R179, R179, 0x1, -R122.reuse ;  /* 0x00000001b3b39824 */ /* 0x100fe200078e0a7a */
[----:B------:R-:W-:Y:S01]  /*12b60*/  IABS R176, R182 ;  /* 0x000000b600b07213 */ /* 0x000fe20000000000 */
[----:B------:R1:W-:Y:S01]  /*12b70*/  STL [R1+0x240], R0 ;  /* 0x0002400001007387 */ /* 0x0003e20000100800 */
[----:B------:R-:W-:Y:S01]  /*12b80*/  ISETP.GT.U32.AND P1, PT, R122, R174, PT ;  /* 0x000000ae7a00720c */ /* 0x000fe20003f24070 */
[----:B------:R-:W-:Y:S01]  /*12b90*/  @!P2 IMAD.IADD R186, R186, 0x1, -R122 ;  /* 0x00000001babaa824 */ /* 0x000fe200078e0a7a */
[----:B------:R-:W-:Y:S01]  /*12ba0*/  ISETP.GE.AND P2, PT, R175, RZ, PT ;  /* 0x000000ffaf00720c */ /* 0x000fe20003f46270 */
[----:B------:R-:W-:-:S04]  /*12bb0*/  IMAD.HI.U32 R184, R232, R176, RZ ;  /* 0x000000b0e8b87227 */ /* 0x000fc800078e00ff */
[----:B------:R-:W-:Y:S02]  /*12bc0*/  IMAD.MOV R184, RZ, RZ, -R184 ;  /* 0x000000ffffb87224 */ /* 0x000fe400078e0ab8 */
[----:B-1----:R-:W-:Y:S01]  /*12bd0*/  IMAD.MOV.U32 R0, RZ, RZ, R181 ;  /* 0x000000ffff007224 */ /* 0x002fe200078e00b5 */
[C---:B------:R-:W-:Y:S01]  /*12be0*/  IADD3 R181, R252.reuse, 0x160, RZ ;  /* 0x00000160fcb57810 */ /* 0x040fe20007ffe0ff */
[----:B------:R-:W-:Y:S02]  /*12bf0*/  VIADD R180, R252, 0x15f ;  /* 0x0000015ffcb47836 */ /* 0x000fe40000000000 */
[----:B------:R-:W-:Y:S01]  /*12c00*/  @!P1 IMAD.IADD R174, R174, 0x1, -R122 ;  /* 0x00000001aeae9824 */ /* 0x000fe200078e0a7a */
[----:B------:R-:W-:Y:S01]  /*12c10*/  @!P5 IADD3 R0, -R0, RZ, RZ ;  /* 0x000000ff0000d210 */ /* 0x000fe20007ffe1ff */
[C---:B------:R-:W-:Y:S01]  /*12c20*/  IMAD R176, R122.reuse, R184, R176 ;  /* 0x000000b87ab07224 */ /* 0x040fe200078e02b0 */
[C---:B------:R-:W-:Y:S01]  /*12c30*/  ISETP.GT.U32.AND P5, PT, R122.reuse, R178, PT ;  /* 0x000000b27a00720c */ /* 0x040fe20003fa4070 */
[----:B------:R-:W-:Y:S01]  /*12c40*/  IMAD.MOV.U32 R3, RZ, RZ, R179 ;  /* 0x000000ffff037224 */ /* 0x000fe200078e00b3 */
[----:B------:R-:W-:Y:S01]  /*12c50*/  IABS R175, R180 ;  /* 0x000000b400af7213 */ /* 0x000fe20000000000 */
[----:B------:R1:W-:Y:S01]  /*12c60*/  STL [R1+0x23c], R0 ;  /* 0x00023c0001007387 */ /* 0x0003e20000100800 */
[----:B------:R-:W-:Y:S01]  /*12c70*/  @!P0 IMAD.IADD R177, R177, 0x1, -R122 ;  /* 0x00000001b1b18824 */ /* 0x000fe200078e0a7a */
[----:B------:R-:W-:Y:S01]  /*12c80*/  ISETP.GE.AND P0, PT, R187, RZ, PT ;  /* 0x000000ffbb00720c */ /* 0x000fe20003f06270 */
[----:B------:R-:W-:Y:S01]  /*12c90*/  @!P3 IMAD.MOV R3, RZ, RZ, -R3 ;  /* 0x000000ffff03b224 */ /* 0x000fe200078e0a03 */
[----:B------:R-:W-:Y:S01]  /*12ca0*/  ISETP.GT.U32.AND P3, PT, R122, R176, PT ;  /* 0x000000b07a00720c */ /* 0x000fe20003f64070 */
[----:B------:R-:W-:Y:S01]  /*12cb0*/  IMAD.HI.U32 R183, R232, R175, RZ ;  /* 0x000000afe8b77227 */ /* 0x000fe200078e00ff */
[----:B------:R-:W-:-:S02]  /*12cc0*/  IADD3 R179, R252, 0x163, RZ ;  /* 0x00000163fcb37810 */ /* 0x000fc40007ffe0ff */
[----:B------:R-:W-:Y:S02]  /*12cd0*/  IADD3 R184, R252, 0x167, RZ ;  /* 0x00000167fcb87810 */ /* 0x000fe40007ffe0ff */
[----:B------:R-:W-:Y:S01]  /*12ce0*/  @!P5 IMAD.IADD R178, R178, 0x1, -R122 ;  /* 0x00000001b2b2d824 */ /* 0x000fe200078e0a7a */
[----:B------:R-:W-:Y:S01]  /*12cf0*/  ISETP.GE.AND P5, PT, R182, RZ, PT ;  /* 0x000000ffb600720c */ /* 0x000fe20003fa6270 */
[----:B-1----:R-:W-:Y:S01]  /*12d00*/  IMAD.MOV.U32 R0, RZ, RZ, R186 ;  /* 0x000000ffff007224 */ /* 0x002fe200078e00ba */
[----:B------:R-:W-:Y:S01]  /*12d10*/  IABS R182, R181 ;  /* 0x000000b500b67213 */ /* 0x000fe20000000000 */
[----:B------:R-:W-:Y:S01]  /*12d20*/  VIADD R186, R252, 0x166 ;  /* 0x00000166fcba7836 */ /* 0x000fe20000000000 */
[C---:B------:R-:W-:Y:S01]  /*12d30*/  ISETP.GT.U32.AND P1, PT, R122.reuse, R178, PT ;  /* 0x000000b27a00720c */ /* 0x040fe20003f24070 */
[----:B------:R-:W-:Y:S01]  /*12d40*/  @!P6 IMAD.MOV R0, RZ, RZ, -R0 ;  /* 0x000000ffff00e224 */ /* 0x000fe200078e0a00 */
[----:B------:R-:W-:Y:S01]  /*12d50*/  ISETP.GT.U32.AND P6, PT, R122, R174, PT ;  /* 0x000000ae7a00720c */ /* 0x000fe20003fc4070 */
[----:B------:R-:W-:Y:S01]  /*12d60*/  @!P3 IMAD.IADD R176, R176, 0x1, -R122 ;  /* 0x00000001b0b0b824 */ /* 0x000fe200078e0a7a */
[----:B------:R-:W-:-:S02]  /*12d70*/  IADD3 R183, -R183, RZ, RZ ;  /* 0x000000ffb7b77210 */ /* 0x000fc40007ffe1ff */
[----:B------:R1:W-:Y:S01]  /*12d80*/  STL [R1+0x254], R0 ;  /* 0x0002540001007387 */ /* 0x0003e20000100800 */
[----:B------:R-:W-:Y:S02]  /*12d90*/  IABS R185, R184 ;  /* 0x000000b800b97213 */ /* 0x000fe40000000000 */
[C---:B------:R-:W-:Y:S01]  /*12da0*/  IMAD R175, R122.reuse, R183, R175 ;  /* 0x000000b77aaf7224 */ /* 0x040fe200078e02af */
[----:B------:R2:W-:Y:S01]  /*12db0*/  STL [R1+0x258], R3 ;  /* 0x0002580301007387 */ /* 0x0005e20000100800 */
[----:B------:R-:W-:Y:S02]  /*12dc0*/  ISETP.GT.U32.AND P3, PT, R122, R176, PT ;  /* 0x000000b07a00720c */ /* 0x000fe40003f64070 */
[----:B------:R-:W-:Y:S02]  /*12dd0*/  @!P1 IADD3 R178, R178, -R122, RZ ;  /* 0x8000007ab2b29210 */ /* 0x000fe40007ffe0ff */
[----:B------:R-:W-:Y:S01]  /*12de0*/  @!P6 IMAD.IADD R174, R174, 0x1, -R122 ;  /* 0x00000001aeaee824 */ /* 0x000fe200078e0a7a */
[----:B-1----:R-:W-:Y:S01]  /*12df0*/  MOV R0, R177 ;  /* 0x000000b100007202 */ /* 0x002fe20000000f00 */
[----:B------:R-:W-:Y:S01]  /*12e00*/  IMAD.HI.U32 R177, R232, R182, RZ ;  /* 0x000000b6e8b17227 */ /* 0x000fe200078e00ff */
[----:B------:R-:W-:-:S02]  /*12e10*/  ISETP.GE.AND P6, PT, R181, RZ, PT ;  /* 0x000000ffb500720c */ /* 0x000fc40003fc6270 */
[----:B------:R-:W-:Y:S01]  /*12e20*/  ISETP.GT.U32.AND P1, PT, R122, R175, PT ;  /* 0x000000af7a00720c */ /* 0x000fe20003f24070 */
[----:B------:R-:W-:Y:S02]  /*12e30*/  IMAD.MOV R177, RZ, RZ, -R177 ;  /* 0x000000ffffb17224 */ /* 0x000fe400078e0ab1 */
[----:B--2---:R-:W-:Y:S01]  /*12e40*/  IMAD.MOV.U32 R3, RZ, RZ, R178 ;  /* 0x000000ffff037224 */ /* 0x004fe200078e00b2 */
[----:B------:R-:W-:Y:S01]  /*12e50*/  @!P3 IADD3 R176, R176, -R122, RZ ;  /* 0x8000007ab0b0b210 */ /* 0x000fe20007ffe0ff */
[C---:B------:R-:W-:Y:S01]  /*12e60*/  IMAD R177, R122.reuse, R177, R182 ;  /* 0x000000b17ab17224 */ /* 0x040fe200078e02b6 */
[----:B------:R-:W-:Y:S01]  /*12e70*/  IABS R182, R179 ;  /* 0x000000b300b67213 */ /* 0x000fe20000000000 */
[----:B------:R-:W-:Y:S02]  /*12e80*/  @!P2 IMAD.MOV R3, RZ, RZ, -R3 ;  /* 0x000000ffff03a224 */ /* 0x000fe400078e0a03 */
[----:B------:R-:W-:Y:S01]  /*12e90*/  @!P4 IMAD.MOV R0, RZ, RZ, -R0 ;  /* 0x000000ffff00c224 */ /* 0x000fe200078e0a00 */
[----:B------:R-:W-:Y:S01]  /*12ea0*/  ISETP.GT.U32.AND P2, PT, R122, R177, PT ;  /* 0x000000b17a00720c */ /* 0x000fe20003f44070 */
[----:B------:R-:W-:Y:S01]  /*12eb0*/  VIADD R181, R252, 0x161 ;  /* 0x00000161fcb57836 */ /* 0x000fe20000000000 */
[----:B------:R-:W-:Y:S01]  /*12ec0*/  ISETP.GE.AND P4, PT, R180, RZ, PT ;  /* 0x000000ffb400720c */ /* 0x000fe20003f86270 */
[----:B------:R-:W-:Y:S01]  /*12ed0*/  VIADD R180, R252, 0x162 ;  /* 0x00000162fcb47836 */ /* 0x000fe20000000000 */
[----:B------:R1:W-:Y:S01]  /*12ee0*/  STL [R1+0x25c], R0 ;  /* 0x00025c0001007387 */ /* 0x0003e20000100800 */
[----:B------:R-:W-:Y:S01]  /*12ef0*/  @!P1 IMAD.IADD R175, R175, 0x1, -R122 ;  /* 0x00000001afaf9824 */ /* 0x000fe200078e0a7a */
[----:B------:R-:W-:-:S02]  /*12f00*/  IABS R189, R181 ;  /* 0x000000b500bd7213 */ /* 0x000fc40000000000 */
[----:B------:R-:W-:Y:S01]  /*12f10*/  IABS R190, R180 ;  /* 0x000000b400be7213 */ /* 0x000fe20000000000 */
[----:B------:R2:W-:Y:S01]  /*12f20*/  STL [R1+0x260], R3 ;  /* 0x0002600301007387 */ /* 0x0005e20000100800 */
[----:B------:R-:W-:Y:S02]  /*12f30*/  MOV R178, R182 ;  /* 0x000000b600b27202 */ /* 0x000fe40000000f00 */
[----:B------:R-:W-:Y:S01]  /*12f40*/  ISETP.GT.U32.AND P1, PT, R122, R175, PT ;  /* 0x000000af7a00720c */ /* 0x000fe20003f24070 */
[----:B------:R-:W-:Y:S01]  /*12f50*/  @!P2 IMAD.IADD R177, R177, 0x1, -R122 ;  /* 0x00000001b1b1a824 */ /* 0x000fe200078e0a7a */
[----:B------:R-:W-:Y:S01]  /*12f60*/  ISETP.GE.AND P3, PT, R180, RZ, PT ;  /* 0x000000ffb400720c */ /* 0x000fe20003f66270 */
[----:B-1----:R-:W-:Y:S02]  /*12f70*/  IMAD.MOV.U32 R0, RZ, RZ, R174 ;  /* 0x000000ffff007224 */ /* 0x002fe400078e00ae */
[----:B------:R-:W-:Y:S01]  /*12f80*/  IMAD.HI.U32 R182, R232, R190, RZ ;  /* 0x000000bee8b67227 */ /* 0x000fe200078e00ff */
[----:B------:R-:W-:-:S03]  /*12f90*/  ISETP.GT.U32.AND P2, PT, R122, R177, PT ;  /* 0x000000b17a00720c */ /* 0x000fc60003f44070 */
[----:B------:R-:W-:Y:S01]  /*12fa0*/  @!P0 IMAD.MOV R0, RZ, RZ, -R0 ;  /* 0x000000ffff008224 */ /* 0x000fe200078e0a00 */
[----:B------:R-:W-:Y:S01]  /*12fb0*/  ISETP.GE.AND P0, PT, R181, RZ, PT ;  /* 0x000000ffb500720c */ /* 0x000fe20003f06270 */
[----:B------:R-:W-:Y:S02]  /*12fc0*/  IMAD.HI.U32 R181, R232, R189, RZ ;  /* 0x000000bde8b57227 */ /* 0x000fe400078e00ff */
[----:B------:R-:W-:Y:S01]  /*12fd0*/  @!P1 IADD3 R175, R175, -R122, RZ ;  /* 0x8000007aafaf9210 */ /* 0x000fe20007ffe0ff */
[----:B------:R1:W-:Y:S01]  /*12fe0*/  STL [R1+0x264], R0 ;  /* 0x0002640001007387 */ /* 0x0003e20000100800 */
[----:B------:R-:W-:Y:S01]  /*12ff0*/  IMAD.MOV R181, RZ, RZ, -R181 ;  /* 0x000000ffffb57224 */ /* 0x000fe200078e0ab5 */
[----:B------:R-:W-:Y:S01]  /*13000*/  ISETP.GE.AND P1, PT, R179, RZ, PT ;  /* 0x000000ffb300720c */ /* 0x000fe20003f26270 */
[----:B--2---:R-:W-:Y:S01]  /*13010*/  IMAD.MOV.U32 R3, RZ, RZ, R176 ;  /* 0x000000ffff037224 */ /* 0x004fe200078e00b0 */
[----:B------:R-:W-:Y:S01]  /*13020*/  IABS R176, R186 ;  /* 0x000000ba00b07213 */ /* 0x000fe20000000000 */
[----:B------:R-:W-:-:S02]  /*13030*/  IMAD R189, R122, R181, R189 ;  /* 0x000000b57abd7224 */ /* 0x000fc400078e02bd */
[----:B------:R-:W-:Y:S02]  /*13040*/  IMAD.MOV R180, RZ, RZ, -R182 ;  /* 0x000000ffffb47224 */ /* 0x000fe400078e0ab6 */
[----:B------:R-:W-:Y:S01]  /*13050*/  @!P5 IMAD.MOV R3, RZ, RZ, -R3 ;  /* 0x000000ffff03d224 */ /* 0x000fe200078e0a03 */
[C---:B------:R-:W-:Y:S01]  /*13060*/  ISETP.GT.U32.AND P5, PT, R122.reuse, R189, PT ;  /* 0x000000bd7a00720c */ /* 0x040fe20003fa4070 */
[----:B------:R-:W-:Y:S02]  /*13070*/  IMAD R190, R122, R180, R190 ;  /* 0x000000b47abe7224 */ /* 0x000fe400078e02be */
[----:B------:R-:W-:Y:S01]  /*13080*/  @!P2 IMAD.IADD R177, R177, 0x1, -R122 ;  /* 0x00000001b1b1a824 */ /* 0x000fe200078e0a7a */
[----:B------:R-:W-:Y:S01]  /*13090*/  STL [R1+0x268], R3 ;  /* 0x0002680301007387 */ /* 0x000fe20000100800 */
[----:B------:R-:W-:Y:S01]  /*130a0*/  VIADD R181, R252, 0x164 ;  /* 0x00000164fcb57836 */ /* 0x000fe20000000000 */
[----:B------:R-:W-:Y:S01]  /*130b0*/  ISETP.GT.U32.AND P2, PT, R122, R190, PT ;  /* 0x000000be7a00720c */ /* 0x000fe20003f44070 */
[----:B-1----:R-:W-:-:S02]  /*130c0*/  IMAD.MOV.U32 R0, RZ, RZ, R175 ;  /* 0x000000ffff007224 */ /* 0x002fc400078e00af */
[----:B------:R-:W-:-:S04]  /*130d0*/  IMAD.HI.U32 R174, R232, R178, RZ ;  /* 0x000000b2e8ae7227 */ /* 0x000fc800078e00ff */
[----:B------:R-:W-:Y:S02]  /*130e0*/  @!P5 IMAD.IADD R189, R189, 0x1, -R122 ;  /* 0x00000001bdbdd824 */ /* 0x000fe400078e0a7a */
[----:B------:R-:W-:Y:S01]  /*130f0*/  @!P4 IMAD.MOV R0, RZ, RZ, -R0 ;  /* 0x000000ffff00c224 */ /* 0x000fe200078e0a00 */
[----:B------:R-:W-:Y:S01]  /*13100*/  ISETP.GE.AND P4, PT, R181, RZ, PT ;  /* 0x000000ffb500720c */ /* 0x000fe20003f86270 */
[----:B------:R-:W-:Y:S01]  /*13110*/  IMAD.MOV R174, RZ, RZ, -R174 ;  /* 0x000000ffffae7224 */ /* 0x000fe200078e0aae */
[----:B------:R-:W-:Y:S01]  /*13120*/  ISETP.GT.U32.AND P5, PT, R122, R189, PT ;  /* 0x000000bd7a00720c */ /* 0x000fe20003fa4070 */
[----:B------:R-:W-:Y:S01]  /*13130*/  IMAD.HI.U32 R183, R232, R176, RZ ;  /* 0x000000b0e8b77227 */ /* 0x000fe200078e00ff */
[----:B------:R-:W-:Y:S01]  /*13140*/  IABS R181, R181 ;  /* 0x000000b500b57213 */ /* 0x000fe20000000000 */
[----:B------:R1:W-:Y:S01]  /*13150*/  STL [R1+0x27c], R0 ;  /* 0x00027c0001007387 */ /* 0x0003e20000100800 */
[----:B------:R-:W-:Y:S01]  /*13160*/  @!P2 IADD3 R190, R190, -R122, RZ ;  /* 0x8000007abebea210 */ /* 0x000fe20007ffe0ff */
[----:B------:R-:W-:Y:S01]  /*13170*/  IMAD R174, R122, R174, R178 ;  /* 0x000000ae7aae7224 */ /* 0x000fe200078e02b2 */
[----:B------:R-:W-:Y:S01]  /*13180*/  IADD3 R178, R252, 0x165, RZ ;  /* 0x00000165fcb27810 */ /* 0x000fe20007ffe0ff */
[----:B------:R-:W-:Y:S01]  /*13190*/  IMAD.HI.U32 R182, R232, R181, RZ ;  /* 0x000000b5e8b67227 */ /* 0x000fe200078e00ff */
[----:B------:R-:W-:-:S02]  /*131a0*/  ISETP.GT.U32.AND P2, PT, R122, R190, PT ;  /* 0x000000be7a00720c */ /* 0x000fc40003f44070 */
[----:B------:R-:W-:Y:S01]  /*131b0*/  IABS R179, R178 ;  /* 0x000000b200b37213 */ /* 0x000fe20000000000 */
[----:B------:R-:W-:Y:S02]  /*131c0*/  IMAD.MOV R182, RZ, RZ, -R182 ;  /* 0x000000ffffb67224 */ /* 0x000fe400078e0ab6 */
[----:B-1----:R-:W-:Y:S01]  /*131d0*/  IMAD.MOV.U32 R0, RZ, RZ, R177 ;  /* 0x000000ffff007224 */ /* 0x002fe200078e00b1 */
[----:B------:R-:W-:Y:S01]  /*131e0*/  IADD3 R177, -R183, RZ, RZ ;  /* 0x000000ffb7b17210 */ /* 0x000fe20007ffe1ff */
[----:B------:R-:W-:Y:S01]  /*131f0*/  @!P5 IMAD.IADD R189, R189, 0x1, -R122 ;  /* 0x00000001bdbdd824 */ /* 0x000fe200078e0a7a */
[----:B------:R-:W-:Y:S01]  /*13200*/  ISETP.GE.AND P5, PT, R178, RZ, PT ;  /* 0x000000ffb200720c */ /* 0x000fe20003fa6270 */
[----:B------:R-:W-:Y:S01]  /*13210*/  @!P6 IMAD.MOV R0, RZ, RZ, -R0 ;  /* 0x000000ffff00e224 */ /* 0x000fe200078e0a00 */
[C---:B------:R-:W-:Y:S01]  /*13220*/  ISETP.GT.U32.AND P6, PT, R122.reuse, R174, PT ;  /* 0x000000ae7a00720c */ /* 0x040fe20003fc4070 */
[----:B------:R-:W-:Y:S01]  /*13230*/  IMAD R178, R122, R182, R181 ;  /* 0x000000b67ab27224 */ /* 0x000fe200078e02b5 */
[----:B------:R-:W-:Y:S01]  /*13240*/  IADD3 R183, R252, 0x168, RZ ;  /* 0x00000168fcb77810 */ /* 0x000fe20007ffe0ff */
[----:B------:R-:W-:Y:S01]  /*13250*/  IMAD.HI.U32 R180, R232, R179, RZ ;  /* 0x000000b3e8b47227 */ /* 0x000fe200078e00ff */
[----:B------:R1:W-:Y:S01]  /*13260*/  STL [R1+0x270], R0 ;  /* 0x0002700001007387 */ /* 0x0003e20000100800 */
[----:B------:R-:W-:-:S02]  /*13270*/  IADD3 R182, R252, 0x16b, RZ ;  /* 0x0000016bfcb67810 */ /* 0x000fc40007ffe0ff */
[----:B------:R-:W-:Y:S01]  /*13280*/  @!P2 IMAD.IADD R190, R190, 0x1, -R122 ;  /* 0x00000001bebea824 */ /* 0x000fe200078e0a7a */
[C---:B------:R-:W-:Y:S01]  /*13290*/  ISETP.GT.U32.AND P2, PT, R122.reuse, R178, PT ;  /* 0x000000b27a00720c */ /* 0x040fe20003f44070 */
[----:B------:R-:W-:Y:S02]  /*132a0*/  IMAD.MOV R180, RZ, RZ, -R180 ;  /* 0x000000ffffb47224 */ /* 0x000fe400078e0ab4 */
[C---:B------:R-:W-:Y:S01]  /*132b0*/  IMAD R176, R122.reuse, R177, R176 ;  /* 0x000000b17ab07224 */ /* 0x040fe200078e02b0 */
[----:B------:R-:W-:Y:S01]  /*132c0*/  IABS R177, R183 ;  /* 0x000000b700b17213 */ /* 0x000fe20000000000 */
[----:B------:R-:W-:Y:S01]  /*132d0*/  IMAD R179, R122, R180, R179 ;  /* 0x000000b47ab37224 */ /* 0x000fe200078e02b3 */
[----:B------:R-:W-:Y:S01]  /*132e0*/  IABS R180, R182 ;  /* 0x000000b600b47213 */ /* 0x000fe20000000000 */
[----:B------:R-:W-:Y:S02]  /*132f0*/  @!P6 IMAD.IADD R174, R174, 0x1, -R122 ;  /* 0x00000001aeaee824 */ /* 0x000fe400078e0a7a */
[----:B-1----:R-:W-:Y:S01]  /*13300*/  IMAD.MOV.U32 R0, RZ, RZ, R189 ;  /* 0x000000ffff007224 */ /* 0x002fe200078e00bd */
[----:B------:R-:W-:Y:S01]  /*13310*/  ISETP.GT.U32.AND P6, PT, R122, R179, PT ;  /* 0x000000b37a00720c */ /* 0x000fe20003fc4070 */
[----:B------:R-:W-:-:S04]  /*13320*/  IMAD.HI.U32 R175, R232, R185, RZ ;  /* 0x000000b9e8af7227 */ /* 0x000fc800078e00ff */
[----:B------:R-:W-:Y:S01]  /*13330*/  @!P2 IMAD.IADD R178, R178, 0x1, -R122 ;  /* 0x00000001b2b2a824 */ /* 0x000fe200078e0a7a */
[----:B------:R-:W-:Y:S01]  /*13340*/  ISETP.GT.U32.AND P2, PT, R122, R174, PT ;  /* 0x000000ae7a00720c */ /* 0x000fe20003f44070 */
[----:B------:R-:W-:Y:S02]  /*13350*/  VIADD R181, R252, 0x169 ;  /* 0x00000169fcb57836 */ /* 0x000fe40000000000 */
[----:B------:R-:W-:Y:S01]  /*13360*/  @!P0 IMAD.MOV R0, RZ, RZ, -R0 ;  /* 0x000000ffff008224 */ /* 0x000fe200078e0a00 */
[----:B------:R-:W-:Y:S01]  /*13370*/  ISETP.GT.U32.AND P0, PT, R122, R178, PT ;  /* 0x000000b27a00720c */ /* 0x000fe20003f04070 */
[----:B------:R-:W-:Y:S01]  /*13380*/  IMAD.MOV R175, RZ, RZ, -R175 ;  /* 0x000000ffffaf7224 */ /* 0x000fe200078e0aaf */
[----:B------:R-:W-:Y:S01]  /*13390*/  IABS R187, R181 ;  /* 0x000000b500bb7213 */ /* 0x000fe20000000000 */
[----:B------:R-:W-:Y:S01]  /*133a0*/  IMAD.HI.U32 R191, R232, R177, RZ ;  /* 0x000000b1e8bf7227 */ /* 0x000fe200078e00ff */
[----:B------:R-:W-:Y:S01]  /*133b0*/  @!P6 IADD3 R179, R179, -R122, RZ ;  /* 0x8000007ab3b3e210 */ /* 0x000fe20007ffe0ff */
[----:B------:R1:W-:Y:S02]  /*133c0*/  STL [R1+0x250], R0 ;  /* 0x0002500001007387 */ /* 0x0003e40000100800 */
[C---:B------:R-:W-:Y:S01]  /*133d0*/  IMAD R185, R122.reuse, R175, R185 ;  /* 0x000000af7ab97224 */ /* 0x040fe200078e02b9 */
[----:B------:R-:W-:Y:S01]  /*133e0*/  ISETP.GT.U32.AND P6, PT, R122, R179, PT ;  /* 0x000000b37a00720c */ /* 0x000fe20003fc4070 */
[----:B------:R-:W-:-:S02]  /*133f0*/  IMAD.MOV R191, RZ, RZ, -R191 ;  /* 0x000000ffffbf7224 */ /* 0x000fc400078e0abf */
[----:B------:R-:W-:-:S04]  /*13400*/  IMAD.HI.U32 R189, R232, R187, RZ ;  /* 0x000000bbe8bd7227 */ /* 0x000fc800078e00ff */
[----:B-1----:R-:W-:Y:S01]  /*13410*/  IMAD.MOV.U32 R0, RZ, RZ, R190 ;  /* 0x000000ffff007224 */ /* 0x002fe200078e00be */
[----:B------:R-:W-:Y:S01]  /*13420*/  IADD3 R189, -R189, RZ, RZ ;  /* 0x000000ffbdbd7210 */ /* 0x000fe20007ffe1ff */
[----:B------:R-:W-:Y:S01]  /*13430*/  @!P2 IMAD.IADD R174, R174, 0x1, -R122 ;  /* 0x00000001aeaea824 */ /* 0x000fe200078e0a7a */
[C---:B------:R-:W-:Y:S01]  /*13440*/  ISETP.GT.U32.AND P2, PT, R122.reuse, R185, PT ;  /* 0x000000b97a00720c */ /* 0x040fe20003f44070 */
[----:B------:R-:W-:Y:S01]  /*13450*/  @!P3 IMAD.MOV R0, RZ, RZ, -R0 ;  /* 0x000000ffff00b224 */ /* 0x000fe200078e0a00 */
[C---:B------:R-:W-:Y:S01]  /*13460*/  ISETP.GT.U32.AND P3, PT, R122.reuse, R176, PT ;  /* 0x000000b07a00720c */ /* 0x040fe20003f64070 */
[----:B------:R-:W-:Y:S01]  /*13470*/  IMAD R177, R122, R191, R177 ;  /* 0x000000bf7ab17224 */ /* 0x000fe200078e02b1 */
[----:B------:R-:W-:Y:S01]  /*13480*/  MOV R3, R174 ;  /* 0x000000ae00037202 */ /* 0x000fe20000000f00 */
[----:B------:R-:W-:Y:S01]  /*13490*/  VIADD R175, R252, 0x16a ;  /* 0x0000016afcaf7836 */ /* 0x000fe20000000000 */
[----:B------:R1:W-:Y:S01]  /*134a0*/  STL [R1+0x24c], R0 ;  /* 0x00024c0001007387 */ /* 0x0003e20000100800 */
[--C-:B------:R-:W-:Y:S01]  /*134b0*/  @!P0 IMAD.IADD R178, R178, 0x1, -R122.reuse ;  /* 0x00000001b2b28824 */ /* 0x100fe200078e0a7a */
[C---:B------:R-:W-:Y:S01]  /*134c0*/  ISETP.GT.U32.AND P0, PT, R122.reuse, R177, PT ;  /* 0x000000b17a00720c */ /* 0x040fe20003f04070 */
[----:B------:R-:W-:Y:S01]  /*134d0*/  IMAD R187, R122, R189, R187 ;  /* 0x000000bd7abb7224 */ /* 0x000fe200078e02bb */
[----:B------:R-:W-:Y:S01]  /*134e0*/  IABS R188, R175 ;  /* 0x000000af00bc7213 */ /* 0x000fe20000000000 */
[----:B------:R-:W-:-:S02]  /*134f0*/  @!P6 IMAD.IADD R179, R179, 0x1, -R122 ;  /* 0x00000001b3b3e824 */ /* 0x000fc400078e0a7a */
[----:B------:R-:W-:Y:S01]  /*13500*/  @!P2 IADD3 R185, R185, -R122, RZ ;  /* 0x8000007ab9b9a210 */ /* 0x000fe20007ffe0ff */
[----:B------:R-:W-:Y:S01]  /*13510*/  @!P1 IMAD.MOV R3, RZ, RZ, -R3 ;  /* 0x000000ffff039224 */ /* 0x000fe200078e0a03 */
[C---:B------:R-:W-:Y:S01]  /*13520*/  ISETP.GT.U32.AND P6, PT, R122.reuse, R187, PT ;  /* 0x000000bb7a00720c */ /* 0x040fe20003fc4070 */
[----:B-1----:R-:W-:Y:S01]  /*13530*/  IMAD.MOV.U32 R0, RZ, RZ, R178 ;  /* 0x000000ffff007224 */ /* 0x002fe200078e00b2 */
[----:B------:R-:W-:Y:S01]  /*13540*/  ISETP.GT.U32.AND P1, PT, R122, R185, PT ;  /* 0x000000b97a00720c */ /* 0x000fe20003f24070 */
[----:B------:R-:W-:Y:S01]  /*13550*/  IMAD.HI.U32 R190, R232, R188, RZ ;  /* 0x000000bce8be7227 */ /* 0x000fe200078e00ff */
[----:B------:R-:W-:Y:S01]  /*13560*/  STL [R1+0x238], R3 ;  /* 0x0002380301007387 */ /* 0x000fe20000100800 */
[----:B------:R-:W-:Y:S02]  /*13570*/  ISETP.GE.AND P2, PT, R184, RZ, PT ;  /* 0x000000ffb800720c */ /* 0x000fe40003f46270 */
[--C-:B------:R-:W-:Y:S01]  /*13580*/  @!P3 IMAD.IADD R176, R176, 0x1, -R122.reuse ;  /* 0x00000001b0b0b824 */ /* 0x100fe200078e0a7a */
[----:B------:R-:W-:Y:S01]  /*13590*/  @!P4 IADD3 R0, -R0, RZ, RZ ;  /* 0x000000ff0000c210 */ /* 0x000fe20007ffe1ff */
[----:B------:R-:W-:Y:S01]  /*135a0*/  @!P0 IMAD.IADD R177, R177, 0x1, -R122 ;  /* 0x00000001b1b18824 */ /* 0x000fe200078e0a7a */
[----:B------:R-:W-:Y:S01]  /*135b0*/  IADD3 R190, -R190, RZ, RZ ;  /* 0x000000ffbebe7210 */ /* 0x000fe20007ffe1ff */
[----:B------:R-:W-:Y:S01]  /*135c0*/  IMAD.HI.U32 R191, R232, R180, RZ ;  /* 0x000000b4e8bf7227 */ /* 0x000fe200078e00ff */
[----:B------:R-:W-:Y:S01]  /*135d0*/  ISETP.GT.U32.AND P0, PT, R122, R176, PT ;  /* 0x000000b07a00720c */ /* 0x000fe20003f04070 */
[----:B------:R1:W-:Y:S01]  /*135e0*/  STL [R1+0x220], R0 ;  /* 0x0002200001007387 */ /* 0x0003e20000100800 */
[----:B------:R-:W-:Y:S01]  /*135f0*/  ISETP.GE.AND P3, PT, R186, RZ, PT ;  /* 0x000000ffba00720c */ /* 0x000fe20003f66270 */
[----:B------:R-:W-:Y:S01]  /*13600*/  IMAD.MOV R191, RZ, RZ, -R191 ;  /* 0x000000ffffbf7224 */ /* 0x000fe200078e0abf */
[C---:B------:R-:W-:Y:S01]  /*13610*/  ISETP.GT.U32.AND P4, PT, R122.reuse, R177, PT ;  /* 0x000000b17a00720c */ /* 0x040fe20003f84070 */
[----:B------:R-:W-:Y:S01]  /*13620*/  IMAD R188, R122, R190, R188 ;  /* 0x000000be7abc7224 */ /* 0x000fe200078e02bc */
[----:B------:R-:W-:Y:S01]  /*13630*/  @!P1 IADD3 R185, R185, -R122, RZ ;  /* 0x8000007ab9b99210 */ /* 0x000fe20007ffe0ff */
[----:B------:R-:W-:-:S02]  /*13640*/  VIADD R186, R252, 0x16c ;  /* 0x0000016cfcba7836 */ /* 0x000fc40000000000 */
[----:B------:R-:W-:Y:S02]  /*13650*/  @!P6 IMAD.IADD R187, R187, 0x1, -R122 ;  /* 0x00000001bbbbe824 */ /* 0x000fe400078e0a7a */
[----:B-1----:R-:W-:Y:S01]  /*13660*/  IMAD.MOV.U32 R0, RZ, RZ, R179 ;  /* 0x000000ffff007224 */ /* 0x002fe200078e00b3 */
[----:B------:R-:W-:Y:S01]  /*13670*/  IABS R178, R186 ;  /* 0x000000ba00b27213 */ /* 0x000fe20000000000 */
[C---:B------:R-:W-:Y:S01]  /*13680*/  IMAD R180, R122.reuse, R191, R180 ;  /* 0x000000bf7ab47224 */ /* 0x040fe200078e02b4 */
[C---:B------:R-:W-:Y:S01]  /*13690*/  ISETP.GT.U32.AND P6, PT, R122.reuse, R187, PT ;  /* 0x000000bb7a00720c */ /* 0x040fe20003fc4070 */
[----:B------:R-:W-:Y:S01]  /*136a0*/  @!P5 IMAD.MOV R0, RZ, RZ, -R0 ;  /* 0x000000ffff00d224 */ /* 0x000fe200078e0a00 */
[----:B------:R-:W-:Y:S01]  /*136b0*/  ISETP.GT.U32.AND P5, PT, R122, R188, PT ;  /* 0x000000bc7a00720c */ /* 0x000fe20003fa4070 */
[----:B------:R-:W-:Y:S01]  /*136c0*/  @!P0 IMAD.IADD R176, R176, 0x1, -R122 ;  /* 0x00000001b0b08824 */ /* 0x000fe200078e0a7a */
[----:B------:R-:W-:Y:S01]  /*136d0*/  ISETP.GT.U32.AND P1, PT, R122, R180, PT ;  /* 0x000000b47a00720c */ /* 0x000fe20003f24070 */
[----:B------:R-:W-:Y:S01]  /*136e0*/  VIADD R184, R252, 0x16d ;  /* 0x0000016dfcb87836 */ /* 0x000fe20000000000 */
[----:B------:R-:W-:Y:S01]  /*136f0*/  ISETP.GE.AND P0, PT, R183, RZ, PT ;  /* 0x000000ffb700720c */ /* 0x000fe20003f06270 */
[----:B------:R-:W-:Y:S01]  /*13700*/  IMAD.HI.U32 R179, R232, R178, RZ ;  /* 0x000000b2e8b37227 */ /* 0x000fe200078e00ff */
[----:B------:R1:W-:Y:S02]  /*13710*/  STL [R1+0x21c], R0 ;  /* 0x00021c0001007387 */ /* 0x0003e40000100800 */
[----:B------:R-:W-:Y:S01]  /*13720*/  IABS R174, R184 ;  /* 0x000000b800ae7213 */ /* 0x000fe20000000000 */
[----:B------:R-:W-:Y:S01]  /*13730*/  IMAD.MOV.U32 R3, RZ, RZ, R176 ;  /* 0x000000ffff037224 */ /* 0x000fe200078e00b0 */
[----:B------:R-:W-:Y:S01]  /*13740*/  IADD3 R179, -R179, RZ, RZ ;  /* 0x000000ffb3b37210 */ /* 0x000fe20007ffe1ff */
[--C-:B------:R-:W-:Y:S01]  /*13750*/  @!P4 IMAD.IADD R177, R177, 0x1, -R122.reuse ;  /* 0x00000001b1b1c824 */ /* 0x100fe200078e0a7a */
[----:B------:R-:W-:Y:S01]  /*13760*/  ISETP.GE.AND P4, PT, R181, RZ, PT ;  /* 0x000000ffb500720c */ /* 0x000fe20003f86270 */
[----:B------:R-:W-:Y:S01]  /*13770*/  @!P3 IMAD.MOV R3, RZ, RZ, -R3 ;  /* 0x000000ffff03b224 */ /* 0x000fe200078e0a03 */
[----:B------:R-:W-:Y:S01]  /*13780*/  ISETP.GE.AND P3, PT, R186, RZ, PT ;  /* 0x000000ffba00720c */ /* 0x000fe20003f66270 */
[--C-:B------:R-:W-:Y:S01]  /*13790*/  @!P5 IMAD.IADD R188, R188, 0x1, -R122.reuse ;  /* 0x00000001bcbcd824 */ /* 0x100fe200078e0a7a */
[----:B------:R-:W-:Y:S01]  /*137a0*/  @!P1 IADD3 R180, R180, -R122, RZ ;  /* 0x8000007ab4b49210 */ /* 0x000fe20007ffe0ff */
[----:B-1----:R-:W-:Y:S01]  /*137b0*/  IMAD.MOV.U32 R0, RZ, RZ, R185 ;  /* 0x000000ffff007224 */ /* 0x002fe200078e00b9 */
[----:B------:R1:W-:Y:S01]  /*137c0*/  STL [R1+0x210], R3 ;  /* 0x0002100301007387 */ /* 0x0003e20000100800 */
[----:B------:R-:W-:Y:S01]  /*137d0*/  @!P6 IMAD.IADD R187, R187, 0x1, -R122 ;  /* 0x00000001bbbbe824 */ /* 0x000fe200078e0a7a */
[----:B------:R-:W-:Y:S01]  /*137e0*/  ISETP.GE.AND P6, PT, R175, RZ, PT ;  /* 0x000000ffaf00720c */ /* 0x000fe20003fc6270 */
[----:B------:R-:W-:Y:S01]  /*137f0*/  IMAD.HI.U32 R175, R232, R174, RZ ;  /* 0x000000aee8af7227 */ /* 0x000fe200078e00ff */
[----:B------:R-:W-:-:S02]  /*13800*/  ISETP.GT.U32.AND P1, PT, R122, R188, PT ;  /* 0x000000bc7a00720c */ /* 0x000fc40003f24070 */
[----:B------:R-:W-:Y:S01]  /*13810*/  ISETP.GE.AND P5, PT, R182, RZ, PT ;  /* 0x000000ffb600720c */ /* 0x000fe20003fa6270 */
[----:B------:R-:W-:Y:S01]  /*13820*/  IMAD R178, R122, R179, R178 ;  /* 0x000000b37ab27224 */ /* 0x000fe200078e02b2 */
[----:B------:R-:W-:Y:S01]  /*13830*/  IADD3 R181, R252, 0x172, RZ ;  /* 0x00000172fcb57810 */ /* 0x000fe20007ffe0ff */
[----:B------:R-:W-:Y:S01]  /*13840*/  @!P2 IMAD.MOV R0, RZ, RZ, -R0 ;  /* 0x000000ffff00a224 */ /* 0x000fe200078e0a00 */
[C---:B------:R-:W-:Y:S01]  /*13850*/  ISETP.GT.U32.AND P2, PT, R122.reuse, R180, PT ;  /* 0x000000b47a00720c */ /* 0x040fe20003f44070 */
[----:B-1----:R-:W-:Y:S02]  /*13860*/  IMAD.MOV.U32 R3, RZ, RZ, R177 ;  /* 0x000000ffff037224 */ /* 0x002fe400078e00b1 */
[----:B------:R-:W-:Y:S01]  /*13870*/  IMAD.MOV R175, RZ, RZ, -R175 ;  /* 0x000000ffffaf7224 */ /* 0x000fe200078e0aaf */
[----:B------:R1:W-:Y:S01]  /*13880*/  STL [R1+0x20c], R0 ;  /* 0x00020c0001007387 */ /* 0x0003e20000100800 */
[----:B------:R-:W-:Y:S01]  /*13890*/  @!P0 IMAD.MOV R3, RZ, RZ, -R3 ;  /* 0x000000ffff038224 */ /* 0x000fe200078e0a03 */
[C---:B------:R-:W-:Y:S01]  /*138a0*/  ISETP.GT.U32.AND P0, PT, R122.reuse, R178, PT ;  /* 0x000000b27a00720c */ /* 0x040fe20003f04070 */
[----:B------:R-:W-:-:S02]  /*138b0*/  IMAD R174, R122, R175, R174 ;  /* 0x000000af7aae7224 */ /* 0x000fc400078e02ae */
[--C-:B------:R-:W-:Y:S01]  /*138c0*/  @!P1 IMAD.IADD R188, R188, 0x1, -R122.reuse ;  /* 0x00000001bcbc9824 */ /* 0x100fe200078e0a7a */
[----:B------:R-:W-:Y:S01]  /*138d0*/  STL [R1+0x1dc], R3 ;  /* 0x0001dc0301007387 */ /* 0x000fe20000100800 */
[----:B------:R-:W-:Y:S01]  /*138e0*/  VIADD R175, R252, 0x16f ;  /* 0x0000016ffcaf7836 */ /* 0x000fe20000000000 */
[----:B------:R-:W-:Y:S01]  /*138f0*/  ISETP.GE.AND P1, PT, R184, RZ, PT ;  /* 0x000000ffb800720c */ /* 0x000fe20003f26270 */
[----:B------:R-:W-:Y:S01]  /*13900*/  VIADD R176, R252, 0x16e ;  /* 0x0000016efcb07836 */ /* 0x000fe20000000000 */
[----:B-1----:R-:W-:Y:S01]  /*13910*/  MOV R0, R187 ;  /* 0x000000bb00007202 */ /* 0x002fe20000000f00 */
[----:B------:R-:W-:Y:S01]  /*13920*/  @!P2 IMAD.IADD R180, R180, 0x1, -R122 ;  /* 0x00000001b4b4a824 */ /* 0x000fe200078e0a7a */
[----:B------:R-:W-:Y:S01]  /*13930*/  IABS R177, R175 ;  /* 0x000000af00b17213 */ /* 0x000fe20000000000 */
[----:B------:R-:W-:Y:S01]  /*13940*/  VIADD R182, R252, 0x170 ;  /* 0x00000170fcb67836 */ /* 0x000fe20000000000 */
[----:B------:R-:W-:Y:S01]  /*13950*/  @!P4 IADD3 R0, -R0, RZ, RZ ;  /* 0x000000ff0000c210 */ /* 0x000fe20007ffe1ff */
[----:B------:R-:W-:Y:S01]  /*13960*/  VIADD R179, R252, 0x171 ;  /* 0x00000171fcb37836 */ /* 0x000fe20000000000 */
[----:B------:R-:W-:Y:S01]  /*13970*/  ISETP.GT.U32.AND P4, PT, R122, R174, PT ;  /* 0x000000ae7a00720c */ /* 0x000fe20003f84070 */
[----:B------:R-:W-:Y:S01]  /*13980*/  VIADD R184, R252, 0x175 ;  /* 0x00000175fcb87836 */ /* 0x000fe20000000000 */
[----:B------:R-:W-:Y:S01]  /*13990*/  @!P0 IADD3 R178, R178, -R122, RZ ;  /* 0x8000007ab2b28210 */ /* 0x000fe20007ffe0ff */
[----:B------:R1:W-:Y:S01]  /*139a0*/  STL [R1+0x1d0], R0 ;  /* 0x0001d00001007387 */ /* 0x0003e20000100800 */
[----:B------:R-:W-:-:S02]  /*139b0*/  IABS R183, R176 ;  /* 0x000000b000b77213 */ /* 0x000fc40000000000 */
[----:B------:R-:W-:Y:S01]  /*139c0*/  ISETP.GE.AND P2, PT, R176, RZ, PT ;  /* 0x000000ffb000720c */ /* 0x000fe20003f46270 */
[----:B------:R-:W-:Y:S01]  /*139d0*/  IMAD.MOV.U32 R176, RZ, RZ, R177 ;  /* 0x000000ffffb07224 */ /* 0x000fe200078e00b1 */
[----:B------:R-:W-:Y:S01]  /*139e0*/  ISETP.GE.AND P0, PT, R175, RZ, PT ;  /* 0x000000ffaf00720c */ /* 0x000fe20003f06270 */
[----:B------:R-:W-:-:S04]  /*139f0*/  IMAD.HI.U32 R177, R232, R183, RZ ;  /* 0x000000b7e8b17227 */ /* 0x000fc800078e00ff */
[----:B-1----:R-:W-:Y:S02]  /*13a00*/  IMAD.MOV.U32 R0, RZ, RZ, R188 ;  /* 0x000000ffff007224 */ /* 0x002fe400078e00bc */
[----:B------:R-:W-:Y:S02]  /*13a10*/  @!P4 IMAD.IADD R174, R174, 0x1, -R122 ;  /* 0x00000001aeaec824 */ /* 0x000fe400078e0a7a */
[----:B------:R-:W-:Y:S01]  /*13a20*/  @!P6 IMAD.MOV R0, RZ, RZ, -R0 ;  /* 0x000000ffff00e224 */ /* 0x000fe200078e0a00 */
[C---:B------:R-:W-:Y:S01]  /*13a30*/  ISETP.GT.U32.AND P6, PT, R122.reuse, R178, PT ;  /* 0x000000b27a00720c */ /* 0x040fe20003fc4070 */
[----:B------:R-:W-:Y:S01]  /*13a40*/  IMAD.MOV R177, RZ, RZ, -R177 ;  /* 0x000000ffffb17224 */ /* 0x000fe200078e0ab1 */
[----:B------:R-:W-:Y:S01]  /*13a50*/  ISETP.GT.U32.AND P4, PT, R122, R174, PT ;  /* 0x000000ae7a00720c */ /* 0x000fe20003f84070 */
[----:B------:R-:W-:Y:S01]  /*13a60*/  IMAD.HI.U32 R175, R232, R176, RZ ;  /* 0x000000b0e8af7227 */ /* 0x000fe200078e00ff */
[----:B------:R1:W-:Y:S03]  /*13a70*/  STL [R1+0x140], R0 ;  /* 0x0001400001007387 */ /* 0x0003e60000100800 */
[----:B------:R-:W-:-:S02]  /*13a80*/  IMAD R183, R122, R177, R183 ;  /* 0x000000b17ab77224 */ /* 0x000fc400078e02b7 */
[----:B------:R-:W-:Y:S02]  /*13a90*/  IMAD.MOV R175, RZ, RZ, -R175 ;  /* 0x000000ffffaf7224 */ /* 0x000fe400078e0aaf */
[----:B------:R-:W-:Y:S02]  /*13aa0*/  VIADD R188, R252, 0x174 ;  /* 0x00000174fcbc7836 */ /* 0x000fe40000000000 */
[----:B------:R-:W-:Y:S01]  /*13ab0*/  @!P6 IMAD.IADD R178, R178, 0x1, -R122 ;  /* 0x00000001b2b2e824 */ /* 0x000fe200078e0a7a */
[----:B-1----:R-:W-:Y:S01]  /*13ac0*/  MOV R0, R180 ;  /* 0x000000b400007202 */ /* 0x002fe20000000f00 */
[C---:B------:R-:W-:Y:S01]  /*13ad0*/  IMAD R176, R122.reuse, R175, R176 ;  /* 0x000000af7ab07224 */ /* 0x040fe200078e02b0 */
[----:B------:R-:W-:Y:S01]  /*13ae0*/  ISETP.GT.U32.AND P6, PT, R122, R183, PT ;  /* 0x000000b77a00720c */ /* 0x000fe20003fc4070 */
[----:B------:R-:W-:Y:S01]  /*13af0*/  IMAD.MOV.U32 R3, RZ, RZ, R178 ;  /* 0x000000ffff037224 */ /* 0x000fe200078e00b2 */
[----:B------:R-:W-:Y:S01]  /*13b00*/  @!P5 IADD3 R0, -R0, RZ, RZ ;  /* 0x000000ff0000d210 */ /* 0x000fe20007ffe1ff */
[----:B------:R-:W-:Y:S01]  /*13b10*/  @!P4 IMAD.IADD R174, R174, 0x1, -R122 ;  /* 0x00000001aeaec824 */ /* 0x000fe200078e0a7a */
[----:B------:R-:W-:Y:S01]  /*13b20*/  ISETP.GE.AND P5, PT, R182, RZ, PT ;  /* 0x000000ffb600720c */ /* 0x000fe20003fa6270 */
[----:B------:R-:W-:Y:S01]  /*13b30*/  @!P3 IMAD.MOV R3, RZ, RZ, -R3 ;  /* 0x000000ffff03b224 */ /* 0x000fe200078e0a03 */
[----:B------:R-:W-:Y:S01]  /*13b40*/  ISETP.GT.U32.AND P3, PT, R122, R176, PT ;  /* 0x000000b07a00720c */ /* 0x000fe20003f64070 */
[----:B------:R1:W-:Y:S01]  /*13b50*/  STL [R1+0x1d4], R0 ;  /* 0x0001d40001007387 */ /* 0x0003e20000100800 */
[----:B------:R-:W-:Y:S01]  /*13b60*/  IABS R182, R182 ;  /* 0x000000b600b67213 */ /* 0x000fe20000000000 */
[----:B------:R-:W-:Y:S01]  /*13b70*/  VIADD R175, R252, 0x173 ;  /* 0x00000173fcaf7836 */ /* 0x000fe20000000000 */
[----:B------:R-:W-:Y:S01]  /*13b80*/  ISETP.GE.AND P4, PT, R179, RZ, PT ;  /* 0x000000ffb300720c */ /* 0x000fe20003f86270 */
[----:B------:R-:W-:Y:S01]  /*13b90*/  STL [R1+0x1f0], R3 ;  /* 0x0001f00301007387 */ /* 0x000fe20000100800 */
[----:B------:R-:W-:Y:S01]  /*13ba0*/  IABS R179, R179 ;  /* 0x000000b300b37213 */ /* 0x000fe20000000000 */
[----:B------:R-:W-:Y:S01]  /*13bb0*/  IMAD.HI.U32 R177, R232, R182, RZ ;  /* 0x000000b6e8b17227 */ /* 0x000fe200078e00ff */
[----:B------:R-:W-:-:S02]  /*13bc0*/  IABS R180, R175 ;  /* 0x000000af00b47213 */ /* 0x000fc40000000000 */
[----:B-1----:R-:W-:Y:S01]  /*13bd0*/  MOV R0, R174 ;  /* 0x000000ae00007202 */ /* 0x002fe20000000f00 */
[----:B------:R-:W-:Y:S02]  /*13be0*/  @!P6 IMAD.IADD R183, R183, 0x1, -R122 ;  /* 0x00000001b7b7e824 */ /* 0x000fe400078e0a7a */
[----:B------:R-:W-:Y:S02]  /*13bf0*/  IMAD.MOV R177, RZ, RZ, -R177 ;  /* 0x000000ffffb17224 */ /* 0x000fe400078e0ab1 */
[----:B------:R-:W-:Y:S01]  /*13c00*/  @!P1 IMAD.MOV R0, RZ, RZ, -R0 ;  /* 0x000000ffff009224 */ /* 0x000fe200078e0a00 */
[----:B------:R-:W-:Y:S01]  /*13c10*/  ISETP.GE.AND P1, PT, R181, RZ, PT ;  /* 0x000000ffb500720c */ /* 0x000fe20003f26270 */
[----:B------:R-:W-:Y:S01]  /*13c20*/  @!P3 IMAD.IADD R176, R176, 0x1, -R122 ;  /* 0x00000001b0b0b824 */ /* 0x000fe200078e0a7a */
[----:B------:R-:W-:Y:S01]  /*13c30*/  IABS R181, R181 ;  /* 0x000000b500b57213 */ /* 0x000fe20000000000 */
[C---:B------:R-:W-:Y:S01]  /*13c40*/  IMAD R182, R122.reuse, R177, R182 ;  /* 0x000000b17ab67224 */ /* 0x040fe200078e02b6 */
[----:B------:R-:W-:Y:S01]  /*13c50*/  ISETP.GT.U32.AND P6, PT, R122, R183, PT ;  /* 0x000000b77a00720c */ /* 0x000fe20003fc4070 */
[----:B------:R-:W-:Y:S01]  /*13c60*/  IMAD.HI.U32 R174, R232, R179, RZ ;  /* 0x000000b3e8ae7227 */ /* 0x000fe200078e00ff */
[----:B------:R-:W-:Y:S01]  /*13c70*/  ISETP.GT.U32.AND P3, PT, R122, R176, PT ;  /* 0x000000b07a00720c */ /* 0x000fe20003f64070 */
[----:B------:R1:W-:Y:S02]  /*13c80*/  STL [R1+0x1e4], R0 ;  /* 0x0001e40001007387 */ /* 0x0003e40000100800 */
[----:B------:R-:W-:Y:S01]  /*13c90*/  IMAD.HI.U32 R177, R232, R181, RZ ;  /* 0x000000b5e8b17227 */ /* 0x000fe200078e00ff */
[----:B------:R-:W-:-:S03]  /*13ca0*/  IADD3 R174, -R174, RZ, RZ ;  /* 0x000000ffaeae7210 */ /* 0x000fc60007ffe1ff */
[----:B------:R-:W-:Y:S01]  /*13cb0*/  IMAD.HI.U32 R178, R232, R180, RZ ;  /* 0x000000b4e8b27227 */ /* 0x000fe200078e00ff */
[----:B------:R-:W-:-:S03]  /*13cc0*/  IADD3 R177, -R177, RZ, RZ ;  /* 0x000000ffb1b17210 */ /* 0x000fc60007ffe1ff */
[----:B------:R-:W-:Y:S01]  /*13cd0*/  @!P6 IMAD.IADD R183, R183, 0x1, -R122 ;  /* 0x00000001b7b7e824 */ /* 0x000fe200078e0a7a */
[C---:B------:R-:W-:Y:S01]  /*13ce0*/  ISETP.GT.U32.AND P6, PT, R122.reuse, R182, PT ;  /* 0x000000b67a00720c */ /* 0x040fe20003fc4070 */
[----:B------:R-:W-:Y:S01]  /*13cf0*/  IMAD R181, R122, R177, R181 ;  /* 0x000000b17ab57224 */ /* 0x000fe200078e02b5 */
[----:B------:R-:W-:Y:S01]  /*13d00*/  @!P3 IADD3 R176, R176, -R122, RZ ;  /* 0x8000007ab0b0b210 */ /* 0x000fe20007ffe0ff */
[C---:B------:R-:W-:Y:S01]  /*13d10*/  IMAD R179, R122.reuse, R174, R179 ;  /* 0x000000ae7ab37224 */ /* 0x040fe200078e02b3 */
[----:B------:R-:W-:Y:S01]  /*13d20*/  IABS R174, R188 ;  /* 0x000000bc00ae7213 */ /* 0x000fe20000000000 */
[----:B-1----:R-:W-:Y:S01]  /*13d30*/  IMAD.MOV.U32 R0, RZ, RZ, R183 ;  /* 0x000000ffff007224 */ /* 0x002fe200078e00b7 */
[C---:B------:R-:W-:Y:S01]  /*13d40*/  ISETP.GT.U32.AND P3, PT, R122.reuse, R181, PT ;  /* 0x000000b57a00720c */ /* 0x040fe20003f64070 */
[----:B------:R-:W-:Y:S01]  /*13d50*/  IMAD.MOV R178, RZ, RZ, -R178 ;  /* 0x000000ffffb27224 */ /* 0x000fe200078e0ab2 */
[----:B------:R-:W-:Y:S01]  /*13d60*/  IABS R183, R184 ;  /* 0x000000b800b77213 */ /* 0x000fe20000000000 */
[----:B------:R-:W-:Y:S01]  /*13d70*/  @!P2 IMAD.MOV R0, RZ, RZ, -R0 ;  /* 0x000000ffff00a224 */ /* 0x000fe200078e0a00 */
[C---:B------:R-:W-:Y:S01]  /*13d80*/  ISETP.GT.U32.AND P2, PT, R122.reuse, R179, PT ;  /* 0x000000b37a00720c */ /* 0x040fe20003f44070 */
[----:B------:R-:W-:-:S02]  /*13d90*/  IMAD R180, R122, R178, R180 ;  /* 0x000000b27ab47224 */ /* 0x000fc400078e02b4 */
[----:B------:R-:W-:Y:S01]  /*13da0*/  @!P6 IADD3 R182, R182, -R122, RZ ;  /* 0x8000007ab6b6e210 */ /* 0x000fe20007ffe0ff */
[----:B------:R1:W-:Y:S01]  /*13db0*/  STL [R1+0x1e0], R0 ;  /* 0x0001e00001007387 */ /* 0x0003e20000100800 */
[----:B------:R-:W-:Y:S01]  /*13dc0*/  IMAD.HI.U32 R177, R232, R174, RZ ;  /* 0x000000aee8b17227 */ /* 0x000fe200078e00ff */
[----:B------:R-:W-:-:S03]  /*13dd0*/  ISETP.GT.U32.AND P6, PT, R122, R180, PT ;  /* 0x000000b47a00720c */ /* 0x000fc60003fc4070 */
[--C-:B------:R-:W-:Y:S02]  /*13de0*/  @!P3 IMAD.IADD R181, R181, 0x1, -R122.reuse ;  /* 0x00000001b5b5b824 */ /* 0x100fe400078e0a7a */
[----:B------:R-:W-:Y:S02]  /*13df0*/  IMAD.MOV R177, RZ, RZ, -R177 ;  /* 0x000000ffffb17224 */ /* 0x000fe400078e0ab1 */
[----:B------:R-:W-:Y:S01]  /*13e00*/  @!P2 IMAD.IADD R179, R179, 0x1, -R122 ;  /* 0x00000001b3b3a824 */ /* 0x000fe200078e0a7a */
[----:B-1----:R-:W-:Y:S01]  /*13e10*/  MOV R0, R176 ;  /* 0x000000b000007202 */ /* 0x002fe20000000f00 */
[----:B------:R-:W-:Y:S01]  /*13e20*/  IMAD.HI.U32 R176, R232, R183, RZ ;  /* 0x000000b7e8b07227 */ /* 0x000fe200078e00ff */
[C---:B------:R-:W-:Y:S02]  /*13e30*/  ISETP.GT.U32.AND P2, PT, R122.reuse, R182, PT ;  /* 0x000000b67a00720c */ /* 0x040fe40003f44070 */
[C---:B------:R-:W-:Y:S01]  /*13e40*/  ISETP.GT.U32.AND P3, PT, R122.reuse, R179, PT ;  /* 0x000000b37a00720c */ /* 0x040fe20003f64070 */
[----:B------:R-:W-:Y:S01]  /*13e50*/  @!P0 IMAD.MOV R0, RZ, RZ, -R0 ;  /* 0x000000ffff008224 */ /* 0x000fe200078e0a00 */
[----:B------:R-:W-:Y:S01]  /*13e60*/  ISETP.GT.U32.AND P0, PT, R122, R181, PT ;  /* 0x000000b57a00720c */ /* 0x000fe20003f04070 */
[----:B------:R-:W-:-:S02]  /*13e70*/  @!P6 IMAD.IADD R180, R180, 0x1, -R122 ;  /* 0x00000001b4b4e824 */ /* 0x000fc400078e0a7a */
[----:B------:R-:W-:Y:S01]  /*13e80*/  IMAD.MOV R176, RZ, RZ, -R176 ;  /* 0x000000ffffb07224 */ /* 0x000fe200078e0ab0 */
[----:B------:R1:W-:Y:S01]  /*13e90*/  STL [R1+0x1d8], R0 ;  /* 0x0001d80001007387 */ /* 0x0003e20000100800 */
[C---:B------:R-:W-:Y:S01]  /*13ea0*/  IMAD R174, R122.reuse, R177, R174 ;  /* 0x000000b17aae7224 */ /* 0x040fe200078e02ae */
[C---:B------:R-:W-:Y:S01]  /*13eb0*/  ISETP.GT.U32.AND P6, PT, R122.reuse, R180, PT ;  /* 0x000000b47a00720c */ /* 0x040fe20003fc4070 */
[----:B------:R-:W-:Y:S02]  /*13ec0*/  IMAD R183, R122, R176, R183 ;  /* 0x000000b07ab77224 */ /* 0x000fe400078e02b7 */
[----:B------:R-:W-:Y:S01]  /*13ed0*/  @!P2 IADD3 R182, R182, -R122, RZ ;  /* 0x8000007ab6b6a210 */ /* 0x000fe20007ffe0ff */
[----:B------:R-:W-:Y:S01]  /*13ee0*/  VIADD R177, R252, 0x177 ;  /* 0x00000177fcb17836 */ /* 0x000fe20000000000 */
[C---:B------:R-:W-:Y:S01]  /*13ef0*/  ISETP.GT.U32.AND P2, PT, R122.reuse, R174, PT ;  /* 0x000000ae7a00720c */ /* 0x040fe20003f44070 */
[--C-:B------:R-:W-:Y:S01]  /*13f00*/  @!P3 IMAD.IADD R179, R179, 0x1, -R122.reuse ;  /* 0x00000001b3b3b824 */ /* 0x100fe200078e0a7a */
[----:B------:R-:W-:Y:S01]  /*13f10*/  ISETP.GE.AND P3, PT, R175, RZ, PT ;  /* 0x000000ffaf00720c */ /* 0x000fe20003f66270 */
[----:B------:R-:W-:Y:S01]  /*13f20*/  @!P0 IMAD.IADD R181, R181, 0x1, -R122 ;  /* 0x00000001b5b58824 */ /* 0x000fe200078e0a7a */
[----:B------:R-:W-:Y:S01]  /*13f30*/  ISETP.GT.U32.AND P0, PT, R122, R183, PT ;  /* 0x000000b77a00720c */ /* 0x000fe20003f04070 */
[----:B------:R-:W-:Y:S01]  /*13f40*/  VIADD R175, R252, 0x178 ;  /* 0x00000178fcaf7836 */ /* 0x000fe20000000000 */
[----:B------:R-:W-:Y:S01]  /*13f50*/  IABS R186, R177 ;  /* 0x000000b100ba7213 */ /* 0x000fe20000000000 */
[----:B------:R-:W-:Y:S01]  /*13f60*/  IMAD.MOV.U32 R3, RZ, RZ, R182 ;  /* 0x000000ffff037224 */ /* 0x000fe200078e00b6 */
[----:B------:R-:W-:Y:S01]  /*13f70*/  @!P6 IADD3 R180, R180, -R122, RZ ;  /* 0x8000007ab4b4e210 */ /* 0x000fe20007ffe0ff */
[----:B------:R-:W-:Y:S01]  /*13f80*/  VIADD R178, R252, 0x176 ;  /* 0x00000176fcb27836 */ /* 0x000fe20000000000 */
[----:B------:R-:W-:Y:S01]  /*13f90*/  ISETP.GE.AND P6, PT, R188, RZ, PT ;  /* 0x000000ffbc00720c */ /* 0x000fe20003fc6270 */
[----:B------:R-:W-:Y:S01]  /*13fa0*/  IMAD.HI.U32 R176, R232, R186, RZ ;  /* 0x000000bae8b07227 */ /* 0x000fe200078e00ff */
[----:B------:R-:W-:-:S02]  /*13fb0*/  IABS R188, R175 ;  /* 0x000000af00bc7213 */ /* 0x000fc40000000000 */
[----:B-1----:R-:W-:Y:S01]  /*13fc0*/  MOV R0, R179 ;  /* 0x000000b300007202 */ /* 0x002fe20000000f00 */
[--C-:B------:R-:W-:Y:S01]  /*13fd0*/  @!P2 IMAD.IADD R174, R174, 0x1, -R122.reuse ;  /* 0x00000001aeaea824 */ /* 0x100fe200078e0a7a */
[----:B------:R-:W-:Y:S01]  /*13fe0*/  ISETP.GE.AND P2, PT, R184, RZ, PT ;  /* 0x000000ffb800720c */ /* 0x000fe20003f46270 */
[----:B------:R-:W-:Y:S01]  /*13ff0*/  @!P0 IMAD.IADD R183, R183, 0x1, -R122 ;  /* 0x00000001b7b78824 */ /* 0x000fe200078e0a7a */
[----:B------:R-:W-:Y:S01]  /*14000*/  MOV R184, R188 ;  /* 0x000000bc00b87202 */ /* 0x000fe20000000f00 */
[----:B------:R-:W-:Y:S01]  /*14010*/  @!P5 IMAD.MOV R3, RZ, RZ, -R3 ;  /* 0x000000ffff03d224 */ /* 0x000fe200078e0a03 */
[----:B------:R-:W-:Y:S01]  /*14020*/  @!P4 IADD3 R0, -R0, RZ, RZ ;  /* 0x000000ff0000c210 */ /* 0x000fe20007ffe1ff */
[----:B------:R-:W-:Y:S01]  /*14030*/  IMAD.MOV R176, RZ, RZ, -R176 ;  /* 0x000000ffffb07224 */ /* 0x000fe200078e0ab0 */
[----:B------:R-:W-:Y:S01]  /*14040*/  ISETP.GT.U32.AND P4, PT, R122, R183, PT ;  /* 0x000000b77a00720c */ /* 0x000fe20003f84070 */
[----:B------:R-:W-:Y:S01]  /*14050*/  IMAD.HI.U32 R182, R232, R184, RZ ;  /* 0x000000b8e8b67227 */ /* 0x000fe200078e00ff */
[----:B------:R-:W-:Y:S01]  /*14060*/  IABS R187, R178 ;  /* 0x000000b200bb7213 */ /* 0x000fe20000000000 */
[----:B------:R-:W-:Y:S01]  /*14070*/  STL [R1+0x1a0], R3 ;  /* 0x0001a00301007387 */ /* 0x000fe20000100800 */
[C---:B------:R-:W-:Y:S01]  /*14080*/  ISETP.GT.U32.AND P0, PT, R122.reuse, R174, PT ;  /* 0x000000ae7a00720c */ /* 0x040fe20003f04070 */
[----:B------:R-:W-:-:S02]  /*14090*/  IMAD R186, R122, R176, R186 ;  /* 0x000000b07aba7224 */ /* 0x000fc400078e02ba */
[----:B------:R1:W-:Y:S01]  /*140a0*/  STL [R1+0x1a4], R0 ;  /* 0x0001a40001007387 */ /* 0x0003e20000100800 */
[----:B------:R-:W-:Y:S02]  /*140b0*/  IMAD.MOV R179, RZ, RZ, -R182 ;  /* 0x000000ffffb37224 */ /* 0x000fe400078e0ab6 */
[----:B------:R-:W-:-:S04]  /*140c0*/  IMAD.HI.U32 R185, R232, R187, RZ ;  /* 0x000000bbe8b97227 */ /* 0x000fc800078e00ff */
[----:B------:R-:W-:Y:S02]  /*140d0*/  IMAD R184, R122, R179, R184 ;  /* 0x000000b37ab87224 */ /* 0x000fe400078e02b8 */
[----:B------:R-:W-:Y:S01]  /*140e0*/  IMAD.MOV R185, RZ, RZ, -R185 ;  /* 0x000000ffffb97224 */ /* 0x000fe200078e0ab9 */
[----:B------:R-:W-:Y:S01]  /*140f0*/  @!P0 IADD3 R174, R174, -R122, RZ ;  /* 0x8000007aaeae8210 */ /* 0x000fe20007ffe0ff */
[----:B-1----:R-:W-:Y:S01]  /*14100*/  IMAD.MOV.U32 R0, RZ, RZ, R180 ;  /* 0x000000ffff007224 */ /* 0x002fe200078e00b4 */
[----:B------:R-:W-:Y:S01]  /*14110*/  ISETP.GE.AND P0, PT, R177, RZ, PT ;  /* 0x000000ffb100720c */ /* 0x000fe20003f06270 */
[----:B------:R-:W-:Y:S01]  /*14120*/  @!P4 IMAD.IADD R183, R183, 0x1, -R122 ;  /* 0x00000001b7b7c824 */ /* 0x000fe200078e0a7a */
[C---:B------:R-:W-:Y:S01]  /*14130*/  ISETP.GT.U32.AND P4, PT, R122.reuse, R184, PT ;  /* 0x000000b87a00720c */ /* 0x040fe20003f84070 */
[----:B------:R-:W-:Y:S01]  /*14140*/  @!P3 IMAD.MOV R0, RZ, RZ, -R0 ;  /* 0x000000ffff00b224 */ /* 0x000fe200078e0a00 */
[C---:B------:R-:W-:Y:S01]  /*14150*/  ISETP.GT.U32.AND P3, PT, R122.reuse, R186, PT ;  /* 0x000000ba7a00720c */ /* 0x040fe20003f64070 */
[----:B------:R-:W-:-:S02]  /*14160*/  IMAD R187, R122, R185, R187 ;  /* 0x000000b97abb7224 */ /* 0x000fc400078e02bb */
[----:B------:R-:W-:Y:S02]  /*14170*/  IMAD.MOV.U32 R3, RZ, RZ, R181 ;  /* 0x000000ffff037224 */ /* 0x000fe400078e00b5 */
[----:B------:R-:W-:Y:S01]  /*14180*/  VIADD R177, R252, 0x17a ;  /* 0x0000017afcb17836 */ /* 0x000fe20000000000 */
[----:B------:R-:W-:Y:S01]  /*14190*/  ISETP.GT.U32.AND P5, PT, R122, R187, PT ;  /* 0x000000bb7a00720c */ /* 0x000fe20003fa4070 */
[----:B------:R-:W-:Y:S01]  /*141a0*/  @!P1 IMAD.MOV R3, RZ, RZ, -R3 ;  /* 0x000000ffff039224 */ /* 0x000fe200078e0a03 */
[----:B------:R-:W-:Y:S01]  /*141b0*/  ISETP.GE.AND P1, PT, R178, RZ, PT ;  /* 0x000000ffb200720c */ /* 0x000fe20003f26270 */
[----:B------:R-:W-:Y:S01]  /*141c0*/  VIADD R176, R252, 0x179 ;  /* 0x00000179fcb07836 */ /* 0x000fe20000000000 */
[----:B------:R-:W-:Y:S01]  /*141d0*/  IABS R179, R177 ;  /* 0x000000b100b37213 */ /* 0x000fe20000000000 */
[--C-:B------:R-:W-:Y:S01]  /*141e0*/  @!P4 IMAD.IADD R184, R184, 0x1, -R122.reuse ;  /* 0x00000001b8b8c824 */ /* 0x100fe200078e0a7a */
[----:B------:R1:W-:Y:S01]  /*141f0*/  STL [R1+0x1ac], R3 ;  /* 0x0001ac0301007387 */ /* 0x0003e20000100800 */
[----:B------:R-:W-:Y:S01]  /*14200*/  @!P3 IMAD.IADD R186, R186, 0x1, -R122 ;  /* 0x00000001babab824 */ /* 0x000fe200078e0a7a */
[----:B------:R-:W-:Y:S01]  /*14210*/  IABS R181, R176 ;  /* 0x000000b000b57213 */ /* 0x000fe20000000000 */
[----:B------:R-:W-:Y:S01]  /*14220*/  IMAD.HI.U32 R180, R232, R179, RZ ;  /* 0x000000b3e8b47227 */ /* 0x000fe200078e00ff */
[----:B------:R2:W-:Y:S01]  /*14230*/  STL [R1+0x1a8], R0 ;  /* 0x0001a80001007387 */ /* 0x0005e20000100800 */
[----:B------:R-:W-:-:S02]  /*14240*/  ISETP.GT.U32.AND P4, PT, R122, R184, PT ;  /* 0x000000b87a00720c */ /* 0x000fc40003f84070 */
[----:B------:R-:W-:Y:S01]  /*14250*/  ISETP.GT.U32.AND P3, PT, R122, R186, PT ;  /* 0x000000ba7a00720c */ /* 0x000fe20003f64070 */
[----:B------:R-:W-:Y:S01]  /*14260*/  @!P5 IMAD.IADD R187, R187, 0x1, -R122 ;  /* 0x00000001bbbbd824 */ /* 0x000fe200078e0a7a */
[----:B------:R-:W-:Y:S01]  /*14270*/  ISETP.GE.AND P5, PT, R175, RZ, PT ;  /* 0x000000ffaf00720c */ /* 0x000fe20003fa6270 */
[----:B------:R-:W-:Y:S01]  /*14280*/  IMAD.HI.U32 R175, R232, R181, RZ ;  /* 0x000000b5e8af7227 */ /* 0x000fe200078e00ff */
[----:B------:R-:W-:Y:S02]  /*14290*/  IADD3 R178, R252, 0x17b, RZ ;  /* 0x0000017bfcb27810 */ /* 0x000fe40007ffe0ff */
[----:B-1----:R-:W-:Y:S01]  /*142a0*/  MOV R3, R183 ;  /* 0x000000b700037202 */ /* 0x002fe20000000f00 */
[----:B--2---:R-:W-:Y:S01]  /*142b0*/  IMAD.MOV.U32 R0, RZ, RZ, R174 ;  /* 0x000000ffff007224 */ /* 0x004fe200078e00ae */
[----:B------:R-:W-:Y:S01]  /*142c0*/  IADD3 R175, -R175, RZ, RZ ;  /* 0x000000ffafaf7210 */ /* 0x000fe20007ffe1ff */
[----:B------:R-:W-:Y:S01]  /*142d0*/  IMAD.MOV R180, RZ, RZ, -R180 ;  /* 0x000000ffffb47224 */ /* 0x000fe200078e0ab4 */
[----:B------:R-:W-:Y:S01]  /*142e0*/  IABS R185, R178 ;  /* 0x000000b200b97213 */ /* 0x000fe20000000000 */
[----:B------:R-:W-:Y:S01]  /*142f0*/  @!P6 IMAD.MOV R0, RZ, RZ, -R0 ;  /* 0x000000ffff00e224 */ /* 0x000fe200078e0a00 */
[----:B------:R-:W-:Y:S01]  /*14300*/  ISETP.GT.U32.AND P6, PT, R122, R187, PT ;  /* 0x000000bb7a00720c */ /* 0x000fe20003fc4070 */
[--C-:B------:R-:W-:Y:S01]  /*14310*/  @!P3 IMAD.IADD R186, R186, 0x1, -R122.reuse ;  /* 0x00000001babab824 */ /* 0x100fe200078e0a7a */
[----:B------:R-:W-:Y:S01]  /*14320*/  ISETP.GE.AND P3, PT, R176, RZ, PT ;  /* 0x000000ffb000720c */ /* 0x000fe20003f66270 */
[----:B------:R-:W-:Y:S01]  /*14330*/  IMAD R176, R122, R180, R179 ;  /* 0x000000b47ab07224 */ /* 0x000fe200078e02b3 */
[----:B------:R1:W-:Y:S01]  /*14340*/  STL [R1+0x1b0], R0 ;  /* 0x0001b00001007387 */ /* 0x0003e20000100800 */
[----:B------:R-:W-:-:S02]  /*14350*/  @!P4 IMAD.IADD R184, R184, 0x1, -R122 ;  /* 0x00000001b8b8c824 */ /* 0x000fc400078e0a7a */
[C---:B------:R-:W-:Y:S01]  /*14360*/  IMAD R181, R122.reuse, R175, R181 ;  /* 0x000000af7ab57224 */ /* 0x040fe200078e02b5 */
[----:B------:R-:W-:Y:S01]  /*14370*/  ISETP.GT.U32.AND P4, PT, R122, R176, PT ;  /* 0x000000b07a00720c */ /* 0x000fe20003f84070 */
[C---:B------:R-:W-:Y:S02]  /*14380*/  VIADD R179, R252.reuse, 0x17d ;  /* 0x0000017dfcb37836 */ /* 0x040fe40000000000 */
[----:B------:R-:W-:Y:S02]  /*14390*/  VIADD R174, R252, 0x17c ;  /* 0x0000017cfcae7836 */ /* 0x000fe40000000000 */
[----:B------:R-:W-:Y:S01]  /*143a0*/  @!P6 IADD3 R187, R187, -R122, RZ ;  /* 0x8000007abbbbe210 */ /* 0x000fe20007ffe0ff */
[----:B------:R-:W-:Y:S01]  /*143b0*/  IMAD.HI.U32 R188, R232, R185, RZ ;  /* 0x000000b9e8bc7227 */ /* 0x000fe200078e00ff */
[----:B------:R-:W-:Y:S02]  /*143c0*/  ISETP.GT.U32.AND P6, PT, R122, R181, PT ;  /* 0x000000b57a00720c */ /* 0x000fe40003fc4070 */
[----:B------:R-:W-:Y:S01]  /*143d0*/  IABS R182, R179 ;  /* 0x000000b300b67213 */ /* 0x000fe20000000000 */
[----:B-1----:R-:W-:Y:S01]  /*143e0*/  IMAD.MOV.U32 R0, RZ, RZ, R187 ;  /* 0x000000ffff007224 */ /* 0x002fe200078e00bb */
[----:B------:R-:W-:Y:S01]  /*143f0*/  IABS R175, R174 ;  /* 0x000000ae00af7213 */ /* 0x000fe20000000000 */
[----:B------:R-:W-:Y:S01]  /*14400*/  @!P2 IMAD.MOV R3, RZ, RZ, -R3 ;  /* 0x000000ffff03a224 */ /* 0x000fe200078e0a03 */
[----:B------:R-:W-:Y:S01]  /*14410*/  IADD3 R188, -R188, RZ, RZ ;  /* 0x000000ffbcbc7210 */ /* 0x000fe20007ffe1ff */
[----:B------:R-:W-:-:S02]  /*14420*/  @!P4 IMAD.IADD R176, R176, 0x1, -R122 ;  /* 0x00000001b0b0c824 */ /* 0x000fc400078e0a7a */
[----:B------:R-:W-:Y:S01]  /*14430*/  IMAD.HI.U32 R183, R232, R182, RZ ;  /* 0x000000b6e8b77227 */ /* 0x000fe200078e00ff */
[----:B------:R1:W-:Y:S02]  /*14440*/  STL [R1+0x19c], R3 ;  /* 0x00019c0301007387 */ /* 0x0003e40000100800 */
[----:B------:R-:W-:Y:S01]  /*14450*/  ISETP.GT.U32.AND P4, PT, R122, R176, PT ;  /* 0x000000b07a00720c */ /* 0x000fe20003f84070 */
[----:B------:R-:W-:Y:S01]  /*14460*/  @!P6 IMAD.IADD R181, R181, 0x1, -R122 ;  /* 0x00000001b5b5e824 */ /* 0x000fe200078e0a7a */
[----:B------:R-:W-:Y:S01]  /*14470*/  IADD3 R183, -R183, RZ, RZ ;  /* 0x000000ffb7b77210 */ /* 0x000fe20007ffe1ff */
[----:B------:R-:W-:Y:S01]  /*14480*/  IMAD.HI.U32 R180, R232, R175, RZ ;  /* 0x000000afe8b47227 */ /* 0x000fe200078e00ff */
[----:B------:R-:W-:Y:S02]  /*14490*/  ISETP.GE.AND P6, PT, R177, RZ, PT ;  /* 0x000000ffb100720c */ /* 0x000fe40003fc6270 */
[----:B------:R-:W-:Y:S01]  /*144a0*/  ISETP.GT.U32.AND P2, PT, R122, R181, PT ;  /* 0x000000b57a00720c */ /* 0x000fe20003f44070 */
[----:B------:R-:W-:-:S02]  /*144b0*/  @!P1 IMAD.MOV R0, RZ, RZ, -R0 ;  /* 0x000000ffff009224 */ /* 0x000fc400078e0a00 */
[----:B------:R-:W-:Y:S02]  /*144c0*/  IMAD.MOV R180, RZ, RZ, -R180 ;  /* 0x000000ffffb47224 */ /* 0x000fe400078e0ab4 */
[C---:B------:R-:W-:Y:S01]  /*144d0*/  IMAD R185, R122.reuse, R188, R185 ;  /* 0x000000bc7ab97224 */ /* 0x040fe200078e02b9 */
[----:B------:R2:W-:Y:S01]  /*144e0*/  STL [R1+0x198], R0 ;  /* 0x0001980001007387 */ /* 0x0005e20000100800 */
[----:B------:R-:W-:Y:S01]  /*144f0*/  IMAD R182, R122, R183, R182 ;  /* 0x000000b77ab67224 */ /* 0x000fe200078e02b6 */
[----:B------:R-:W-:Y:S01]  /*14500*/  @!P4 IADD3 R176, R176, -R122, RZ ;  /* 0x8000007ab0b0c210 */ /* 0x000fe20007ffe0ff */
[----:B-1----:R-:W-:Y:S01]  /*14510*/  IMAD.MOV.U32 R3, RZ, RZ, R186 ;  /* 0x000000ffff037224 */ /* 0x002fe200078e00ba */
[C---:B------:R-:W-:Y:S01]  /*14520*/  ISETP.GT.U32.AND P1, PT, R122.reuse, R185, PT ;  /* 0x000000b97a00720c */ /* 0x040fe20003f24070 */
[C---:B------:R-:W-:Y:S01]  /*14530*/  IMAD R175, R122.reuse, R180, R175 ;  /* 0x000000b47aaf7224 */ /* 0x040fe200078e02af */
[----:B------:R-:W-:Y:S01]  /*14540*/  ISETP.GT.U32.AND P4, PT, R122, R182, PT ;  /* 0x000000b67a00720c */ /* 0x000fe20003f84070 */
[----:B------:R-:W-:Y:S01]  /*14550*/  @!P2 IMAD.IADD R181, R181, 0x1, -R122 ;  /* 0x00000001b5b5a824 */ /* 0x000fe200078e0a7a */
[----:B------:R-:W-:Y:S01]  /*14560*/  @!P0 IADD3 R3, -R3, RZ, RZ ;  /* 0x000000ff03038210 */ /* 0x000fe20007ffe1ff */
[----:B------:R-:W-:Y:S01]  /*14570*/  VIADD R177, R252, 0x17e ;  /* 0x0000017efcb17836 */ /* 0x000fe20000000000 */
[----:B------:R-:W-:Y:S01]  /*14580*/  ISETP.GE.AND P2, PT, R174, RZ, PT ;  /* 0x000000ffae00720c */ /* 0x000fe20003f46270 */
[----:B--2---:R-:W-:Y:S01]  /*14590*/  IMAD.MOV.U32 R0, RZ, RZ, R184 ;  /* 0x000000ffff007224 */ /* 0x004fe200078e00b8 */
[----:B------:R-:W-:Y:S01]  /*145a0*/  ISETP.GE.AND P0, PT, R178, RZ, PT ;  /* 0x000000ffb200720c */ /* 0x000fe20003f06270 */
[----:B------:R-:W-:Y:S01]  /*145b0*/  STL [R1+0x194], R3 ;  /* 0x0001940301007387 */ /* 0x000fe20000100800 */
[----:B------:R-:W-:Y:S01]  /*145c0*/  VIADD R174, R252, 0x17f ;  /* 0x0000017ffcae7836 */ /* 0x000fe20000000000 */
[----:B------:R-:W-:Y:S01]  /*145d0*/  IABS R180, R177 ;  /* 0x000000b100b47213 */ /* 0x000fe20000000000 */
[----:B------:R-:W-:Y:S01]  /*145e0*/  @!P5 IMAD.MOV R0, RZ, RZ, -R0 ;  /* 0x000000ffff00d224 */ /* 0x000fe200078e0a00 */
[----:B------:R-:W-:Y:S01]  /*145f0*/  ISETP.GT.U32.AND P5, PT, R122, R175, PT ;  /* 0x000000af7a00720c */ /* 0x000fe20003fa4070 */
[--C-:B------:R-:W-:Y:S01]  /*14600*/  @!P1 IMAD.IADD R185, R185, 0x1, -R122.reuse ;  /* 0x00000001b9b99824 */ /* 0x100fe200078e0a7a */
[----:B------:R-:W-:Y:S01]  /*14610*/  IABS R183, R174 ;  /* 0x000000ae00b77213 */ /* 0x000fe20000000000 */
[----:B------:R-:W-:Y:S01]  /*14620*/  @!P4 IMAD.IADD R182, R182, 0x1, -R122 ;  /* 0x00000001b6b6c824 */ /* 0x000fe200078e0a7a */
[----:B------:R1:W-:Y:S01]  /*14630*/  STL [R1+0x170], R0 ;  /* 0x0001700001007387 */ /* 0x0003e20000100800 */
[----:B------:R-:W-:Y:S01]  /*14640*/  IMAD.HI.U32 R178, R232, R180, RZ ;  /* 0x000000b4e8b27227 */ /* 0x000fe200078e00ff */
[----:B------:R-:W-:-:S02]  /*14650*/  ISETP.GE.AND P1, PT, R179, RZ, PT ;  /* 0x000000ffb300720c */ /* 0x000fc40003f26270 */
[----:B------:R-:W-:Y:S01]  /*14660*/  ISETP.GT.U32.AND P4, PT, R122, R182, PT ;  /* 0x000000b67a00720c */ /* 0x000fe20003f84070 */
[----:B------:R-:W-:Y:S01]  /*14670*/  VIADD R179, R252, 0x180 ;  /* 0x00000180fcb37836 */ /* 0x000fe20000000000 */
[----:B------:R-:W-:Y:S01]  /*14680*/  IADD3 R178, -R178, RZ, RZ ;  /* 0x000000ffb2b27210 */ /* 0x000fe20007ffe1ff */
[----:B------:R-:W-:Y:S02]  /*14690*/  VIADD R188, R252, 0x193 ;  /* 0x00000193fcbc7836 */ /* 0x000fe40000000000 */
[----:B------:R-:W-:Y:S01]  /*146a0*/  @!P5 IMAD.IADD R175, R175, 0x1, -R122 ;  /* 0x00000001afafd824 */ /* 0x000fe200078e0a7a */
[C---:B------:R-:W-:Y:S01]  /*146b0*/  ISETP.GT.U32.AND P5, PT, R122.reuse, R185, PT ;  /* 0x000000b97a00720c */ /* 0x040fe20003fa4070 */
[----:B-1----:R-:W-:Y:S01]  /*146c0*/  IMAD.MOV.U32 R0, RZ, RZ, R181 ;  /* 0x000000ffff007224 */ /* 0x002fe200078e00b5 */
[----:B------:R-:W-:Y:S01]  /*146d0*/  IABS R181, R179 ;  /* 0x000000b300b57213 */ /* 0x000fe20000000000 */
[C---:B------:R-:W-:Y:S01]  /*146e0*/  IMAD R180, R122.reuse, R178, R180 ;  /* 0x000000b27ab47224 */ /* 0x040fe200078e02b4 */
[----:B------:R-:W-:Y:S01]  /*146f0*/  IABS R189, R188 ;  /* 0x000000bc00bd7213 */ /* 0x000fe20000000000 */
[----:B------:R-:W-:Y:S01]  /*14700*/  @!P3 IMAD.MOV R0, RZ, RZ, -R0 ;  /* 0x000000ffff00b224 */ /* 0x000fe200078e0a00 */
[----:B------:R-:W-:Y:S01]  /*14710*/  ISETP.GT.U32.AND P3, PT, R122, R175, PT ;  /* 0x000000af7a00720c */ /* 0x000fe20003f64070 */
[----:B------:R-:W-:-:S02]  /*14720*/  @!P4 IMAD.IADD R182, R182, 0x1, -R122 ;  /* 0x00000001b6b6c824 */ /* 0x000fc400078e0a7a */
[----:B------:R-:W-:Y:S01]  /*14730*/  IMAD.HI.U32 R184, R232, R181, RZ ;  /* 0x000000b5e8b87227 */ /* 0x000fe200078e00ff */
[----:B------:R1:W-:Y:S03]  /*14740*/  STL [R1+0x148], R0 ;  /* 0x0001480001007387 */ /* 0x0003e60000100800 */
[----:B------:R-:W-:Y:S01]  /*14750*/  @!P5 IMAD.IADD R185, R185, 0x1, -R122 ;  /* 0x00000001b9b9d824 */ /* 0x000fe200078e0a7a */
[----:B------:R-:W-:Y:S01]  /*14760*/  ISETP.GT.U32.AND P5, PT, R122, R180, PT ;  /* 0x000000b47a00720c */ /* 0x000fe20003fa4070 */
[----:B------:R-:W-:Y:S02]  /*14770*/  IMAD.MOV R184, RZ, RZ, -R184 ;  /* 0x000000ffffb87224 */ /* 0x000fe400078e0ab8 */
[----:B------:R-:W-:Y:S02]  /*14780*/  IMAD.HI.U32 R192, R232, R189, RZ ;  /* 0x000000bde8c07227 */ /* 0x000fe400078e00ff */
[----:B------:R-:W-:-:S02]  /*14790*/  @!P3 IADD3 R175, R175, -R122, RZ ;  /* 0x8000007aafafb210 */ /* 0x000fc40007ffe0ff */
[----:B-1----:R-:W-:Y:S01]  /*147a0*/  MOV R0, R176 ;  /* 0x000000b000007202 */ /* 0x002fe20000000f00 */
[----:B------:R-:W-:Y:S01]  /*147b0*/  IMAD.HI.U32 R176, R232, R183, RZ ;  /* 0x000000b7e8b07227 */ /* 0x000fe200078e00ff */
[----:B------:R-:W-:-:S03]  /*147c0*/  ISETP.GE.AND P3, PT, R174, RZ, PT ;  /* 0x000000ffae00720c */ /* 0x000fc60003f66270 */
[----:B------:R-:W-:Y:S02]  /*147d0*/  IMAD.MOV R176, RZ, RZ, -R176 ;  /* 0x000000ffffb07224 */ /* 0x000fe400078e0ab0 */
[----:B------:R-:W-:Y:S01]  /*147e0*/  @!P6 IMAD.MOV R0, RZ, RZ, -R0 ;  /* 0x000000ffff00e224 */ /* 0x000fe200078e0a00 */
[----:B------:R-:W-:Y:S01]  /*147f0*/  ISETP.GE.AND P6, PT, R177, RZ, PT ;  /* 0x000000ffb100720c */ /* 0x000fe20003fc6270 */
[----:B------:R-:W-:Y:S02]  /*14800*/  IMAD R183, R122, R176, R183 ;  /* 0x000000b07ab77224 */ /* 0x000fe400078e02b7 */
[----:B------:R-:W-:Y:S01]  /*14810*/  VIADD R176, R252, 0x181 ;  /* 0x00000181fcb07836 */ /* 0x000fe20000000000 */
[----:B------:R1:W-:Y:S01]  /*14820*/  STL [R1+0x144], R0 ;  /* 0x0001440001007387 */ /* 0x0003e20000100800 */
[----:B------:R-:W-:Y:S01]  /*14830*/  @!P5 IMAD.IADD R180, R180, 0x1, -R122 ;  /* 0x00000001b4b4d824 */ /* 0x000fe200078e0a7a */
[C---:B------:R-:W-:Y:S01]  /*14840*/  ISETP.GT.U32.AND P4, PT, R122.reuse, R183, PT ;  /* 0x000000b77a00720c */ /* 0x040fe20003f84070 */
[C---:B------:R-:W-:Y:S01]  /*14850*/  IMAD R181, R122.reuse, R184, R181 ;  /* 0x000000b87ab57224 */ /* 0x040fe200078e02b5 */
[----:B------:R-:W-:Y:S01]  /*14860*/  IABS R174, R176 ;  /* 0x000000b000ae7213 */ /* 0x000fe20000000000 */
[----:B------:R-:W-:Y:S01]  /*14870*/  IMAD.MOV.U32 R3, RZ, RZ, R175 ;  /* 0x000000ffff037224 */ /* 0x000fe200078e00af */
[----:B------:R-:W-:Y:S01]  /*14880*/  ISETP.GT.U32.AND P5, PT, R122, R180, PT ;  /* 0x000000b47a00720c */ /* 0x000fe20003fa4070 */
[----:B------:R-:W-:-:S02]  /*14890*/  VIADD R177, R252, 0x182 ;  /* 0x00000182fcb17836 */ /* 0x000fc40000000000 */
[----:B------:R-:W-:Y:S01]  /*148a0*/  @!P2 IMAD.MOV R3, RZ, RZ, -R3 ;  /* 0x000000ffff03a224 */ /* 0x000fe200078e0a03 */
[----:B-1----:R-:W-:Y:S01]  /*148b0*/  MOV R0, R185 ;  /* 0x000000b900007202 */ /* 0x002fe20000000f00 */
[----:B------:R-:W-:Y:S01]  /*148c0*/  VIADD R185, R252, 0x186 ;  /* 0x00000186fcb97836 */ /* 0x000fe20000000000 */
[C---:B------:R-:W-:Y:S01]  /*148d0*/  ISETP.GT.U32.AND P2, PT, R122.reuse, R181, PT ;  /* 0x000000b57a00720c */ /* 0x040fe20003f44070 */
[----:B------:R-:W-:Y:S01]  /*148e0*/  IMAD.MOV R192, RZ, RZ, -R192 ;  /* 0x000000ffffc07224 */ /* 0x000fe200078e0ac0 */
[----:B------:R-:W-:Y:S01]  /*148f0*/  IABS R178, R177 ;  /* 0x000000b100b27213 */ /* 0x000fe20000000000 */
[----:B------:R-:W-:Y:S01]  /*14900*/  @!P0 IMAD.MOV R0, RZ, RZ, -R0 ;  /* 0x000000ffff008224 */ /* 0x000fe200078e0a00 */
[----:B------:R-:W-:Y:S01]  /*14910*/  @!P4 IADD3 R183, R183, -R122, RZ ;  /* 0x8000007ab7b7c210 */ /* 0x000fe20007ffe0ff */
[----:B------:R-:W-:Y:S01]  /*14920*/  IMAD R189, R122, R192, R189 ;  /* 0x000000c07abd7224 */ /* 0x000fe200078e02bd */
[----:B------:R-:W-:Y:S01]  /*14930*/  ISETP.GE.AND P0, PT, R179, RZ, PT ;  /* 0x000000ffb300720c */ /* 0x000fe20003f06270 */
[----:B------:R-:W-:Y:S01]  /*14940*/  IMAD.HI.U32 R179, R232, R174, RZ ;  /* 0x000000aee8b37227 */ /* 0x000fe200078e00ff */
[----:B------:R1:W-:Y:S01]  /*14950*/  STL [R1+0x174], R0 ;  /* 0x0001740001007387 */ /* 0x0003e20000100800 */
[----:B------:R-:W-:-:S02]  /*14960*/  ISETP.GT.U32.AND P4, PT, R122, R183, PT ;  /* 0x000000b77a00720c */ /* 0x000fc40003f84070 */
[----:B------:R-:W-:Y:S01]  /*14970*/  IMAD.HI.U32 R175, R232, R178, RZ ;  /* 0x000000b2e8af7227 */ /* 0x000fe200078e00ff */
[----:B------:R2:W-:Y:S03]  /*14980*/  STL [R1+0x190], R3 ;  /* 0x0001900301007387 */ /* 0x0005e60000100800 */
[----:B------:R-:W-:Y:S02]  /*14990*/  IMAD.MOV R175, RZ, RZ, -R175 ;  /* 0x000000ffffaf7224 */ /* 0x000fe400078e0aaf */
[----:B------:R-:W-:Y:S01]  /*149a0*/  @!P5 IMAD.IADD R180, R180, 0x1, -R122 ;  /* 0x00000001b4b4d824 */ /* 0x000fe200078e0a7a */
[----:B------:R-:W-:Y:S01]  /*149b0*/  ISETP.GE.AND P5, PT, R177, RZ, PT ;  /* 0x000000ffb100720c */ /* 0x000fe20003fa6270 */
[----:B-1----:R-:W-:Y:S02]  /*149c0*/  IMAD.MOV.U32 R0, RZ, RZ, R182 ;  /* 0x000000ffff007224 */ /* 0x002fe400078e00b6 */
[----:B------:R-:W-:-:S02]  /*149d0*/  @!P2 IMAD.IADD R181, R181, 0x1, -R122 ;  /* 0x00000001b5b5a824 */ /* 0x000fc400078e0a7a */
[----:B------:R-:W-:Y:S01]  /*149e0*/  @!P4 IMAD.IADD R183, R183, 0x1, -R122 ;  /* 0x00000001b7b7c824 */ /* 0x000fe200078e0a7a */
[----:B------:R-:W-:Y:S01]  /*149f0*/  @!P1 IADD3 R0, -R0, RZ, RZ ;  /* 0x000000ff00009210 */ /* 0x000fe20007ffe1ff */
[----:B------:R-:W-:Y:S01]  /*14a00*/  IMAD R178, R122, R175, R178 ;  /* 0x000000af7ab27224 */ /* 0x000fe200078e02b2 */
[----:B------:R-:W-:Y:S01]  /*14a10*/  ISETP.GE.AND P1, PT, R176, RZ, PT ;  /* 0x000000ffb000720c */ /* 0x000fe20003f26270 */
[----:B------:R-:W-:Y:S01]  /*14a20*/  IMAD.MOV R176, RZ, RZ, -R179 ;  /* 0x000000ffffb07224 */ /* 0x000fe200078e0ab3 */
[C---:B------:R-:W-:Y:S01]  /*14a30*/  ISETP.GT.U32.AND P2, PT, R122.reuse, R181, PT ;  /* 0x000000b57a00720c */ /* 0x040fe20003f44070 */
[----:B--2---:R-:W-:Y:S01]  /*14a40*/  IMAD.MOV.U32 R3, RZ, RZ, R180 ;  /* 0x000000ffff037224 */ /* 0x004fe200078e00b4 */
[----:B------:R1:W-:Y:S01]  /*14a50*/  STL [R1+0x18c], R0 ;  /* 0x00018c0001007387 */ /* 0x0003e20000100800 */
[----:B------:R-:W-:Y:S01]  /*14a60*/  IMAD R174, R122, R176, R174 ;  /* 0x000000b07aae7224 */ /* 0x000fe200078e02ae */
[----:B------:R-:W-:Y:S01]  /*14a70*/  IADD3 R179, R252, 0x183, RZ ;  /* 0x00000183fcb37810 */ /* 0x000fe20007ffe0ff */
[----:B------:R-:W-:Y:S01]  /*14a80*/  @!P6 IMAD.MOV R3, RZ, RZ, -R3 ;  /* 0x000000ffff03e224 */ /* 0x000fe200078e0a03 */
[----:B------:R-:W-:Y:S01]  /*14a90*/  ISETP.GT.U32.AND P6, PT, R122, R178, PT ;  /* 0x000000b27a00720c */ /* 0x000fe20003fc4070 */
[----:B------:R-:W-:Y:S01]  /*14aa0*/  VIADD R176, R252, 0x184 ;  /* 0x00000184fcb07836 */ /* 0x000fe20000000000 */
[----:B------:R-:W-:-:S02]  /*14ab0*/  ISETP.GT.U32.AND P4, PT, R122, R174, PT ;  /* 0x000000ae7a00720c */ /* 0x000fc40003f84070 */
[----:B------:R-:W-:Y:S01]  /*14ac0*/  IABS R177, R179 ;  /* 0x000000b300b17213 */ /* 0x000fe20000000000 */
[----:B------:R-:W-:Y:S01]  /*14ad0*/  STL [R1+0x188], R3 ;  /* 0x0001880301007387 */ /* 0x000fe20000100800 */
[----:B-1----:R-:W-:Y:S01]  /*14ae0*/  IMAD.MOV.U32 R0, RZ, RZ, R183 ;  /* 0x000000ffff007224 */ /* 0x002fe200078e00b7 */
[----:B------:R-:W-:Y:S01]  /*14af0*/  IABS R182, R176 ;  /* 0x000000b000b67213 */ /* 0x000fe20000000000 */
[--C-:B------:R-:W-:Y:S01]  /*14b00*/  @!P2 IMAD.IADD R181, R181, 0x1, -R122.reuse ;  /* 0x00000001b5b5a824 */ /* 0x100fe200078e0a7a */
[----:B------:R-:W-:Y:S01]  /*14b10*/  ISETP.GE.AND P2, PT, R176, RZ, PT ;  /* 0x000000ffb000720c */ /* 0x000fe20003f46270 */
[----:B------:R-:W-:Y:S01]  /*14b20*/  IMAD.HI.U32 R183, R232, R177, RZ ;  /* 0x000000b1e8b77227 */ /* 0x000fe200078e00ff */
[----:B------:R-:W-:Y:S02]  /*14b30*/  @!P3 IADD3 R0, -R0, RZ, RZ ;  /* 0x000000ff0000b210 */ /* 0x000fe40007ffe1ff */
[----:B------:R-:W-:Y:S01]  /*14b40*/  @!P6 IADD3 R178, R178, -R122, RZ ;  /* 0x8000007ab2b2e210 */ /* 0x000fe20007ffe0ff */
[----:B------:R-:W-:Y:S01]  /*14b50*/  IMAD.HI.U32 R176, R232, R182, RZ ;  /* 0x000000b6e8b07227 */ /* 0x000fe200078e00ff */
[----:B------:R-:W-:Y:S01]  /*14b60*/  IADD3 R175, R252, 0x185, RZ ;  /* 0x00000185fcaf7810 */ /* 0x000fe20007ffe0ff */
[----:B------:R1:W-:Y:S01]  /*14b70*/  STL [R1+0x180], R0 ;  /* 0x0001800001007387 */ /* 0x0003e20000100800 */
[----:B------:R-:W-:Y:S01]  /*14b80*/  ISETP.GT.U32.AND P6, PT, R122, R178, PT ;  /* 0x000000b27a00720c */ /* 0x000fe20003fc4070 */
[----:B------:R-:W-:Y:S01]  /*14b90*/  @!P4 IMAD.IADD R174, R174, 0x1, -R122 ;  /* 0x00000001aeaec824 */ /* 0x000fe200078e0a7a */
[----:B------:R-:W-:Y:S01]  /*14ba0*/  IABS R180, R175 ;  /* 0x000000af00b47213 */ /* 0x000fe20000000000 */
[----:B------:R-:W-:Y:S01]  /*14bb0*/  IMAD.MOV R183, RZ, RZ, -R183 ;  /* 0x000000ffffb77224 */ /* 0x000fe200078e0ab7 */
[----:B------:R-:W-:Y:S01]  /*14bc0*/  ISETP.GE.AND P3, PT, R179, RZ, PT ;  /* 0x000000ffb300720c */ /* 0x000fe20003f66270 */
[----:B------:R-:W-:Y:S01]  /*14bd0*/  IMAD.MOV R176, RZ, RZ, -R176 ;  /* 0x000000ffffb07224 */ /* 0x000fe200078e0ab0 */
[C---:B------:R-:W-:Y:S01]  /*14be0*/  ISETP.GT.U32.AND P4, PT, R122.reuse, R174, PT ;  /* 0x000000ae7a00720c */ /* 0x040fe20003f84070 */
[----:B------:R-:W-:-:S02]  /*14bf0*/  IMAD R177, R122, R183, R177 ;  /* 0x000000b77ab17224 */ /* 0x000fc400078e02b1 */
[----:B-1----:R-:W-:Y:S01]  /*14c00*/  IMAD.MOV.U32 R0, RZ, RZ, R181 ;  /* 0x000000ffff007224 */ /* 0x002fe200078e00b5 */
[----:B------:R-:W-:Y:S01]  /*14c10*/  IADD3 R181, R252, 0x187, RZ ;  /* 0x00000187fcb57810 */ /* 0x000fe20007ffe0ff */
[----:B------:R-:W-:Y:S02]  /*14c20*/  IMAD R182, R122, R176, R182 ;  /* 0x000000b07ab67224 */ /* 0x000fe400078e02b6 */
[----:B------:R-:W-:Y:S01]  /*14c30*/  IMAD.HI.U32 R179, R232, R180, RZ ;  /* 0x000000b4e8b37227 */ /* 0x000fe200078e00ff */
[----:B------:R-:W-:Y:S02]  /*14c40*/  @!P0 IADD3 R0, -R0, RZ, RZ ;  /* 0x000000ff00008210 */ /* 0x000fe40007ffe1ff */
[----:B------:R-:W-:Y:S01]  /*14c50*/  @!P6 IADD3 R178, R178, -R122, RZ ;  /* 0x8000007ab2b2e210 */ /* 0x000fe20007ffe0ff */
[----:B------:R-:W-:Y:S01]  /*14c60*/  IMAD.MOV R179, RZ, RZ, -R179 ;  /* 0x000000ffffb37224 */ /* 0x000fe200078e0ab3 */
[----:B------:R-:W-:Y:S01]  /*14c70*/  ISETP.GE.AND P6, PT, R185, RZ, PT ;  /* 0x000000ffb900720c */ /* 0x000fe20003fc6270 */
[----:B------:R-:W-:Y:S01]  /*14c80*/  @!P4 IMAD.IADD R174, R174, 0x1, -R122 ;  /* 0x00000001aeaec824 */ /* 0x000fe200078e0a7a */
[----:B------:R1:W-:Y:S01]  /*14c90*/  STL [R1+0x17c], R0 ;  /* 0x00017c0001007387 */ /* 0x0003e20000100800 */
[C---:B------:R-:W-:Y:S01]  /*14ca0*/  ISETP.GT.U32.AND P4, PT, R122.reuse, R177, PT ;  /* 0x000000b17a00720c */ /* 0x040fe20003f84070 */
[----:B------:R-:W-:Y:S01]  /*14cb0*/  IMAD R180, R122, R179, R180 ;  /* 0x000000b37ab47224 */ /* 0x000fe200078e02b4 */
[----:B------:R-:W-:Y:S01]  /*14cc0*/  IABS R185, R185 ;  /* 0x000000b900b97213 */ /* 0x000fe20000000000 */
[----:B------:R-:W-:Y:S01]  /*14cd0*/  VIADD R179, R252, 0x189 ;  /* 0x00000189fcb37836 */ /* 0x000fe20000000000 */
[----:B------:R-:W-:-:S02]  /*14ce0*/  IABS R183, R181 ;  /* 0x000000b500b77213 */ /* 0x000fc40000000000 */
[----:B------:R-:W-:Y:S01]  /*14cf0*/  ISETP.GE.AND P0, PT, R175, RZ, PT ;  /* 0x000000ffaf00720c */ /* 0x000fe20003f06270 */
[----:B------:R-:W-:-:S04]  /*14d00*/  IMAD.HI.U32 R186, R232, R185, RZ ;  /* 0x000000b9e8ba7227 */ /* 0x000fc800078e00ff */
[----:B-1----:R-:W-:Y:S01]  /*14d10*/  IMAD.MOV.U32 R0, RZ, RZ, R174 ;  /* 0x000000ffff007224 */ /* 0x002fe200078e00ae */
[----:B------:R-:W-:Y:S01]  /*14d20*/  IABS R174, R179 ;  /* 0x000000b300ae7213 */ /* 0x000fe20000000000 */
[----:B------:R-:W-:Y:S02]  /*14d30*/  @!P4 IMAD.IADD R177, R177, 0x1, -R122 ;  /* 0x00000001b1b1c824 */ /* 0x000fe400078e0a7a */
[----:B------:R-:W-:Y:S01]  /*14d40*/  @!P1 IMAD.MOV R0, RZ, RZ, -R0 ;  /* 0x000000ffff009224 */ /* 0x000fe200078e0a00 */
[----:B------:R-:W-:Y:S01]  /*14d50*/  ISETP.GT.U32.AND P1, PT, R122, R182, PT ;  /* 0x000000b67a00720c */ /* 0x000fe20003f24070 */
[----:B------:R-:W-:Y:S01]  /*14d60*/  IMAD.HI.U32 R184, R232, R183, RZ ;  /* 0x000000b7e8b87227 */ /* 0x000fe200078e00ff */
[----:B------:R-:W-:Y:S02]  /*14d70*/  ISETP.GT.U32.AND P4, PT, R122, R177, PT ;  /* 0x000000b17a00720c */ /* 0x000fe40003f84070 */
[----:B------:R1:W-:Y:S01]  /*14d80*/  STL [R1+0x184], R0 ;  /* 0x0001840001007387 */ /* 0x0003e20000100800 */
[----:B------:R-:W-:-:S02]  /*14d90*/  IMAD.MOV R186, RZ, RZ, -R186 ;  /* 0x000000ffffba7224 */ /* 0x000fc400078e0aba */
[----:B------:R-:W-:Y:S02]  /*14da0*/  IMAD.MOV R184, RZ, RZ, -R184 ;  /* 0x000000ffffb87224 */ /* 0x000fe400078e0ab8 */
[----:B------:R-:W-:Y:S02]  /*14db0*/  VIADD R175, R252, 0x188 ;  /* 0x00000188fcaf7836 */ /* 0x000fe40000000000 */
[----:B------:R-:W-:Y:S02]  /*14dc0*/  IMAD R183, R122, R184, R183 ;  /* 0x000000b87ab77224 */ /* 0x000fe400078e02b7 */
[----:B------:R-:W-:Y:S01]  /*14dd0*/  @!P1 IMAD.IADD R182, R182, 0x1, -R122 ;  /* 0x00000001b6b69824 */ /* 0x000fe200078e0a7a */
[----:B------:R-:W-:Y:S01]  /*14de0*/  IABS R176, R175 ;  /* 0x000000af00b07213 */ /* 0x000fe20000000000 */
[----:B-1----:R-:W-:Y:S02]  /*14df0*/  IMAD.MOV.U32 R0, RZ, RZ, R178 ;  /* 0x000000ffff007224 */ /* 0x002fe400078e00b2 */
[----:B------:R-:W-:Y:S01]  /*14e00*/  @!P4 IMAD.IADD R177, R177, 0x1, -R122 ;  /* 0x00000001b1b1c824 */ /* 0x000fe200078e0a7a */
[----:B------:R-:W-:Y:S01]  /*14e10*/  ISETP.GT.U32.AND P1, PT, R122, R182, PT ;  /* 0x000000b67a00720c */ /* 0x000fe20003f24070 */
[----:B------:R-:W-:Y:S01]  /*14e20*/  IMAD.HI.U32 R184, R232, R174, RZ ;  /* 0x000000aee8b87227 */ /* 0x000fe200078e00ff */
[----:B------:R-:W-:-:S02]  /*14e30*/  @!P5 IADD3 R0, -R0, RZ, RZ ;  /* 0x000000ff0000d210 */ /* 0x000fc40007ffe1ff */
[C---:B------:R-:W-:Y:S01]  /*14e40*/  ISETP.GT.U32.AND P5, PT, R122.reuse, R180, PT ;  /* 0x000000b47a00720c */ /* 0x040fe20003fa4070 */
[----:B------:R-:W-:Y:S01]  /*14e50*/  IMAD.MOV.U32 R3, RZ, RZ, R177 ;  /* 0x000000ffff037224 */ /* 0x000fe200078e00b1 */
[----:B------:R-:W-:Y:S01]  /*14e60*/  ISETP.GE.AND P4, PT, R181, RZ, PT ;  /* 0x000000ffb500720c */ /* 0x000fe20003f86270 */
[----:B------:R-:W-:Y:S01]  /*14e70*/  IMAD R181, R122, R186, R185 ;  /* 0x000000ba7ab57224 */ /* 0x000fe200078e02b9 */
[----:B------:R1:W-:Y:S01]  /*14e80*/  STL [R1+0x178], R0 ;  /* 0x0001780001007387 */ /* 0x0003e20000100800 */
[----:B------:R-:W-:Y:S01]  /*14e90*/  @!P3 IMAD.MOV R3, RZ, RZ, -R3 ;  /* 0x000000ffff03b224 */ /* 0x000fe200078e0a03 */
[----:B------:R-:W-:Y:S01]  /*14ea0*/  IADD3 R177, -R184, RZ, RZ ;  /* 0x000000ffb8b17210 */ /* 0x000fe20007ffe1ff */
[----:B------:R-:W-:Y:S01]  /*14eb0*/  IMAD.HI.U32 R178, R232, R176, RZ ;  /* 0x000000b0e8b27227 */ /* 0x000fe200078e00ff */
[----:B------:R-:W-:Y:S02]  /*14ec0*/  ISETP.GT.U32.AND P3, PT, R122, R183, PT ;  /* 0x000000b77a00720c */ /* 0x000fe40003f64070 */
[----:B------:R-:W-:Y:S01]  /*14ed0*/  STL [R1+0x14c], R3 ;  /* 0x00014c0301007387 */ /* 0x000fe20000100800 */
[--C-:B------:R-:W-:Y:S01]  /*14ee0*/  @!P1 IMAD.IADD R182, R182, 0x1, -R122.reuse ;  /* 0x00000001b6b69824 */ /* 0x100fe200078e0a7a */
[----:B------:R-:W-:Y:S01]  /*14ef0*/  ISETP.GT.U32.AND P1, PT, R122, R181, PT ;  /* 0x000000b57a00720c */ /* 0x000fe20003f24070 */
[----:B------:R-:W-:Y:S01]  /*14f00*/  @!P5 IMAD.IADD R180, R180, 0x1, -R122 ;  /* 0x00000001b4b4d824 */ /* 0x000fe200078e0a7a */
[----:B------:R-:W-:Y:S01]  /*14f10*/  IADD3 R178, -R178, RZ, RZ ;  /* 0x000000ffb2b27210 */ /* 0x000fe20007ffe1ff */
[----:B-1----:R-:W-:-:S02]  /*14f20*/  IMAD.MOV.U32 R0, RZ, RZ, R182 ;  /* 0x000000ffff007224 */ /* 0x002fc400078e00b6 */
[C---:B------:R-:W-:Y:S01]  /*14f30*/  IMAD R174, R122.reuse, R177, R174 ;  /* 0x000000b17aae7224 */ /* 0x040fe200078e02ae */
[----:B------:R-:W-:Y:S01]  /*14f40*/  ISETP.GT.U32.AND P5, PT, R122, R180, PT ;  /* 0x000000b47a00720c */ /* 0x000fe20003fa4070 */
[----:B------:R-:W-:Y:S01]  /*14f50*/  @!P2 IMAD.MOV R0, RZ, RZ, -R0 ;  /* 0x000000ffff00a224 */ /* 0x000fe200078e0a00 */
[----:B------:R-:W-:Y:S01]  /*14f60*/  ISETP.GE.AND P2, PT, R175, RZ, PT ;  /* 0x000000ffaf00720c */ /* 0x000fe20003f46270 */
[----:B------:R-:W-:Y:S02]  /*14f70*/  VIADD R177, R252, 0x18b ;  /* 0x0000018bfcb17836 */ /* 0x000fe40000000000 */
[----:B------:R-:W-:Y:S01]  /*14f80*/  IMAD R175, R122, R178, R176 ;  /* 0x000000b27aaf7224 */ /* 0x000fe200078e02b0 */
[----:B------:R1:W-:Y:S01]  /*14f90*/  STL [R1+0x16c], R0 ;  /* 0x00016c0001007387 */ /* 0x0003e20000100800 */
[--C-:B------:R-:W-:Y:S01]  /*14fa0*/  @!P1 IMAD.IADD R181, R181, 0x1, -R122.reuse ;  /* 0x00000001b5b59824 */ /* 0x100fe200078e0a7a */
[----:B------:R-:W-:Y:S01]  /*14fb0*/  IADD3 R176, R252, 0x18a, RZ ;  /* 0x0000018afcb07810 */ /* 0x000fe20007ffe0ff */
[----:B------:R-:W-:-:S02]  /*14fc0*/  @!P3 IMAD.IADD R183, R183, 0x1, -R122 ;  /* 0x00000001b7b7b824 */ /* 0x000fc400078e0a7a */
[----:B------:R-:W-:Y:S01]  /*14fd0*/  VIADD R178, R252, 0x18c ;  /* 0x0000018cfcb27836 */ /* 0x000fe20000000000 */
[----:B------:R-:W-:Y:S02]  /*14fe0*/  ISETP.GT.U32.AND P1, PT, R122, R181, PT ;  /* 0x000000b57a00720c */ /* 0x000fe40003f24070 */
[----:B------:R-:W-:Y:S02]  /*14ff0*/  @!P5 IADD3 R180, R180, -R122, RZ ;  /* 0x8000007ab4b4d210 */ /* 0x000fe40007ffe0ff */
[----:B------:R-:W-:Y:S02]  /*15000*/  IABS R182, R176 ;  /* 0x000000b000b67213 */ /* 0x000fe40000000000 */
        /* <DEDUP_REMOVED lines=8> */
[--C-:B------:R-:W-:Y:S01]  /*15090*/  @!P1 IMAD.IADD R181, R181, 0x1, -R122.reuse ;  /* 0x00000001b5b59824 */ /* 0x100fe200078e0a7a */
[----:B------:R-:W-:Y:S01]  /*150a0*/  ISETP.GE.AND P1, PT, R179, RZ, PT ;  /* 0x000000ffb300720c */ /* 0x000fe20003f26270 */
[----:B------:R-:W-:Y:S01]  /*150b0*/  IMAD.HI.U32 R179, R232, R180, RZ ;  /* 0x000000b4e8b37227 */ /* 0x000fe200078e00ff */
[----:B------:R-:W-:Y:S01]  /*150c0*/  IADD3 R184, -R184, RZ, RZ ;  /* 0x000000ffb8b87210 */ /* 0x000fe20007ffe1ff */
[----:B------:R1:W-:Y:S02]  /*150d0*/  STL [R1+0x168], R0 ;  /* 0x0001680001007387 */ /* 0x0003e40000100800 */
[----:B------:R-:W-:Y:S02]  /*150e0*/  IMAD.MOV R179, RZ, RZ, -R179 ;  /* 0x000000ffffb37224 */ /* 0x000fe400078e0ab3 */
[----:B------:R-:W-:-:S02]  /*150f0*/  @!P5 IMAD.IADD R175, R175, 0x1, -R122 ;  /* 0x00000001afafd824 */ /* 0x000fc400078e0a7a */
[----:B------:R-:W-:Y:S02]  /*15100*/  IMAD R180, R122, R179, R180 ;  /* 0x000000b37ab47224 */ /* 0x000fe400078e02b4 */
[----:B------:R-:W-:Y:S01]  /*15110*/  @!P0 IADD3 R174, R174, -R122, RZ ;  /* 0x8000007aaeae8210 */ /* 0x000fe20007ffe0ff */
[C---:B------:R-:W-:Y:S01]  /*15120*/  IMAD R182, R122.reuse, R184, R182 ;  /* 0x000000b87ab67224 */ /* 0x040fe200078e02b6 */
[C---:B------:R-:W-:Y:S01]  /*15130*/  ISETP.GT.U32.AND P5, PT, R122.reuse, R175, PT ;  /* 0x000000af7a00720c */ /* 0x040fe20003fa4070 */
[----:B------:R-:W-:Y:S01]  /*15140*/  IMAD.MOV.U32 R3, RZ, RZ, R181 ;  /* 0x000000ffff037224 */ /* 0x000fe200078e00b5 */
[----:B------:R-:W-:Y:S01]  /*15150*/  ISETP.GT.U32.AND P0, PT, R122, R174, PT ;  /* 0x000000ae7a00720c */ /* 0x000fe20003f04070 */
[----:B------:R-:W-:-:S04]  /*15160*/  IMAD.HI.U32 R181, R232, R185, RZ ;  /* 0x000000b9e8b57227 */ /* 0x000fc800078e00ff */
[--C-:B------:R-:W-:Y:S01]  /*15170*/  @!P3 IMAD.IADD R183, R183, 0x1, -R122.reuse ;  /* 0x00000001b7b7b824 */ /* 0x100fe200078e0a7a */
[----:B------:R-:W-:Y:S01]  /*15180*/  ISETP.GT.U32.AND P3, PT, R122, R182, PT ;  /* 0x000000b67a00720c */ /* 0x000fe20003f64070 */
[----:B------:R-:W-:Y:S01]  /*15190*/  @!P6 IMAD.MOV R3, RZ, RZ, -R3 ;  /* 0x000000ffff03e224 */ /* 0x000fe200078e0a03 */
[----:B------:R-:W-:Y:S01]  /*151a0*/  ISETP.GE.AND P6, PT, R176, RZ, PT ;  /* 0x000000ffb000720c */ /* 0x000fe20003fc6270 */
[----:B------:R-:W-:Y:S02]  /*151b0*/  IMAD.MOV R181, RZ, RZ, -R181 ;  /* 0x000000ffffb57224 */ /* 0x000fe400078e0ab5 */
[----:B------:R-:W-:Y:S01]  /*151c0*/  VIADD R176, R252, 0x18d ;  /* 0x0000018dfcb07836 */ /* 0x000fe20000000000 */
[----:B------:R2:W-:Y:S01]  /*151d0*/  STL [R1+0x164], R3 ;  /* 0x0001640301007387 */ /* 0x0005e20000100800 */
[----:B------:R-:W-:Y:S01]  /*151e0*/  @!P0 IMAD.IADD R174, R174, 0x1, -R122 ;  /* 0x00000001aeae8824 */ /* 0x000fe200078e0a7a */
[C---:B------:R-:W-:Y:S01]  /*151f0*/  ISETP.GT.U32.AND P0, PT, R122.reuse, R180, PT ;  /* 0x000000b47a00720c */ /* 0x040fe20003f04070 */
[----:B------:R-:W-:Y:S01]  /*15200*/  IMAD R185, R122, R181, R185 ;  /* 0x000000b57ab97224 */ /* 0x000fe200078e02b9 */
[----:B------:R-:W-:Y:S01]  /*15210*/  IABS R181, R176 ;  /* 0x000000b000b57213 */ /* 0x000fe20000000000 */
[----:B-1----:R-:W-:-:S02]  /*15220*/  IMAD.MOV.U32 R0, RZ, RZ, R183 ;  /* 0x000000ffff007224 */ /* 0x002fc400078e00b7 */
[--C-:B------:R-:W-:Y:S01]  /*15230*/  @!P5 IMAD.IADD R175, R175, 0x1, -R122.reuse ;  /* 0x00000001afafd824 */ /* 0x100fe200078e0a7a */
[----:B------:R-:W-:Y:S01]  /*15240*/  @!P3 IADD3 R182, R182, -R122, RZ ;  /* 0x8000007ab6b6b210 */ /* 0x000fe20007ffe0ff */
[----:B------:R-:W-:Y:S01]  /*15250*/  IMAD.HI.U32 R179, R232, R181, RZ ;  /* 0x000000b5e8b37227 */ /* 0x000fe200078e00ff */
[----:B------:R-:W-:Y:S02]  /*15260*/  @!P4 IADD3 R0, -R0, RZ, RZ ;  /* 0x000000ff0000c210 */ /* 0x000fe40007ffe1ff */
[----:B------:R-:W-:Y:S01]  /*15270*/  ISETP.GT.U32.AND P3, PT, R122, R182, PT ;  /* 0x000000b67a00720c */ /* 0x000fe20003f64070 */
[----:B--2---:R-:W-:Y:S01]  /*15280*/  IMAD.MOV.U32 R3, RZ, RZ, R175 ;  /* 0x000000ffff037224 */ /* 0x004fe200078e00af */
[----:B------:R-:W-:Y:S01]  /*15290*/  IADD3 R175, R252, 0x18e, RZ ;  /* 0x0000018efcaf7810 */ /* 0x000fe20007ffe0ff */
[----:B------:R-:W-:Y:S01]  /*152a0*/  @!P0 IMAD.IADD R180, R180, 0x1, -R122 ;  /* 0x00000001b4b48824 */ /* 0x000fe200078e0a7a */
[----:B------:R-:W-:Y:S01]  /*152b0*/  IADD3 R179, -R179, RZ, RZ ;  /* 0x000000ffb3b37210 */ /* 0x000fe20007ffe1ff */
[----:B------:R1:W-:Y:S01]  /*152c0*/  STL [R1+0x160], R0 ;  /* 0x0001600001007387 */ /* 0x0003e20000100800 */
[----:B------:R-:W-:Y:S01]  /*152d0*/  ISETP.GE.AND P5, PT, R178, RZ, PT ;  /* 0x000000ffb200720c */ /* 0x000fe20003fa6270 */
[----:B------:R-:W-:Y:S01]  /*152e0*/  @!P2 IMAD.MOV R3, RZ, RZ, -R3 ;  /* 0x000000ffff03a224 */ /* 0x000fe200078e0a03 */
[C---:B------:R-:W-:Y:S01]  /*152f0*/  ISETP.GT.U32.AND P0, PT, R122.reuse, R180, PT ;  /* 0x000000b47a00720c */ /* 0x040fe20003f04070 */
[----:B------:R-:W-:Y:S01]  /*15300*/  IMAD R181, R122, R179, R181 ;  /* 0x000000b37ab57224 */ /* 0x000fe200078e02b5 */
[----:B------:R-:W-:Y:S01]  /*15310*/  IABS R178, R175 ;  /* 0x000000af00b27213 */ /* 0x000fe20000000000 */
[----:B------:R-:W-:Y:S01]  /*15320*/  VIADD R183, R252, 0x191 ;  /* 0x00000191fcb77836 */ /* 0x000fe20000000000 */
[----:B------:R2:W-:Y:S01]  /*15330*/  STL [R1+0x15c], R3 ;  /* 0x00015c0301007387 */ /* 0x0005e20000100800 */
[----:B------:R-:W-:Y:S01]  /*15340*/  @!P3 IADD3 R182, R182, -R122, RZ ;  /* 0x8000007ab6b6b210 */ /* 0x000fe20007ffe0ff */
[----:B-1----:R-:W-:Y:S01]  /*15350*/  IMAD.MOV.U32 R0, RZ, RZ, R174 ;  /* 0x000000ffff007224 */ /* 0x002fe200078e00ae */
[----:B------:R-:W-:Y:S01]  /*15360*/  ISETP.GT.U32.AND P3, PT, R122, R185, PT ;  /* 0x000000b97a00720c */ /* 0x000fe20003f64070 */
[----:B------:R-:W-:Y:S01]  /*15370*/  VIADD R174, R252, 0x18f ;  /* 0x0000018ffcae7836 */ /* 0x000fe20000000000 */
[----:B------:R-:W-:Y:S01]  /*15380*/  ISETP.GE.AND P4, PT, R177, RZ, PT ;  /* 0x000000ffb100720c */ /* 0x000fe20003f86270 */
[----:B------:R-:W-:Y:S01]  /*15390*/  @!P1 IMAD.MOV R0, RZ, RZ, -R0 ;  /* 0x000000ffff009224 */ /* 0x000fe200078e0a00 */
[----:B------:R-:W-:Y:S01]  /*153a0*/  ISETP.GE.AND P1, PT, R175, RZ, PT ;  /* 0x000000ffaf00720c */ /* 0x000fe20003f26270 */
[----:B------:R-:W-:Y:S01]  /*153b0*/  IMAD.HI.U32 R175, R232, R178, RZ ;  /* 0x000000b2e8af7227 */ /* 0x000fe200078e00ff */
[----:B--2---:R-:W-:-:S02]  /*153c0*/  MOV R3, R182 ;  /* 0x000000b600037202 */ /* 0x004fc40000000f00 */
[----:B------:R-:W-:Y:S01]  /*153d0*/  ISETP.GE.AND P2, PT, R176, RZ, PT ;  /* 0x000000ffb000720c */ /* 0x000fe20003f46270 */
[----:B------:R-:W-:Y:S01]  /*153e0*/  @!P0 IMAD.IADD R180, R180, 0x1, -R122 ;  /* 0x00000001b4b48824 */ /* 0x000fe200078e0a7a */
[C---:B------:R-:W-:Y:S01]  /*153f0*/  ISETP.GT.U32.AND P0, PT, R122.reuse, R181, PT ;  /* 0x000000b57a00720c */ /* 0x040fe20003f04070 */
[----:B------:R-:W-:Y:S01]  /*15400*/  IMAD.MOV R175, RZ, RZ, -R175 ;  /* 0x000000ffffaf7224 */ /* 0x000fe200078e0aaf */
[----:B------:R-:W-:Y:S01]  /*15410*/  @!P6 IADD3 R3, -R3, RZ, RZ ;  /* 0x000000ff0303e210 */ /* 0x000fe20007ffe1ff */
[----:B------:R1:W-:Y:S01]  /*15420*/  STL [R1+0x154], R0 ;  /* 0x0001540001007387 */ /* 0x0003e20000100800 */
[----:B------:R-:W-:Y:S01]  /*15430*/  IABS R176, R174 ;  /* 0x000000ae00b07213 */ /* 0x000fe20000000000 */
[----:B------:R-:W-:Y:S01]  /*15440*/  IMAD R178, R122, R175, R178 ;  /* 0x000000af7ab27224 */ /* 0x000fe200078e02b2 */
[----:B------:R-:W-:Y:S01]  /*15450*/  IABS R184, R183 ;  /* 0x000000b700b87213 */ /* 0x000fe20000000000 */
[----:B------:R-:W-:Y:S01]  /*15460*/  VIADD R177, R252, 0x190 ;  /* 0x00000190fcb17836 */ /* 0x000fe20000000000 */
[----:B------:R-:W-:Y:S01]  /*15470*/  STL [R1+0x150], R3 ;  /* 0x0001500301007387 */ /* 0x000fe20000100800 */
[----:B------:R-:W-:Y:S01]  /*15480*/  IMAD.HI.U32 R179, R232, R176, RZ ;  /* 0x000000b0e8b37227 */ /* 0x000fe200078e00ff */
[----:B------:R-:W-:-:S02]  /*15490*/  ISETP.GT.U32.AND P6, PT, R122, R178, PT ;  /* 0x000000b27a00720c */ /* 0x000fc40003fc4070 */
[----:B------:R-:W-:Y:S01]  /*154a0*/  IABS R186, R177 ;  /* 0x000000b100ba7213 */ /* 0x000fe20000000000 */
[----:B-1----:R-:W-:Y:S01]  /*154b0*/  IMAD.MOV.U32 R0, RZ, RZ, R180 ;  /* 0x000000ffff007224 */ /* 0x002fe200078e00b4 */
[----:B------:R-:W-:Y:S01]  /*154c0*/  @!P0 IADD3 R181, R181, -R122, RZ ;  /* 0x8000007ab5b58210 */ /* 0x000fe20007ffe0ff */
[----:B------:R-:W-:Y:S02]  /*154d0*/  @!P3 IMAD.IADD R185, R185, 0x1, -R122 ;  /* 0x00000001b9b9b824 */ /* 0x000fe400078e0a7a */
[----:B------:R-:W-:Y:S01]  /*154e0*/  IMAD.MOV R179, RZ, RZ, -R179 ;  /* 0x000000ffffb37224 */ /* 0x000fe200078e0ab3 */
[----:B------:R-:W-:Y:S01]  /*154f0*/  ISETP.GT.U32.AND P0, PT, R122, R181, PT ;  /* 0x000000b57a00720c */ /* 0x000fe20003f04070 */
[----:B------:R-:W-:Y:S01]  /*15500*/  @!P4 IMAD.MOV R0, RZ, RZ, -R0 ;  /* 0x000000ffff00c224 */ /* 0x000fe200078e0a00 */
[----:B------:R-:W-:Y:S01]  /*15510*/  ISETP.GE.AND P4, PT, R174, RZ, PT ;  /* 0x000000ffae00720c */ /* 0x000fe20003f86270 */
[C---:B------:R-:W-:Y:S01]  /*15520*/  IMAD R174, R122.reuse, R179, R176 ;  /* 0x000000b37aae7224 */ /* 0x040fe200078e02b0 */
[----:B------:R-:W-:Y:S01]  /*15530*/  ISETP.GT.U32.AND P3, PT, R122, R185, PT ;  /* 0x000000b97a00720c */ /* 0x000fe20003f64070 */
[----:B------:R-:W-:Y:S01]  /*15540*/  @!P6 IMAD.IADD R178, R178, 0x1, -R122 ;  /* 0x00000001b2b2e824 */ /* 0x000fe200078e0a7a */
[----:B------:R1:W-:Y:S01]  /*15550*/  STL [R1+0x158], R0 ;  /* 0x0001580001007387 */ /* 0x0003e20000100800 */
[----:B------:R-:W-:-:S03]  /*15560*/  IMAD.HI.U32 R175, R232, R186, RZ ;  /* 0x000000bae8af7227 */ /* 0x000fc600078e00ff */
[----:B------:R-:W-:Y:S01]  /*15570*/  ISETP.GT.U32.AND P6, PT, R122, R178, PT ;  /* 0x000000b27a00720c */ /* 0x000fe20003fc4070 */
[----:B------:R-:W-:-:S04]  /*15580*/  IMAD.HI.U32 R180, R232, R184, RZ ;  /* 0x000000b8e8b47227 */ /* 0x000fc800078e00ff */
[----:B------:R-:W-:Y:S01]  /*15590*/  @!P0 IMAD.IADD R181, R181, 0x1, -R122 ;  /* 0x00000001b5b58824 */ /* 0x000fe200078e0a7a */
[----:B------:R-:W-:Y:S01]  /*155a0*/  ISETP.GT.U32.AND P0, PT, R122, R174, PT ;  /* 0x000000ae7a00720c */ /* 0x000fe20003f04070 */
[----:B------:R-:W-:Y:S02]  /*155b0*/  IMAD.MOV R175, RZ, RZ, -R175 ;  /* 0x000000ffffaf7224 */ /* 0x000fe400078e0aaf */
[----:B------:R-:W-:Y:S02]  /*155c0*/  VIADD R179, R252, 0x192 ;  /* 0x00000192fcb37836 */ /* 0x000fe40000000000 */
[----:B------:R-:W-:Y:S02]  /*155d0*/  IMAD.MOV R180, RZ, RZ, -R180 ;  /* 0x000000ffffb47224 */ /* 0x000fe400078e0ab4 */
[----:B------:R-:W-:Y:S01]  /*155e0*/  IMAD R186, R122, R175, R186 ;  /* 0x000000af7aba7224 */ /* 0x000fe200078e02ba */
[----:B------:R-:W-:Y:S01]  /*155f0*/  IABS R191, R179 ;  /* 0x000000b300bf7213 */ /* 0x000fe20000000000 */
[----:B------:R-:W-:Y:S01]  /*15600*/  @!P3 IMAD.IADD R185, R185, 0x1, -R122 ;  /* 0x00000001b9b9b824 */ /* 0x000fe200078e0a7a */
[----:B------:R-:W-:Y:S01]  /*15610*/  @!P6 IADD3 R178, R178, -R122, RZ ;  /* 0x8000007ab2b2e210 */ /* 0x000fe20007ffe0ff */
[C---:B------:R-:W-:Y:S01]  /*15620*/  IMAD R184, R122.reuse, R180, R184 ;  /* 0x000000b47ab87224 */ /* 0x040fe200078e02b8 */
[----:B------:R-:W-:Y:S01]  /*15630*/  ISETP.GT.U32.AND P6, PT, R122, R186, PT ;  /* 0x000000ba7a00720c */ /* 0x000fe20003fc4070 */
[----:B------:R-:W-:Y:S01]  /*15640*/  @!P0 IMAD.IADD R174, R174, 0x1, -R122 ;  /* 0x00000001aeae8824 */ /* 0x000fe200078e0a7a */
[----:B-1----:R-:W-:Y:S01]  /*15650*/  MOV R0, R185 ;  /* 0x000000b900007202 */ /* 0x002fe20000000f00 */
[----:B------:R-:W-:Y:S01]  /*15660*/  IMAD.HI.U32 R190, R232, R191, RZ ;  /* 0x000000bfe8be7227 */ /* 0x000fe200078e00ff */
[----:B------:R-:W-:-:S02]  /*15670*/  ISETP.GT.U32.AND P0, PT, R122, R184, PT ;  /* 0x000000b87a00720c */ /* 0x000fc40003f04070 */
[----:B------:R-:W-:Y:S01]  /*15680*/  ISETP.GE.AND P3, PT, R177, RZ, PT ;  /* 0x000000ffb100720c */ /* 0x000fe20003f66270 */
[----:B------:R-:W-:Y:S01]  /*15690*/  IMAD.MOV R190, RZ, RZ, -R190 ;  /* 0x000000ffffbe7224 */ /* 0x000fe200078e0abe */
[C---:B------:R-:W-:Y:S01]  /*156a0*/  IADD3 R175, R252.reuse, 0x195, RZ ;  /* 0x00000195fcaf7810 */ /* 0x040fe20007ffe0ff */
[----:B------:R-:W-:Y:S02]  /*156b0*/  VIADD R177, R252, 0x194 ;  /* 0x00000194fcb17836 */ /* 0x000fe40000000000 */
[----:B------:R-:W-:Y:S01]  /*156c0*/  @!P5 IMAD.MOV R0, RZ, RZ, -R0 ;  /* 0x000000ffff00d224 */ /* 0x000fe200078e0a00 */
[----:B------:R-:W-:Y:S01]  /*156d0*/  IABS R176, R175 ;  /* 0x000000af00b07213 */ /* 0x000fe20000000000 */
[----:B------:R-:W-:Y:S01]  /*156e0*/  IMAD R190, R122, R190, R191 ;  /* 0x000000be7abe7224 */ /* 0x000fe200078e02bf */
[----:B------:R-:W-:Y:S01]  /*156f0*/  IABS R182, R177 ;  /* 0x000000b100b67213 */ /* 0x000fe20000000000 */
[--C-:B------:R-:W-:Y:S01]  /*15700*/  @!P6 IMAD.IADD R186, R186, 0x1, -R122.reuse ;  /* 0x00000001babae824 */ /* 0x100fe200078e0a7a */
[----:B------:R1:W-:Y:S01]  /*15710*/  STL [R1+0x13c], R0 ;  /* 0x00013c0001007387 */ /* 0x0003e20000100800 */
[----:B------:R-:W-:Y:S01]  /*15720*/  @!P0 IMAD.IADD R184, R184, 0x1, -R122 ;  /* 0x00000001b8b88824 */ /* 0x000fe200078e0a7a */
[----:B------:R-:W-:Y:S01]  /*15730*/  ISETP.GT.U32.AND P6, PT, R122, R190, PT ;  /* 0x000000be7a00720c */ /* 0x000fe20003fc4070 */
[----:B------:R-:W-:Y:S01]  /*15740*/  IMAD.HI.U32 R187, R232, R182, RZ ;  /* 0x000000b6e8bb7227 */ /* 0x000fe200078e00ff */
[----:B------:R-:W-:-:S02]  /*15750*/  ISETP.GT.U32.AND P0, PT, R122, R174, PT ;  /* 0x000000ae7a00720c */ /* 0x000fc40003f04070 */
[----:B------:R-:W-:Y:S01]  /*15760*/  ISETP.GT.U32.AND P5, PT, R122, R186, PT ;  /* 0x000000ba7a00720c */ /* 0x000fe20003fa4070 */
[----:B------:R-:W-:Y:S01]  /*15770*/  IMAD.HI.U32 R180, R232, R176, RZ ;  /* 0x000000b0e8b47227 */ /* 0x000fe200078e00ff */
[----:B------:R-:W-:Y:S02]  /*15780*/  IADD3 R187, -R187, RZ, RZ ;  /* 0x000000ffbbbb7210 */ /* 0x000fe40007ffe1ff */
[----:B-1----:R-:W-:Y:S01]  /*15790*/  MOV R0, R181 ;  /* 0x000000b500007202 */ /* 0x002fe20000000f00 */
[----:B------:R-:W-:Y:S02]  /*157a0*/  IMAD.MOV R180, RZ, RZ, -R180 ;  /* 0x000000ffffb47224 */ /* 0x000fe400078e0ab4 */
[C---:B------:R-:W-:Y:S02]  /*157b0*/  IMAD R182, R122.reuse, R187, R182 ;  /* 0x000000bb7ab67224 */ /* 0x040fe400078e02b6 */
[----:B------:R-:W-:Y:S01]  /*157c0*/  @!P2 IMAD.MOV R0, RZ, RZ, -R0 ;  /* 0x000000ffff00a224 */ /* 0x000fe200078e0a00 */
[----:B------:R-:W-:Y:S01]  /*157d0*/  ISETP.GT.U32.AND P2, PT, R122, R184, PT ;  /* 0x000000b87a00720c */ /* 0x000fe20003f44070 */
[----:B------:R-:W-:-:S02]  /*157e0*/  @!P6 IMAD.IADD R190, R190, 0x1, -R122 ;  /* 0x00000001bebee824 */ /* 0x000fc400078e0a7a */
[----:B------:R-:W-:Y:S01]  /*157f0*/  IMAD R176, R122, R180, R176 ;  /* 0x000000b47ab07224 */ /* 0x000fe200078e02b0 */
[----:B------:R1:W-:Y:S01]  /*15800*/  STL [R1+0x138], R0 ;  /* 0x0001380001007387 */ /* 0x0003e20000100800 */
[--C-:B------:R-:W-:Y:S01]  /*15810*/  @!P0 IMAD.IADD R174, R174, 0x1, -R122.reuse ;  /* 0x00000001aeae8824 */ /* 0x100fe200078e0a7a */
[----:B------:R-:W-:Y:S01]  /*15820*/  ISETP.GT.U32.AND P0, PT, R122, R182, PT ;  /* 0x000000b67a00720c */ /* 0x000fe20003f04070 */
[----:B------:R-:W-:Y:S01]  /*15830*/  VIADD R187, R252, 0x196 ;  /* 0x00000196fcbb7836 */ /* 0x000fe20000000000 */
[----:B------:R-:W-:Y:S01]  /*15840*/  ISETP.GT.U32.AND P6, PT, R122, R190, PT ;  /* 0x000000be7a00720c */ /* 0x000fe20003fc4070 */
[----:B------:R-:W-:Y:S02]  /*15850*/  VIADD R180, R252, 0x197 ;  /* 0x00000197fcb47836 */ /* 0x000fe40000000000 */
[--C-:B------:R-:W-:Y:S01]  /*15860*/  @!P5 IMAD.IADD R186, R186, 0x1, -R122.reuse ;  /* 0x00000001babad824 */ /* 0x100fe200078e0a7a */
[----:B------:R-:W-:Y:S01]  /*15870*/  IABS R185, R187 ;  /* 0x000000bb00b97213 */ /* 0x000fe20000000000 */
[----:B------:R-:W-:Y:S01]  /*15880*/  @!P2 IMAD.IADD R184, R184, 0x1, -R122 ;  /* 0x00000001b8b8a824 */ /* 0x000fe200078e0a7a */
[----:B------:R-:W-:Y:S01]  /*15890*/  ISETP.GT.U32.AND P2, PT, R122, R176, PT ;  /* 0x000000b07a00720c */ /* 0x000fe20003f44070 */
[----:B-1----:R-:W-:Y:S01]  /*158a0*/  IMAD.MOV.U32 R0, RZ, RZ, R178 ;  /* 0x000000ffff007224 */ /* 0x002fe200078e00b2 */
[----:B------:R-:W-:Y:S01]  /*158b0*/  IABS R181, R180 ;  /* 0x000000b400b57213 */ /* 0x000fe20000000000 */
[----:B------:R-:W-:Y:S01]  /*158c0*/  IMAD.MOV.U32 R3, RZ, RZ, R174 ;  /* 0x000000ffff037224 */ /* 0x000fe200078e00ae */
[----:B------:R-:W-:Y:S01]  /*158d0*/  ISETP.GE.AND P5, PT, R183, RZ, PT ;  /* 0x000000ffb700720c */ /* 0x000fe20003fa6270 */
[----:B------:R-:W-:Y:S01]  /*158e0*/  IMAD.HI.U32 R183, R232, R185, RZ ;  /* 0x000000b9e8b77227 */ /* 0x000fe200078e00ff */
[----:B------:R-:W-:-:S02]  /*158f0*/  @!P1 IADD3 R0, -R0, RZ, RZ ;  /* 0x000000ff00009210 */ /* 0x000fc40007ffe1ff */
[----:B------:R-:W-:Y:S01]  /*15900*/  ISETP.GT.U32.AND P1, PT, R122, R189, PT ;  /* 0x000000bd7a00720c */ /* 0x000fe20003f24070 */
[----:B------:R-:W-:Y:S01]  /*15910*/  @!P4 IMAD.MOV R3, RZ, RZ, -R3 ;  /* 0x000000ffff03c224 */ /* 0x000fe200078e0a03 */
[-C--:B------:R-:W-:Y:S01]  /*15920*/  @!P0 IADD3 R182, R182, -R122.reuse, RZ ;  /* 0x8000007ab6b68210 */ /* 0x080fe20007ffe0ff */
[----:B------:R1:W-:Y:S01]  /*15930*/  STL [R1+0x134], R0 ;  /* 0x0001340001007387 */ /* 0x0003e20000100800 */
[----:B------:R-:W-:Y:S01]  /*15940*/  IMAD.HI.U32 R178, R232, R181, RZ ;  /* 0x000000b5e8b27227 */ /* 0x000fe200078e00ff */
[-C--:B------:R-:W-:Y:S02]  /*15950*/  @!P6 IADD3 R190, R190, -R122.reuse, RZ ;  /* 0x8000007abebee210 */ /* 0x080fe40007ffe0ff */
[----:B------:R-:W-:Y:S01]  /*15960*/  ISETP.GE.AND P6, PT, R179, RZ, PT ;  /* 0x000000ffb300720c */ /* 0x000fe20003fc6270 */
[----:B------:R-:W-:Y:S01]  /*15970*/  IMAD.MOV R183, RZ, RZ, -R183 ;  /* 0x000000ffffb77224 */ /* 0x000fe200078e0ab7 */
[----:B------:R-:W-:Y:S01]  /*15980*/  @!P2 IADD3 R176, R176, -R122, RZ ;  /* 0x8000007ab0b0a210 */ /* 0x000fe20007ffe0ff */
[----:B------:R-:W-:Y:S01]  /*15990*/  IMAD.MOV R179, RZ, RZ, -R178 ;  /* 0x000000ffffb37224 */ /* 0x000fe200078e0ab2 */
[----:B------:R-:W-:Y:S01]  /*159a0*/  ISETP.GT.U32.AND P4, PT, R122, R182, PT ;  /* 0x000000b67a00720c */ /* 0x000fe20003f84070 */
[----:B------:R2:W-:Y:S01]  /*159b0*/  STL [R1+0x12c], R3 ;  /* 0x00012c0301007387 */ /* 0x0005e20000100800 */
[----:B------:R-:W-:Y:S01]  /*159c0*/  @!P1 IMAD.IADD R189, R189, 0x1, -R122 ;  /* 0x00000001bdbd9824 */ /* 0x000fe200078e0a7a */
[----:B------:R-:W-:Y:S01]  /*159d0*/  ISETP.GE.AND P1, PT, R188, RZ, PT ;  /* 0x000000ffbc00720c */ /* 0x000fe20003f26270 */
[----:B-1----:R-:W-:Y:S01]  /*159e0*/  IMAD.MOV.U32 R0, RZ, RZ, R186 ;  /* 0x000000ffff007224 */ /* 0x002fe200078e00ba */
[----:B------:R-:W-:Y:S01]  /*159f0*/  ISETP.GE.AND P0, PT, R177, RZ, PT ;  /* 0x000000ffb100720c */ /* 0x000fe20003f06270 */
[C---:B------:R-:W-:Y:S01]  /*15a00*/  IMAD R178, R122.reuse, R183, R185 ;  /* 0x000000b77ab27224 */ /* 0x040fe200078e02b9 */
[C---:B------:R-:W-:Y:S01]  /*15a10*/  ISETP.GT.U32.AND P2, PT, R122.reuse, R189, PT ;  /* 0x000000bd7a00720c */ /* 0x040fe20003f44070 */
[----:B------:R-:W-:Y:S01]  /*15a20*/  @!P3 IMAD.MOV R0, RZ, RZ, -R0 ;  /* 0x000000ffff00b224 */ /* 0x000fe200078e0a00 */
[----:B------:R-:W-:Y:S01]  /*15a30*/  ISETP.GT.U32.AND P3, PT, R122, R176, PT ;  /* 0x000000b07a00720c */ /* 0x000fe20003f64070 */
[C---:B------:R-:W-:Y:S01]  /*15a40*/  VIADD R174, R252.reuse, 0x198 ;  /* 0x00000198fcae7836 */ /* 0x040fe20000000000 */
[----:B------:R-:W-:Y:S01]  /*15a50*/  IADD3 R183, R252, 0x19f, RZ ;  /* 0x0000019ffcb77810 */ /* 0x000fe20007ffe0ff */
[----:B--2---:R-:W-:Y:S01]  /*15a60*/  IMAD.MOV.U32 R3, RZ, RZ, R184 ;  /* 0x000000ffff037224 */ /* 0x004fe200078e00b8 */
[----:B------:R1:W-:Y:S01]  /*15a70*/  STL [R1+0x128], R0 ;  /* 0x0001280001007387 */ /* 0x0003e20000100800 */
[----:B------:R-:W-:Y:S01]  /*15a80*/  IMAD R177, R122, R179, R181 ;  /* 0x000000b37ab17224 */ /* 0x000fe200078e02b5 */
[----:B------:R-:W-:Y:S01]  /*15a90*/  IADD3 R179, R252, 0x199, RZ ;  /* 0x00000199fcb37810 */ /* 0x000fe20007ffe0ff */
[----:B------:R-:W-:Y:S01]  /*15aa0*/  @!P5 IMAD.MOV R3, RZ, RZ, -R3 ;  /* 0x000000ffff03d224 */ /* 0x000fe200078e0a03 */
[----:B------:R-:W-:Y:S01]  /*15ab0*/  ISETP.GT.U32.AND P5, PT, R122, R178, PT ;  /* 0x000000b27a00720c */ /* 0x000fe20003fa4070 */
[----:B------:R-:W-:Y:S01]  /*15ac0*/  @!P4 IMAD.IADD R182, R182, 0x1, -R122 ;  /* 0x00000001b6b6c824 */ /* 0x000fe200078e0a7a */
[----:B------:R-:W-:Y:S01]  /*15ad0*/  IABS R186, R179 ;  /* 0x000000b300ba7213 */ /* 0x000fe20000000000 */
[----:B------:R-:W-:Y:S01]  /*15ae0*/  VIADD R181, R252, 0x1a0 ;  /* 0x000001a0fcb57836 */ /* 0x000fe20000000000 */
[----:B------:R-:W-:Y:S01]  /*15af0*/  @!P2 IADD3 R189, R189, -R122, RZ ;  /* 0x8000007abdbda210 */ /* 0x000fe20007ffe0ff */
[----:B------:R2:W-:Y:S01]  /*15b00*/  STL [R1+0x124], R3 ;  /* 0x0001240301007387 */ /* 0x0005e20000100800 */
[----:B-1----:R-:W-:Y:S01]  /*15b10*/  IMAD.MOV.U32 R0, RZ, RZ, R190 ;  /* 0x000000ffff007224 */ /* 0x002fe200078e00be */
[----:B------:R-:W-:Y:S01]  /*15b20*/  ISETP.GT.U32.AND P2, PT, R122, R177, PT ;  /* 0x000000b17a00720c */ /* 0x000fe20003f44070 */
[----:B------:R-:W-:Y:S01]  /*15b30*/  @!P3 IMAD.IADD R176, R176, 0x1, -R122 ;  /* 0x00000001b0b0b824 */ /* 0x000fe200078e0a7a */
[----:B------:R-:W-:Y:S01]  /*15b40*/  ISETP.GE.AND P3, PT, R180, RZ, PT ;  /* 0x000000ffb400720c */ /* 0x000fe20003f66270 */
[----:B------:R-:W-:Y:S01]  /*15b50*/  @!P6 IMAD.MOV R0, RZ, RZ, -R0 ;  /* 0x000000ffff00e224 */ /* 0x000fe200078e0a00 */
[----:B------:R-:W-:Y:S01]  /*15b60*/  ISETP.GE.AND P6, PT, R175, RZ, PT ;  /* 0x000000ffaf00720c */ /* 0x000fe20003fc6270 */
[----:B------:R-:W-:Y:S01]  /*15b70*/  VIADD R188, R252, 0x1a5 ;  /* 0x000001a5fcbc7836 */ /* 0x000fe20000000000 */
[----:B------:R-:W-:Y:S01]  /*15b80*/  IABS R175, R174 ;  /* 0x000000ae00af7213 */ /* 0x000fe20000000000 */
[----:B------:R-:W-:Y:S01]  /*15b90*/  @!P5 IMAD.IADD R178, R178, 0x1, -R122 ;  /* 0x00000001b2b2d824 */ /* 0x000fe200078e0a7a */
[----:B------:R1:W-:Y:S01]  /*15ba0*/  STL [R1+0x120], R0 ;  /* 0x0001200001007387 */ /* 0x0003e20000100800 */
[----:B--2---:R-:W-:Y:S01]  /*15bb0*/  MOV R3, R189 ;  /* 0x000000bd00037202 */ /* 0x004fe20000000f00 */
[----:B------:R-:W-:Y:S01]  /*15bc0*/  VIADD R191, R252, 0x1a6 ;  /* 0x000001a6fcbf7836 */ /* 0x000fe20000000000 */
[----:B------:R-:W-:Y:S01]  /*15bd0*/  ISETP.GE.AND P4, PT, R187, RZ, PT ;  /* 0x000000ffbb00720c */ /* 0x000fe20003f86270 */
[----:B------:R-:W-:Y:S01]  /*15be0*/  IMAD.HI.U32 R180, R232, R175, RZ ;  /* 0x000000afe8b47227 */ /* 0x000fe200078e00ff */
[----:B------:R-:W-:-:S02]  /*15bf0*/  @!P1 IADD3 R3, -R3, RZ, RZ ;  /* 0x000000ff03039210 */ /* 0x000fc40007ffe1ff */
[----:B------:R-:W-:Y:S01]  /*15c00*/  ISETP.GT.U32.AND P1, PT, R122, R178, PT ;  /* 0x000000b27a00720c */ /* 0x000fe20003f24070 */
[----:B------:R-:W-:Y:S01]  /*15c10*/  IMAD.MOV R180, RZ, RZ, -R180 ;  /* 0x000000ffffb47224 */ /* 0x000fe200078e0ab4 */
[----:B------:R-:W-:Y:S01]  /*15c20*/  ISETP.GE.AND P5, PT, R174, RZ, PT ;  /* 0x000000ffae00720c */ /* 0x000fe20003fa6270 */
[----:B-1----:R-:W-:Y:S01]  /*15c30*/  IMAD.MOV.U32 R0, RZ, RZ, R182 ;  /* 0x000000ffff007224 */ /* 0x002fe200078e00b6 */
[----:B------:R-:W-:Y:S01]  /*15c40*/  STL [R1+0x11c], R3 ;  /* 0x00011c0301007387 */ /* 0x000fe20000100800 */
[----:B------:R-:W-:Y:S01]  /*15c50*/  IMAD R182, R122, R180, R175 ;  /* 0x000000b47ab67224 */ /* 0x000fe200078e02af */
[----:B------:R-:W-:Y:S01]  /*15c60*/  IABS R187, R188 ;  /* 0x000000bc00bb7213 */ /* 0x000fe20000000000 */
[----:B------:R-:W-:Y:S01]  /*15c70*/  @!P0 IMAD.MOV R0, RZ, RZ, -R0 ;  /* 0x000000ffff008224 */ /* 0x000fe200078e0a00 */
[----:B------:R-:W-:Y:S01]  /*15c80*/  ISETP.GE.AND P0, PT, R179, RZ, PT ;  /* 0x000000ffb300720c */ /* 0x000fe20003f06270 */
[----:B------:R-:W-:Y:S02]  /*15c90*/  @!P2 IMAD.IADD R177, R177, 0x1, -R122 ;  /* 0x00000001b1b1a824 */ /* 0x000fe400078e0a7a */
[----:B------:R-:W-:Y:S01]  /*15ca0*/  IMAD.HI.U32 R174, R232, R186, RZ ;  /* 0x000000bae8ae7227 */ /* 0x000fe200078e00ff */
[----:B------:R1:W-:Y:S01]  /*15cb0*/  STL [R1+0x118], R0 ;  /* 0x0001180001007387 */ /* 0x0003e20000100800 */
[----:B------:R-:W-:-:S02]  /*15cc0*/  @!P1 IADD3 R178, R178, -R122, RZ ;  /* 0x8000007ab2b29210 */ /* 0x000fc40007ffe0ff */
[----:B------:R-:W-:Y:S01]  /*15cd0*/  ISETP.GT.U32.AND P2, PT, R122, R177, PT ;  /* 0x000000b17a00720c */ /* 0x000fe20003f44070 */
[----:B------:R-:W-:Y:S02]  /*15ce0*/  IMAD.MOV R174, RZ, RZ, -R174 ;  /* 0x000000ffffae7224 */ /* 0x000fe400078e0aae */
[----:B------:R-:W-:Y:S02]  /*15cf0*/  VIADD R179, R252, 0x19b ;  /* 0x0000019bfcb37836 */ /* 0x000fe40000000000 */
[----:B------:R-:W-:Y:S02]  /*15d00*/  IMAD R186, R122, R174, R186 ;  /* 0x000000ae7aba7224 */ /* 0x000fe400078e02ba */
[----:B-1----:R-:W-:Y:S01]  /*15d10*/  IMAD.MOV.U32 R0, RZ, RZ, R176 ;  /* 0x000000ffff007224 */ /* 0x002fe200078e00b0 */
[C---:B------:R-:W-:Y:S01]  /*15d20*/  IADD3 R176, R252.reuse, 0x19a, RZ ;  /* 0x0000019afcb07810 */ /* 0x040fe20007ffe0ff */
[----:B------:R-:W-:Y:S01]  /*15d30*/  VIADD R174, R252, 0x19c ;  /* 0x0000019cfcae7836 */ /* 0x000fe20000000000 */
[----:B------:R-:W-:Y:S01]  /*15d40*/  IABS R175, R179 ;  /* 0x000000b300af7213 */ /* 0x000fe20000000000 */
[----:B------:R-:W-:Y:S01]  /*15d50*/  @!P6 IMAD.MOV R0, RZ, RZ, -R0 ;  /* 0x000000ffff00e224 */ /* 0x000fe200078e0a00 */
[----:B------:R-:W-:Y:S01]  /*15d60*/  ISETP.GT.U32.AND P6, PT, R122, R182, PT ;  /* 0x000000b67a00720c */ /* 0x000fe20003fc4070 */
[----:B------:R-:W-:Y:S01]  /*15d70*/  @!P2 IMAD.IADD R177, R177, 0x1, -R122 ;  /* 0x00000001b1b1a824 */ /* 0x000fe200078e0a7a */
[----:B------:R-:W-:-:S02]  /*15d80*/  ISETP.GE.AND P1, PT, R176, RZ, PT ;  /* 0x000000ffb000720c */ /* 0x000fc40003f26270 */
[----:B------:R1:W-:Y:S01]  /*15d90*/  STL [R1+0x114], R0 ;  /* 0x0001140001007387 */ /* 0x0003e20000100800 */
[----:B------:R-:W-:Y:S02]  /*15da0*/  IABS R176, R176 ;  /* 0x000000b000b07213 */ /* 0x000fe40000000000 */
[----:B------:R-:W-:Y:S02]  /*15db0*/  ISETP.GT.U32.AND P2, PT, R122, R186, PT ;  /* 0x000000ba7a00720c */ /* 0x000fe40003f44070 */
[----:B------:R-:W-:Y:S01]  /*15dc0*/  IABS R184, R174 ;  /* 0x000000ae00b87213 */ /* 0x000fe20000000000 */
[----:B------:R-:W-:-:S04]  /*15dd0*/  IMAD.HI.U32 R180, R232, R176, RZ ;  /* 0x000000b0e8b47227 */ /* 0x000fc800078e00ff */
[----:B-1----:R-:W-:Y:S02]  /*15de0*/  IMAD.MOV.U32 R0, RZ, RZ, R178 ;  /* 0x000000ffff007224 */ /* 0x002fe400078e00b2 */
[----:B------:R-:W-:Y:S01]  /*15df0*/  @!P6 IMAD.IADD R182, R182, 0x1, -R122 ;  /* 0x00000001b6b6e824 */ /* 0x000fe200078e0a7a */
[----:B------:R-:W-:Y:S01]  /*15e00*/  ISETP.GE.AND P6, PT, R179, RZ, PT ;  /* 0x000000ffb300720c */ /* 0x000fe20003fc6270 */
[----:B------:R-:W-:Y:S01]  /*15e10*/  IMAD.MOV R180, RZ, RZ, -R180 ;  /* 0x000000ffffb47224 */ /* 0x000fe200078e0ab4 */
[----:B------:R-:W-:Y:S01]  /*15e20*/  @!P4 IADD3 R0, -R0, RZ, RZ ;  /* 0x000000ff0000c210 */ /* 0x000fe20007ffe1ff */
[----:B------:R-:W-:Y:S01]  /*15e30*/  @!P2 IMAD.IADD R186, R186, 0x1, -R122 ;  /* 0x00000001babaa824 */ /* 0x000fe200078e0a7a */
[----:B------:R-:W-:Y:S01]  /*15e40*/  ISETP.GT.U32.AND P4, PT, R122, R182, PT ;  /* 0x000000b67a00720c */ /* 0x000fe20003f84070 */
[----:B------:R-:W-:Y:S02]  /*15e50*/  IMAD.HI.U32 R178, R232, R184, RZ ;  /* 0x000000b8e8b27227 */ /* 0x000fe400078e00ff */
[----:B------:R1:W-:Y:S01]  /*15e60*/  STL [R1+0x10c], R0 ;  /* 0x00010c0001007387 */ /* 0x0003e20000100800 */
[----:B------:R-:W-:Y:S01]  /*15e70*/  ISETP.GT.U32.AND P2, PT, R122, R186, PT ;  /* 0x000000ba7a00720c */ /* 0x000fe20003f44070 */
[----:B------:R-:W-:Y:S01]  /*15e80*/  IMAD.HI.U32 R179, R232, R175, RZ ;  /* 0x000000afe8b37227 */ /* 0x000fe200078e00ff */
[----:B------:R-:W-:-:S04]  /*15e90*/  IADD3 R178, -R178, RZ, RZ ;  /* 0x000000ffb2b27210 */ /* 0x000fc80007ffe1ff */
[----:B------:R-:W-:Y:S01]  /*15ea0*/  IADD3 R179, -R179, RZ, RZ ;  /* 0x000000ffb3b37210 */ /* 0x000fe20007ffe1ff */
[----:B------:R-:W-:Y:S01]  /*15eb0*/  IMAD R184, R122, R178, R184 ;  /* 0x000000b27ab87224 */ /* 0x000fe200078e02b8 */
[----:B------:R-:W-:Y:S01]  /*15ec0*/  IABS R178, R183 ;  /* 0x000000b700b27213 */ /* 0x000fe20000000000 */
[----:B-1----:R-:W-:Y:S02]  /*15ed0*/  IMAD.MOV.U32 R0, RZ, RZ, R177 ;  /* 0x000000ffff007224 */ /* 0x002fe400078e00b1 */
[----:B------:R-:W-:Y:S02]  /*15ee0*/  @!P4 IMAD.IADD R182, R182, 0x1, -R122 ;  /* 0x00000001b6b6c824 */ /* 0x000fe400078e0a7a */
[----:B------:R-:W-:Y:S01]  /*15ef0*/  @!P3 IMAD.MOV R0, RZ, RZ, -R0 ;  /* 0x000000ffff00b224 */ /* 0x000fe200078e0a00 */
[----:B------:R-:W-:Y:S01]  /*15f00*/  ISETP.GE.AND P3, PT, R174, RZ, PT ;  /* 0x000000ffae00720c */ /* 0x000fe20003f66270 */
[----:B------:R-:W-:Y:S02]  /*15f10*/  IMAD R174, R122, R180, R176 ;  /* 0x000000b47aae7224 */ /* 0x000fe400078e02b0 */
[----:B------:R-:W-:Y:S01]  /*15f20*/  VIADD R176, R252, 0x19d ;  /* 0x0000019dfcb07836 */ /* 0x000fe20000000000 */
[----:B------:R1:W-:Y:S01]  /*15f30*/  STL [R1+0x108], R0 ;  /* 0x0001080001007387 */ /* 0x0003e20000100800 */
[----:B------:R-:W-:Y:S01]  /*15f40*/  IMAD.MOV.U32 R2, RZ, RZ, R182 ;  /* 0x000000ffff027224 */ /* 0x000fe200078e00b6 */
[C---:B------:R-:W-:Y:S01]  /*15f50*/  ISETP.GT.U32.AND P4, PT, R122.reuse, R174, PT ;  /* 0x000000ae7a00720c */ /* 0x040fe20003f84070 */
[----:B------:R-:W-:Y:S01]  /*15f60*/  IMAD R175, R122, R179, R175 ;  /* 0x000000b37aaf7224 */ /* 0x000fe200078e02af */
[----:B------:R-:W-:Y:S01]  /*15f70*/  IABS R180, R176 ;  /* 0x000000b000b47213 */ /* 0x000fe20000000000 */
[----:B------:R-:W-:Y:S01]  /*15f80*/  @!P2 IMAD.IADD R186, R186, 0x1, -R122 ;  /* 0x00000001babaa824 */ /* 0x000fe200078e0a7a */
[----:B------:R-:W-:Y:S01]  /*15f90*/  IABS R179, R181 ;  /* 0x000000b500b37213 */ /* 0x000fe20000000000 */
[----:B------:R-:W-:Y:S01]  /*15fa0*/  @!P5 IMAD.MOV R2, RZ, RZ, -R2 ;  /* 0x000000ffff02d224 */ /* 0x000fe200078e0a02 */
[----:B------:R-:W-:Y:S01]  /*15fb0*/  ISETP.GT.U32.AND P2, PT, R122, R175, PT ;  /* 0x000000af7a00720c */ /* 0x000fe20003f44070 */
[----:B------:R-:W-:-:S03]  /*15fc0*/  IMAD.HI.U32 R182, R232, R180, RZ ;  /* 0x000000b4e8b67227 */ /* 0x000fc600078e00ff */
[----:B------:R-:W-:Y:S01]  /*15fd0*/  STL [R1+0x529c], R2 ;  /* 0x00529c0201007387 */ /* 0x000fe20000100800 */
[----:B------:R-:W-:Y:S01]  /*15fe0*/  IMAD.MOV.U32 R3, RZ, RZ, R186 ;  /* 0x000000ffff037224 */ /* 0x000fe200078e00ba */
[----:B------:R-:W-:Y:S01]  /*15ff0*/  IADD3 R182, -R182, RZ, RZ ;  /* 0x000000ffb6b67210 */ /* 0x000fe20007ffe1ff */
[----:B------:R-:W-:Y:S01]  /*16000*/  VIADD R177, R252, 0x19e ;  /* 0x0000019efcb17836 */ /* 0x000fe20000000000 */
[----:B------:R-:W-:Y:S01]  /*16010*/  @!P4 IADD3 R174, R174, -R122, RZ ;  /* 0x8000007aaeaec210 */ /* 0x000fe20007ffe0ff */
[----:B------:R-:W-:Y:S01]  /*16020*/  @!P0 IMAD.MOV R3, RZ, RZ, -R3 ;  /* 0x000000ffff038224 */ /* 0x000fe200078e0a03 */
[C---:B------:R-:W-:Y:S02]  /*16030*/  ISETP.GT.U32.AND P4, PT, R122.reuse, R184, PT ;  /* 0x000000b87a00720c */ /* 0x040fe40003f84070 */
[----:B------:R-:W-:Y:S01]  /*16040*/  ISETP.GT.U32.AND P5, PT, R122, R174, PT ;  /* 0x000000ae7a00720c */ /* 0x000fe20003fa4070 */
[----:B------:R-:W-:Y:S01]  /*16050*/  @!P2 IMAD.IADD R175, R175, 0x1, -R122 ;  /* 0x00000001afafa824 */ /* 0x000fe200078e0a7a */
[----:B------:R-:W-:Y:S01]  /*16060*/  ISETP.GE.AND P0, PT, R176, RZ, PT ;  /* 0x000000ffb000720c */ /* 0x000fe20003f06270 */
[----:B------:R-:W-:Y:S01]  /*16070*/  IMAD R176, R122, R182, R180 ;  /* 0x000000b67ab07224 */ /* 0x000fe200078e02b4 */
[----:B------:R-:W-:Y:S01]  /*16080*/  IABS R185, R177 ;  /* 0x000000b100b97213 */ /* 0x000fe20000000000 */
[----:B------:R-:W-:Y:S01]  /*16090*/  IMAD.HI.U32 R182, R232, R178, RZ ;  /* 0x000000b2e8b67227 */ /* 0x000fe200078e00ff */
[----:B------:R-:W-:Y:S01]  /*160a0*/  ISETP.GT.U32.AND P2, PT, R122, R175, PT ;  /* 0x000000af7a00720c */ /* 0x000fe20003f44070 */
[----:B------:R-:W-:Y:S02]  /*160b0*/  STL [R1+0x52a0], R3 ;  /* 0x0052a00301007387 */ /* 0x000fe40000100800 */
[----:B------:R-:W-:-:S04]  /*160c0*/  IMAD.HI.U32 R186, R232, R185, RZ ;  /* 0x000000b9e8ba7227 */ /* 0x000fc800078e00ff */
[--C-:B------:R-:W-:Y:S01]  /*160d0*/  @!P4 IMAD.IADD R184, R184, 0x1, -R122.reuse ;  /* 0x00000001b8b8c824 */ /* 0x100fe200078e0a7a */
[----:B------:R-:W-:Y:S01]  /*160e0*/  IADD3 R186, -R186, RZ, RZ ;  /* 0x000000ffbaba7210 */ /* 0x000fe20007ffe1ff */
[----:B------:R-:W-:Y:S01]  /*160f0*/  @!P5 IMAD.IADD R174, R174, 0x1, -R122 ;  /* 0x00000001aeaed824 */ /* 0x000fe200078e0a7a */
[----:B------:R-:W-:Y:S01]  /*16100*/  ISETP.GT.U32.AND P5, PT, R122, R176, PT ;  /* 0x000000b07a00720c */ /* 0x000fe20003fa4070 */
[----:B------:R-:W-:Y:S01]  /*16110*/  IMAD.HI.U32 R180, R232, R179, RZ ;  /* 0x000000b3e8b47227 */ /* 0x000fe200078e00ff */
[----:B------:R-:W-:-:S03]  /*16120*/  ISETP.GT.U32.AND P4, PT, R122, R184, PT ;  /* 0x000000b87a00720c */ /* 0x000fc60003f84070 */
[----:B------:R-:W-:Y:S02]  /*16130*/  IMAD.MOV R182, RZ, RZ, -R182 ;  /* 0x000000ffffb67224 */ /* 0x000fe400078e0ab6 */
[----:B------:R-:W-:Y:S02]  /*16140*/  IMAD.MOV R180, RZ, RZ, -R180 ;  /* 0x000000ffffb47224 */ /* 0x000fe400078e0ab4 */
[----:B------:R-:W-:Y:S01]  /*16150*/  IMAD R178, R122, R182, R178 ;  /* 0x000000b67ab27224 */ /* 0x000fe200078e02b2 */
[----:B------:R-:W-:Y:S01]  /*16160*/  IADD3 R182, R252, 0x1a1, RZ ;  /* 0x000001a1fcb67810 */ /* 0x000fe20007ffe0ff */
[--C-:B------:R-:W-:Y:S01]  /*16170*/  @!P2 IMAD.IADD R175, R175, 0x1, -R122.reuse ;  /* 0x00000001afafa824 */ /* 0x100fe200078e0a7a */
[----:B------:R-:W-:Y:S01]  /*16180*/  ISETP.GE.AND P2, PT, R177, RZ, PT ;  /* 0x000000ffb100720c */ /* 0x000fe20003f46270 */
[--C-:B------:R-:W-:Y:S02]  /*16190*/  @!P5 IMAD.IADD R176, R176, 0x1, -R122.reuse ;  /* 0x00000001b0b0d824 */ /* 0x100fe400078e0a7a */
[----:B------:R-:W-:Y:S01]  /*161a0*/  @!P4 IMAD.IADD R184, R184, 0x1, -R122 ;  /* 0x00000001b8b8c824 */ /* 0x000fe200078e0a7a */
[C---:B------:R-:W-:Y:S01]  /*161b0*/  ISETP.GT.U32.AND P4, PT, R122.reuse, R178, PT ;  /* 0x000000b27a00720c */ /* 0x040fe20003f84070 */
[C---:B------:R-:W-:Y:S01]  /*161c0*/  IMAD R177, R122.reuse, R186, R185 ;  /* 0x000000ba7ab17224 */ /* 0x040fe200078e02b9 */
[C---:B------:R-:W-:Y:S01]  /*161d0*/  ISETP.GT.U32.AND P5, PT, R122.reuse, R176, PT ;  /* 0x000000b07a00720c */ /* 0x040fe20003fa4070 */
[C---:B------:R-:W-:Y:S01]  /*161e0*/  IMAD R179, R122.reuse, R180, R179 ;  /* 0x000000b47ab37224 */ /* 0x040fe200078e02b3 */
[----:B-1----:R-:W-:Y:S01]  /*161f0*/  MOV R0, R184 ;  /* 0x000000b800007202 */ /* 0x002fe20000000f00 */
[----:B------:R-:W-:Y:S01]  /*16200*/  @!P1 IMAD.MOV R174, RZ, RZ, -R174 ;  /* 0x000000ffffae9224 */ /* 0x000fe200078e0aae */
[----:B------:R-:W-:Y:S01]  /*16210*/  IABS R180, R182 ;  /* 0x000000b600b47213 */ /* 0x000fe20000000000 */
[----:B------:R-:W-:Y:S01]  /*16220*/  @!P6 IMAD.MOV R175, RZ, RZ, -R175 ;  /* 0x000000ffffafe224 */ /* 0x000fe200078e0aaf */
[C---:B------:R-:W-:Y:S01]  /*16230*/  ISETP.GT.U32.AND P1, PT, R122.reuse, R177, PT ;  /* 0x000000b17a00720c */ /* 0x040fe20003f24070 */
[----:B------:R-:W-:Y:S01]  /*16240*/  @!P3 IMAD.MOV R0, RZ, RZ, -R0 ;  /* 0x000000ffff00b224 */ /* 0x000fe200078e0a00 */
[----:B------:R-:W-:Y:S01]  /*16250*/  ISETP.GT.U32.AND P3, PT, R122, R179, PT ;  /* 0x000000b37a00720c */ /* 0x000fe20003f64070 */
[----:B------:R-:W-:Y:S01]  /*16260*/  VIADD R184, R252, 0x1a2 ;  /* 0x000001a2fcb87836 */ /* 0x000fe20000000000 */
[----:B------:R-:W-:Y:S01]  /*16270*/  ISETP.GE.AND P6, PT, R183, RZ, PT ;  /* 0x000000ffb700720c */ /* 0x000fe20003fc6270 */
[----:B------:R-:W-:Y:S01]  /*16280*/  IMAD.HI.U32 R183, R232, R180, RZ ;  /* 0x000000b4e8b77227 */ /* 0x000fe200078e00ff */
[----:B------:R-:W-:Y:S01]  /*16290*/  STL [R1+0x52a4], R174 ;  /* 0x0052a4ae01007387 */ /* 0x000fe20000100800 */
[----:B------:R-:W-:-:S02]  /*162a0*/  @!P5 IADD3 R176, R176, -R122, RZ ;  /* 0x8000007ab0b0d210 */ /* 0x000fc40007ffe0ff */
[----:B------:R-:W-:Y:S01]  /*162b0*/  ISETP.GE.AND P5, PT, R181, RZ, PT ;  /* 0x000000ffb500720c */ /* 0x000fe20003fa6270 */
[----:B------:R-:W-:Y:S01]  /*162c0*/  IMAD.MOV R183, RZ, RZ, -R183 ;  /* 0x000000ffffb77224 */ /* 0x000fe200078e0ab7 */
[----:B------:R-:W-:Y:S01]  /*162d0*/  IABS R181, R184 ;  /* 0x000000b800b57213 */ /* 0x000fe20000000000 */
[----:B------:R-:W-:Y:S01]  /*162e0*/  @!P4 IMAD.IADD R178, R178, 0x1, -R122 ;  /* 0x00000001b2b2c824 */ /* 0x000fe200078e0a7a */
[----:B------:R-:W-:Y:S01]  /*162f0*/  STL [R1+0x52a8], R175 ;  /* 0x0052a8af01007387 */ /* 0x000fe20000100800 */
[C---:B------:R-:W-:Y:S01]  /*16300*/  IMAD R180, R122.reuse, R183, R180 ;  /* 0x000000b77ab47224 */ /* 0x040fe200078e02b4 */
[----:B------:R-:W-:Y:S01]  /*16310*/  @!P3 IADD3 R179, R179, -R122, RZ ;  /* 0x8000007ab3b3b210 */ /* 0x000fe20007ffe0ff */
[----:B------:R-:W-:Y:S01]  /*16320*/  @!P1 IMAD.IADD R177, R177, 0x1, -R122 ;  /* 0x00000001b1b19824 */ /* 0x000fe200078e0a7a */
[----:B------:R-:W-:Y:S01]  /*16330*/  ISETP.GT.U32.AND P3, PT, R122, R178, PT ;  /* 0x000000b27a00720c */ /* 0x000fe20003f64070 */
[----:B------:R-:W-:Y:S01]  /*16340*/  IMAD.HI.U32 R183, R232, R181, RZ ;  /* 0x000000b5e8b77227 */ /* 0x000fe200078e00ff */
[----:B------:R-:W-:Y:S01]  /*16350*/  ISETP.GE.AND P1, PT, R182, RZ, PT ;  /* 0x000000ffb600720c */ /* 0x000fe20003f26270 */
[----:B------:R1:W-:Y:S01]  /*16360*/  STL [R1+0x52ac], R0 ;  /* 0x0052ac0001007387 */ /* 0x0003e20000100800 */
[----:B------:R-:W-:Y:S01]  /*16370*/  ISETP.GT.U32.AND P4, PT, R122, R177, PT ;  /* 0x000000b17a00720c */ /* 0x000fe20003f84070 */
[----:B------:R-:W-:Y:S01]  /*16380*/  @!P0 IMAD.MOV R176, RZ, RZ, -R176 ;  /* 0x000000ffffb08224 */ /* 0x000fe200078e0ab0 */
[----:B------:R-:W-:Y:S01]  /*16390*/  IADD3 R183, -R183, RZ, RZ ;  /* 0x000000ffb7b77210 */ /* 0x000fe20007ffe1ff */
[----:B------:R-:W-:Y:S01]  /*163a0*/  VIADD R186, R252, 0x1a3 ;  /* 0x000001a3fcba7836 */ /* 0x000fe20000000000 */
[----:B------:R-:W-:Y:S01]  /*163b0*/  ISETP.GT.U32.AND P0, PT, R122, R179, PT ;  /* 0x000000b37a00720c */ /* 0x000fe20003f04070 */
[----:B------:R-:W-:Y:S01]  /*163c0*/  VIADD R185, R252, 0x1a4 ;  /* 0x000001a4fcb97836 */ /* 0x000fe20000000000 */
[----:B------:R2:W-:Y:S01]  /*163d0*/  STL [R1+0x52b0], R176 ;  /* 0x0052b0b001007387 */ /* 0x0005e20000100800 */
[----:B------:R-:W-:Y:S01]  /*163e0*/  IMAD R181, R122, R183, R181 ;  /* 0x000000b77ab57224 */ /* 0x000fe200078e02b5 */
[----:B------:R-:W-:Y:S01]  /*163f0*/  IABS R182, R186 ;  /* 0x000000ba00b67213 */ /* 0x000fe20000000000 */
[--C-:B------:R-:W-:Y:S01]  /*16400*/  @!P3 IMAD.IADD R178, R178, 0x1, -R122.reuse ;  /* 0x00000001b2b2b824 */ /* 0x100fe200078e0a7a */
[----:B------:R-:W-:Y:S01]  /*16410*/  IABS R183, R185 ;  /* 0x000000b900b77213 */ /* 0x000fe20000000000 */
[----:B-1----:R-:W-:Y:S01]  /*16420*/  VIADD R0, R252, 0x1f3 ;  /* 0x000001f3fc007836 */ /* 0x002fe20000000000 */
[C---:B------:R-:W-:Y:S01]  /*16430*/  ISETP.GT.U32.AND P3, PT, R122.reuse, R181, PT ;  /* 0x000000b57a00720c */ /* 0x040fe20003f64070 */
[----:B------:R-:W-:Y:S01]  /*16440*/  @!P4 IMAD.IADD R177, R177, 0x1, -R122 ;  /* 0x00000001b1b1c824 */ /* 0x000fe200078e0a7a */
[----:B------:R-:W-:Y:S01]  /*16450*/  ISETP.GT.U32.AND P4, PT, R122, R180, PT ;  /* 0x000000b47a00720c */ /* 0x000fe20003f84070 */
[----:B------:R-:W-:Y:S01]  /*16460*/  IMAD.HI.U32 R189, R232, R182, RZ ;  /* 0x000000b6e8bd7227 */ /* 0x000fe200078e00ff */
[----:B------:R-:W-:-:S02]  /*16470*/  @!P6 IADD3 R178, -R178, RZ, RZ ;  /* 0x000000ffb2b2e210 */ /* 0x000fc40007ffe1ff */
[----:B------:R-:W-:Y:S01]  /*16480*/  @!P0 IADD3 R179, R179, -R122, RZ ;  /* 0x8000007ab3b38210 */ /* 0x000fe20007ffe0ff */
[----:B------:R-:W-:Y:S01]  /*16490*/  @!P2 IMAD.MOV R177, RZ, RZ, -R177 ;  /* 0x000000ffffb1a224 */ /* 0x000fe200078e0ab1 */
[----:B------:R-:W-:Y:S01]  /*164a0*/  ISETP.GE.AND P0, PT, R184, RZ, PT ;  /* 0x000000ffb800720c */ /* 0x000fe20003f06270 */
[----:B------:R-:W-:Y:S01]  /*164b0*/  IMAD.MOV.U32 R184, RZ, RZ, R187 ;  /* 0x000000ffffb87224 */ /* 0x000fe200078e00bb */
[----:B------:R-:W-:Y:S01]  /*164c0*/  IABS R235, R0 ;  /* 0x0000000000eb7213 */ /* 0x000fe20000000000 */
[----:B------:R-:W-:Y:S01]  /*164d0*/  IMAD.HI.U32 R187, R232, R183, RZ ;  /* 0x000000b7e8bb7227 */ /* 0x000fe200078e00ff */
[----:B------:R-:W-:Y:S01]  /*164e0*/  STL [R1+0x52b4], R177 ;  /* 0x0052b4b101007387 */ /* 0x000fe20000100800 */
[----:B--2---:R-:W-:Y:S02]  /*164f0*/  IADD3 R176, R252, 0x1d7, RZ ;  /* 0x000001d7fcb07810 */ /* 0x004fe40007ffe0ff */
[--C-:B------:R-:W-:Y:S01]  /*16500*/  @!P3 IMAD.IADD R181, R181, 0x1, -R122.reuse ;  /* 0x00000001b5b5b824 */ /* 0x100fe200078e0a7a */
[----:B------:R-:W-:Y:S01]  /*16510*/  IADD3 R187, -R187, RZ, RZ ;  /* 0x000000ffbbbb7210 */ /* 0x000fe20007ffe1ff */
[----:B------:R-:W-:Y:S01]  /*16520*/  @!P4 IMAD.IADD R180, R180, 0x1, -R122 ;  /* 0x00000001b4b4c824 */ /* 0x000fe200078e0a7a */
[----:B------:R-:W-:Y:S01]  /*16530*/  ISETP.GE.AND P4, PT, R186, RZ, PT ;  /* 0x000000ffba00720c */ /* 0x000fe20003f86270 */
[----:B------:R-:W-:Y:S01]  /*16540*/  IMAD.MOV R189, RZ, RZ, -R189 ;  /* 0x000000ffffbd7224 */ /* 0x000fe200078e0abd */
[----:B------:R-:W-:Y:S01]  /*16550*/  ISETP.GT.U32.AND P2, PT, R122, R181, PT ;  /* 0x000000b57a00720c */ /* 0x000fe20003f44070 */
[----:B------:R-:W-:Y:S01]  /*16560*/  IMAD.HI.U32 R186, R232, R184, RZ ;  /* 0x000000b8e8ba7227 */ /* 0x000fe200078e00ff */
[C---:B------:R-:W-:Y:S01]  /*16570*/  ISETP.GT.U32.AND P3, PT, R122.reuse, R180, PT ;  /* 0x000000b47a00720c */ /* 0x040fe20003f64070 */
[----:B------:R1:W-:Y:S01]  /*16580*/  STL [R1+0x52b8], R178 ;  /* 0x0052b8b201007387 */ /* 0x0003e20000100800 */
[----:B------:R-:W-:Y:S01]  /*16590*/  IABS R239, R176 ;  /* 0x000000b000ef7213 */ /* 0x000fe20000000000 */
[----:B------:R-:W-:-:S02]  /*165a0*/  IMAD R182, R122, R189, R182 ;  /* 0x000000bd7ab67224 */ /* 0x000fc400078e02b6 */
[----:B------:R-:W-:Y:S02]  /*165b0*/  IMAD.MOV R186, RZ, RZ, -R186 ;  /* 0x000000ffffba7224 */ /* 0x000fe400078e0aba */
[C---:B------:R-:W-:Y:S01]  /*165c0*/  IMAD R183, R122.reuse, R187, R183 ;  /* 0x000000bb7ab77224 */ /* 0x040fe200078e02b7 */
[C---:B------:R-:W-:Y:S01]  /*165d0*/  ISETP.GT.U32.AND P6, PT, R122.reuse, R182, PT ;  /* 0x000000b67a00720c */ /* 0x040fe20003fc4070 */
[----:B------:R-:W-:Y:S01]  /*165e0*/  IMAD R184, R122, R186, R184 ;  /* 0x000000ba7ab87224 */ /* 0x000fe200078e02b8 */
[----:B------:R-:W-:Y:S01]  /*165f0*/  IADD3 R187, R252, 0x1a7, RZ ;  /* 0x000001a7fcbb7810 */ /* 0x000fe20007ffe0ff */
[----:B------:R-:W-:Y:S01]  /*16600*/  @!P5 IMAD.MOV R179, RZ, RZ, -R179 ;  /* 0x000000ffffb3d224 */ /* 0x000fe200078e0ab3 */
[C---:B------:R-:W-:Y:S01]  /*16610*/  ISETP.GT.U32.AND P5, PT, R122.reuse, R183, PT ;  /* 0x000000b77a00720c */ /* 0x040fe20003fa4070 */
[--C-:B------:R-:W-:Y:S01]  /*16620*/  @!P2 IMAD.IADD R181, R181, 0x1, -R122.reuse ;  /* 0x00000001b5b5a824 */ /* 0x100fe200078e0a7a */
[----:B------:R-:W-:Y:S01]  /*16630*/  ISETP.GT.U32.AND P2, PT, R122, R184, PT ;  /* 0x000000b87a00720c */ /* 0x000fe20003f44070 */
[----:B------:R-:W-:Y:S01]  /*16640*/  @!P3 IMAD.IADD R180, R180, 0x1, -R122 ;  /* 0x00000001b4b4b824 */ /* 0x000fe200078e0a7a */
[----:B------:R-:W-:Y:S01]  /*16650*/  ISETP.GE.AND P3, PT, R185, RZ, PT ;  /* 0x000000ffb900720c */ /* 0x000fe20003f66270 */
[----:B------:R-:W-:Y:S01]  /*16660*/  @!P0 IMAD.MOV R181, RZ, RZ, -R181 ;  /* 0x000000ffffb58224 */ /* 0x000fe200078e0ab5 */
[----:B------:R-:W-:Y:S01]  /*16670*/  IABS R186, R187 ;  /* 0x000000bb00ba7213 */ /* 0x000fe20000000000 */
[----:B------:R-:W-:Y:S01]  /*16680*/  @!P1 IMAD.MOV R180, RZ, RZ, -R180 ;  /* 0x000000ffffb49224 */ /* 0x000fe200078e0ab4 */
[----:B------:R-:W-:Y:S01]  /*16690*/  IABS R185, R191 ;  /* 0x000000bf00b97213 */ /* 0x000fe20000000000 */
[----:B------:R-:W-:Y:S01]  /*166a0*/  @!P6 IMAD.IADD R182, R182, 0x1, -R122 ;  /* 0x00000001b6b6e824 */ /* 0x000fe200078e0a7a */
[----:B------:R-:W-:Y:S01]  /*166b0*/  ISETP.GE.AND P6, PT, R188, RZ, PT ;  /* 0x000000ffbc00720c */ /* 0x000fe20003fc6270 */
[----:B------:R-:W-:Y:S01]  /*166c0*/  IMAD.HI.U32 R190, R232, R186, RZ ;  /* 0x000000bae8be7227 */ /* 0x000fe200078e00ff */
[----:B------:R-:W-:Y:S01]  /*166d0*/  STL [R1+0x52bc], R179 ;  /* 0x0052bcb301007387 */ /* 0x000fe20000100800 */
[----:B------:R-:W-:-:S02]  /*166e0*/  @!P5 IADD3 R183, R183, -R122, RZ ;  /* 0x8000007ab7b7d210 */ /* 0x000fc40007ffe0ff */
[----:B------:R-:W-:Y:S01]  /*166f0*/  ISETP.GT.U32.AND P5, PT, R122, R182, PT ;  /* 0x000000b67a00720c */ /* 0x000fe20003fa4070 */
[----:B------:R-:W-:Y:S01]  /*16700*/  @!P2 IMAD.IADD R184, R184, 0x1, -R122 ;  /* 0x00000001b8b8a824 */ /* 0x000fe200078e0a7a */
[----:B------:R-:W-:Y:S01]  /*16710*/  ISETP.GT.U32.AND P2, PT, R122, R183, PT ;  /* 0x000000b77a00720c */ /* 0x000fe20003f44070 */
[----:B------:R-:W-:Y:S01]  /*16720*/  IMAD.HI.U32 R189, R232, R185, RZ ;  /* 0x000000b9e8bd7227 */ /* 0x000fe200078e00ff */
[----:B------:R-:W-:Y:S01]  /*16730*/  IADD3 R190, -R190, RZ, RZ ;  /* 0x000000ffbebe7210 */ /* 0x000fe20007ffe1ff */
[----:B------:R-:W-:Y:S01]  /*16740*/  STL [R1+0x52c0], R180 ;  /* 0x0052c0b401007387 */ /* 0x000fe20000100800 */
[----:B------:R-:W-:Y:S01]  /*16750*/  ISETP.GT.U32.AND P1, PT, R122, R184, PT ;  /* 0x000000b87a00720c */ /* 0x000fe20003f24070 */
[----:B------:R-:W-:Y:S01]  /*16760*/  IMAD.MOV R189, RZ, RZ, -R189 ;  /* 0x000000ffffbd7224 */ /* 0x000fe200078e0abd */
[----:B-1----:R-:W-:Y:S01]  /*16770*/  IADD3 R178, R252, 0x1d5, RZ ;  /* 0x000001d5fcb27810 */ /* 0x002fe20007ffe0ff */
[C---:B------:R-:W-:Y:S01]  /*16780*/  IMAD R186, R122.reuse, R190, R186 ;  /* 0x000000be7aba7224 */ /* 0x040fe200078e02ba */
[----:B------:R1:W-:Y:S01]  /*16790*/  STL [R1+0x52c4], R181 ;  /* 0x0052c4b501007387 */ /* 0x0003e20000100800 */
[----:B------:R-:W-:-:S02]  /*167a0*/  IMAD R185, R122, R189, R185 ;  /* 0x000000bd7ab97224 */ /* 0x000fc400078e02b9 */
[----:B------:R-:W-:Y:S02]  /*167b0*/  VIADD R188, R252, 0x1a8 ;  /* 0x000001a8fcbc7836 */ /* 0x000fe40000000000 */
[----:B------:R-:W-:Y:S01]  /*167c0*/  @!P5 IMAD.IADD R182, R182, 0x1, -R122 ;  /* 0x00000001b6b6d824 */ /* 0x000fe200078e0a7a */
[----:B------:R-:W-:Y:S01]  /*167d0*/  ISETP.GT.U32.AND P5, PT, R122, R185, PT ;  /* 0x000000b97a00720c */ /* 0x000fe20003fa4070 */
[C---:B------:R-:W-:Y:S01]  /*167e0*/  VIADD R189, R252.reuse, 0x1a9 ;  /* 0x000001a9fcbd7836 */ /* 0x040fe20000000000 */
[----:B------:R-:W-:Y:S01]  /*167f0*/  @!P2 IADD3 R183, R183, -R122, RZ ;  /* 0x8000007ab7b7a210 */ /* 0x000fe20007ffe0ff */
[----:B------:R-:W-:Y:S01]  /*16800*/  VIADD R190, R252, 0x1aa ;  /* 0x000001aafcbe7836 */ /* 0x000fe20000000000 */
[----:B------:R-:W-:Y:S01]  /*16810*/  ISETP.GT.U32.AND P2, PT, R122, R186, PT ;  /* 0x000000ba7a00720c */ /* 0x000fe20003f44070 */
[----:B------:R-:W-:Y:S01]  /*16820*/  @!P4 IMAD.MOV R182, RZ, RZ, -R182 ;  /* 0x000000ffffb6c224 */ /* 0x000fe200078e0ab6 */
[----:B------:R-:W-:Y:S01]  /*16830*/  IABS R194, R188 ;  /* 0x000000bc00c27213 */ /* 0x000fe20000000000 */
[--C-:B------:R-:W-:Y:S01]  /*16840*/  @!P1 IMAD.IADD R184, R184, 0x1, -R122.reuse ;  /* 0x00000001b8b89824 */ /* 0x100fe200078e0a7a */
[----:B------:R-:W-:Y:S01]  /*16850*/  IABS R192, R189 ;  /* 0x000000bd00c07213 */ /* 0x000fe20000000000 */
[----:B-1----:R-:W-:Y:S01]  /*16860*/  VIADD R181, R252, 0x1d1 ;  /* 0x000001d1fcb57836 */ /* 0x002fe20000000000 */
[----:B------:R-:W-:Y:S01]  /*16870*/  ISETP.GE.AND P1, PT, R191, RZ, PT ;  /* 0x000000ffbf00720c */ /* 0x000fe20003f26270 */
[----:B------:R-:W-:Y:S01]  /*16880*/  IMAD.HI.U32 R195, R232, R194, RZ ;  /* 0x000000c2e8c37227 */ /* 0x000fe200078e00ff */
[----:B------:R-:W-:Y:S01]  /*16890*/  IABS R191, R190 ;  /* 0x000000be00bf7213 */ /* 0x000fe20000000000 */
[----:B------:R-:W-:Y:S01]  /*168a0*/  STL [R1+0x52c8], R182 ;  /* 0x0052c8b601007387 */ /* 0x000fe20000100800 */
[----:B------:R-:W-:Y:S01]  /*168b0*/  @!P3 IADD3 R183, -R183, RZ, RZ ;  /* 0x000000ffb7b7b210 */ /* 0x000fe20007ffe1ff */
[----:B------:R-:W-:Y:S01]  /*168c0*/  IMAD.MOV R195, RZ, RZ, -R195 ;  /* 0x000000ffffc37224 */ /* 0x000fe200078e0ac3 */
[----:B------:R-:W-:Y:S01]  /*168d0*/  ISETP.GE.AND P3, PT, R188, RZ, PT ;  /* 0x000000ffbc00720c */ /* 0x000fe20003f66270 */
[--C-:B------:R-:W-:Y:S01]  /*168e0*/  @!P5 IMAD.IADD R185, R185, 0x1, -R122.reuse ;  /* 0x00000001b9b9d824 */ /* 0x100fe200078e0a7a */
[----:B------:R-:W-:Y:S01]  /*168f0*/  ISETP.GE.AND P5, PT, R187, RZ, PT ;  /* 0x000000ffbb00720c */ /* 0x000fe20003fa6270 */
[----:B------:R-:W-:Y:S01]  /*16900*/  @!P2 IMAD.IADD R186, R186, 0x1, -R122 ;  /* 0x00000001babaa824 */ /* 0x000fe200078e0a7a */
[----:B------:R-:W-:Y:S01]  /*16910*/  STL [R1+0x52cc], R183 ;  /* 0x0052ccb701007387 */ /* 0x000fe20000100800 */
[C---:B------:R-:W-:Y:S01]  /*16920*/  IMAD R187, R122.reuse, R195, R194 ;  /* 0x000000c37abb7224 */ /* 0x040fe200078e02c2 */
[----:B------:R-:W-:Y:S01]  /*16930*/  ISETP.GT.U32.AND P0, PT, R122, R185, PT ;  /* 0x000000b97a00720c */ /* 0x000fe20003f04070 */
[----:B------:R-:W-:Y:S01]  /*16940*/  IMAD.HI.U32 R193, R232, R192, RZ ;  /* 0x000000c0e8c17227 */ /* 0x000fe200078e00ff */
[----:B------:R-:W-:-:S02]  /*16950*/  ISETP.GT.U32.AND P4, PT, R122, R186, PT ;  /* 0x000000ba7a00720c */ /* 0x000fc40003f84070 */
[----:B------:R-:W-:Y:S01]  /*16960*/  ISETP.GT.U32.AND P2, PT, R122, R187, PT ;  /* 0x000000bb7a00720c */ /* 0x000fe20003f44070 */
[----:B------:R-:W-:Y:S01]  /*16970*/  IMAD.HI.U32 R194, R232, R191, RZ ;  /* 0x000000bfe8c27227 */ /* 0x000fe200078e00ff */
[----:B------:R-:W-:-:S03]  /*16980*/  IADD3 R193, -R193, RZ, RZ ;  /* 0x000000ffc1c17210 */ /* 0x000fc60007ffe1ff */
[----:B------:R-:W-:Y:S01]  /*16990*/  @!P6 IMAD.MOV R184, RZ, RZ, -R184 ;  /* 0x000000ffffb8e224 */ /* 0x000fe200078e0ab8 */
[----:B------:R-:W-:Y:S01]  /*169a0*/  ISETP.GE.AND P6, PT, R189, RZ, PT ;  /* 0x000000ffbd00720c */ /* 0x000fe20003fc6270 */
[----:B------:R-:W-:Y:S01]  /*169b0*/  IMAD R188, R122, R193, R192 ;  /* 0x000000c17abc7224 */ /* 0x000fe200078e02c0 */
[----:B------:R-:W-:Y:S01]  /*169c0*/  IABS R193, R196 ;  /* 0x000000c400c17213 */ /* 0x000fe20000000000 */
[----:B------:R-:W-:Y:S01]  /*169d0*/  VIADD R189, R252, 0x1ab ;  /* 0x000001abfcbd7836 */ /* 0x000fe20000000000 */
[----:B------:R-:W-:Y:S01]  /*169e0*/  @!P0 IADD3 R185, R185, -R122, RZ ;  /* 0x8000007ab9b98210 */ /* 0x000fe20007ffe0ff */
[----:B------:R-:W-:Y:S01]  /*169f0*/  IMAD.MOV R194, RZ, RZ, -R194 ;  /* 0x000000ffffc27224 */ /* 0x000fe200078e0ac2 */
[----:B------:R-:W-:Y:S01]  /*16a00*/  ISETP.GT.U32.AND P0, PT, R122, R188, PT ;  /* 0x000000bc7a00720c */ /* 0x000fe20003f04070 */
[--C-:B------:R-:W-:Y:S01]  /*16a10*/  @!P4 IMAD.IADD R186, R186, 0x1, -R122.reuse ;  /* 0x00000001babac824 */ /* 0x100fe200078e0a7a */
[----:B------:R-:W-:Y:S01]  /*16a20*/  ISETP.GE.AND P4, PT, R190, RZ, PT ;  /* 0x000000ffbe00720c */ /* 0x000fe20003f86270 */
[----:B------:R-:W-:Y:S01]  /*16a30*/  @!P2 IMAD.IADD R187, R187, 0x1, -R122 ;  /* 0x00000001bbbba824 */ /* 0x000fe200078e0a7a */
[----:B------:R-:W-:Y:S01]  /*16a40*/  IABS R190, R189 ;  /* 0x000000bd00be7213 */ /* 0x000fe20000000000 */
[----:B------:R-:W-:Y:S01]  /*16a50*/  @!P1 IMAD.MOV R185, RZ, RZ, -R185 ;  /* 0x000000ffffb99224 */ /* 0x000fe200078e0ab9 */
[----:B------:R-:W-:Y:S01]  /*16a60*/  ISETP.GE.AND P2, PT, R189, RZ, PT ;  /* 0x000000ffbd00720c */ /* 0x000fe20003f46270 */
[C---:B------:R-:W-:Y:S01]  /*16a70*/  IMAD R189, R122.reuse, R194, R191 ;  /* 0x000000c27abd7224 */ /* 0x040fe200078e02bf */
[----:B------:R-:W-:Y:S01]  /*16a80*/  ISETP.GT.U32.AND P1, PT, R122, R187, PT ;  /* 0x000000bb7a00720c */ /* 0x000fe20003f24070 */
[----:B------:R-:W-:Y:S01]  /*16a90*/  @!P5 IMAD.MOV R186, RZ, RZ, -R186 ;  /* 0x000000ffffbad224 */ /* 0x000fe200078e0aba */
[C---:B------:R-:W-:Y:S01]  /*16aa0*/  IADD3 R191, R252.reuse, 0x1ad, RZ ;  /* 0x000001adfcbf7810 */ /* 0x040fe20007ffe0ff */
[----:B------:R-:W-:Y:S01]  /*16ab0*/  VIADD R194, R252, 0x1ac ;  /* 0x000001acfcc27836 */ /* 0x000fe20000000000 */
[----:B------:R-:W-:Y:S01]  /*16ac0*/  ISETP.GT.U32.AND P5, PT, R122, R189, PT ;  /* 0x000000bd7a00720c */ /* 0x000fe20003fa4070 */
[----:B------:R-:W-:Y:S01]  /*16ad0*/  IMAD.HI.U32 R195, R232, R190, RZ ;  /* 0x000000bee8c37227 */ /* 0x000fe200078e00ff */
[----:B------:R-:W-:Y:S01]  /*16ae0*/  IABS R192, R191 ;  /* 0x000000bf00c07213 */ /* 0x000fe20000000000 */
[----:B------:R1:W-:Y:S01]  /*16af0*/  STL [R1+0x52d0], R184 ;  /* 0x0052d0b801007387 */ /* 0x0003e20000100800 */
[----:B------:R-:W-:Y:S01]  /*16b00*/  IABS R197, R194 ;  /* 0x000000c200c57213 */ /* 0x000fe20000000000 */
[----:B------:R-:W-:Y:S01]  /*16b10*/  @!P0 IMAD.IADD R188, R188, 0x1, -R122 ;  /* 0x00000001bcbc8824 */ /* 0x000fe200078e0a7a */
[----:B------:R-:W-:Y:S01]  /*16b20*/  IADD3 R195, -R195, RZ, RZ ;  /* 0x000000ffc3c37210 */ /* 0x000fe20007ffe1ff */
[----:B------:R-:W-:Y:S01]  /*16b30*/  VIADD R180, R252, 0x1d2 ;  /* 0x000001d2fcb47836 */ /* 0x000fe20000000000 */
[----:B------:R-:W-:Y:S01]  /*16b40*/  STL [R1+0x52d4], R185 ;  /* 0x0052d4b901007387 */ /* 0x000fe20000100800 */
[----:B------:R-:W-:Y:S01]  /*16b50*/  IMAD.HI.U32 R198, R232, R197, RZ ;  /* 0x000000c5e8c67227 */ /* 0x000fe200078e00ff */
[----:B------:R-:W-:-:S02]  /*16b60*/  ISETP.GT.U32.AND P0, PT, R122, R188, PT ;  /* 0x000000bc7a00720c */ /* 0x000fc40003f04070 */
[----:B------:R-:W-:Y:S01]  /*16b70*/  STL [R1+0x52d8], R186 ;  /* 0x0052d8ba01007387 */ /* 0x000fe20000100800 */
[--C-:B------:R-:W-:Y:S01]  /*16b80*/  @!P1 IMAD.IADD R187, R187, 0x1, -R122.reuse ;  /* 0x00000001bbbb9824 */ /* 0x100fe200078e0a7a */
[----:B------:R-:W-:Y:S01]  /*16b90*/  IADD3 R198, -R198, RZ, RZ ;  /* 0x000000ffc6c67210 */ /* 0x000fe20007ffe1ff */
[----:B------:R-:W-:Y:S01]  /*16ba0*/  @!P5 IMAD.IADD R189, R189, 0x1, -R122 ;  /* 0x00000001bdbdd824 */ /* 0x000fe200078e0a7a */
[----:B------:R-:W-:Y:S01]  /*16bb0*/  ISETP.GE.AND P5, PT, R191, RZ, PT ;  /* 0x000000ffbf00720c */ /* 0x000fe20003fa6270 */
[C---:B------:R-:W-:Y:S01]  /*16bc0*/  IMAD R190, R122.reuse, R195, R190 ;  /* 0x000000c37abe7224 */ /* 0x040fe200078e02be */
[----:B------:R-:W-:Y:S01]  /*16bd0*/  STL [R1+0x4e9c], R0 ;  /* 0x004e9c0001007387 */ /* 0x000fe20000100800 */
[----:B------:R-:W-:Y:S01]  /*16be0*/  @!P3 IMAD.MOV R187, RZ, RZ, -R187 ;  /* 0x000000ffffbbb224 */ /* 0x000fe200078e0abb */
[----:B------:R-:W-:Y:S01]  /*16bf0*/  ISETP.GT.U32.AND P3, PT, R122, R189, PT ;  /* 0x000000bd7a00720c */ /* 0x000fe20003f64070 */
[----:B------:R-:W-:Y:S01]  /*16c00*/  IMAD.HI.U32 R195, R232, R192, RZ ;  /* 0x000000c0e8c37227 */ /* 0x000fe200078e00ff */
[----:B------:R-:W-:-:S03]  /*16c10*/  ISETP.GT.U32.AND P1, PT, R122, R190, PT ;  /* 0x000000be7a00720c */ /* 0x000fc60003f24070 */
[----:B------:R-:W-:Y:S01]  /*16c20*/  @!P0 IMAD.IADD R188, R188, 0x1, -R122 ;  /* 0x00000001bcbc8824 */ /* 0x000fe200078e0a7a */
[----:B------:R-:W-:Y:S01]  /*16c30*/  ISETP.GE.AND P0, PT, R194, RZ, PT ;  /* 0x000000ffc200720c */ /* 0x000fe20003f06270 */
[----:B------:R-:W-:Y:S02]  /*16c40*/  IMAD.MOV R195, RZ, RZ, -R195 ;  /* 0x000000ffffc37224 */ /* 0x000fe400078e0ac3 */
[----:B------:R-:W-:Y:S01]  /*16c50*/  IMAD R191, R122, R198, R197 ;  /* 0x000000c67abf7224 */ /* 0x000fe200078e02c5 */
[----:B------:R-:W-:Y:S01]  /*16c60*/  IADD3 R198, R252, 0x1b1, RZ ;  /* 0x000001b1fcc67810 */ /* 0x000fe20007ffe0ff */
[C---:B------:R-:W-:Y:S01]  /*16c70*/  IMAD R192, R122.reuse, R195, R192 ;  /* 0x000000c37ac07224 */ /* 0x040fe200078e02c0 */
[----:B------:R-:W-:Y:S01]  /*16c80*/  IABS R195, R199 ;  /* 0x000000c700c37213 */ /* 0x000fe20000000000 */
[----:B------:R-:W-:Y:S01]  /*16c90*/  @!P6 IMAD.MOV R188, RZ, RZ, -R188 ;  /* 0x000000ffffbce224 */ /* 0x000fe200078e0abc */
[----:B------:R-:W-:Y:S01]  /*16ca0*/  ISETP.GT.U32.AND P6, PT, R122, R191, PT ;  /* 0x000000bf7a00720c */ /* 0x000fe20003fc4070 */
[----:B------:R-:W-:Y:S01]  /*16cb0*/  IMAD.HI.U32 R194, R232, R193, RZ ;  /* 0x000000c1e8c27227 */ /* 0x000fe200078e00ff */
[----:B------:R-:W-:-:S02]  /*16cc0*/  @!P1 IADD3 R190, R190, -R122, RZ ;  /* 0x8000007abebe9210 */ /* 0x000fc40007ffe0ff */
[----:B------:R-:W-:Y:S01]  /*16cd0*/  IABS R202, R198 ;  /* 0x000000c600ca7213 */ /* 0x000fe20000000000 */
[----:B------:R-:W-:Y:S01]  /*16ce0*/  @!P3 IMAD.IADD R189, R189, 0x1, -R122 ;  /* 0x00000001bdbdb824 */ /* 0x000fe200078e0a7a */
[C---:B------:R-:W-:Y:S01]  /*16cf0*/  ISETP.GT.U32.AND P3, PT, R122.reuse, R192, PT ;  /* 0x000000c07a00720c */ /* 0x040fe20003f64070 */
[----:B------:R-:W-:Y:S01]  /*16d00*/  IMAD.MOV R194, RZ, RZ, -R194 ;  /* 0x000000ffffc27224 */ /* 0x000fe200078e0ac2 */
[C---:B------:R-:W-:Y:S01]  /*16d10*/  ISETP.GT.U32.AND P1, PT, R122.reuse, R190, PT ;  /* 0x000000be7a00720c */ /* 0x040fe20003f24070 */
[----:B------:R-:W-:Y:S01]  /*16d20*/  @!P4 IMAD.MOV R189, RZ, RZ, -R189 ;  /* 0x000000ffffbdc224 */ /* 0x000fe200078e0abd */
[----:B------:R-:W-:Y:S01]  /*16d30*/  IABS R197, R201 ;  /* 0x000000c900c57213 */ /* 0x000fe20000000000 */
[----:B------:R-:W-:Y:S02]  /*16d40*/  IMAD R193, R122, R194, R193 ;  /* 0x000000c27ac17224 */ /* 0x000fe400078e02c1 */
[----:B------:R-:W-:Y:S02]  /*16d50*/  VIADD R194, R252, 0x1af ;  /* 0x000001affcc27836 */ /* 0x000fe40000000000 */
[----:B------:R-:W-:Y:S01]  /*16d60*/  @!P6 IMAD.IADD R191, R191, 0x1, -R122 ;  /* 0x00000001bfbfe824 */ /* 0x000fe200078e0a7a */
[----:B------:R-:W-:Y:S01]  /*16d70*/  ISETP.GE.AND P6, PT, R196, RZ, PT ;  /* 0x000000ffc400720c */ /* 0x000fe20003fc6270 */
[----:B------:R-:W-:Y:S01]  /*16d80*/  IMAD.MOV.U32 R196, RZ, RZ, R202 ;  /* 0x000000ffffc47224 */ /* 0x000fe200078e00ca */
[----:B------:R-:W-:Y:S01]  /*16d90*/  IABS R200, R194 ;  /* 0x000000c200c87213 */ /* 0x000fe20000000000 */
[----:B------:R-:W-:Y:S01]  /*16da0*/  IMAD.HI.U32 R202, R232, R195, RZ ;  /* 0x000000c3e8ca7227 */ /* 0x000fe200078e00ff */
[----:B------:R-:W-:-:S02]  /*16db0*/  @!P3 IADD3 R192, R192, -R122, RZ ;  /* 0x8000007ac0c0b210 */ /* 0x000fc40007ffe0ff */
[----:B------:R-:W-:Y:S01]  /*16dc0*/  ISETP.GT.U32.AND P3, PT, R122, R191, PT ;  /* 0x000000bf7a00720c */ /* 0x000fe20003f64070 */
[----:B------:R-:W-:Y:S01]  /*16dd0*/  IMAD.HI.U32 R203, R232, R200, RZ ;  /* 0x000000c8e8cb7227 */ /* 0x000fe200078e00ff */
[----:B------:R-:W-:Y:S02]  /*16de0*/  @!P1 IADD3 R190, R190, -R122, RZ ;  /* 0x8000007abebe9210 */ /* 0x000fe40007ffe0ff */
[C---:B------:R-:W-:Y:S01]  /*16df0*/  ISETP.GT.U32.AND P1, PT, R122.reuse, R193, PT ;  /* 0x000000c17a00720c */ /* 0x040fe20003f24070 */
[----:B------:R-:W-:Y:S01]  /*16e00*/  IMAD.MOV R203, RZ, RZ, -R203 ;  /* 0x000000ffffcb7224 */ /* 0x000fe200078e0acb */
[----:B------:R-:W-:Y:S01]  /*16e10*/  ISETP.GT.U32.AND P4, PT, R122, R192, PT ;  /* 0x000000c07a00720c */ /* 0x000fe20003f84070 */
[----:B------:R-:W-:Y:S01]  /*16e20*/  IMAD.MOV R202, RZ, RZ, -R202 ;  /* 0x000000ffffca7224 */ /* 0x000fe200078e0aca */
[----:B------:R-:W-:Y:S01]  /*16e30*/  @!P2 IADD3 R190, -R190, RZ, RZ ;  /* 0x000000ffbebea210 */ /* 0x000fe20007ffe1ff */
[----:B------:R-:W-:Y:S01]  /*16e40*/  IMAD.HI.U32 R204, R232, R197, RZ ;  /* 0x000000c5e8cc7227 */ /* 0x000fe200078e00ff */
[----:B------:R-:W-:-:S03]  /*16e50*/  ISETP.GE.AND P2, PT, R194, RZ, PT ;  /* 0x000000ffc200720c */ /* 0x000fc60003f46270 */
[C---:B------:R-:W-:Y:S02]  /*16e60*/  IMAD R194, R122.reuse, R203, R200 ;  /* 0x000000cb7ac27224 */ /* 0x040fe400078e02c8 */
[--C-:B------:R-:W-:Y:S02]  /*16e70*/  @!P3 IMAD.IADD R191, R191, 0x1, -R122.reuse ;  /* 0x00000001bfbfb824 */ /* 0x100fe400078e0a7a */
[C---:B------:R-:W-:Y:S01]  /*16e80*/  IMAD R195, R122.reuse, R202, R195 ;  /* 0x000000ca7ac37224 */ /* 0x040fe200078e02c3 */
[----:B------:R-:W-:Y:S01]  /*16e90*/  ISETP.GT.U32.AND P3, PT, R122, R194, PT ;  /* 0x000000c27a00720c */ /* 0x000fe20003f64070 */
[----:B------:R-:W-:Y:S01]  /*16ea0*/  IMAD.HI.U32 R200, R232, R196, RZ ;  /* 0x000000c4e8c87227 */ /* 0x000fe200078e00ff */
[----:B------:R-:W-:Y:S02]  /*16eb0*/  @!P4 IADD3 R192, R192, -R122, RZ ;  /* 0x8000007ac0c0c210 */ /* 0x000fe40007ffe0ff */
[----:B------:R-:W-:Y:S01]  /*16ec0*/  ISETP.GT.U32.AND P4, PT, R122, R195, PT ;  /* 0x000000c37a00720c */ /* 0x000fe20003f84070 */
[----:B------:R-:W-:-:S02]  /*16ed0*/  @!P1 IMAD.IADD R193, R193, 0x1, -R122 ;  /* 0x00000001c1c19824 */ /* 0x000fc400078e0a7a */
[----:B------:R-:W-:Y:S02]  /*16ee0*/  IMAD.MOV R203, RZ, RZ, -R200 ;  /* 0x000000ffffcb7224 */ /* 0x000fe400078e0ac8 */
[----:B------:R-:W-:Y:S01]  /*16ef0*/  VIADD R202, R252, 0x1b3 ;  /* 0x000001b3fcca7836 */ /* 0x000fe20000000000 */
[C---:B------:R-:W-:Y:S01]  /*16f00*/  ISETP.GT.U32.AND P1, PT, R122.reuse, R193, PT ;  /* 0x000000c17a00720c */ /* 0x040fe20003f24070 */
[----:B------:R-:W-:Y:S02]  /*16f10*/  IMAD R196, R122, R203, R196 ;  /* 0x000000cb7ac47224 */ /* 0x000fe400078e02c4 */
[----:B------:R-:W-:Y:S01]  /*16f20*/  @!P3 IADD3 R194, R194, -R122, RZ ;  /* 0x8000007ac2c2b210 */ /* 0x000fe20007ffe0ff */
[----:B------:R-:W-:Y:S01]  /*16f30*/  IMAD.MOV R204, RZ, RZ, -R204 ;  /* 0x000000ffffcc7224 */ /* 0x000fe200078e0acc */
[----:B------:R-:W-:Y:S01]  /*16f40*/  IABS R203, R202 ;  /* 0x000000ca00cb7213 */ /* 0x000fe20000000000 */
[----:B------:R-:W-:Y:S01]  /*16f50*/  VIADD R200, R252, 0x1b4 ;  /* 0x000001b4fcc87836 */ /* 0x000fe20000000000 */
[C---:B------:R-:W-:Y:S01]  /*16f60*/  ISETP.GT.U32.AND P3, PT, R122.reuse, R196, PT ;  /* 0x000000c47a00720c */ /* 0x040fe20003f64070 */
[----:B------:R-:W-:Y:S01]  /*16f70*/  @!P4 IMAD.IADD R195, R195, 0x1, -R122 ;  /* 0x00000001c3c3c824 */ /* 0x000fe200078e0a7a */
[C---:B------:R-:W-:Y:S01]  /*16f80*/  ISETP.GT.U32.AND P4, PT, R122.reuse, R194, PT ;  /* 0x000000c27a00720c */ /* 0x040fe20003f84070 */
[----:B------:R-:W-:-:S02]  /*16f90*/  IMAD R197, R122, R204, R197 ;  /* 0x000000cc7ac57224 */ /* 0x000fc400078e02c5 */
[----:B------:R-:W-:Y:S01]  /*16fa0*/  @!P0 IMAD.MOV R191, RZ, RZ, -R191 ;  /* 0x000000ffffbf8224 */ /* 0x000fe200078e0abf */
[----:B------:R-:W-:Y:S01]  /*16fb0*/  ISETP.GT.U32.AND P0, PT, R122, R195, PT ;  /* 0x000000c37a00720c */ /* 0x000fe20003f04070 */
[----:B------:R-:W-:Y:S01]  /*16fc0*/  @!P1 IMAD.IADD R193, R193, 0x1, -R122 ;  /* 0x00000001c1c19824 */ /* 0x000fe200078e0a7a */
[----:B------:R-:W-:Y:S01]  /*16fd0*/  ISETP.GE.AND P1, PT, R199, RZ, PT ;  /* 0x000000ffc700720c */ /* 0x000fe20003f26270 */
[----:B------:R-:W-:Y:S01]  /*16fe0*/  @!P5 IMAD.MOV R192, RZ, RZ, -R192 ;  /* 0x000000ffffc0d224 */ /* 0x000fe200078e0ac0 */
[----:B------:R-:W-:Y:S01]  /*16ff0*/  IABS R199, R200 ;  /* 0x000000c800c77213 */ /* 0x000fe20000000000 */
[----:B------:R-:W-:Y:S01]  /*17000*/  IMAD.HI.U32 R204, R232, R203, RZ ;  /* 0x000000cbe8cc7227 */ /* 0x000fe200078e00ff */
[----:B------:R-:W-:Y:S02]  /*17010*/  ISETP.GT.U32.AND P5, PT, R122, R197, PT ;  /* 0x000000c57a00720c */ /* 0x000fe40003fa4070 */
[----:B------:R-:W-:Y:S01]  /*17020*/  @!P3 IADD3 R196, R196, -R122, RZ ;  /* 0x8000007ac4c4b210 */ /* 0x000fe20007ffe0ff */
[----:B------:R-:W-:Y:S01]  /*17030*/  IMAD.MOV R204, RZ, RZ, -R204 ;  /* 0x000000ffffcc7224 */ /* 0x000fe200078e0acc */
[----:B------:R-:W-:Y:S01]  /*17040*/  ISETP.GE.AND P3, PT, R198, RZ, PT ;  /* 0x000000ffc600720c */ /* 0x000fe20003f66270 */
[----:B------:R-:W-:-:S04]  /*17050*/  IMAD.HI.U32 R198, R232, R199, RZ ;  /* 0x000000c7e8c67227 */ /* 0x000fc800078e00ff */
[--C-:B------:R-:W-:Y:S01]  /*17060*/  @!P4 IMAD.IADD R194, R194, 0x1, -R122.reuse ;  /* 0x00000001c2c2c824 */ /* 0x100fe200078e0a7a */
[----:B------:R-:W-:Y:S01]  /*17070*/  ISETP.GE.AND P4, PT, R201, RZ, PT ;  /* 0x000000ffc900720c */ /* 0x000fe20003f86270 */
[----:B------:R-:W-:Y:S01]  /*17080*/  @!P6 IMAD.MOV R193, RZ, RZ, -R193 ;  /* 0x000000ffffc1e224 */ /* 0x000fe200078e0ac1 */
[----:B------:R-:W-:Y:S01]  /*17090*/  IADD3 R201, -R198, RZ, RZ ;  /* 0x000000ffc6c97210 */ /* 0x000fe20007ffe1ff */
[C---:B------:R-:W-:Y:S01]  /*170a0*/  IMAD R198, R122.reuse, R204, R203 ;  /* 0x000000cc7ac67224 */ /* 0x040fe200078e02cb */
[----:B------:R-:W-:Y:S01]  /*170b0*/  ISETP.GT.U32.AND P6, PT, R122, R196, PT ;  /* 0x000000c47a00720c */ /* 0x000fe20003fc4070 */
[----:B------:R-:W-:Y:S01]  /*170c0*/  @!P0 IMAD.IADD R195, R195, 0x1, -R122 ;  /* 0x00000001c3c38824 */ /* 0x000fe200078e0a7a */
[----:B------:R-:W-:Y:S01]  /*170d0*/  ISETP.GE.AND P0, PT, R202, RZ, PT ;  /* 0x000000ffca00720c */ /* 0x000fe20003f06270 */
[C---:B------:R-:W-:Y:S02]  /*170e0*/  IMAD R199, R122.reuse, R201, R199 ;  /* 0x000000c97ac77224 */ /* 0x040fe400078e02c7 */
[----:B------:R-:W-:Y:S01]  /*170f0*/  @!P2 IMAD.MOV R194, RZ, RZ, -R194 ;  /* 0x000000ffffc2a224 */ /* 0x000fe200078e0ac2 */
[----:B------:R-:W-:Y:S01]  /*17100*/  ISETP.GT.U32.AND P2, PT, R122, R198, PT ;  /* 0x000000c67a00720c */ /* 0x000fe20003f44070 */
[----:B------:R-:W-:-:S02]  /*17110*/  @!P5 IMAD.IADD R197, R197, 0x1, -R122 ;  /* 0x00000001c5c5d824 */ /* 0x000fc400078e0a7a */
[----:B------:R-:W-:Y:S01]  /*17120*/  @!P1 IMAD.MOV R195, RZ, RZ, -R195 ;  /* 0x000000ffffc39224 */ /* 0x000fe200078e0ac3 */
[----:B------:R-:W-:Y:S01]  /*17130*/  ISETP.GT.U32.AND P1, PT, R122, R199, PT ;  /* 0x000000c77a00720c */ /* 0x000fe20003f24070 */
[----:B------:R-:W-:Y:S01]  /*17140*/  VIADD R201, R252, 0x1b5 ;  /* 0x000001b5fcc97836 */ /* 0x000fe20000000000 */
[----:B------:R-:W-:Y:S01]  /*17150*/  ISETP.GT.U32.AND P5, PT, R122, R197, PT ;  /* 0x000000c57a00720c */ /* 0x000fe20003fa4070 */
[----:B-1----:R-:W-:Y:S01]  /*17160*/  VIADD R184, R252, 0x1d0 ;  /* 0x000001d0fcb87836 */ /* 0x002fe20000000000 */
[-C--:B------:R-:W-:Y:S01]  /*17170*/  @!P6 IADD3 R196, R196, -R122.reuse, RZ ;  /* 0x8000007ac4c4e210 */ /* 0x080fe20007ffe0ff */
[C---:B------:R-:W-:Y:S01]  /*17180*/  VIADD R175, R252.reuse, 0x1f4 ;  /* 0x000001f4fcaf7836 */ /* 0x040fe20000000000 */
[----:B------:R-:W-:Y:S01]  /*17190*/  IABS R203, R201 ;  /* 0x000000c900cb7213 */ /* 0x000fe20000000000 */
[----:B------:R-:W-:Y:S01]  /*171a0*/  VIADD R179, R252, 0x1d4 ;  /* 0x000001d4fcb37836 */ /* 0x000fe20000000000 */
[----:B------:R-:W-:Y:S01]  /*171b0*/  ISETP.GE.AND P6, PT, R200, RZ, PT ;  /* 0x000000ffc800720c */ /* 0x000fe20003fc6270 */
[----:B------:R-:W-:Y:S01]  /*171c0*/  @!P3 IMAD.MOV R196, RZ, RZ, -R196 ;  /* 0x000000ffffc4b224 */ /* 0x000fe200078e0ac4 */
[----:B------:R-:W-:Y:S01]  /*171d0*/  ISETP.GE.AND P3, PT, R201, RZ, PT ;  /* 0x000000ffc900720c */ /* 0x000fe20003f66270 */
[--C-:B------:R-:W-:Y:S01]  /*171e0*/  @!P2 IMAD.IADD R198, R198, 0x1, -R122.reuse ;  /* 0x00000001c6c6a824 */ /* 0x100fe200078e0a7a */
[----:B------:R-:W-:Y:S01]  /*171f0*/  IADD3 R201, R252, 0x1b6, RZ ;  /* 0x000001b6fcc97810 */ /* 0x000fe20007ffe0ff */
[----:B------:R-:W-:Y:S01]  /*17200*/  IMAD.HI.U32 R204, R232, R203, RZ ;  /* 0x000000cbe8cc7227 */ /* 0x000fe200078e00ff */
[----:B------:R-:W-:Y:S01]  /*17210*/  @!P1 IADD3 R199, R199, -R122, RZ ;  /* 0x8000007ac7c79210 */ /* 0x000fe20007ffe0ff */
[----:B------:R1:W-:Y:S01]  /*17220*/  STL [R1+0x4e98], R175 ;  /* 0x004e98af01007387 */ /* 0x0003e20000100800 */
[----:B------:R-:W-:Y:S01]  /*17230*/  ISETP.GT.U32.AND P2, PT, R122, R198, PT ;  /* 0x000000c67a00720c */ /* 0x000fe20003f44070 */
[----:B------:R-:W-:Y:S01]  /*17240*/  VIADD R200, R252, 0x1b7 ;  /* 0x000001b7fcc87836 */ /* 0x000fe20000000000 */
[----:B------:R-:W-:Y:S01]  /*17250*/  ISETP.GT.U32.AND P1, PT, R122, R199, PT ;  /* 0x000000c77a00720c */ /* 0x000fe20003f24070 */
[----:B------:R-:W-:Y:S01]  /*17260*/  @!P5 IMAD.IADD R197, R197, 0x1, -R122 ;  /* 0x00000001c5c5d824 */ /* 0x000fe200078e0a7a */
[----:B------:R-:W-:Y:S01]  /*17270*/  ISETP.GE.AND P5, PT, R201, RZ, PT ;  /* 0x000000ffc900720c */ /* 0x000fe20003fa6270 */
[----:B------:R-:W-:Y:S01]  /*17280*/  IMAD.MOV R204, RZ, RZ, -R204 ;  /* 0x000000ffffcc7224 */ /* 0x000fe200078e0acc */
[----:B------:R-:W-:Y:S01]  /*17290*/  IABS R201, R201 ;  /* 0x000000c900c97213 */ /* 0x000fe20000000000 */
[----:B------:R-:W-:Y:S01]  /*172a0*/  @!P4 IMAD.MOV R197, RZ, RZ, -R197 ;  /* 0x000000ffffc5c224 */ /* 0x000fe200078e0ac5 */
[----:B------:R-:W-:Y:S01]  /*172b0*/  IABS R202, R200 ;  /* 0x000000c800ca7213 */ /* 0x000fe20000000000 */
[----:B------:R-:W-:Y:S01]  /*172c0*/  VIADD R174, R252, 0x1f5 ;  /* 0x000001f5fcae7836 */ /* 0x000fe20000000000 */
[----:B------:R-:W-:Y:S01]  /*172d0*/  ISETP.GE.AND P4, PT, R200, RZ, PT ;  /* 0x000000ffc800720c */ /* 0x000fe20003f86270 */
[----:B------:R-:W-:Y:S01]  /*172e0*/  IMAD R200, R122, R204, R203 ;  /* 0x000000cc7ac87224 */ /* 0x000fe200078e02cb */
[----:B------:R-:W-:Y:S01]  /*172f0*/  IABS R236, R175 ;  /* 0x000000af00ec7213 */ /* 0x000fe20000000000 */
[----:B------:R-:W-:Y:S01]  /*17300*/  IMAD.HI.U32 R204, R232, R201, RZ ;  /* 0x000000c9e8cc7227 */ /* 0x000fe200078e00ff */
[----:B------:R-:W-:Y:S01]  /*17310*/  @!P2 IADD3 R198, R198, -R122, RZ ;  /* 0x8000007ac6c6a210 */ /* 0x000fe20007ffe0ff */
[----:B------:R2:W-:Y:S01]  /*17320*/  STL [R1+0x4e94], R174 ;  /* 0x004e94ae01007387 */ /* 0x0005e20000100800 */
[----:B------:R-:W-:Y:S01]  /*17330*/  ISETP.GT.U32.AND P2, PT, R122, R200, PT ;  /* 0x000000c87a00720c */ /* 0x000fe20003f44070 */
[----:B------:R-:W-:Y:S01]  /*17340*/  IMAD.MOV R204, RZ, RZ, -R204 ;  /* 0x000000ffffcc7224 */ /* 0x000fe200078e0acc */
[----:B------:R-:W-:Y:S01]  /*17350*/  @!P0 IADD3 R198, -R198, RZ, RZ ;  /* 0x000000ffc6c68210 */ /* 0x000fe20007ffe1ff */
[----:B------:R-:W-:-:S02]  /*17360*/  @!P1 IMAD.IADD R199, R199, 0x1, -R122 ;  /* 0x00000001c7c79824 */ /* 0x000fc400078e0a7a */
[----:B------:R-:W-:Y:S02]  /*17370*/  IMAD R201, R122, R204, R201 ;  /* 0x000000cc7ac97224 */ /* 0x000fe400078e02c9 */
[----:B------:R-:W-:Y:S02]  /*17380*/  @!P6 IMAD.MOV R199, RZ, RZ, -R199 ;  /* 0x000000ffffc7e224 */ /* 0x000fe400078e0ac7 */
[----:B------:R-:W-:Y:S01]  /*17390*/  VIADD R203, R252, 0x1b8 ;  /* 0x000001b8fccb7836 */ /* 0x000fe20000000000 */
[----:B------:R-:W-:Y:S01]  /*173a0*/  ISETP.GT.U32.AND P6, PT, R122, R201, PT ;  /* 0x000000c97a00720c */ /* 0x000fe20003fc4070 */
[----:B------:R-:W-:Y:S02]  /*173b0*/  VIADD R204, R252, 0x1b9 ;  /* 0x000001b9fccc7836 */ /* 0x000fe40000000000 */
[----:B------:R-:W-:Y:S01]  /*173c0*/  @!P2 IMAD.IADD R200, R200, 0x1, -R122 ;  /* 0x00000001c8c8a824 */ /* 0x000fe200078e0a7a */
[----:B------:R-:W-:Y:S01]  /*173d0*/  IABS R205, R203 ;  /* 0x000000cb00cd7213 */ /* 0x000fe20000000000 */
[----:B------:R-:W-:Y:S01]  /*173e0*/  IMAD.HI.U32 R206, R232, R202, RZ ;  /* 0x000000cae8ce7227 */ /* 0x000fe200078e00ff */
[----:B------:R-:W-:-:S02]  /*173f0*/  ISETP.GE.AND P1, PT, R203, RZ, PT ;  /* 0x000000ffcb00720c */ /* 0x000fc40003f26270 */
[----:B------:R-:W-:Y:S01]  /*17400*/  MOV R203, R205 ;  /* 0x000000cd00cb7202 */ /* 0x000fe20000000f00 */
[----:B------:R-:W-:Y:S01]  /*17410*/  IMAD.MOV R206, RZ, RZ, -R206 ;  /* 0x000000ffffce7224 */ /* 0x000fe200078e0ace */
[----:B------:R-:W-:Y:S01]  /*17420*/  ISETP.GT.U32.AND P2, PT, R122, R200, PT ;  /* 0x000000c87a00720c */ /* 0x000fe20003f44070 */
[----:B------:R-:W-:Y:S01]  /*17430*/  VIADD R177, R252, 0x1d6 ;  /* 0x000001d6fcb17836 */ /* 0x000fe20000000000 */
[----:B------:R-:W-:Y:S01]  /*17440*/  ISETP.GE.AND P0, PT, R204, RZ, PT ;  /* 0x000000ffcc00720c */ /* 0x000fe20003f06270 */
[----:B------:R-:W-:Y:S01]  /*17450*/  @!P6 IMAD.IADD R201, R201, 0x1, -R122 ;  /* 0x00000001c9c9e824 */ /* 0x000fe200078e0a7a */
[----:B------:R-:W-:Y:S01]  /*17460*/  IABS R204, R204 ;  /* 0x000000cc00cc7213 */ /* 0x000fe20000000000 */
[----:B------:R-:W-:-:S03]  /*17470*/  IMAD.HI.U32 R205, R232, R203, RZ ;  /* 0x000000cbe8cd7227 */ /* 0x000fc600078e00ff */
[C---:B------:R-:W-:Y:S01]  /*17480*/  ISETP.GT.U32.AND P6, PT, R122.reuse, R201, PT ;  /* 0x000000c97a00720c */ /* 0x040fe20003fc4070 */
[----:B------:R-:W-:Y:S02]  /*17490*/  IMAD R202, R122, R206, R202 ;  /* 0x000000ce7aca7224 */ /* 0x000fe400078e02ca */
[----:B------:R-:W-:Y:S02]  /*174a0*/  IMAD.MOV R205, RZ, RZ, -R205 ;  /* 0x000000ffffcd7224 */ /* 0x000fe400078e0acd */
[----:B------:R-:W-:-:S04]  /*174b0*/  IMAD.HI.U32 R206, R232, R204, RZ ;  /* 0x000000cce8ce7227 */ /* 0x000fc800078e00ff */
[----:B------:R-:W-:Y:S01]  /*174c0*/  IMAD R203, R122, R205, R203 ;  /* 0x000000cd7acb7224 */ /* 0x000fe200078e02cb */
[----:B------:R-:W-:Y:S01]  /*174d0*/  IABS R205, R207 ;  /* 0x000000cf00cd7213 */ /* 0x000fe20000000000 */
[--C-:B------:R-:W-:Y:S01]  /*174e0*/  @!P2 IMAD.IADD R200, R200, 0x1, -R122.reuse ;  /* 0x00000001c8c8a824 */ /* 0x100fe200078e0a7a */
[----:B------:R-:W-:Y:S01]  /*174f0*/  ISETP.GT.U32.AND P2, PT, R122, R202, PT ;  /* 0x000000ca7a00720c */ /* 0x000fe20003f44070 */
[----:B------:R-:W-:Y:S01]  /*17500*/  @!P6 IMAD.IADD R201, R201, 0x1, -R122 ;  /* 0x00000001c9c9e824 */ /* 0x000fe200078e0a7a */
[----:B------:R-:W-:Y:S01]  /*17510*/  IADD3 R208, -R206, RZ, RZ ;  /* 0x000000ffced07210 */ /* 0x000fe20007ffe1ff */
[----:B------:R-:W-:Y:S01]  /*17520*/  IMAD.HI.U32 R210, R232, R205, RZ ;  /* 0x000000cde8d27227 */ /* 0x000fe200078e00ff */
[----:B------:R-:W-:-:S03]  /*17530*/  ISETP.GT.U32.AND P6, PT, R122, R203, PT ;  /* 0x000000cb7a00720c */ /* 0x000fc60003fc4070 */
[----:B------:R-:W-:Y:S01]  /*17540*/  IMAD.MOV.U32 R206, RZ, RZ, R209 ;  /* 0x000000ffffce7224 */ /* 0x000fe200078e00d1 */
[----:B------:R-:W-:Y:S01]  /*17550*/  IABS R209, R215 ;  /* 0x000000d700d17213 */ /* 0x000fe20000000000 */
[----:B------:R-:W-:Y:S01]  /*17560*/  IMAD R204, R122, R208, R204 ;  /* 0x000000d07acc7224 */ /* 0x000fe200078e02cc */
[----:B------:R-:W-:Y:S01]  /*17570*/  IABS R208, R217 ;  /* 0x000000d900d07213 */ /* 0x000fe20000000000 */
[----:B------:R-:W-:Y:S02]  /*17580*/  IMAD.MOV R210, RZ, RZ, -R210 ;  /* 0x000000ffffd27224 */ /* 0x000fe400078e0ad2 */
[----:B------:R-:W-:-:S04]  /*17590*/  IMAD.HI.U32 R211, R232, R206, RZ ;  /* 0x000000cee8d37227 */ /* 0x000fc800078e00ff */
[----:B------:R-:W-:Y:S01]  /*175a0*/  @!P3 IMAD.MOV R200, RZ, RZ, -R200 ;  /* 0x000000ffffc8b224 */ /* 0x000fe200078e0ac8 */
[C---:B------:R-:W-:Y:S01]  /*175b0*/  ISETP.GT.U32.AND P3, PT, R122.reuse, R204, PT ;  /* 0x000000cc7a00720c */ /* 0x040fe20003f64070 */
[----:B------:R-:W-:Y:S01]  /*175c0*/  IMAD R205, R122, R210, R205 ;  /* 0x000000d27acd7224 */ /* 0x000fe200078e02cd */
[----:B------:R-:W-:Y:S01]  /*175d0*/  IADD3 R210, -R211, RZ, RZ ;  /* 0x000000ffd3d27210 */ /* 0x000fe20007ffe1ff */
[--C-:B------:R-:W-:Y:S02]  /*175e0*/  @!P2 IMAD.IADD R202, R202, 0x1, -R122.reuse ;  /* 0x00000001cacaa824 */ /* 0x100fe400078e0a7a */
[----:B------:R-:W-:Y:S02]  /*175f0*/  @!P6 IMAD.IADD R203, R203, 0x1, -R122 ;  /* 0x00000001cbcbe824 */ /* 0x000fe400078e0a7a */
[C---:B------:R-:W-:Y:S01]  /*17600*/  IMAD R206, R122.reuse, R210, R206 ;  /* 0x000000d27ace7224 */ /* 0x040fe200078e02ce */
[C---:B------:R-:W-:Y:S01]  /*17610*/  ISETP.GT.U32.AND P2, PT, R122.reuse, R202, PT ;  /* 0x000000ca7a00720c */ /* 0x040fe20003f44070 */
[----:B------:R-:W-:Y:S01]  /*17620*/  @!P5 IMAD.MOV R201, RZ, RZ, -R201 ;  /* 0x000000ffffc9d224 */ /* 0x000fe200078e0ac9 */
[----:B------:R-:W-:Y:S01]  /*17630*/  ISETP.GT.U32.AND P5, PT, R122, R205, PT ;  /* 0x000000cd7a00720c */ /* 0x000fe20003fa4070 */
[----:B------:R-:W-:Y:S01]  /*17640*/  IMAD.HI.U32 R211, R232, R209, RZ ;  /* 0x000000d1e8d37227 */ /* 0x000fe200078e00ff */
[----:B------:R-:W-:-:S03]  /*17650*/  ISETP.GT.U32.AND P6, PT, R122, R206, PT ;  /* 0x000000ce7a00720c */ /* 0x000fc60003fc4070 */
[----:B------:R-:W-:Y:S01]  /*17660*/  @!P3 IMAD.IADD R204, R204, 0x1, -R122 ;  /* 0x00000001ccccb824 */ /* 0x000fe200078e0a7a */
[----:B------:R-:W-:Y:S01]  /*17670*/  ISETP.GT.U32.AND P3, PT, R122, R203, PT ;  /* 0x000000cb7a00720c */ /* 0x000fe20003f64070 */
[----:B------:R-:W-:Y:S02]  /*17680*/  IMAD.MOV R211, RZ, RZ, -R211 ;  /* 0x000000ffffd37224 */ /* 0x000fe400078e0ad3 */
[----:B------:R-:W-:-:S04]  /*17690*/  IMAD.HI.U32 R210, R232, R208, RZ ;  /* 0x000000d0e8d27227 */ /* 0x000fc800078e00ff */
[--C-:B------:R-:W-:Y:S01]  /*176a0*/  @!P2 IMAD.IADD R202, R202, 0x1, -R122.reuse ;  /* 0x00000001cacaa824 */ /* 0x100fe200078e0a7a */
[----:B------:R-:W-:Y:S01]  /*176b0*/  ISETP.GE.AND P2, PT, R207, RZ, PT ;  /* 0x000000ffcf00720c */ /* 0x000fe20003f46270 */
[----:B------:R-:W-:Y:S01]  /*176c0*/  IMAD R207, R122, R211, R209 ;  /* 0x000000d37acf7224 */ /* 0x000fe200078e02d1 */
[----:B------:R-:W-:Y:S01]  /*176d0*/  IABS R209, R213 ;  /* 0x000000d500d17213 */ /* 0x000fe20000000000 */
[--C-:B------:R-:W-:Y:S01]  /*176e0*/  @!P6 IMAD.IADD R206, R206, 0x1, -R122.reuse ;  /* 0x00000001cecee824 */ /* 0x100fe200078e0a7a */
[----:B------:R-:W-:Y:S01]  /*176f0*/  @!P5 IADD3 R205, R205, -R122, RZ ;  /* 0x8000007acdcdd210 */ /* 0x000fe20007ffe0ff */
[----:B------:R-:W-:Y:S01]  /*17700*/  @!P3 IMAD.IADD R203, R203, 0x1, -R122 ;  /* 0x00000001cbcbb824 */ /* 0x000fe200078e0a7a */
[----:B------:R-:W-:Y:S01]  /*17710*/  ISETP.GT.U32.AND P5, PT, R122, R204, PT ;  /* 0x000000cc7a00720c */ /* 0x000fe20003fa4070 */
[----:B------:R-:W-:Y:S01]  /*17720*/  IMAD.HI.U32 R211, R232, R209, RZ ;  /* 0x000000d1e8d37227 */ /* 0x000fe200078e00ff */
[----:B------:R-:W-:Y:S02]  /*17730*/  ISETP.GT.U32.AND P3, PT, R122, R207, PT ;  /* 0x000000cf7a00720c */ /* 0x000fe40003f64070 */
[----:B------:R-:W-:Y:S01]  /*17740*/  IADD3 R210, -R210, RZ, RZ ;  /* 0x000000ffd2d27210 */ /* 0x000fe20007ffe1ff */
[----:B------:R-:W-:Y:S01]  /*17750*/  @!P4 IMAD.MOV R202, RZ, RZ, -R202 ;  /* 0x000000ffffcac224 */ /* 0x000fe200078e0aca */
[C---:B------:R-:W-:Y:S01]  /*17760*/  ISETP.GT.U32.AND P6, PT, R122.reuse, R206, PT ;  /* 0x000000ce7a00720c */ /* 0x040fe20003fc4070 */
[----:B------:R-:W-:Y:S01]  /*17770*/  @!P1 IMAD.MOV R203, RZ, RZ, -R203 ;  /* 0x000000ffffcb9224 */ /* 0x000fe200078e0acb */
[C---:B------:R-:W-:Y:S01]  /*17780*/  ISETP.GT.U32.AND P4, PT, R122.reuse, R205, PT ;  /* 0x000000cd7a00720c */ /* 0x040fe20003f84070 */
[----:B------:R-:W-:Y:S01]  /*17790*/  IMAD R208, R122, R210, R208 ;  /* 0x000000d27ad07224 */ /* 0x000fe200078e02d0 */
[----:B------:R-:W-:Y:S01]  /*177a0*/  IADD3 R219, -R211, RZ, RZ ;  /* 0x000000ffd3db7210 */ /* 0x000fe20007ffe1ff */
[----:B------:R-:W-:Y:S01]  /*177b0*/  IMAD.MOV.U32 R211, RZ, RZ, R218 ;  /* 0x000000ffffd37224 */ /* 0x000fe200078e00da */
[----:B------:R-:W-:Y:S01]  /*177c0*/  IABS R210, R214 ;  /* 0x000000d600d27213 */ /* 0x000fe20000000000 */
[----:B------:R-:W-:Y:S01]  /*177d0*/  @!P5 IMAD.IADD R204, R204, 0x1, -R122 ;  /* 0x00000001ccccd824 */ /* 0x000fe200078e0a7a */
[C---:B------:R-:W-:Y:S01]  /*177e0*/  ISETP.GT.U32.AND P5, PT, R122.reuse, R208, PT ;  /* 0x000000d07a00720c */ /* 0x040fe20003fa4070 */
[----:B------:R-:W-:-:S02]  /*177f0*/  IMAD R209, R122, R219, R209 ;  /* 0x000000db7ad17224 */ /* 0x000fc400078e02d1 */
[--C-:B------:R-:W-:Y:S01]  /*17800*/  @!P3 IMAD.IADD R207, R207, 0x1, -R122.reuse ;  /* 0x00000001cfcfb824 */ /* 0x100fe200078e0a7a */
[----:B------:R-:W-:Y:S01]  /*17810*/  @!P0 IADD3 R204, -R204, RZ, RZ ;  /* 0x000000ffcccc8210 */ /* 0x000fe20007ffe1ff */
[----:B------:R-:W-:Y:S01]  /*17820*/  IMAD.HI.U32 R218, R232, R211, RZ ;  /* 0x000000d3e8da7227 */ /* 0x000fe200078e00ff */
[----:B------:R-:W-:Y:S02]  /*17830*/  @!P6 IADD3 R206, R206, -R122, RZ ;  /* 0x8000007acecee210 */ /* 0x000fe40007ffe0ff */
[C---:B------:R-:W-:Y:S01]  /*17840*/  ISETP.GT.U32.AND P6, PT, R122.reuse, R209, PT ;  /* 0x000000d17a00720c */ /* 0x040fe20003fc4070 */
[----:B------:R-:W-:Y:S01]  /*17850*/  @!P4 IMAD.IADD R205, R205, 0x1, -R122 ;  /* 0x00000001cdcdc824 */ /* 0x000fe200078e0a7a */
[----:B------:R-:W-:Y:S01]  /*17860*/  ISETP.GT.U32.AND P1, PT, R122, R207, PT ;  /* 0x000000cf7a00720c */ /* 0x000fe20003f24070 */
[----:B------:R-:W-:Y:S01]  /*17870*/  IMAD.MOV R218, RZ, RZ, -R218 ;  /* 0x000000ffffda7224 */ /* 0x000fe200078e0ada */
[----:B------:R-:W-:Y:S01]  /*17880*/  ISETP.GE.AND P4, PT, R212, RZ, PT ;  /* 0x000000ffd400720c */ /* 0x000fe20003f86270 */
[----:B------:R-:W-:Y:S01]  /*17890*/  IMAD.HI.U32 R212, R232, R210, RZ ;  /* 0x000000d2e8d47227 */ /* 0x000fe200078e00ff */
[----:B------:R-:W-:-:S02]  /*178a0*/  @!P5 IADD3 R208, R208, -R122, RZ ;  /* 0x8000007ad0d0d210 */ /* 0x000fc40007ffe0ff */
[----:B------:R-:W-:Y:S01]  /*178b0*/  ISETP.GE.AND P3, PT, R215, RZ, PT ;  /* 0x000000ffd700720c */ /* 0x000fe20003f66270 */
[----:B------:R-:W-:Y:S01]  /*178c0*/  IMAD.MOV R212, RZ, RZ, -R212 ;  /* 0x000000ffffd47224 */ /* 0x000fe200078e0ad4 */
[C---:B------:R-:W-:Y:S01]  /*178d0*/  ISETP.GT.U32.AND P0, PT, R122.reuse, R208, PT ;  /* 0x000000d07a00720c */ /* 0x040fe20003f04070 */
[C---:B------:R-:W-:Y:S01]  /*178e0*/  IMAD R211, R122.reuse, R218, R211 ;  /* 0x000000da7ad37224 */ /* 0x040fe200078e02d3 */
[----:B------:R-:W-:Y:S01]  /*178f0*/  ISETP.GE.AND P5, PT, R217, RZ, PT ;  /* 0x000000ffd900720c */ /* 0x000fe20003fa6270 */
[C---:B------:R-:W-:Y:S02]  /*17900*/  IMAD R210, R122.reuse, R212, R210 ;  /* 0x000000d47ad27224 */ /* 0x040fe400078e02d2 */
[----:B------:R-:W-:Y:S01]  /*17910*/  @!P6 IMAD.IADD R209, R209, 0x1, -R122 ;  /* 0x00000001d1d1e824 */ /* 0x000fe200078e0a7a */
[----:B------:R-:W-:Y:S01]  /*17920*/  @!P1 IADD3 R207, R207, -R122, RZ ;  /* 0x8000007acfcf9210 */ /* 0x000fe20007ffe0ff */
[----:B------:R-:W-:Y:S01]  /*17930*/  @!P2 IMAD.MOV R205, RZ, RZ, -R205 ;  /* 0x000000ffffcda224 */ /* 0x000fe200078e0acd */
[----:B------:R-:W-:Y:S01]  /*17940*/  ISETP.GT.U32.AND P1, PT, R122, R211, PT ;  /* 0x000000d37a00720c */ /* 0x000fe20003f24070 */
[----:B------:R-:W-:Y:S01]  /*17950*/  VIADD R215, R252, 0x1c1 ;  /* 0x000001c1fcd77836 */ /* 0x000fe20000000000 */
[C---:B------:R-:W-:Y:S01]  /*17960*/  ISETP.GT.U32.AND P6, PT, R122.reuse, R209, PT ;  /* 0x000000d17a00720c */ /* 0x040fe20003fc4070 */
[----:B------:R-:W-:Y:S01]  /*17970*/  @!P4 IMAD.MOV R206, RZ, RZ, -R206 ;  /* 0x000000ffffcec224 */ /* 0x000fe200078e0ace */
[----:B------:R-:W-:Y:S01]  /*17980*/  ISETP.GT.U32.AND P2, PT, R122, R210, PT ;  /* 0x000000d27a00720c */ /* 0x000fe20003f44070 */
[--C-:B------:R-:W-:Y:S01]  /*17990*/  @!P0 IMAD.IADD R208, R208, 0x1, -R122.reuse ;  /* 0x00000001d0d08824 */ /* 0x100fe200078e0a7a */
[----:B------:R-:W-:Y:S01]  /*179a0*/  ISETP.GE.AND P4, PT, R213, RZ, PT ;  /* 0x000000ffd500720c */ /* 0x000fe20003f86270 */
[----:B------:R-:W-:Y:S01]  /*179b0*/  VIADD R213, R252, 0x1c2 ;  /* 0x000001c2fcd57836 */ /* 0x000fe20000000000 */
[----:B------:R-:W-:Y:S01]  /*179c0*/  IABS R212, R215 ;  /* 0x000000d700d47213 */ /* 0x000fe20000000000 */
[----:B------:R-:W-:Y:S01]  /*179d0*/  @!P3 IMAD.MOV R207, RZ, RZ, -R207 ;  /* 0x000000ffffcfb224 */ /* 0x000fe200078e0acf */
[----:B------:R-:W-:Y:S01]  /*179e0*/  ISETP.GE.AND P0, PT, R214, RZ, PT ;  /* 0x000000ffd600720c */ /* 0x000fe20003f06270 */
[----:B------:R-:W-:Y:S01]  /*179f0*/  VIADD R3, R252, 0x1f6 ;  /* 0x000001f6fc037836 */ /* 0x000fe20000000000 */
[----:B------:R-:W-:Y:S01]  /*17a00*/  IABS R214, R213 ;  /* 0x000000d500d67213 */ /* 0x000fe20000000000 */
[----:B------:R-:W-:Y:S01]  /*17a10*/  @!P1 IMAD.IADD R211, R211, 0x1, -R122 ;  /* 0x00000001d3d39824 */ /* 0x000fe200078e0a7a */
[----:B------:R-:W-:Y:S01]  /*17a20*/  @!P5 IADD3 R208, -R208, RZ, RZ ;  /* 0x000000ffd0d0d210 */ /* 0x000fe20007ffe1ff */
[----:B------:R-:W-:Y:S01]  /*17a30*/  IMAD.HI.U32 R217, R232, R212, RZ ;  /* 0x000000d4e8d97227 */ /* 0x000fe200078e00ff */
[----:B------:R-:W-:Y:S01]  /*17a40*/  STL [R1+0x4e90], R3 ;  /* 0x004e900301007387 */ /* 0x000fe20000100800 */
[----:B------:R-:W-:-:S02]  /*17a50*/  @!P2 IADD3 R210, R210, -R122, RZ ;  /* 0x8000007ad2d2a210 */ /* 0x000fc40007ffe0ff */
[----:B------:R-:W-:Y:S01]  /*17a60*/  @!P6 IMAD.IADD R209, R209, 0x1, -R122 ;  /* 0x00000001d1d1e824 */ /* 0x000fe200078e0a7a */
[----:B------:R-:W-:Y:S01]  /*17a70*/  ISETP.GE.AND P6, PT, R216, RZ, PT ;  /* 0x000000ffd800720c */ /* 0x000fe20003fc6270 */
[----:B------:R-:W-:Y:S01]  /*17a80*/  IMAD.MOV R216, RZ, RZ, -R217 ;  /* 0x000000ffffd87224 */ /* 0x000fe200078e0ad9 */
[----:B------:R-:W-:Y:S01]  /*17a90*/  ISETP.GE.AND P2, PT, R215, RZ, PT ;  /* 0x000000ffd700720c */ /* 0x000fe20003f46270 */
[----:B------:R-:W-:Y:S01]  /*17aa0*/  IMAD.HI.U32 R215, R232, R214, RZ ;  /* 0x000000d6e8d77227 */ /* 0x000fe200078e00ff */
[C---:B------:R-:W-:Y:S02]  /*17ab0*/  ISETP.GT.U32.AND P1, PT, R122.reuse, R211, PT ;  /* 0x000000d37a00720c */ /* 0x040fe40003f24070 */
[C---:B------:R-:W-:Y:S01]  /*17ac0*/  ISETP.GT.U32.AND P3, PT, R122.reuse, R210, PT ;  /* 0x000000d27a00720c */ /* 0x040fe20003f64070 */
[----:B------:R-:W-:Y:S02]  /*17ad0*/  IMAD R212, R122, R216, R212 ;  /* 0x000000d87ad47224 */ /* 0x000fe400078e02d4 */
[----:B------:R-:W-:-:S02]  /*17ae0*/  IMAD.MOV R215, RZ, RZ, -R215 ;  /* 0x000000ffffd77224 */ /* 0x000fc400078e0ad7 */
[----:B------:R-:W-:Y:S01]  /*17af0*/  @!P4 IMAD.MOV R209, RZ, RZ, -R209 ;  /* 0x000000ffffd1c224 */ /* 0x000fe200078e0ad1 */
[----:B------:R-:W-:Y:S01]  /*17b00*/  ISETP.GE.AND P4, PT, R213, RZ, PT ;  /* 0x000000ffd500720c */ /* 0x000fe20003f86270 */
[C---:B------:R-:W-:Y:S01]  /*17b10*/  IMAD R213, R122.reuse, R215, R214 ;  /* 0x000000d77ad57224 */ /* 0x040fe200078e02d6 */
[----:B------:R-:W-:Y:S01]  /*17b20*/  ISETP.GT.U32.AND P5, PT, R122, R212, PT ;  /* 0x000000d47a00720c */ /* 0x000fe20003fa4070 */
[C---:B------:R-:W-:Y:S01]  /*17b30*/  VIADD R216, R252.reuse, 0x1c3 ;  /* 0x000001c3fcd87836 */ /* 0x040fe20000000000 */
[----:B------:R-:W-:Y:S01]  /*17b40*/  IADD3 R214, R252, 0x1c5, RZ ;  /* 0x000001c5fcd67810 */ /* 0x000fe20007ffe0ff */
[--C-:B------:R-:W-:Y:S01]  /*17b50*/  @!P1 IMAD.IADD R211, R211, 0x1, -R122.reuse ;  /* 0x00000001d3d39824 */ /* 0x100fe200078e0a7a */
[----:B------:R-:W-:Y:S01]  /*17b60*/  ISETP.GT.U32.AND P1, PT, R122, R213, PT ;  /* 0x000000d57a00720c */ /* 0x000fe20003f24070 */
[C---:B------:R-:W-:Y:S01]  /*17b70*/  VIADD R215, R252.reuse, 0x1c6 ;  /* 0x000001c6fcd77836 */ /* 0x040fe20000000000 */
[----:B------:R-:W-:Y:S01]  /*17b80*/  IABS R218, R216 ;  /* 0x000000d800da7213 */ /* 0x000fe20000000000 */
[----:B------:R-:W-:Y:S01]  /*17b90*/  VIADD R217, R252, 0x1c4 ;  /* 0x000001c4fcd97836 */ /* 0x000fe20000000000 */
[----:B------:R-:W-:Y:S01]  /*17ba0*/  IABS R219, R214 ;  /* 0x000000d600db7213 */ /* 0x000fe20000000000 */
[----:B------:R-:W-:Y:S01]  /*17bb0*/  @!P3 IMAD.IADD R210, R210, 0x1, -R122 ;  /* 0x00000001d2d2b824 */ /* 0x000fe200078e0a7a */
[----:B------:R-:W-:Y:S01]  /*17bc0*/  ISETP.GE.AND P3, PT, R216, RZ, PT ;  /* 0x000000ffd800720c */ /* 0x000fe20003f66270 */
[----:B------:R-:W-:Y:S01]  /*17bd0*/  @!P6 IMAD.MOV R211, RZ, RZ, -R211 ;  /* 0x000000ffffd3e224 */ /* 0x000fe200078e0ad3 */
[----:B------:R-:W-:Y:S01]  /*17be0*/  IABS R220, R215 ;  /* 0x000000d700dc7213 */ /* 0x000fe20000000000 */
[----:B------:R-:W-:Y:S01]  /*17bf0*/  @!P0 IMAD.MOV R210, RZ, RZ, -R210 ;  /* 0x000000ffffd28224 */ /* 0x000fe200078e0ad2 */
[----:B------:R-:W-:Y:S01]  /*17c00*/  @!P5 IADD3 R212, R212, -R122, RZ ;  /* 0x8000007ad4d4d210 */ /* 0x000fe20007ffe0ff */
[----:B------:R-:W-:Y:S01]  /*17c10*/  IMAD.HI.U32 R242, R232, R239, RZ ;  /* 0x000000efe8f27227 */ /* 0x000fe200078e00ff */
[----:B------:R-:W-:-:S02]  /*17c20*/  ISETP.GE.AND P5, PT, R217, RZ, PT ;  /* 0x000000ffd900720c */ /* 0x000fc40003fa6270 */
[----:B------:R-:W-:Y:S01]  /*17c30*/  IABS R216, R217 ;  /* 0x000000d900d87213 */ /* 0x000fe20000000000 */
[----:B------:R-:W-:Y:S01]  /*17c40*/  IMAD.MOV.U32 R217, RZ, RZ, R218 ;  /* 0x000000ffffd97224 */ /* 0x000fe200078e00da */
[----:B------:R-:W-:Y:S01]  /*17c50*/  @!P1 IADD3 R213, R213, -R122, RZ ;  /* 0x8000007ad5d59210 */ /* 0x000fe20007ffe0ff */
[----:B------:R-:W-:Y:S01]  /*17c60*/  IMAD.MOV.U32 R218, RZ, RZ, R219 ;  /* 0x000000ffffda7224 */ /* 0x000fe200078e00db */
[C---:B------:R-:W-:Y:S01]  /*17c70*/  ISETP.GT.U32.AND P1, PT, R122.reuse, R212, PT ;  /* 0x000000d47a00720c */ /* 0x040fe20003f24070 */
[----:B------:R-:W-:Y:S01]  /*17c80*/  IMAD.MOV.U32 R219, RZ, RZ, R220 ;  /* 0x000000ffffdb7224 */ /* 0x000fe200078e00dc */
[----:B------:R-:W-:Y:S01]  /*17c90*/  ISETP.GT.U32.AND P0, PT, R122, R213, PT ;  /* 0x000000d57a00720c */ /* 0x000fe20003f04070 */
[----:B------:R-:W-:Y:S01]  /*17ca0*/  IMAD.HI.U32 R220, R232, R217, RZ ;  /* 0x000000d9e8dc7227 */ /* 0x000fe200078e00ff */
[----:B------:R-:W-:-:S03]  /*17cb0*/  ISETP.GE.AND P6, PT, R214, RZ, PT ;  /* 0x000000ffd600720c */ /* 0x000fc60003fc6270 */
[----:B------:R-:W-:Y:S02]  /*17cc0*/  IMAD.MOV R220, RZ, RZ, -R220 ;  /* 0x000000ffffdc7224 */ /* 0x000fe400078e0adc */
[----:B------:R-:W-:-:S04]  /*17cd0*/  IMAD.HI.U32 R223, R232, R216, RZ ;  /* 0x000000d8e8df7227 */ /* 0x000fc800078e00ff */
[----:B------:R-:W-:Y:S01]  /*17ce0*/  IMAD R214, R122, R220, R217 ;  /* 0x000000dc7ad67224 */ /* 0x000fe200078e02d9 */
[----:B------:R-:W-:Y:S01]  /*17cf0*/  IADD3 R217, -R223, RZ, RZ ;  /* 0x000000ffdfd97210 */ /* 0x000fe20007ffe1ff */
[----:B------:R-:W-:Y:S01]  /*17d00*/  @!P1 IMAD.IADD R212, R212, 0x1, -R122 ;  /* 0x00000001d4d49824 */ /* 0x000fe200078e0a7a */
[----:B------:R-:W-:Y:S01]  /*17d10*/  @!P0 IADD3 R213, R213, -R122, RZ ;  /* 0x8000007ad5d58210 */ /* 0x000fe20007ffe0ff */
[----:B------:R-:W-:Y:S01]  /*17d20*/  IMAD.HI.U32 R221, R232, R218, RZ ;  /* 0x000000dae8dd7227 */ /* 0x000fe200078e00ff */
[C---:B------:R-:W-:Y:S02]  /*17d30*/  ISETP.GT.U32.AND P1, PT, R122.reuse, R214, PT ;  /* 0x000000d67a00720c */ /* 0x040fe40003f24070 */
[----:B------:R-:W-:Y:S01]  /*17d40*/  ISETP.GE.AND P0, PT, R215, RZ, PT ;  /* 0x000000ffd700720c */ /* 0x000fe20003f06270 */
[----:B------:R-:W-:Y:S02]  /*17d50*/  IMAD R215, R122, R217, R216 ;  /* 0x000000d97ad77224 */ /* 0x000fe400078e02d8 */
[----:B------:R-:W-:-:S02]  /*17d60*/  @!P2 IMAD.MOV R212, RZ, RZ, -R212 ;  /* 0x000000ffffd4a224 */ /* 0x000fc400078e0ad4 */
[----:B------:R-:W-:Y:S01]  /*17d70*/  IMAD.MOV R220, RZ, RZ, -R221 ;  /* 0x000000ffffdc7224 */ /* 0x000fe200078e0add */
[----:B------:R-:W-:Y:S01]  /*17d80*/  ISETP.GT.U32.AND P2, PT, R122, R215, PT ;  /* 0x000000d77a00720c */ /* 0x000fe20003f44070 */
[----:B------:R-:W-:-:S04]  /*17d90*/  IMAD.HI.U32 R222, R232, R219, RZ ;  /* 0x000000dbe8de7227 */ /* 0x000fc800078e00ff */
[----:B------:R-:W-:Y:S01]  /*17da0*/  @!P1 IADD3 R214, R214, -R122, RZ ;  /* 0x8000007ad6d69210 */ /* 0x000fe20007ffe0ff */
[----:B------:R-:W-:Y:S01]  /*17db0*/  IMAD R216, R122, R220, R218 ;  /* 0x000000dc7ad87224 */ /* 0x000fe200078e02da */
[----:B------:R-:W-:Y:S01]  /*17dc0*/  IABS R220, R225 ;  /* 0x000000e100dc7213 */ /* 0x000fe20000000000 */
[----:B------:R-:W-:Y:S01]  /*17dd0*/  VIADD R218, R252, 0x1c7 ;  /* 0x000001c7fcda7836 */ /* 0x000fe20000000000 */
[----:B------:R-:W-:Y:S01]  /*17de0*/  ISETP.GT.U32.AND P1, PT, R122, R214, PT ;  /* 0x000000d67a00720c */ /* 0x000fe20003f24070 */
[----:B------:R-:W-:Y:S01]  /*17df0*/  IMAD.MOV R221, RZ, RZ, -R222 ;  /* 0x000000ffffdd7224 */ /* 0x000fe200078e0ade */
[----:B------:R-:W-:Y:S01]  /*17e00*/  IABS R222, R226 ;  /* 0x000000e200de7213 */ /* 0x000fe20000000000 */
[----:B------:R-:W-:Y:S01]  /*17e10*/  @!P4 IMAD.MOV R213, RZ, RZ, -R213 ;  /* 0x000000ffffd5c224 */ /* 0x000fe200078e0ad5 */
[----:B------:R-:W-:Y:S01]  /*17e20*/  ISETP.GE.AND P4, PT, R218, RZ, PT ;  /* 0x000000ffda00720c */ /* 0x000fe20003f86270 */
[----:B------:R-:W-:Y:S01]  /*17e30*/  @!P2 IMAD.IADD R215, R215, 0x1, -R122 ;  /* 0x00000001d7d7a824 */ /* 0x000fe200078e0a7a */
[----:B------:R-:W-:Y:S01]  /*17e40*/  IABS R218, R218 ;  /* 0x000000da00da7213 */ /* 0x000fe20000000000 */
[C---:B------:R-:W-:Y:S01]  /*17e50*/  IMAD R217, R122.reuse, R221, R219 ;  /* 0x000000dd7ad97224 */ /* 0x040fe200078e02db */
[----:B------:R-:W-:Y:S01]  /*17e60*/  IABS R219, R224 ;  /* 0x000000e000db7213 */ /* 0x000fe20000000000 */
[----:B------:R-:W-:Y:S01]  /*17e70*/  IMAD.MOV R242, RZ, RZ, -R242 ;  /* 0x000000fffff27224 */ /* 0x000fe200078e0af2 */
[----:B------:R-:W-:Y:S01]  /*17e80*/  ISETP.GT.U32.AND P2, PT, R122, R215, PT ;  /* 0x000000d77a00720c */ /* 0x000fe20003f44070 */
[----:B------:R-:W-:-:S04]  /*17e90*/  IMAD.HI.U32 R221, R232, R218, RZ ;  /* 0x000000dae8dd7227 */ /* 0x000fc800078e00ff */
[----:B------:R-:W-:Y:S01]  /*17ea0*/  @!P1 IMAD.IADD R214, R214, 0x1, -R122 ;  /* 0x00000001d6d69824 */ /* 0x000fe200078e0a7a */
[----:B------:R-:W-:Y:S01]  /*17eb0*/  ISETP.GT.U32.AND P1, PT, R122, R216, PT ;  /* 0x000000d87a00720c */ /* 0x000fe20003f24070 */
[----:B------:R-:W-:Y:S01]  /*17ec0*/  IMAD.MOV R223, RZ, RZ, -R221 ;  /* 0x000000ffffdf7224 */ /* 0x000fe200078e0add */
[----:B------:R-:W-:Y:S01]  /*17ed0*/  MOV R221, R222 ;  /* 0x000000de00dd7202 */ /* 0x000fe20000000f00 */
[----:B------:R-:W-:-:S04]  /*17ee0*/  IMAD.HI.U32 R228, R232, R219, RZ ;  /* 0x000000dbe8e47227 */ /* 0x000fc800078e00ff */
[----:B------:R-:W-:Y:S01]  /*17ef0*/  @!P2 IMAD.IADD R215, R215, 0x1, -R122 ;  /* 0x00000001d7d7a824 */ /* 0x000fe200078e0a7a */
[C---:B------:R-:W-:Y:S01]  /*17f00*/  ISETP.GT.U32.AND P2, PT, R122.reuse, R217, PT ;  /* 0x000000d97a00720c */ /* 0x040fe20003f44070 */
[----:B------:R-:W-:Y:S02]  /*17f10*/  IMAD R218, R122, R223, R218 ;  /* 0x000000df7ada7224 */ /* 0x000fe400078e02da */
[----:B------:R-:W-:Y:S02]  /*17f20*/  IMAD.MOV.U32 R222, RZ, RZ, R227 ;  /* 0x000000ffffde7224 */ /* 0x000fe400078e00e3 */
[----:B------:R-:W-:Y:S01]  /*17f30*/  @!P1 IADD3 R216, R216, -R122, RZ ;  /* 0x8000007ad8d89210 */ /* 0x000fe20007ffe0ff */
[----:B------:R-:W-:Y:S02]  /*17f40*/  IMAD.MOV R223, RZ, RZ, -R228 ;  /* 0x000000ffffdf7224 */ /* 0x000fe400078e0ae4 */
[----:B------:R-:W-:Y:S01]  /*17f50*/  IMAD.HI.U32 R227, R232, R220, RZ ;  /* 0x000000dce8e37227 */ /* 0x000fe200078e00ff */
[----:B------:R-:W-:-:S03]  /*17f60*/  ISETP.GT.U32.AND P1, PT, R122, R216, PT ;  /* 0x000000d87a00720c */ /* 0x000fc60003f24070 */
[----:B------:R-:W-:Y:S02]  /*17f70*/  IMAD R219, R122, R223, R219 ;  /* 0x000000df7adb7224 */ /* 0x000fe400078e02db */
[----:B------:R-:W-:Y:S02]  /*17f80*/  @!P2 IMAD.IADD R217, R217, 0x1, -R122 ;  /* 0x00000001d9d9a824 */ /* 0x000fe400078e0a7a */
[----:B------:R-:W-:Y:S02]  /*17f90*/  IMAD.MOV R223, RZ, RZ, -R227 ;  /* 0x000000ffffdf7224 */ /* 0x000fe400078e0ae3 */
[----:B------:R-:W-:Y:S01]  /*17fa0*/  IMAD.HI.U32 R228, R232, R221, RZ ;  /* 0x000000dde8e47227 */ /* 0x000fe200078e00ff */
[----:B------:R-:W-:-:S03]  /*17fb0*/  ISETP.GT.U32.AND P2, PT, R122, R217, PT ;  /* 0x000000d97a00720c */ /* 0x000fc60003f44070 */
[----:B------:R-:W-:Y:S01]  /*17fc0*/  IMAD R220, R122, R223, R220 ;  /* 0x000000df7adc7224 */ /* 0x000fe200078e02dc */
[----:B------:R-:W-:Y:S01]  /*17fd0*/  @!P1 IADD3 R216, R216, -R122, RZ ;  /* 0x8000007ad8d89210 */ /* 0x000fe20007ffe0ff */
[----:B------:R-:W-:Y:S01]  /*17fe0*/  IMAD.HI.U32 R229, R232, R222, RZ ;  /* 0x000000dee8e57227 */ /* 0x000fe200078e00ff */
[----:B------:R-:W-:-:S03]  /*17ff0*/  ISETP.GT.U32.AND P1, PT, R122, R219, PT ;  /* 0x000000db7a00720c */ /* 0x000fc60003f24070 */
[----:B------:R-:W-:Y:S01]  /*18000*/  IMAD.MOV R227, RZ, RZ, -R228 ;  /* 0x000000ffffe37224 */ /* 0x000fe200078e0ae4 */
[----:B------:R-:W-:Y:S01]  /*18010*/  IADD3 R228, R252, 0x1cc, RZ ;  /* 0x000001ccfce47810 */ /* 0x000fe20007ffe0ff */
[----:B------:R-:W-:Y:S01]  /*18020*/  @!P5 IMAD.MOV R215, RZ, RZ, -R215 ;  /* 0x000000ffffd7d224 */ /* 0x000fe200078e0ad7 */
[C---:B------:R-:W-:Y:S01]  /*18030*/  ISETP.GT.U32.AND P5, PT, R122.reuse, R220, PT ;  /* 0x000000dc7a00720c */ /* 0x040fe20003fa4070 */
[----:B------:R-:W-:Y:S01]  /*18040*/  IMAD.MOV R229, RZ, RZ, -R229 ;  /* 0x000000ffffe57224 */ /* 0x000fe200078e0ae5 */
[----:B------:R-:W-:Y:S01]  /*18050*/  @!P2 IADD3 R217, R217, -R122, RZ ;  /* 0x8000007ad9d9a210 */ /* 0x000fe20007ffe0ff */
[C---:B------:R-:W-:Y:S01]  /*18060*/  IMAD R221, R122.reuse, R227, R221 ;  /* 0x000000e37add7224 */ /* 0x040fe200078e02dd */
[----:B------:R-:W-:Y:S01]  /*18070*/  IABS R223, R228 ;  /* 0x000000e400df7213 */ /* 0x000fe20000000000 */
[C---:B------:R-:W-:Y:S01]  /*18080*/  IMAD R222, R122.reuse, R229, R222 ;  /* 0x000000e57ade7224 */ /* 0x040fe200078e02de */
[----:B------:R-:W-:Y:S01]  /*18090*/  @!P0 IADD3 R217, -R217, RZ, RZ ;  /* 0x000000ffd9d98210 */ /* 0x000fe20007ffe1ff */
[----:B------:R-:W-:Y:S01]  /*180a0*/  @!P3 IMAD.MOV R214, RZ, RZ, -R214 ;  /* 0x000000ffffd6b224 */ /* 0x000fe200078e0ad6 */
[C---:B------:R-:W-:Y:S01]  /*180b0*/  ISETP.GT.U32.AND P3, PT, R122.reuse, R218, PT ;  /* 0x000000da7a00720c */ /* 0x040fe20003f64070 */
[----:B------:R-:W-:Y:S01]  /*180c0*/  @!P6 IMAD.MOV R216, RZ, RZ, -R216 ;  /* 0x000000ffffd8e224 */ /* 0x000fe200078e0ad8 */
[C---:B------:R-:W-:Y:S01]  /*180d0*/  ISETP.GT.U32.AND P6, PT, R122.reuse, R221, PT ;  /* 0x000000dd7a00720c */ /* 0x040fe20003fc4070 */
[----:B------:R-:W-:Y:S01]  /*180e0*/  @!P1 IMAD.IADD R219, R219, 0x1, -R122 ;  /* 0x00000001dbdb9824 */ /* 0x000fe200078e0a7a */
[----:B------:R-:W-:Y:S01]  /*180f0*/  ISETP.GT.U32.AND P2, PT, R122, R222, PT ;  /* 0x000000de7a00720c */ /* 0x000fe20003f44070 */
[----:B------:R-:W-:Y:S01]  /*18100*/  VIADD R227, R252, 0x1cd ;  /* 0x000001cdfce37836 */ /* 0x000fe20000000000 */
[----:B------:R-:W-:Y:S01]  /*18110*/  @!P5 IADD3 R220, R220, -R122, RZ ;  /* 0x8000007adcdcd210 */ /* 0x000fe20007ffe0ff */
[----:B------:R-:W-:Y:S01]  /*18120*/  IMAD.HI.U32 R230, R232, R223, RZ ;  /* 0x000000dfe8e67227 */ /* 0x000fe200078e00ff */
[----:B------:R-:W-:-:S02]  /*18130*/  ISETP.GT.U32.AND P5, PT, R122, R219, PT ;  /* 0x000000db7a00720c */ /* 0x000fc40003fa4070 */
[----:B------:R-:W-:Y:S01]  /*18140*/  IABS R229, R227 ;  /* 0x000000e300e57213 */ /* 0x000fe20000000000 */
[----:B------:R-:W-:Y:S02]  /*18150*/  IMAD.MOV R230, RZ, RZ, -R230 ;  /* 0x000000ffffe67224 */ /* 0x000fe400078e0ae6 */
[--C-:B------:R-:W-:Y:S01]  /*18160*/  @!P3 IMAD.IADD R218, R218, 0x1, -R122.reuse ;  /* 0x00000001dadab824 */ /* 0x100fe200078e0a7a */
[----:B------:R-:W-:Y:S01]  /*18170*/  ISETP.GE.AND P3, PT, R224, RZ, PT ;  /* 0x000000ffe000720c */ /* 0x000fe20003f66270 */
[--C-:B------:R-:W-:Y:S01]  /*18180*/  @!P6 IMAD.IADD R221, R221, 0x1, -R122.reuse ;  /* 0x00000001dddde824 */ /* 0x100fe200078e0a7a */
[C---:B------:R-:W-:Y:S01]  /*18190*/  ISETP.GT.U32.AND P6, PT, R122.reuse, R220, PT ;  /* 0x000000dc7a00720c */ /* 0x040fe20003fc4070 */
[----:B------:R-:W-:Y:S01]  /*181a0*/  IMAD.MOV.U32 R224, RZ, RZ, R229 ;  /* 0x000000ffffe07224 */ /* 0x000fe200078e00e5 */
[----:B------:R-:W-:Y:S01]  /*181b0*/  ISETP.GT.U32.AND P1, PT, R122, R218, PT ;  /* 0x000000da7a00720c */ /* 0x000fe20003f24070 */
[----:B------:R-:W-:Y:S01]  /*181c0*/  @!P2 IMAD.IADD R222, R222, 0x1, -R122 ;  /* 0x00000001dedea824 */ /* 0x000fe200078e0a7a */
[C---:B------:R-:W-:Y:S01]  /*181d0*/  ISETP.GT.U32.AND P2, PT, R122.reuse, R221, PT ;  /* 0x000000dd7a00720c */ /* 0x040fe20003f44070 */
[----:B------:R-:W-:-:S02]  /*181e0*/  IMAD R223, R122, R230, R223 ;  /* 0x000000e67adf7224 */ /* 0x000fc400078e02df */
[----:B------:R-:W-:Y:S01]  /*181f0*/  IMAD.HI.U32 R229, R232, R224, RZ ;  /* 0x000000e0e8e57227 */ /* 0x000fe200078e00ff */
[----:B------:R-:W-:-:S03]  /*18200*/  ISETP.GT.U32.AND P0, PT, R122, R222, PT ;  /* 0x000000de7a00720c */ /* 0x000fc60003f04070 */
[----:B------:R-:W-:Y:S01]  /*18210*/  @!P5 IMAD.IADD R219, R219, 0x1, -R122 ;  /* 0x00000001dbdbd824 */ /* 0x000fe200078e0a7a */
[----:B------:R-:W-:Y:S01]  /*18220*/  ISETP.GT.U32.AND P5, PT, R122, R223, PT ;  /* 0x000000df7a00720c */ /* 0x000fe20003fa4070 */
[----:B------:R-:W-:Y:S01]  /*18230*/  IMAD.MOV R229, RZ, RZ, -R229 ;  /* 0x000000ffffe57224 */ /* 0x000fe200078e0ae5 */
[----:B------:R-:W-:Y:S01]  /*18240*/  @!P6 IADD3 R220, R220, -R122, RZ ;  /* 0x8000007adcdce210 */ /* 0x000fe20007ffe0ff */
[----:B------:R-:W-:Y:S01]  /*18250*/  VIADD R230, R252, 0x1ce ;  /* 0x000001cefce67836 */ /* 0x000fe20000000000 */
[----:B------:R-:W-:Y:S01]  /*18260*/  ISETP.GE.AND P6, PT, R226, RZ, PT ;  /* 0x000000ffe200720c */ /* 0x000fe20003fc6270 */
[----:B------:R-:W-:Y:S01]  /*18270*/  IMAD R224, R122, R229, R224 ;  /* 0x000000e57ae07224 */ /* 0x000fe200078e02e0 */
[----:B------:R-:W-:Y:S01]  /*18280*/  @!P3 IADD3 R219, -R219, RZ, RZ ;  /* 0x000000ffdbdbb210 */ /* 0x000fe20007ffe1ff */
[--C-:B------:R-:W-:Y:S02]  /*18290*/  @!P2 IMAD.IADD R221, R221, 0x1, -R122.reuse ;  /* 0x00000001dddda824 */ /* 0x100fe400078e0a7a */
[--C-:B------:R-:W-:Y:S01]  /*182a0*/  @!P1 IMAD.IADD R218, R218, 0x1, -R122.reuse ;  /* 0x00000001dada9824 */ /* 0x100fe200078e0a7a */
[----:B------:R-:W-:Y:S01]  /*182b0*/  ISETP.GT.U32.AND P2, PT, R122, R224, PT ;  /* 0x000000e07a00720c */ /* 0x000fe20003f44070 */
[----:B------:R-:W-:Y:S01]  /*182c0*/  @!P0 IMAD.IADD R222, R222, 0x1, -R122 ;  /* 0x00000001dede8824 */ /* 0x000fe200078e0a7a */
[----:B------:R-:W-:Y:S01]  /*182d0*/  ISETP.GE.AND P1, PT, R225, RZ, PT ;  /* 0x000000ffe100720c */ /* 0x000fe20003f26270 */
[----:B------:R-:W-:Y:S01]  /*182e0*/  VIADD R229, R252, 0x1cf ;  /* 0x000001cffce57836 */ /* 0x000fe20000000000 */
[----:B------:R-:W-:Y:S01]  /*182f0*/  IABS R225, R230 ;  /* 0x000000e600e17213 */ /* 0x000fe20000000000 */
[----:B------:R-:W-:Y:S01]  /*18300*/  @!P4 IMAD.MOV R218, RZ, RZ, -R218 ;  /* 0x000000ffffdac224 */ /* 0x000fe200078e0ada */
[----:B------:R-:W-:Y:S01]  /*18310*/  @!P5 IADD3 R223, R223, -R122, RZ ;  /* 0x8000007adfdfd210 */ /* 0x000fe20007ffe0ff */
[----:B------:R-:W-:Y:S01]  /*18320*/  @!P6 IMAD.MOV R221, RZ, RZ, -R221 ;  /* 0x000000ffffdde224 */ /* 0x000fe200078e0add */
[----:B------:R-:W-:Y:S01]  /*18330*/  ISETP.GE.AND P0, PT, R231, RZ, PT ;  /* 0x000000ffe700720c */ /* 0x000fe20003f06270 */
[----:B------:R-:W-:Y:S01]  /*18340*/  IMAD.HI.U32 R231, R232, R225, RZ ;  /* 0x000000e1e8e77227 */ /* 0x000fe200078e00ff */
[----:B------:R-:W-:-:S02]  /*18350*/  ISETP.GT.U32.AND P5, PT, R122, R223, PT ;  /* 0x000000df7a00720c */ /* 0x000fc40003fa4070 */
[----:B------:R-:W-:Y:S01]  /*18360*/  ISETP.GE.AND P4, PT, R228, RZ, PT ;  /* 0x000000ffe400720c */ /* 0x000fe20003f86270 */
[----:B------:R-:W-:Y:S01]  /*18370*/  IMAD.MOV R228, RZ, RZ, -R231 ;  /* 0x000000ffffe47224 */ /* 0x000fe200078e0ae7 */
[----:B------:R-:W-:Y:S01]  /*18380*/  IABS R226, R229 ;  /* 0x000000e500e27213 */ /* 0x000fe20000000000 */
[----:B------:R-:W-:Y:S01]  /*18390*/  @!P2 IMAD.IADD R224, R224, 0x1, -R122 ;  /* 0x00000001e0e0a824 */ /* 0x000fe200078e0a7a */
[----:B------:R-:W-:Y:S01]  /*183a0*/  ISETP.GE.AND P2, PT, R227, RZ, PT ;  /* 0x000000ffe300720c */ /* 0x000fe20003f46270 */
[----:B------:R-:W-:Y:S01]  /*183b0*/  IMAD R225, R122, R228, R225 ;  /* 0x000000e47ae17224 */ /* 0x000fe200078e02e1 */
[----:B------:R-:W-:Y:S01]  /*183c0*/  IABS R231, R184 ;  /* 0x000000b800e77213 */ /* 0x000fe20000000000 */
[----:B------:R-:W-:Y:S01]  /*183d0*/  IMAD.HI.U32 R227, R232, R226, RZ ;  /* 0x000000e2e8e37227 */ /* 0x000fe200078e00ff */
[C---:B------:R-:W-:Y:S02]  /*183e0*/  ISETP.GT.U32.AND P3, PT, R122.reuse, R224, PT ;  /* 0x000000e07a00720c */ /* 0x040fe40003f64070 */
[----:B------:R-:W-:Y:S01]  /*183f0*/  IABS R228, R181 ;  /* 0x000000b500e47213 */ /* 0x000fe20000000000 */
[----:B------:R-:W-:Y:S01]  /*18400*/  IMAD.MOV R227, RZ, RZ, -R227 ;  /* 0x000000ffffe37224 */ /* 0x000fe200078e0ae3 */
[----:B------:R-:W-:Y:S01]  /*18410*/  @!P5 IADD3 R223, R223, -R122, RZ ;  /* 0x8000007adfdfd210 */ /* 0x000fe20007ffe0ff */
[----:B------:R-:W-:Y:S01]  /*18420*/  @!P1 IMAD.MOV R220, RZ, RZ, -R220 ;  /* 0x000000ffffdc9224 */ /* 0x000fe200078e0adc */
[C---:B------:R-:W-:Y:S01]  /*18430*/  ISETP.GT.U32.AND P5, PT, R122.reuse, R225, PT ;  /* 0x000000e17a00720c */ /* 0x040fe20003fa4070 */
[----:B------:R-:W-:-:S02]  /*18440*/  IMAD R226, R122, R227, R226 ;  /* 0x000000e37ae27224 */ /* 0x000fc400078e02e2 */
[----:B------:R-:W-:Y:S02]  /*18450*/  IMAD.MOV.U32 R227, RZ, RZ, R231 ;  /* 0x000000ffffe37224 */ /* 0x000fe400078e00e7 */
[----:B------:R-:W-:-:S04]  /*18460*/  IMAD.HI.U32 R231, R124, R235, RZ ;  /* 0x000000eb7ce77227 */ /* 0x000fc800078e00ff */
[----:B------:R-:W-:Y:S01]  /*18470*/  @!P3 IMAD.IADD R224, R224, 0x1, -R122 ;  /* 0x00000001e0e0b824 */ /* 0x000fe200078e0a7a */
[----:B------:R-:W-:Y:S01]  /*18480*/  ISETP.GT.U32.AND P3, PT, R122, R226, PT ;  /* 0x000000e27a00720c */ /* 0x000fe20003f64070 */
[----:B------:R-:W-:Y:S02]  /*18490*/  IMAD.HI.U32 R233, R232, R228, RZ ;  /* 0x000000e4e8e97227 */ /* 0x000fe400078e00ff */
[----:B------:R-:W-:Y:S02]  /*184a0*/  @!P5 IADD3 R225, R225, -R122, RZ ;  /* 0x8000007ae1e1d210 */ /* 0x000fe40007ffe0ff */
[----:B------:R-:W-:Y:S01]  /*184b0*/  ISETP.GE.AND P5, PT, R230, RZ, PT ;  /* 0x000000ffe600720c */ /* 0x000fe20003fa6270 */
[----:B------:R-:W-:Y:S01]  /*184c0*/  IMAD.HI.U32 R230, R232, R227, RZ ;  /* 0x000000e3e8e67227 */ /* 0x000fe200078e00ff */
[----:B------:R-:W-:-:S03]  /*184d0*/  ISETP.GT.U32.AND P1, PT, R122, R225, PT ;  /* 0x000000e17a00720c */ /* 0x000fc60003f24070 */
[----:B------:R-:W-:Y:S02]  /*184e0*/  IMAD.MOV R230, RZ, RZ, -R230 ;  /* 0x000000ffffe67224 */ /* 0x000fe400078e0ae6 */
[----:B------:R-:W-:Y:S01]  /*184f0*/  IMAD.MOV R234, RZ, RZ, -R231 ;  /* 0x000000ffffea7224 */ /* 0x000fe200078e0ae7 */
[----:B------:R-:W-:Y:S01]  /*18500*/  IADD3 R231, -R233, RZ, RZ ;  /* 0x000000ffe9e77210 */ /* 0x000fe20007ffe1ff */
[----:B------:R-:W-:Y:S01]  /*18510*/  @!P3 IMAD.IADD R226, R226, 0x1, -R122 ;  /* 0x00000001e2e2b824 */ /* 0x000fe200078e0a7a */
[----:B------:R-:W-:Y:S01]  /*18520*/  ISETP.GE.AND P3, PT, R229, RZ, PT ;  /* 0x000000ffe500720c */ /* 0x000fe20003f66270 */
[C---:B------:R-:W-:Y:S01]  /*18530*/  IMAD R227, R122.reuse, R230, R227 ;  /* 0x000000e67ae37224 */ /* 0x040fe200078e02e3 */
[----:B------:R-:W-:Y:S01]  /*18540*/  IABS R229, R180 ;  /* 0x000000b400e57213 */ /* 0x000fe20000000000 */
[C---:B------:R-:W-:Y:S01]  /*18550*/  IMAD R228, R122.reuse, R231, R228 ;  /* 0x000000e77ae47224 */ /* 0x040fe200078e02e4 */
[C---:B------:R-:W-:Y:S01]  /*18560*/  ISETP.GT.U32.AND P6, PT, R122.reuse, R226, PT ;  /* 0x000000e27a00720c */ /* 0x040fe20003fc4070 */
[----:B------:R-:W-:Y:S01]  /*18570*/  IMAD R235, R122, R234, R235 ;  /* 0x000000ea7aeb7224 */ /* 0x000fe200078e02eb */
[----:B------:R-:W-:Y:S01]  /*18580*/  @!P1 IADD3 R225, R225, -R122, RZ ;  /* 0x8000007ae1e19210 */ /* 0x000fe20007ffe0ff */
[----:B------:R-:W-:Y:S01]  /*18590*/  IMAD.HI.U32 R233, R232, R229, RZ ;  /* 0x000000e5e8e97227 */ /* 0x000fe200078e00ff */
[----:B------:R-:W-:-:S02]  /*185a0*/  ISETP.GT.U32.AND P1, PT, R122, R227, PT ;  /* 0x000000e37a00720c */ /* 0x000fc40003f24070 */
[----:B------:R-:W-:Y:S01]  /*185b0*/  IABS R230, R244 ;  /* 0x000000f400e67213 */ /* 0x000fe20000000000 */
[----:B------:R-:W-:Y:S01]  /*185c0*/  IMAD.MOV R233, RZ, RZ, -R233 ;  /* 0x000000ffffe97224 */ /* 0x000fe200078e0ae9 */
[----:B------:R-:W-:Y:S01]  /*185d0*/  IABS R231, R179 ;  /* 0x000000b300e77213 */ /* 0x000fe20000000000 */
[----:B------:R-:W-:Y:S01]  /*185e0*/  IMAD.HI.U32 R234, R124, R236, RZ ;  /* 0x000000ec7cea7227 */ /* 0x000fe200078e00ff */
[----:B------:R-:W-:-:S03]  /*185f0*/  @!P5 IADD3 R225, -R225, RZ, RZ ;  /* 0x000000ffe1e1d210 */ /* 0x000fc60007ffe1ff */
[----:B------:R-:W-:Y:S01]  /*18600*/  @!P6 IADD3 R226, R226, -R122, RZ ;  /* 0x8000007ae2e2e210 */ /* 0x000fe20007ffe0ff */
[C---:B------:R-:W-:Y:S01]  /*18610*/  IMAD R229, R122.reuse, R233, R229 ;  /* 0x000000e97ae57224 */ /* 0x040fe200078e02e5 */
[----:B------:R-:W-:Y:S01]  /*18620*/  ISETP.GT.U32.AND P6, PT, R122, R228, PT ;  /* 0x000000e47a00720c */ /* 0x000fe20003fc4070 */
[----:B------:R-:W-:Y:S01]  /*18630*/  IMAD.HI.U32 R237, R232, R230, RZ ;  /* 0x000000e6e8ed7227 */ /* 0x000fe200078e00ff */
[----:B------:R-:W-:Y:S02]  /*18640*/  IABS R233, R178 ;  /* 0x000000b200e97213 */ /* 0x000fe40000000000 */
[----:B------:R-:W-:Y:S01]  /*18650*/  @!P3 IADD3 R226, -R226, RZ, RZ ;  /* 0x000000ffe2e2b210 */ /* 0x000fe20007ffe1ff */
[----:B------:R-:W-:Y:S02]  /*18660*/  @!P1 IMAD.IADD R227, R227, 0x1, -R122 ;  /* 0x00000001e3e39824 */ /* 0x000fe400078e0a7a */
[----:B------:R-:W-:Y:S02]  /*18670*/  IMAD.MOV R237, RZ, RZ, -R237 ;  /* 0x000000ffffed7224 */ /* 0x000fe400078e0aed */
[----:B------:R-:W-:Y:S01]  /*18680*/  IMAD.HI.U32 R238, R232, R231, RZ ;  /* 0x000000e7e8ee7227 */ /* 0x000fe200078e00ff */
[----:B------:R-:W-:-:S03]  /*18690*/  ISETP.GT.U32.AND P1, PT, R122, R227, PT ;  /* 0x000000e37a00720c */ /* 0x000fc60003f24070 */
[----:B------:R-:W-:Y:S01]  /*186a0*/  @!P6 IADD3 R228, R228, -R122, RZ ;  /* 0x8000007ae4e4e210 */ /* 0x000fe20007ffe0ff */
[C---:B------:R-:W-:Y:S01]  /*186b0*/  IMAD R230, R122.reuse, R237, R230 ;  /* 0x000000ed7ae67224 */ /* 0x040fe200078e02e6 */
[----:B------:R-:W-:Y:S01]  /*186c0*/  IABS R237, R174 ;  /* 0x000000ae00ed7213 */ /* 0x000fe20000000000 */
[----:B------:R-:W-:Y:S01]  /*186d0*/  IMAD.MOV R234, RZ, RZ, -R234 ;  /* 0x000000ffffea7224 */ /* 0x000fe200078e0aea */
[C---:B------:R-:W-:Y:S01]  /*186e0*/  ISETP.GT.U32.AND P6, PT, R122.reuse, R228, PT ;  /* 0x000000e47a00720c */ /* 0x040fe20003fc4070 */
[----:B------:R-:W-:Y:S02]  /*186f0*/  IMAD.MOV R238, RZ, RZ, -R238 ;  /* 0x000000ffffee7224 */ /* 0x000fe400078e0aee */
[C---:B------:R-:W-:Y:S01]  /*18700*/  IMAD R236, R122.reuse, R234, R236 ;  /* 0x000000ea7aec7224 */ /* 0x040fe200078e02ec */
[----:B------:R-:W-:Y:S01]  /*18710*/  IABS R234, R177 ;  /* 0x000000b100ea7213 */ /* 0x000fe20000000000 */
[C---:B------:R-:W-:Y:S01]  /*18720*/  IMAD R231, R122.reuse, R238, R231 ;  /* 0x000000ee7ae77224 */ /* 0x040fe200078e02e7 */
[----:B------:R-:W-:Y:S01]  /*18730*/  IABS R238, R3 ;  /* 0x0000000300ee7213 */ /* 0x000fe20000000000 */
[----:B------:R-:W-:Y:S01]  /*18740*/  @!P1 IMAD.IADD R227, R227, 0x1, -R122 ;  /* 0x00000001e3e39824 */ /* 0x000fe200078e0a7a */
[----:B------:R-:W-:Y:S01]  /*18750*/  ISETP.GT.U32.AND P1, PT, R122, R229, PT ;  /* 0x000000e57a00720c */ /* 0x000fe20003f24070 */
[----:B------:R-:W-:-:S04]  /*18760*/  IMAD.HI.U32 R240, R124, R237, RZ ;  /* 0x000000ed7cf07227 */ /* 0x000fc800078e00ff */
[----:B------:R-:W-:Y:S01]  /*18770*/  @!P6 IMAD.IADD R228, R228, 0x1, -R122 ;  /* 0x00000001e4e4e824 */ /* 0x000fe200078e0a7a */
[----:B------:R-:W-:Y:S01]  /*18780*/  ISETP.GT.U32.AND P6, PT, R122, R230, PT ;  /* 0x000000e67a00720c */ /* 0x000fe20003fc4070 */
[----:B------:R-:W-:-:S04]  /*18790*/  IMAD.HI.U32 R243, R232, R233, RZ ;  /* 0x000000e9e8f37227 */ /* 0x000fc800078e00ff */
[----:B------:R-:W-:Y:S01]  /*187a0*/  IMAD.HI.U32 R245, R232, R234, RZ ;  /* 0x000000eae8f57227 */ /* 0x000fe200078e00ff */
[----:B------:R-:W-:-:S03]  /*187b0*/  IADD3 R232, -R240, RZ, RZ ;  /* 0x000000fff0e87210 */ /* 0x000fc60007ffe1ff */
[----:B------:R-:W-:Y:S02]  /*187c0*/  @!P1 IMAD.IADD R229, R229, 0x1, -R122 ;  /* 0x00000001e5e59824 */ /* 0x000fe400078e0a7a */
[----:B------:R-:W-:-:S03]  /*187d0*/  IMAD.HI.U32 R241, R124, R238, RZ ;  /* 0x000000ee7cf17227 */ /* 0x000fc600078e00ff */
[----:B------:R-:W-:Y:S01]  /*187e0*/  ISETP.GT.U32.AND P1, PT, R122, R229, PT ;  /* 0x000000e57a00720c */ /* 0x000fe20003f24070 */
[----:B------:R-:W-:Y:S02]  /*187f0*/  @!P6 IMAD.IADD R230, R230, 0x1, -R122 ;  /* 0x00000001e6e6e824 */ /* 0x000fe400078e0a7a */
[----:B------:R-:W-:Y:S02]  /*18800*/  IMAD.MOV R240, RZ, RZ, -R243 ;  /* 0x000000fffff07224 */ /* 0x000fe400078e0af3 */
[----:B------:R-:W-:Y:S01]  /*18810*/  IMAD.MOV R246, RZ, RZ, -R241 ;  /* 0x000000fffff67224 */ /* 0x000fe200078e0af1 */
[C---:B------:R-:W-:Y:S01]  /*18820*/  ISETP.GT.U32.AND P6, PT, R122.reuse, R230, PT ;  /* 0x000000e67a00720c */ /* 0x040fe20003fc4070 */
[C---:B------:R-:W-:Y:S01]  /*18830*/  IMAD R237, R122.reuse, R232, R237 ;  /* 0x000000e87aed7224 */ /* 0x040fe200078e02ed */
[----:B------:R-:W-:Y:S01]  /*18840*/  IADD3 R241, -R245, RZ, RZ ;  /* 0x000000fff5f17210 */ /* 0x000fe20007ffe1ff */
[----:B------:R-:W-:Y:S01]  /*18850*/  IMAD R232, R122, R240, R233 ;  /* 0x000000f07ae87224 */ /* 0x000fe200078e02e9 */
[----:B------:R-:W-:Y:S01]  /*18860*/  IABS R240, R14 ;  /* 0x0000000e00f07213 */ /* 0x000fe20000000000 */
[----:B------:R-:W-:-:S02]  /*18870*/  @!P0 IMAD.MOV R222, RZ, RZ, -R222 ;  /* 0x000000ffffde8224 */ /* 0x000fc400078e0ade */
[----:B------:R-:W-:Y:S01]  /*18880*/  @!P1 IMAD.IADD R229, R229, 0x1, -R122 ;  /* 0x00000001e5e59824 */ /* 0x000fe200078e0a7a */
[C---:B------:R-:W-:Y:S01]  /*18890*/  ISETP.GT.U32.AND P1, PT, R122.reuse, R231, PT ;  /* 0x000000e77a00720c */ /* 0x040fe20003f24070 */
[C---:B------:R-:W-:Y:S01]  /*188a0*/  IMAD R233, R122.reuse, R241, R234 ;  /* 0x000000f17ae97224 */ /* 0x040fe200078e02ea */
[----:B------:R-:W-:Y:S01]  /*188b0*/  IABS R241, R13 ;  /* 0x0000000d00f17213 */ /* 0x000fe20000000000 */
[----:B------:R-:W-:Y:S01]  /*188c0*/  IMAD R234, R122, R242, R239 ;  /* 0x000000f27aea7224 */ /* 0x000fe200078e02ef */
[----:B------:R-:W-:Y:S01]  /*188d0*/  IABS R242, R12 ;  /* 0x0000000c00f27213 */ /* 0x000fe20000000000 */
[----:B------:R-:W-:Y:S01]  /*188e0*/  @!P6 IMAD.IADD R230, R230, 0x1, -R122 ;  /* 0x00000001e6e6e824 */ /* 0x000fe200078e0a7a */
[----:B------:R-:W-:Y:S01]  /*188f0*/  ISETP.GT.U32.AND P6, PT, R122, R232, PT ;  /* 0x000000e87a00720c */ /* 0x000fe20003fc4070 */
[----:B------:R-:W-:Y:S02]  /*18900*/  VIADD R2, R252, 0x1f7 ;  /* 0x000001f7fc027836 */ /* 0x000fe40000000000 */
[----:B------:R-:W-:-:S02]  /*18910*/  IMAD R238, R122, R246, R238 ;  /* 0x000000f67aee7224 */ /* 0x000fc400078e02ee */
[----:B------:R-:W-:Y:S01]  /*18920*/  IMAD.HI.U32 R246, R124, R240, RZ ;  /* 0x000000f07cf67227 */ /* 0x000fe200078e00ff */
[----:B------:R-:W-:Y:S01]  /*18930*/  IABS R239, R2 ;  /* 0x0000000200ef7213 */ /* 0x000fe20000000000 */
[----:B------:R3:W-:Y:S02]  /*18940*/  STL [R1+0x4e8c], R2 ;  /* 0x004e8c0201007387 */ /* 0x0007e40000100800 */
[----:B------:R-:W-:Y:S01]  /*18950*/  @!P1 IMAD.IADD R231, R231, 0x1, -R122 ;  /* 0x00000001e7e79824 */ /* 0x000fe200078e0a7a */
[----:B------:R-:W-:Y:S01]  /*18960*/  ISETP.GT.U32.AND P1, PT, R122, R233, PT ;  /* 0x000000e97a00720c */ /* 0x000fe20003f24070 */
[----:B------:R-:W-:Y:S01]  /*18970*/  IMAD.HI.U32 R243, R124, R239, RZ ;  /* 0x000000ef7cf37227 */ /* 0x000fe200078e00ff */
[----:B------:R4:W-:Y:S01]  /*18980*/  STL [R1+0x4e88], R14 ;  /* 0x004e880e01007387 */ /* 0x0009e20000100800 */
[----:B------:R-:W-:Y:S02]  /*18990*/  @!P6 IADD3 R232, R232, -R122, RZ ;  /* 0x8000007ae8e8e210 */ /* 0x000fe40007ffe0ff */
[----:B------:R-:W-:Y:S01]  /*189a0*/  ISETP.GT.U32.AND P6, PT, R122, R231, PT ;  /* 0x000000e77a00720c */ /* 0x000fe20003fc4070 */
[----:B------:R-:W-:Y:S01]  /*189b0*/  IMAD.MOV R243, RZ, RZ, -R243 ;  /* 0x000000fffff37224 */ /* 0x000fe200078e0af3 */
[----:B------:R4:W-:Y:S01]  /*189c0*/  STL [R1+0x4e84], R13 ;  /* 0x004e840d01007387 */ /* 0x0009e20000100800 */
[----:B------:R-:W-:-:S03]  /*189d0*/  IMAD.HI.U32 R247, R124, R242, RZ ;  /* 0x000000f27cf77227 */ /* 0x000fc600078e00ff */
[----:B------:R4:W-:Y:S01]  /*189e0*/  STL [R1+0x4e80], R12 ;  /* 0x004e800c01007387 */ /* 0x0009e20000100800 */
[C---:B------:R-:W-:Y:S02]  /*189f0*/  IMAD R239, R122.reuse, R243, R239 ;  /* 0x000000f37aef7224 */ /* 0x040fe400078e02ef */
[----:B------:R-:W-:Y:S01]  /*18a00*/  @!P1 IMAD.IADD R233, R233, 0x1, -R122 ;  /* 0x00000001e9e99824 */ /* 0x000fe200078e0a7a */
[C---:B------:R-:W-:Y:S01]  /*18a10*/  ISETP.GT.U32.AND P1, PT, R122.reuse, R232, PT ;  /* 0x000000e87a00720c */ /* 0x040fe20003f24070 */
[----:B------:R-:W-:Y:S01]  /*18a20*/  IMAD.MOV R243, RZ, RZ, -R246 ;  /* 0x000000fffff37224 */ /* 0x000fe200078e0af6 */
[----:B------:R4:W-:Y:S01]  /*18a30*/  STL [R1+0x4e7c], R11 ;  /* 0x004e7c0b01007387 */ /* 0x0009e20000100800 */
[----:B------:R-:W-:Y:S01]  /*18a40*/  @!P6 IADD3 R231, R231, -R122, RZ ;  /* 0x8000007ae7e7e210 */ /* 0x000fe20007ffe0ff */
[----:B------:R-:W-:Y:S01]  /*18a50*/  IMAD.MOV R246, RZ, RZ, -R247 ;  /* 0x000000fffff67224 */ /* 0x000fe200078e0af7 */
[C---:B------:R-:W-:Y:S01]  /*18a60*/  ISETP.GT.U32.AND P0, PT, R122.reuse, R233, PT ;  /* 0x000000e97a00720c */ /* 0x040fe20003f04070 */
[----:B------:R-:W-:Y:S01]  /*18a70*/  @!P4 IMAD.MOV R223, RZ, RZ, -R223 ;  /* 0x000000ffffdfc224 */ /* 0x000fe200078e0adf */
[C---:B------:R-:W-:Y:S01]  /*18a80*/  ISETP.GT.U32.AND P6, PT, R122.reuse, R234, PT ;  /* 0x000000ea7a00720c */ /* 0x040fe20003fc4070 */
[C---:B------:R-:W-:Y:S01]  /*18a90*/  IMAD R242, R122.reuse, R246, R242 ;  /* 0x000000f67af27224 */ /* 0x040fe200078e02f2 */
[----:B------:R-:W-:Y:S01]  /*18aa0*/  IABS R246, R8 ;  /* 0x0000000800f67213 */ /* 0x000fe20000000000 */
[----:B------:R-:W-:Y:S01]  /*18ab0*/  IMAD R240, R122, R243, R240 ;  /* 0x000000f37af07224 */ /* 0x000fe200078e02f0 */
[----:B------:R-:W-:Y:S01]  /*18ac0*/  IABS R243, R11 ;  /* 0x0000000b00f37213 */ /* 0x000fe20000000000 */
[----:B------:R-:W-:Y:S01]  /*18ad0*/  IMAD.HI.U32 R245, R124, R241, RZ ;  /* 0x000000f17cf57227 */ /* 0x000fe200078e00ff */
[----:B------:R-:W-:Y:S01]  /*18ae0*/  @!P1 IADD3 R232, R232, -R122, RZ ;  /* 0x8000007ae8e89210 */ /* 0x000fe20007ffe0ff */
[----:B------:R-:W-:Y:S01]  /*18af0*/  STL [R1+0x5160], R252 ;  /* 0x005160fc01007387 */ /* 0x000fe20000100800 */
[----:B------:R-:W-:Y:S01]  /*18b00*/  ISETP.GT.U32.AND P1, PT, R122, R235, PT ;  /* 0x000000eb7a00720c */ /* 0x000fe20003f24070 */
[----:B------:R-:W-:Y:S01]  /*18b10*/  IMAD.HI.U32 R10, R124, R246, RZ ;  /* 0x000000f67c0a7227 */ /* 0x000fe200078e00ff */
[----:B------:R-:W-:Y:S01]  /*18b20*/  IABS R247, R7 ;  /* 0x0000000700f77213 */ /* 0x000fe20000000000 */
[----:B------:R4:W-:Y:S02]  /*18b30*/  STL [R1+0x4e78], R9 ;  /* 0x004e780901007387 */ /* 0x0009e40000100800 */
[--C-:B------:R-:W-:Y:S01]  /*18b40*/  @!P0 IMAD.IADD R233, R233, 0x1, -R122.reuse ;  /* 0x00000001e9e98824 */ /* 0x100fe200078e0a7a */
[----:B------:R-:W-:Y:S01]  /*18b50*/  ISETP.GT.U32.AND P0, PT, R122, R236, PT ;  /* 0x000000ec7a00720c */ /* 0x000fe20003f04070 */
[----:B------:R-:W-:Y:S01]  /*18b60*/  @!P6 IMAD.IADD R234, R234, 0x1, -R122 ;  /* 0x00000001eaeae824 */ /* 0x000fe200078e0a7a */
[----:B------:R-:W-:Y:S01]  /*18b70*/  ISETP.GT.U32.AND P6, PT, R122, R237, PT ;  /* 0x000000ed7a00720c */ /* 0x000fe20003fc4070 */
[----:B------:R-:W-:Y:S01]  /*18b80*/  IMAD.MOV R10, RZ, RZ, -R10 ;  /* 0x000000ffff0a7224 */ /* 0x000fe200078e0a0a */
[----:B------:R4:W-:Y:S01]  /*18b90*/  STL [R1+0x4e74], R8 ;  /* 0x004e740801007387 */ /* 0x0009e20000100800 */
[----:B------:R-:W-:-:S02]  /*18ba0*/  IMAD.MOV R245, RZ, RZ, -R245 ;  /* 0x000000fffff57224 */ /* 0x000fc400078e0af5 */
[----:B------:R-:W-:Y:S01]  /*18bb0*/  @!P1 IMAD.IADD R235, R235, 0x1, -R122 ;  /* 0x00000001ebeb9824 */ /* 0x000fe200078e0a7a */
[C---:B------:R-:W-:Y:S01]  /*18bc0*/  ISETP.GT.U32.AND P1, PT, R122.reuse, R234, PT ;  /* 0x000000ea7a00720c */ /* 0x040fe20003f24070 */
[C---:B------:R-:W-:Y:S01]  /*18bd0*/  IMAD R241, R122.reuse, R245, R241 ;  /* 0x000000f57af17224 */ /* 0x040fe200078e02f1 */
[----:B------:R-:W-:Y:S01]  /*18be0*/  IABS R245, R9 ;  /* 0x0000000900f57213 */ /* 0x000fe20000000000 */
[----:B------:R-:W-:Y:S01]  /*18bf0*/  IMAD R246, R122, R10, R246 ;  /* 0x0000000a7af67224 */ /* 0x000fe200078e02f6 */
[----:B------:R4:W-:Y:S01]  /*18c00*/  STL [R1+0x4e70], R7 ;  /* 0x004e700701007387 */ /* 0x0009e20000100800 */
[----:B------:R-:W-:Y:S01]  /*18c10*/  @!P0 IADD3 R236, R236, -R122, RZ ;  /* 0x8000007aecec8210 */ /* 0x000fe20007ffe0ff */
[----:B------:R-:W-:Y:S01]  /*18c20*/  @!P2 IMAD.MOV R224, RZ, RZ, -R224 ;  /* 0x000000ffffe0a224 */ /* 0x000fe200078e0ae0 */
[C---:B------:R-:W-:Y:S01]  /*18c30*/  ISETP.GT.U32.AND P0, PT, R122.reuse, R235, PT ;  /* 0x000000eb7a00720c */ /* 0x040fe20003f04070 */
[----:B------:R-:W-:Y:S01]  /*18c40*/  @!P6 IMAD.IADD R237, R237, 0x1, -R122 ;  /* 0x00000001edede824 */ /* 0x000fe200078e0a7a */
[----:B------:R-:W-:Y:S01]  /*18c50*/  ISETP.GT.U32.AND P4, PT, R122, R236, PT ;  /* 0x000000ec7a00720c */ /* 0x000fe20003f84070 */
[----:B------:R-:W1:Y:S01]  /*18c60*/  S2R R10, SR_TID.X ;  /* 0x00000000000a7919 */ /* 0x000e620000002100 */
[----:B------:R-:W-:-:S02]  /*18c70*/  IMAD.HI.U32 R183, R124, R243, RZ ;  /* 0x000000f37cb77227 */ /* 0x000fc400078e00ff */
[----:B------:R-:W-:Y:S02]  /*18c80*/  ISETP.GT.U32.AND P6, PT, R122, R237, PT ;  /* 0x000000ed7a00720c */ /* 0x000fe40003fc4070 */
[----:B------:R-:W-:Y:S01]  /*18c90*/  @!P1 IMAD.IADD R234, R234, 0x1, -R122 ;  /* 0x00000001eaea9824 */ /* 0x000fe200078e0a7a */
[----:B------:R-:W-:Y:S01]  /*18ca0*/  ISETP.GT.U32.AND P1, PT, R122, R238, PT ;  /* 0x000000ee7a00720c */ /* 0x000fe20003f24070 */
[----:B------:R-:W-:-:S03]  /*18cb0*/  IMAD.HI.U32 R182, R124, R245, RZ ;  /* 0x000000f57cb67227 */ /* 0x000fc600078e00ff */
[----:B------:R-:W-:Y:S01]  /*18cc0*/  @!P0 IADD3 R235, R235, -R122, RZ ;  /* 0x8000007aebeb8210 */ /* 0x000fe20007ffe0ff */
[----:B------:R-:W-:Y:S01]  /*18cd0*/  IMAD.HI.U32 R124, R124, R247, RZ ;  /* 0x000000f77c7c7227 */ /* 0x000fe200078e00ff */
[----:B------:R-:W-:Y:S02]  /*18ce0*/  ISETP.GT.U32.AND P0, PT, R122, R239, PT ;  /* 0x000000ef7a00720c */ /* 0x000fe40003f04070 */
[----:B------:R-:W-:Y:S01]  /*18cf0*/  IADD3 R182, -R182, RZ, RZ ;  /* 0x000000ffb6b67210 */ /* 0x000fe20007ffe1ff */
[--C-:B------:R-:W-:Y:S01]  /*18d00*/  @!P4 IMAD.IADD R236, R236, 0x1, -R122.reuse ;  /* 0x00000001ececc824 */ /* 0x100fe200078e0a7a */
[C---:B------:R-:W-:Y:S01]  /*18d10*/  ISETP.GT.U32.AND P4, PT, R122.reuse, R240, PT ;  /* 0x000000f07a00720c */ /* 0x040fe20003f84070 */
[--C-:B------:R-:W-:Y:S01]  /*18d20*/  @!P6 IMAD.IADD R237, R237, 0x1, -R122.reuse ;  /* 0x00000001edede824 */ /* 0x100fe200078e0a7a */
[----:B------:R-:W-:Y:S01]  /*18d30*/  ISETP.GT.U32.AND P6, PT, R122, R241, PT ;  /* 0x000000f17a00720c */ /* 0x000fe20003fc4070 */
[----:B------:R-:W-:Y:S01]  /*18d40*/  @!P1 IMAD.IADD R238, R238, 0x1, -R122 ;  /* 0x00000001eeee9824 */ /* 0x000fe200078e0a7a */
[----:B------:R-:W-:Y:S01]  /*18d50*/  ISETP.GT.U32.AND P1, PT, R122, R242, PT ;  /* 0x000000f27a00720c */ /* 0x000fe20003f24070 */
[----:B------:R-:W-:-:S02]  /*18d60*/  IMAD.MOV R124, RZ, RZ, -R124 ;  /* 0x000000ffff7c7224 */ /* 0x000fc400078e0a7c */
[----:B------:R-:W-:Y:S02]  /*18d70*/  IMAD.MOV R183, RZ, RZ, -R183 ;  /* 0x000000ffffb77224 */ /* 0x000fe400078e0ab7 */
[--C-:B------:R-:W-:Y:S01]  /*18d80*/  @!P0 IMAD.IADD R239, R239, 0x1, -R122.reuse ;  /* 0x00000001efef8824 */ /* 0x100fe200078e0a7a */
[----:B------:R-:W-:Y:S01]  /*18d90*/  ISETP.GE.AND P0, PT, R184, RZ, PT ;  /* 0x000000ffb800720c */ /* 0x000fe20003f06270 */
[----:B------:R-:W-:Y:S02]  /*18da0*/  IMAD R247, R122, R124, R247 ;  /* 0x0000007c7af77224 */ /* 0x000fe400078e02f7 */
[----:B------:R-:W-:Y:S01]  /*18db0*/  @!P4 IADD3 R240, R240, -R122, RZ ;  /* 0x8000007af0f0c210 */ /* 0x000fe20007ffe0ff */
[C---:B------:R-:W-:Y:S01]  /*18dc0*/  IMAD R243, R122.reuse, R183, R243 ;  /* 0x000000b77af37224 */ /* 0x040fe200078e02f3 */
[C---:B------:R-:W-:Y:S01]  /*18dd0*/  ISETP.GT.U32.AND P4, PT, R122.reuse, R238, PT ;  /* 0x000000ee7a00720c */ /* 0x040fe20003f84070 */
[--C-:B------:R-:W-:Y:S01]  /*18de0*/  @!P6 IMAD.IADD R241, R241, 0x1, -R122.reuse ;  /* 0x00000001f1f1e824 */ /* 0x100fe200078e0a7a */
[----:B------:R-:W-:Y:S01]  /*18df0*/  ISETP.GT.U32.AND P6, PT, R122, R239, PT ;  /* 0x000000ef7a00720c */ /* 0x000fe20003fc4070 */
[----:B------:R-:W-:Y:S01]  /*18e00*/  @!P1 IMAD.IADD R242, R242, 0x1, -R122 ;  /* 0x00000001f2f29824 */ /* 0x000fe200078e0a7a */
[C---:B------:R-:W-:Y:S01]  /*18e10*/  ISETP.GT.U32.AND P1, PT, R122.reuse, R240, PT ;  /* 0x000000f07a00720c */ /* 0x040fe20003f24070 */
[----:B------:R-:W-:Y:S01]  /*18e20*/  IMAD R245, R122, R182, R245 ;  /* 0x000000b67af57224 */ /* 0x000fe200078e02f5 */
[----:B-1----:R-:W-:-:S02]  /*18e30*/  LOP3.LUT R10, R10, 0x3f, RZ, 0xc0, !PT ;  /* 0x0000003f0a0a7812 */ /* 0x002fc400078ec0ff */
[----:B------:R-:W-:Y:S01]  /*18e40*/  ISETP.GT.U32.AND P2, PT, R122, R242, PT ;  /* 0x000000f27a00720c */ /* 0x000fe20003f44070 */
[----:B------:R-:W-:Y:S01]  /*18e50*/  @!P0 IMAD.MOV R227, RZ, RZ, -R227 ;  /* 0x000000ffffe38224 */ /* 0x000fe200078e0ae3 */
[----:B------:R-:W-:Y:S02]  /*18e60*/  LOP3.LUT R124, R10, 0x40, RZ, 0xfc, !PT ;  /* 0x000000400a7c7812 */ /* 0x000fe400078efcff */
[----:B------:R-:W-:Y:S01]  /*18e70*/  ISETP.GT.U32.AND P5, PT, R122, R241, PT ;  /* 0x000000f17a00720c */ /* 0x000fe20003fa4070 */
[--C-:B------:R-:W-:Y:S01]  /*18e80*/  @!P4 IMAD.IADD R238, R238, 0x1, -R122.reuse ;  /* 0x00000001eeeec824 */ /* 0x100fe200078e0a7a */
[C---:B------:R-:W-:Y:S01]  /*18e90*/  ISETP.GT.U32.AND P4, PT, R122.reuse, R243, PT ;  /* 0x000000f37a00720c */ /* 0x040fe20003f84070 */
[----:B------:R-:W-:Y:S01]  /*18ea0*/  @!P6 IMAD.IADD R239, R239, 0x1, -R122 ;  /* 0x00000001efefe824 */ /* 0x000fe200078e0a7a */
[----:B------:R-:W-:Y:S02]  /*18eb0*/  ISETP.GT.U32.AND P6, PT, R122, R245, PT ;  /* 0x000000f57a00720c */ /* 0x000fe40003fc4070 */
[----:B------:R-:W-:-:S02]  /*18ec0*/  @!P1 IADD3 R240, R240, -R122, RZ ;  /* 0x8000007af0f09210 */ /* 0x000fc40007ffe0ff */
[----:B------:R-:W-:Y:S01]  /*18ed0*/  ISETP.GT.U32.AND P1, PT, R122, R246, PT ;  /* 0x000000f67a00720c */ /* 0x000fe20003f24070 */
[----:B------:R-:W-:Y:S01]  /*18ee0*/  @!P2 IMAD.IADD R242, R242, 0x1, -R122 ;  /* 0x00000001f2f2a824 */ /* 0x000fe200078e0a7a */
[----:B------:R-:W-:-:S03]  /*18ef0*/  ISETP.GT.U32.AND P2, PT, R122, R247, PT ;  /* 0x000000f77a00720c */ /* 0x000fc60003f44070 */
[--C-:B------:R-:W-:Y:S01]  /*18f00*/  @!P5 IMAD.IADD R241, R241, 0x1, -R122.reuse ;  /* 0x00000001f1f1d824 */ /* 0x100fe200078e0a7a */
[----:B------:R-:W-:Y:S01]  /*18f10*/  ISETP.GE.AND P5, PT, R181, RZ, PT ;  /* 0x000000ffb500720c */ /* 0x000fe20003fa6270 */
[--C-:B------:R-:W-:Y:S01]  /*18f20*/  @!P4 IMAD.IADD R243, R243, 0x1, -R122.reuse ;  /* 0x00000001f3f3c824 */ /* 0x100fe200078e0a7a */
[----:B------:R-:W-:Y:S02]  /*18f30*/  ISETP.GE.AND P4, PT, R180, RZ, PT ;  /* 0x000000ffb400720c */ /* 0x000fe40003f86270 */
[----:B------:R-:W-:Y:S02]  /*18f40*/  @!P6 IADD3 R245, R245, -R122, RZ ;  /* 0x8000007af5f5e210 */ /* 0x000fe40007ffe0ff */
[----:B------:R-:W-:Y:S01]  /*18f50*/  ISETP.GE.AND P6, PT, R244, RZ, PT ;  /* 0x000000fff400720c */ /* 0x000fe20003fc6270 */
[--C-:B------:R-:W-:Y:S01]  /*18f60*/  @!P1 IMAD.IADD R246, R246, 0x1, -R122.reuse ;  /* 0x00000001f6f69824 */ /* 0x100fe200078e0a7a */
[----:B------:R-:W-:Y:S01]  /*18f70*/  ISETP.GE.AND P1, PT, R124, UR5, PT ;  /* 0x000000057c007c0c */ /* 0x000fe2000bf26270 */
[----:B------:R-:W-:Y:S01]  /*18f80*/  IMAD.U32 R124, RZ, RZ, UR4 ;  /* 0x00000004ff7c7e24 */ /* 0x000fe2000f8e00ff */
[----:B------:R-:W-:Y:S01]  /*18f90*/  ULDC UR4, c[0x0][0x230] ;  /* 0x00008c0000047ab9 */ /* 0x000fe20000000800 */
[----:B------:R-:W-:Y:S01]  /*18fa0*/  @!P2 IMAD.IADD R247, R247, 0x1, -R122 ;  /* 0x00000001f7f7a824 */ /* 0x000fe200078e0a7a */
[----:B------:R-:W-:Y:S01]  /*18fb0*/  ISETP.GE.AND P2, PT, R10, UR4, PT ;  /* 0x000000040a007c0c */ /* 0x000fe2000bf46270 */
[----:B------:R-:W-:Y:S01]  /*18fc0*/  ULDC UR5, c[0x0][0x23c] ;  /* 0x00008f0000057ab9 */ /* 0x000fe20000000800 */
[C---:B------:R-:W-:Y:S01]  /*18fd0*/  SEL R244, R124.reuse, RZ, !P1 ;  /* 0x000000ff7cf47207 */ /* 0x040fe20004800000 */
[----:B------:R-:W-:Y:S01]  /*18fe0*/  @!P4 IMAD.MOV R229, RZ, RZ, -R229 ;  /* 0x000000ffffe5c224 */ /* 0x000fe200078e0ae5 */
[----:B------:R-:W-:Y:S01]  /*18ff0*/  SEL R124, R124, RZ, !P2 ;  /* 0x000000ff7c7c7207 */ /* 0x000fe20005000000 */
[----:B------:R-:W-:Y:S01]  /*19000*/  @!P5 IMAD.MOV R228, RZ, RZ, -R228 ;  /* 0x000000ffffe4d224 */ /* 0x000fe200078e0ae4 */
[C---:B------:R-:W-:Y:S01]  /*19010*/  ISETP.GT.U32.AND P2, PT, R122.reuse, R243, PT ;  /* 0x000000f37a00720c */ /* 0x040fe20003f44070 */
[----:B------:R-:W-:Y:S01]  /*19020*/  ULDC UR4, c[0x0][0x22c] ;  /* 0x00008b0000047ab9 */ /* 0x000fe20000000800 */
[----:B------:R-:W-:-:S02]  /*19030*/  ISETP.GT.U32.AND P0, PT, R122, R245, PT ;  /* 0x000000f57a00720c */ /* 0x000fc40003f04070 */
[C---:B------:R-:W-:Y:S02]  /*19040*/  ISETP.GT.U32.AND P3, PT, R122.reuse, R246, PT ;  /* 0x000000f67a00720c */ /* 0x040fe40003f64070 */
[----:B------:R-:W-:Y:S02]  /*19050*/  ISETP.GT.U32.AND P4, PT, R122, R247, PT ;  /* 0x000000f77a00720c */ /* 0x000fe40003f84070 */
[----:B------:R-:W-:Y:S02]  /*19060*/  ISETP.GE.AND P1, PT, R179, RZ, PT ;  /* 0x000000ffb300720c */ /* 0x000fe40003f26270 */
[----:B------:R-:W-:Y:S02]  /*19070*/  ISETP.GE.AND P5, PT, R178, RZ, PT ;  /* 0x000000ffb200720c */ /* 0x000fe40003fa6270 */
[----:B------:R-:W-:Y:S01]  /*19080*/  MOV R178, R4 ;  /* 0x0000000400b27202 */ /* 0x000fe20000000f00 */
[--C-:B------:R-:W-:Y:S01]  /*19090*/  @!P2 IMAD.IADD R243, R243, 0x1, -R122.reuse ;  /* 0x00000001f3f3a824 */ /* 0x100fe200078e0a7a */
[----:B------:R-:W-:Y:S01]  /*190a0*/  ISETP.GE.AND P2, PT, R177, RZ, PT ;  /* 0x000000ffb100720c */ /* 0x000fe20003f46270 */
[----:B------:R-:W-:Y:S01]  /*190b0*/  @!P0 IMAD.IADD R245, R245, 0x1, -R122 ;  /* 0x00000001f5f58824 */ /* 0x000fe200078e0a7a */
[----:B------:R-:W-:Y:S01]  /*190c0*/  ISETP.GE.AND P0, PT, R176, RZ, PT ;  /* 0x000000ffb000720c */ /* 0x000fe20003f06270 */
[----:B------:R-:W-:Y:S01]  /*190d0*/  IMAD.MOV.U32 R177, RZ, RZ, R250 ;  /* 0x000000ffffb17224 */ /* 0x000fe200078e00fa */
[----:B------:R-:W-:Y:S01]  /*190e0*/  @!P3 IADD3 R246, R246, -R122, RZ ;  /* 0x8000007af6f6b210 */ /* 0x000fe20007ffe0ff */
[----:B------:R-:W-:Y:S01]  /*190f0*/  @!P4 IMAD.IADD R247, R247, 0x1, -R122 ;  /* 0x00000001f7f7c824 */ /* 0x000fe200078e0a7a */
[----:B------:R-:W-:Y:S01]  /*19100*/  ISETP.GE.AND P3, PT, R0, RZ, PT ;  /* 0x000000ff0000720c */ /* 0x000fe20003f66270 */
[----:B------:R-:W-:Y:S01]  /*19110*/  @!P1 IMAD.MOV R231, RZ, RZ, -R231 ;  /* 0x000000ffffe79224 */ /* 0x000fe200078e0ae7 */
[----:B------:R-:W-:Y:S01]  /*19120*/  ISETP.GE.AND P4, PT, R175, RZ, PT ;  /* 0x000000ffaf00720c */ /* 0x000fe20003f86270 */
[----:B------:R-:W-:Y:S01]  /*19130*/  IMAD.MOV.U32 R175, RZ, RZ, R248 ;  /* 0x000000ffffaf7224 */ /* 0x000fe200078e00f8 */
[----:B------:R-:W-:Y:S01]  /*19140*/  ISETP.NE.U32.AND P1, PT, R124, RZ, PT ;  /* 0x000000ff7c00720c */ /* 0x000fe20003f25070 */
[----:B------:R-:W-:Y:S01]  /*19150*/  IMAD R124, R10, UR5, RZ ;  /* 0x000000050a7c7c24 */ /* 0x000fe2000f8e02ff */
[----:B------:R-:W-:Y:S01]  /*19160*/  MOV R176, R251 ;  /* 0x000000fb00b07202 */ /* 0x000fe20000000f00 */
[----:B------:R-:W-:Y:S01]  /*19170*/  @!P2 IMAD.MOV R233, RZ, RZ, -R233 ;  /* 0x000000ffffe9a224 */ /* 0x000fe200078e0ae9 */
[----:B------:R-:W-:Y:S01]  /*19180*/  ISETP.GE.AND P2, PT, R174, RZ, PT ;  /* 0x000000ffae00720c */ /* 0x000fe20003f46270 */
[----:B--2---:R-:W-:Y:S01]  /*19190*/  IMAD.MOV.U32 R174, RZ, RZ, R5 ;  /* 0x000000ffffae7224 */ /* 0x004fe200078e0005 */
[----:B------:R-:W-:Y:S01]  /*191a0*/  @!P0 IADD3 R234, -R234, RZ, RZ ;  /* 0x000000ffeaea8210 */ /* 0x000fe20007ffe1ff */
[----:B------:R-:W-:Y:S01]  /*191b0*/  STL [R1+0x6c0], R124 ;  /* 0x0006c07c01007387 */ /* 0x000fe20000100800 */
[----:B------:R-:W-:Y:S01]  /*191c0*/  ISETP.GE.AND P0, PT, R3, RZ, PT ;  /* 0x000000ff0300720c */ /* 0x000fe20003f06270 */
[----:B------:R-:W-:Y:S01]  /*191d0*/  @!P3 IMAD.MOV R235, RZ, RZ, -R235 ;  /* 0x000000ffffebb224 */ /* 0x000fe200078e0aeb */
[----:B------:R-:W-:Y:S01]  /*191e0*/  ISETP.GE.AND P3, PT, R2, RZ, PT ;  /* 0x000000ff0200720c */ /* 0x000fe20003f66270 */
[----:B------:R-:W-:Y:S01]  /*191f0*/  @!P4 IMAD.MOV R236, RZ, RZ, -R236 ;  /* 0x000000ffffecc224 */ /* 0x000fe200078e0aec */
[----:B------:R-:W-:Y:S01]  /*19200*/  ISETP.GE.AND P4, PT, R14, RZ, PT ;  /* 0x000000ff0e00720c */ /* 0x000fe20003f86270 */
[----:B---3--:R-:W2:Y:S01]  /*19210*/  LDL.LU R2, [R1+0xe0] ;  /* 0x0000e00001027983 */ /* 0x008ea20000300800 */
[----:B------:R-:W-:Y:S01]  /*19220*/  IMAD.MOV.U32 R3, RZ, RZ, R6 ;  /* 0x000000ffff037224 */ /* 0x000fe200078e0006 */
[----:B------:R-:W-:Y:S01]  /*19230*/  @!P6 IADD3 R230, -R230, RZ, RZ ;  /* 0x000000ffe6e6e210 */ /* 0x000fe20007ffe1ff */
[----:B------:R-:W-:Y:S01]  /*19240*/  IMAD.MOV.U32 R0, RZ, RZ, R249 ;  /* 0x000000ffff007224 */ /* 0x000fe200078e00f9 */
[----:B----4-:R-:W3:Y:S01]  /*19250*/  LDL.LU R14, [R1+0xd0] ;  /* 0x0000d000010e7983 */ /* 0x010ee20000300800 */
[----:B------:R-:W-:Y:S01]  /*19260*/  @!P2 IMAD.MOV R237, RZ, RZ, -R237 ;  /* 0x000000ffffeda224 */ /* 0x000fe200078e0aed */
[----:B------:R-:W-:Y:S01]  /*19270*/  ISETP.GE.AND P2, PT, R13, RZ, PT ;  /* 0x000000ff0d00720c */ /* 0x000fe20003f46270 */
[----:B------:R-:W-:Y:S01]  /*19280*/  @!P5 IMAD.MOV R232, RZ, RZ, -R232 ;  /* 0x000000ffffe8d224 */ /* 0x000fe200078e0ae8 */
[----:B------:R-:W-:Y:S01]  /*19290*/  @!P0 IADD3 R238, -R238, RZ, RZ ;  /* 0x000000ffeeee8210 */ /* 0x000fe20007ffe1ff */
[----:B------:R-:W4:Y:S01]  /*192a0*/  LDL.LU R13, [R1+0xcc] ;  /* 0x0000cc00010d7983 */ /* 0x000f220000300800 */
[----:B------:R-:W-:Y:S01]  /*192b0*/  ISETP.GE.AND P0, PT, R12, RZ, PT ;  /* 0x000000ff0c00720c */ /* 0x000fe20003f06270 */
[----:B------:R-:W-:Y:S01]  /*192c0*/  @!P3 IMAD.MOV R239, RZ, RZ, -R239 ;  /* 0x000000ffffefb224 */ /* 0x000fe200078e0aef */
[----:B------:R-:W-:Y:S01]  /*192d0*/  ISETP.GE.AND P3, PT, R11, RZ, PT ;  /* 0x000000ff0b00720c */ /* 0x000fe20003f66270 */
[----:B------:R-:W4:Y:S01]  /*192e0*/  LDL.LU R12, [R1+0xc8] ;  /* 0x0000c800010c7983 */ /* 0x000f220000300800 */
[----:B------:R-:W-:Y:S01]  /*192f0*/  @!P4 IMAD.MOV R240, RZ, RZ, -R240 ;  /* 0x000000fffff0c224 */ /* 0x000fe200078e0af0 */
[----:B------:R-:W-:Y:S01]  /*19300*/  ISETP.GE.AND P4, PT, R9, RZ, PT ;  /* 0x000000ff0900720c */ /* 0x000fe20003f86270 */
[----:B------:R-:W-:Y:S01]  /*19310*/  IMAD.U32 R122, RZ, RZ, UR5 ;  /* 0x00000005ff7a7e24 */ /* 0x000fe2000f8e00ff */
[----:B------:R-:W4:Y:S01]  /*19320*/  LDL.LU R11, [R1+0xc4] ;  /* 0x0000c400010b7983 */ /* 0x000f220000300800 */
[----:B------:R-:W-:-:S02]  /*19330*/  ISETP.NE.U32.AND P6, PT, R244, RZ, PT ;  /* 0x000000fff400720c */ /* 0x000fc40003fc5070 */
[----:B------:R-:W-:Y:S01]  /*19340*/  @!P2 IADD3 R241, -R241, RZ, RZ ;  /* 0x000000fff1f1a210 */ /* 0x000fe20007ffe1ff */
[----:B------:R-:W4:Y:S01]  /*19350*/  LDL.LU R10, [R1+0xc0] ;  /* 0x0000c000010a7983 */ /* 0x000f220000300800 */
[----:B------:R-:W-:Y:S01]  /*19360*/  ISETP.GE.AND P2, PT, R8, RZ, PT ;  /* 0x000000ff0800720c */ /* 0x000fe20003f46270 */
[----:B------:R-:W-:Y:S01]  /*19370*/  @!P0 IMAD.MOV R242, RZ, RZ, -R242 ;  /* 0x000000fffff28224 */ /* 0x000fe200078e0af2 */
[----:B------:R-:W-:Y:S01]  /*19380*/  ISETP.GE.AND P0, PT, R7, RZ, PT ;  /* 0x000000ff0700720c */ /* 0x000fe20003f06270 */
[----:B------:R-:W4:Y:S04]  /*19390*/  LDL.LU R9, [R1+0xa4] ;  /* 0x0000a40001097983 */ /* 0x000f280000300800 */
        /* <DEDUP_REMOVED lines=8> */
[----:B------:R-:W4:Y:S01]  /*19420*/  LDL.LU R251, [R1+0x80] ;  /* 0x0000800001fb7983 */ /* 0x000f220000300800 */
[----:B------:R-:W-:-:S02]  /*19430*/  ISETP.NE.AND P5, PT, RZ, UR4, PT ;  /* 0x00000004ff007c0c */ /* 0x000fc4000bfa5270 */
[----:B------:R-:W-:Y:S01]  /*19440*/  LOP3.LUT R244, RZ, UR4, RZ, 0x33, !PT ;  /* 0x00000004fff47c12 */ /* 0x000fe2000f8e33ff */
[----:B------:R-:W-:Y:S02]  /*19450*/  IMAD R252, R122, 0x40, R124 ;  /* 0x000000407afc7824 */ /* 0x000fe400078e027c */
[----:B------:R-:W-:Y:S01]  /*19460*/  @!P3 IMAD.MOV R243, RZ, RZ, -R243 ;  /* 0x000000fffff3b224 */ /* 0x000fe200078e0af3 */
[----:B------:R-:W-:Y:S01]  /*19470*/  SEL R178, R244, R178, !P5 ;  /* 0x000000b2f4b27207 */ /* 0x000fe20006800000 */
[----:B------:R-:W-:Y:S01]  /*19480*/  @!P4 IMAD.MOV R245, RZ, RZ, -R245 ;  /* 0x000000fffff5c224 */ /* 0x000fe200078e0af5 */
[----:B------:R-:W-:Y:S01]  /*19490*/  @!P2 IADD3 R246, -R246, RZ, RZ ;  /* 0x000000fff6f6a210 */ /* 0x000fe20007ffe1ff */
[----:B------:R-:W-:Y:S01]  /*194a0*/  @!P0 IMAD.MOV R247, RZ, RZ, -R247 ;  /* 0x000000fffff78224 */ /* 0x000fe200078e0af7 */
[----:B------:R-:W-:Y:S01]  /*194b0*/  ULDC UR4, c[0x0][0x240] ;  /* 0x0000900000047ab9 */ /* 0x000fe20000000800 */
[----:B------:R1:W-:Y:S02]  /*194c0*/  STL [R1+0x668], R178 ;  /* 0x000668b201007387 */ /* 0x0003e40000100800 */
[----:B-1----:R-:W-:-:S02]  /*194d0*/  SEL R178, R244, R177, !P5 ;  /* 0x000000b1f4b27207 */ /* 0x002fc40006800000 */
[C---:B------:R-:W-:Y:S02]  /*194e0*/  SEL R177, R244.reuse, R176, !P5 ;  /* 0x000000b0f4b17207 */ /* 0x040fe40006800000 */
[C---:B------:R-:W-:Y:S02]  /*194f0*/  SEL R176, R244.reuse, R0, !P5 ;  /* 0x00000000f4b07207 */ /* 0x040fe40006800000 */
[C---:B------:R-:W-:Y:S01]  /*19500*/  SEL R0, R244.reuse, R175, !P5 ;  /* 0x000000aff4007207 */ /* 0x040fe20006800000 */
[----:B------:R-:W-:Y:S01]  /*19510*/  STL [R1+0x5b8], R178 ;  /* 0x0005b8b201007387 */ /* 0x000fe20000100800 */
[----:B------:R-:W-:-:S03]  /*19520*/  SEL R175, R244, R174, !P5 ;  /* 0x000000aef4af7207 */ /* 0x000fc60006800000 */
[----:B------:R-:W-:Y:S01]  /*19530*/  STL [R1+0x500], R177 ;  /* 0x000500b101007387 */ /* 0x000fe20000100800 */
[----:B------:R-:W-:-:S03]  /*19540*/  SEL R174, R244, R3, !P5 ;  /* 0x00000003f4ae7207 */ /* 0x000fc60006800000 */
[----:B------:R-:W-:Y:S04]  /*19550*/  STL [R1+0x664], R176 ;  /* 0x000664b001007387 */ /* 0x000fe80000100800 */
[----:B------:R2:W-:Y:S04]  /*19560*/  STL [R1+0x374], R0 ;  /* 0x0003740001007387 */ /* 0x0005e80000100800 */
[----:B------:R-:W-:Y:S04]  /*19570*/  STL [R1+0x660], R175 ;  /* 0x000660af01007387 */ /* 0x000fe80000100800 */
[----:B------:R-:W-:Y:S01]  /*19580*/  STL [R1+0x658], R174 ;  /* 0x000658ae01007387 */ /* 0x000fe20000100800 */
[----:B--2---:R-:W-:-:S02]  /*19590*/  SEL R0, R244, R2, !P5 ;  /* 0x00000002f4007207 */ /* 0x004fc40006800000 */
[----:B---3--:R-:W-:-:S03]  /*195a0*/  SEL R3, R244, R14, !P5 ;  /* 0x0000000ef4037207 */ /* 0x008fc60006800000 */
[----:B------:R1:W-:Y:S01]  /*195b0*/  STL [R1+0x648], R0 ;  /* 0x0006480001007387 */ /* 0x0003e20000100800 */
[----:B----4-:R-:W-:-:S03]  /*195c0*/  SEL R2, R244, R13, !P5 ;  /* 0x0000000df4027207 */ /* 0x010fc60006800000 */
[----:B------:R2:W-:Y:S01]  /*195d0*/  STL [R1+0x644], R3 ;  /* 0x0006440301007387 */ /* 0x0005e20000100800 */
[----:B-1----:R-:W-:-:S03]  /*195e0*/  SEL R0, R244, R12, !P5 ;  /* 0x0000000cf4007207 */ /* 0x002fc60006800000 */
[----:B------:R1:W-:Y:S01]  /*195f0*/  STL [R1+0x598], R2 ;  /* 0x0005980201007387 */ /* 0x0003e20000100800 */
[----:B--2---:R-:W-:-:S03]  /*19600*/  SEL R3, R244, R11, !P5 ;  /* 0x0000000bf4037207 */ /* 0x004fc60006800000 */
        /* <DEDUP_REMOVED lines=20> */
[----:B------:R-:W-:Y:S04]  /*19750*/  STL [R1+0x318], R3 ;  /* 0x0003180301007387 */ /* 0x000fe80000100800 */
[----:B------:R-:W2:Y:S01]  /*19760*/  LDL.LU R14, [R1+0x7c] ;  /* 0x00007c00010e7983 */ /* 0x000ea20000300800 */
[----:B-1----:R-:W-:-:S03]  /*19770*/  SEL R0, R244, R251, !P5 ;  /* 0x000000fbf4007207 */ /* 0x002fc60006800000 */
[----:B------:R-:W-:Y:S04]  /*19780*/  STL [R1+0x610], R2 ;  /* 0x0006100201007387 */ /* 0x000fe80000100800 */
[----:B------:R-:W3:Y:S04]  /*19790*/  LDL.LU R13, [R1+0x78] ;  /* 0x00007800010d7983 */ /* 0x000ee80000300800 */
[----:B------:R1:W-:Y:S04]  /*197a0*/  STL [R1+0x608], R0 ;  /* 0x0006080001007387 */ /* 0x0003e80000100800 */
        /* <DEDUP_REMOVED lines=24> */
[----:B-1----:R-:W4:Y:S04]  /*19930*/  LDL.LU R0, [R1+0x10] ;  /* 0x0000100001007983 */ /* 0x002f280000300800 */
[----:B------:R-:W4:Y:S04]  /*19940*/  LDL.LU R175, [R1+0xc] ;  /* 0x00000c0001af7983 */ /* 0x000f280000300800 */
[----:B------:R-:W4:Y:S04]  /*19950*/  LDL.LU R174, [R1+0x8] ;  /* 0x0000080001ae7983 */ /* 0x000f280000300800 */
[----:B------:R-:W4:Y:S04]  /*19960*/  LDL.LU R3, [R1+0x4] ;  /* 0x0000040001037983 */ /* 0x000f280000300800 */
[----:B------:R-:W4:Y:S01]  /*19970*/  LDL.LU R2, [R1] ;  /* 0x0000000001027983 */ /* 0x000f220000300800 */
[----:B--2---:R-:W-:-:S05]  /*19980*/  SEL R14, R244, R14, !P5 ;  /* 0x0000000ef40e7207 */ /* 0x004fca0006800000 */
[----:B------:R1:W-:Y:S01]  /*19990*/  STL [R1+0x5fc], R14 ;  /* 0x0005fc0e01007387 */ /* 0x0003e20000100800 */
[----:B---3--:R-:W-:-:S03]  /*199a0*/  SEL R13, R244, R13, !P5 ;  /* 0x0000000df40d7207 */ /* 0x008fc60006800000 */
[----:B-1----:R-:W2:Y:S01]  /*199b0*/  LDL.LU R14, [R1+0x5314] ;  /* 0x00531400010e7983 */ /* 0x002ea20000300800 */
[----:B----4-:R-:W-:-:S03]  /*199c0*/  SEL R12, R244, R12, !P5 ;  /* 0x0000000cf40c7207 */ /* 0x010fc60006800000 */
[----:B------:R1:W-:Y:S01]  /*199d0*/  STL [R1+0x5f8], R13 ;  /* 0x0005f80d01007387 */ /* 0x0003e20000100800 */
[C---:B------:R-:W-:Y:S02]  /*199e0*/  SEL R11, R244.reuse, R11, !P5 ;  /* 0x0000000bf40b7207 */ /* 0x040fe40006800000 */
[C---:B------:R-:W-:Y:S01]  /*199f0*/  SEL R10, R244.reuse, R10, !P5 ;  /* 0x0000000af40a7207 */ /* 0x040fe20006800000 */
[----:B-1----:R-:W3:Y:S01]  /*19a00*/  LDL.LU R13, [R1+0x5310] ;  /* 0x00531000010d7983 */ /* 0x002ee20000300800 */
[----:B------:R-:W-:-:S03]  /*19a10*/  SEL R9, R244, R9, !P5 ;  /* 0x00000009f4097207 */ /* 0x000fc60006800000 */
[----:B------:R1:W-:Y:S01]  /*19a20*/  STL [R1+0x544], R12 ;  /* 0x0005440c01007387 */ /* 0x0003e20000100800 */
[C---:B------:R-:W-:Y:S02]  /*19a30*/  SEL R8, R244.reuse, R8, !P5 ;  /* 0x00000008f4087207 */ /* 0x040fe40006800000 */
[C---:B------:R-:W-:Y:S01]  /*19a40*/  SEL R7, R244.reuse, R7, !P5 ;  /* 0x00000007f4077207 */ /* 0x040fe20006800000 */
[----:B-1----:R-:W4:Y:S04]  /*19a50*/  LDL.LU R12, [R1+0x530c] ;  /* 0x00530c00010c7983 */ /* 0x002f280000300800 */
[----:B------:R1:W-:Y:S01]  /*19a60*/  STL [R1+0x46c], R11 ;  /* 0x00046c0b01007387 */ /* 0x0003e20000100800 */
[C---:B------:R-:W-:Y:S02]  /*19a70*/  SEL R6, R244.reuse, R6, !P5 ;  /* 0x00000006f4067207 */ /* 0x040fe40006800000 */
[C---:B------:R-:W-:Y:S01]  /*19a80*/  SEL R5, R244.reuse, R5, !P5 ;  /* 0x00000005f4057207 */ /* 0x040fe20006800000 */
[----:B-1----:R-:W2:Y:S04]  /*19a90*/  LDL.LU R11, [R1+0x5308] ;  /* 0x00530800010b7983 */ /* 0x002ea80000300800 */
[----:B------:R1:W-:Y:S01]  /*19aa0*/  STL [R1+0x380], R10 ;  /* 0x0003800a01007387 */ /* 0x0003e20000100800 */
[----:B------:R-:W-:-:S03]  /*19ab0*/  SEL R4, R244, R4, !P5 ;  /* 0x00000004f4047207 */ /* 0x000fc60006800000 */
[----:B-1----:R-:W3:Y:S04]  /*19ac0*/  LDL.LU R10, [R1+0x5304] ;  /* 0x00530400010a7983 */ /* 0x002ee80000300800 */
[----:B------:R1:W-:Y:S01]  /*19ad0*/  STL [R1+0x2e8], R9 ;  /* 0x0002e80901007387 */ /* 0x0003e20000100800 */
[----:B------:R-:W-:-:S03]  /*19ae0*/  SEL R248, R244, R248, !P5 ;  /* 0x000000f8f4f87207 */ /* 0x000fc60006800000 */
[----:B-1----:R-:W4:Y:S04]  /*19af0*/  LDL.LU R9, [R1+0x5300] ;  /* 0x0053000001097983 */ /* 0x002f280000300800 */
[----:B------:R1:W-:Y:S01]  /*19b00*/  STL [R1+0x5f0], R8 ;  /* 0x0005f00801007387 */ /* 0x0003e20000100800 */
[----:B------:R-:W-:-:S03]  /*19b10*/  SEL R249, R244, R249, !P5 ;  /* 0x000000f9f4f97207 */ /* 0x000fc60006800000 */
[----:B-1----:R-:W2:Y:S04]  /*19b20*/  LDL.LU R8, [R1+0x52fc] ;  /* 0x0052fc0001087983 */ /* 0x002ea80000300800 */
[----:B------:R1:W-:Y:S01]  /*19b30*/  STL [R1+0x5e4], R7 ;  /* 0x0005e40701007387 */ /* 0x0003e20000100800 */
[----:B------:R-:W-:-:S03]  /*19b40*/  SEL R250, R244, R250, !P5 ;  /* 0x000000faf4fa7207 */ /* 0x000fc60006800000 */
[----:B-1----:R-:W3:Y:S04]  /*19b50*/  LDL.LU R7, [R1+0x52f8] ;  /* 0x0052f80001077983 */ /* 0x002ee80000300800 */
[----:B------:R1:W-:Y:S01]  /*19b60*/  STL [R1+0x5d8], R6 ;  /* 0x0005d80601007387 */ /* 0x0003e20000100800 */
[----:B------:R-:W-:-:S03]  /*19b70*/  SEL R251, R244, R251, !P5 ;  /* 0x000000fbf4fb7207 */ /* 0x000fc60006800000 */
[----:B-1----:R-:W4:Y:S04]  /*19b80*/  LDL.LU R6, [R1+0x52f4] ;  /* 0x0052f40001067983 */ /* 0x002f280000300800 */
[----:B------:R1:W-:Y:S04]  /*19b90*/  STL [R1+0x5c4], R5 ;  /* 0x0005c40501007387 */ /* 0x0003e80000100800 */
[----:B-1----:R-:W2:Y:S04]  /*19ba0*/  LDL.LU R5, [R1+0x52f0] ;  /* 0x0052f00001057983 */ /* 0x002ea80000300800 */
[----:B------:R1:W-:Y:S04]  /*19bb0*/  STL [R1+0x5d4], R4 ;  /* 0x0005d40401007387 */ /* 0x0003e80000100800 */
[----:B-1----:R-:W3:Y:S04]  /*19bc0*/  LDL.LU R4, [R1+0x52ec] ;  /* 0x0052ec0001047983 */ /* 0x002ee80000300800 */
[----:B------:R1:W-:Y:S04]  /*19bd0*/  STL [R1+0x3fc], R248 ;  /* 0x0003fcf801007387 */ /* 0x0003e80000100800 */
[----:B-1----:R-:W4:Y:S04]  /*19be0*/  LDL.LU R248, [R1+0x52e8] ;  /* 0x0052e80001f87983 */ /* 0x002f280000300800 */
[----:B------:R1:W-:Y:S04]  /*19bf0*/  STL [R1+0x334], R249 ;  /* 0x000334f901007387 */ /* 0x0003e80000100800 */
[----:B-1----:R-:W2:Y:S04]  /*19c00*/  LDL.LU R249, [R1+0x52e4] ;  /* 0x0052e40001f97983 */ /* 0x002ea80000300800 */
[----:B------:R1:W-:Y:S04]  /*19c10*/  STL [R1+0x2ac], R250 ;  /* 0x0002acfa01007387 */ /* 0x0003e80000100800 */
[----:B-1----:R-:W3:Y:S04]  /*19c20*/  LDL.LU R250, [R1+0x52e0] ;  /* 0x0052e00001fa7983 */ /* 0x002ee80000300800 */
[----:B------:R1:W-:Y:S04]  /*19c30*/  STL [R1+0x5d0], R251 ;  /* 0x0005d0fb01007387 */ /* 0x0003e80000100800 */
[----:B-1----:R-:W4:Y:S01]  /*19c40*/  LDL.LU R251, [R1+0x52dc] ;  /* 0x0052dc0001fb7983 */ /* 0x002f220000300800 */
[----:B------:R-:W-:-:S02]  /*19c50*/  SEL R186, R244, R186, !P5 ;  /* 0x000000baf4ba7207 */ /* 0x000fc40006800000 */
[C---:B------:R-:W-:Y:S02]  /*19c60*/  SEL R185, R244.reuse, R185, !P5 ;  /* 0x000000b9f4b97207 */ /* 0x040fe40006800000 */
[C---:B------:R-:W-:Y:S02]  /*19c70*/  SEL R184, R244.reuse, R184, !P5 ;  /* 0x000000b8f4b87207 */ /* 0x040fe40006800000 */
[C---:B------:R-:W-:Y:S01]  /*19c80*/  SEL R183, R244.reuse, R183, !P5 ;  /* 0x000000b7f4b77207 */ /* 0x040fe20006800000 */
[----:B------:R-:W-:Y:S01]  /*19c90*/  STL [R1+0x5cc], R186 ;  /* 0x0005ccba01007387 */ /* 0x000fe20000100800 */
[C---:B------:R-:W-:Y:S02]  /*19ca0*/  SEL R182, R244.reuse, R182, !P5 ;  /* 0x000000b6f4b67207 */ /* 0x040fe40006800000 */
[C---:B------:R-:W-:Y:S01]  /*19cb0*/  SEL R181, R244.reuse, R181, !P5 ;  /* 0x000000b5f4b57207 */ /* 0x040fe20006800000 */
[----:B------:R-:W-:Y:S01]  /*19cc0*/  STL [R1+0x5c8], R185 ;  /* 0x0005c8b901007387 */ /* 0x000fe20000100800 */
[----:B------:R-:W-:-:S02]  /*19cd0*/  SEL R180, R244, R180, !P5 ;  /* 0x000000b4f4b47207 */ /* 0x000fc40006800000 */
[C---:B------:R-:W-:Y:S01]  /*19ce0*/  SEL R179, R244.reuse, R179, !P5 ;  /* 0x000000b3f4b37207 */ /* 0x040fe20006800000 */
[----:B------:R-:W-:Y:S01]  /*19cf0*/  STL [R1+0x5a0], R184 ;  /* 0x0005a0b801007387 */ /* 0x000fe20000100800 */
[C---:B------:R-:W-:Y:S02]  /*19d00*/  SEL R178, R244.reuse, R178, !P5 ;  /* 0x000000b2f4b27207 */ /* 0x040fe40006800000 */
[C---:B------:R-:W-:Y:S01]  /*19d10*/  SEL R177, R244.reuse, R177, !P5 ;  /* 0x000000b1f4b17207 */ /* 0x040fe20006800000 */
[----:B------:R-:W-:Y:S01]  /*19d20*/  STL [R1+0x5c0], R183 ;  /* 0x0005c0b701007387 */ /* 0x000fe20000100800 */
[----:B------:R-:W-:-:S03]  /*19d30*/  SEL R176, R244, R176, !P5 ;  /* 0x000000b0f4b07207 */ /* 0x000fc60006800000 */
[----:B------:R-:W-:Y:S01]  /*19d40*/  STL [R1+0x37c], R182 ;  /* 0x00037cb601007387 */ /* 0x000fe20000100800 */
[----:B------:R-:W-:-:S03]  /*19d50*/  SEL R0, R244, R0, !P5 ;  /* 0x00000000f4007207 */ /* 0x000fc60006800000 */
[----:B------:R-:W-:Y:S04]  /*19d60*/  STL [R1+0x30c], R181 ;  /* 0x00030cb501007387 */ /* 0x000fe80000100800 */
[----:B------:R-:W-:Y:S01]  /*19d70*/  STL [R1+0x28c], R180 ;  /* 0x00028cb401007387 */ /* 0x000fe20000100800 */
[----:B------:R-:W-:-:S03]  /*19d80*/  SEL R175, R244, R175, !P5 ;  /* 0x000000aff4af7207 */ /* 0x000fc60006800000 */
[----:B------:R-:W-:Y:S01]  /*19d90*/  STL [R1+0x5b4], R179 ;  /* 0x0005b4b301007387 */ /* 0x000fe20000100800 */
[----:B------:R-:W-:-:S03]  /*19da0*/  SEL R174, R244, R174, !P5 ;  /* 0x000000aef4ae7207 */ /* 0x000fc60006800000 */
[----:B------:R-:W-:Y:S04]  /*19db0*/  STL [R1+0x5b0], R178 ;  /* 0x0005b0b201007387 */ /* 0x000fe80000100800 */
[----:B------:R-:W-:Y:S04]  /*19dc0*/  STL [R1+0x5a8], R177 ;  /* 0x0005a8b101007387 */ /* 0x000fe80000100800 */
[----:B------:R-:W-:Y:S04]  /*19dd0*/  STL [R1+0x580], R176 ;  /* 0x000580b001007387 */ /* 0x000fe80000100800 */
[----:B------:R1:W-:Y:S04]  /*19de0*/  STL [R1+0x4c8], R0 ;  /* 0x0004c80001007387 */ /* 0x0003e80000100800 */
[----:B------:R-:W-:Y:S01]  /*19df0*/  STL [R1+0x330], R175 ;  /* 0x000330af01007387 */ /* 0x000fe20000100800 */
[----:B-1----:R-:W-:-:S03]  /*19e00*/  SEL R0, R244, R3, !P5 ;  /* 0x00000003f4007207 */ /* 0x002fc60006800000 */
[----:B------:R-:W-:Y:S01]  /*19e10*/  STL [R1+0x2cc], R174 ;  /* 0x0002ccae01007387 */ /* 0x000fe20000100800 */
[----:B------:R-:W-:-:S03]  /*19e20*/  SEL R3, R244, R2, !P5 ;  /* 0x00000002f4037207 */ /* 0x000fc60006800000 */
[----:B------:R-:W-:Y:S04]  /*19e30*/  STL [R1+0x208], R0 ;  /* 0x0002080001007387 */ /* 0x000fe80000100800 */
[----:B------:R2:W-:Y:S02]  /*19e40*/  STL [R1+0x59c], R3 ;  /* 0x00059c0301007387 */ /* 0x0005e40000100800 */
[C---:B--2---:R-:W-:Y:S02]  /*19e50*/  SEL R3, R244.reuse, R249, !P5 ;  /* 0x000000f9f4037207 */ /* 0x044fe40006800000 */
[C---:B---3--:R-:W-:Y:S02]  /*19e60*/  SEL R0, R244.reuse, R250, !P5 ;  /* 0x000000faf4007207 */ /* 0x048fe40006800000 */
[----:B----4-:R-:W-:-:S05]  /*19e70*/  SEL R2, R244, R251, !P5 ;  /* 0x000000fbf4027207 */ /* 0x010fca0006800000 */
[----:B------:R1:W-:Y:S04]  /*19e80*/  STL [R1+0x594], R2 ;  /* 0x0005940201007387 */ /* 0x0003e80000100800 */
[----:B------:R2:W-:Y:S01]  /*19e90*/  STL [R1+0x590], R0 ;  /* 0x0005900001007387 */ /* 0x0005e20000100800 */
[----:B-1----:R-:W-:-:S03]  /*19ea0*/  SEL R2, R244, R248, !P5 ;  /* 0x000000f8f4027207 */ /* 0x002fc60006800000 */
[----:B------:R1:W-:Y:S01]  /*19eb0*/  STL [R1+0x560], R3 ;  /* 0x0005600301007387 */ /* 0x0003e20000100800 */
[----:B--2---:R-:W-:-:S03]  /*19ec0*/  SEL R0, R244, R4, !P5 ;  /* 0x00000004f4007207 */ /* 0x004fc60006800000 */
[----:B------:R2:W-:Y:S04]  /*19ed0*/  STL [R1+0x498], R2 ;  /* 0x0004980201007387 */ /* 0x0005e80000100800 */
[----:B------:R3:W-:Y:S01]  /*19ee0*/  STL [R1+0x588], R0 ;  /* 0x0005880001007387 */ /* 0x0007e20000100800 */
[C---:B-1----:R-:W-:Y:S02]  /*19ef0*/  SEL R3, R244.reuse, R5, !P5 ;  /* 0x00000005f4037207 */ /* 0x042fe40006800000 */
[----:B--2---:R-:W-:-:S03]  /*19f00*/  SEL R2, R244, R6, !P5 ;  /* 0x00000006f4027207 */ /* 0x004fc60006800000 */
[----:B------:R1:W-:Y:S01]  /*19f10*/  STL [R1+0x584], R3 ;  /* 0x0005840301007387 */ /* 0x0003e20000100800 */
[----:B---3--:R-:W-:-:S03]  /*19f20*/  SEL R0, R244, R7, !P5 ;  /* 0x00000007f4007207 */ /* 0x008fc60006800000 */
        /* <DEDUP_REMOVED lines=15> */
[C---:B--2---:R-:W-:Y:S02]  /*1a020*/  SEL R2, R244.reuse, R15, !P5 ;  /* 0x0000000ff4027207 */ /* 0x044fe40006800000 */
[----:B---3--:R-:W-:-:S03]  /*1a030*/  SEL R0, R244, R17, !P5 ;  /* 0x00000011f4007207 */ /* 0x008fc60006800000 */
[----:B------:R1:W-:Y:S04]  /*1a040*/  STL [R1+0x564], R2 ;  /* 0x0005640201007387 */ /* 0x0003e80000100800 */
        /* <DEDUP_REMOVED lines=10> */
[C---:B---3--:R-:W-:Y:S01]  /*1a0f0*/  SEL R0, R244.reuse, R23, !P5 ;  /* 0x00000017f4007207 */ /* 0x048fe20006800000 */
        /* <DEDUP_REMOVED lines=33> */
[----:B------:R-:W-:Y:S01]  /*1a310*/  STL [R1+0x47c], R3 ;  /* 0x00047c0301007387 */ /* 0x000fe20000100800 */
[----:B---3--:R-:W-:-:S03]  /*1a320*/  SEL R0, R244, R44, !P5 ;  /* 0x0000002cf4007207 */ /* 0x008fc60006800000 */
[----:B------:R1:W-:Y:S04]  /*1a330*/  STL [R1+0x310], R2 ;  /* 0x0003100201007387 */ /* 0x0003e80000100800 */
[----:B------:R2:W-:Y:S01]  /*1a340*/  STL [R1+0x4dc], R0 ;  /* 0x0004dc0001007387 */ /* 0x0005e20000100800 */
[C---:B-1----:R-:W-:Y:S02]  /*1a350*/  SEL R2, R244.reuse, R47, !P5 ;  /* 0x0000002ff4027207 */ /* 0x042fe40006800000 */
[----:B--2---:R-:W-:-:S03]  /*1a360*/  SEL R0, R244, R48, !P5 ;  /* 0x00000030f4007207 */ /* 0x004fc60006800000 */
[----:B------:R1:W-:Y:S01]  /*1a370*/  STL [R1+0x4cc], R2 ;  /* 0x0004cc0201007387 */ /* 0x0003e20000100800 */
[----:B------:R-:W-:-:S03]  /*1a380*/  SEL R3, R244, R49, !P5 ;  /* 0x00000031f4037207 */ /* 0x000fc60006800000 */
[----:B------:R2:W-:Y:S01]  /*1a390*/  STL [R1+0x4c4], R0 ;  /* 0x0004c40001007387 */ /* 0x0005e20000100800 */
[----:B-1----:R-:W-:-:S03]  /*1a3a0*/  SEL R2, R244, R50, !P5 ;  /* 0x00000032f4027207 */ /* 0x002fc60006800000 */
[----:B------:R-:W-:Y:S01]  /*1a3b0*/  STL [R1+0x4bc], R3 ;  /* 0x0004bc0301007387 */ /* 0x000fe20000100800 */
[----:B--2---:R-:W-:-:S03]  /*1a3c0*/  SEL R0, R244, R51, !P5 ;  /* 0x00000033f4007207 */ /* 0x004fc60006800000 */
        /* <DEDUP_REMOVED lines=18> */
[----:B------:R1:W-:Y:S01]  /*1a4f0*/  STL [R1+0x470], R3 ;  /* 0x0004700301007387 */ /* 0x0003e20000100800 */
[----:B--2---:R-:W-:-:S03]  /*1a500*/  SEL R0, R244, R67, !P5 ;  /* 0x00000043f4007207 */ /* 0x004fc60006800000 */
[----:B------:R2:W-:Y:S04]  /*1a510*/  STL [R1+0x45c], R2 ;  /* 0x00045c0201007387 */ /* 0x0005e80000100800 */
[----:B------:R3:W-:Y:S01]  /*1a520*/  STL [R1+0x458], R0 ;  /* 0x0004580001007387 */ /* 0x0007e20000100800 */
[C---:B-1----:R-:W-:Y:S02]  /*1a530*/  SEL R3, R244.reuse, R73, !P5 ;  /* 0x00000049f4037207 */ /* 0x042fe40006800000 */
[C---:B--2---:R-:W-:Y:S02]  /*1a540*/  SEL R2, R244.reuse, R72, !P5 ;  /* 0x00000048f4027207 */ /* 0x044fe40006800000 */
[----:B---3--:R-:W-:-:S05]  /*1a550*/  SEL R0, R244, R71, !P5 ;  /* 0x00000047f4007207 */ /* 0x008fca0006800000 */
        /* <DEDUP_REMOVED lines=9> */
[----:B---3--:R-:W-:-:S03]  /*1a5f0*/  SEL R2, R244, R80, !P5 ;  /* 0x00000050f4027207 */ /* 0x008fc60006800000 */
[----:B------:R1:W-:Y:S04]  /*1a600*/  STL [R1+0x420], R0 ;  /* 0x0004200001007387 */ /* 0x0003e80000100800 */
        /* <DEDUP_REMOVED lines=9> */
[----:B------:R2:W-:Y:S01]  /*1a6a0*/  STL [R1+0x3d8], R0 ;  /* 0x0003d80001007387 */ /* 0x0005e20000100800 */
[C---:B-1----:R-:W-:Y:S02]  /*1a6b0*/  SEL R3, R244.reuse, R88, !P5 ;  /* 0x00000058f4037207 */ /* 0x042fe40006800000 */
[C---:B--2---:R-:W-:Y:S02]  /*1a6c0*/  SEL R0, R244.reuse, R87, !P5 ;  /* 0x00000057f4007207 */ /* 0x044fe40006800000 */
[----:B------:R-:W-:-:S03]  /*1a6d0*/  SEL R2, R244, R89, !P5 ;  /* 0x00000059f4027207 */ /* 0x000fc60006800000 */
[----:B------:R1:W-:Y:S04]  /*1a6e0*/  STL [R1+0x3b4], R0 ;  /* 0x0003b40001007387 */ /* 0x0003e80000100800 */
[----:B------:R2:W-:Y:S01]  /*1a6f0*/  STL [R1+0x3ac], R3 ;  /* 0x0003ac0301007387 */ /* 0x0005e20000100800 */
[----:B-1----:R-:W-:-:S03]  /*1a700*/  SEL R0, R244, R90, !P5 ;  /* 0x0000005af4007207 */ /* 0x002fc60006800000 */
[----:B------:R1:W-:Y:S04]  /*1a710*/  STL [R1+0x394], R2 ;  /* 0x0003940201007387 */ /* 0x0003e80000100800 */
[----:B------:R3:W-:Y:S01]  /*1a720*/  STL [R1+0x2b8], R0 ;  /* 0x0002b80001007387 */ /* 0x0007e20000100800 */
[C---:B--2---:R-:W-:Y:S02]  /*1a730*/  SEL R3, R244.reuse, R96, !P5 ;  /* 0x00000060f4037207 */ /* 0x044fe40006800000 */
[C---:B-1----:R-:W-:Y:S02]  /*1a740*/  SEL R2, R244.reuse, R94, !P5 ;  /* 0x0000005ef4027207 */ /* 0x042fe40006800000 */
[----:B---3--:R-:W-:-:S03]  /*1a750*/  SEL R0, R244, R95, !P5 ;  /* 0x0000005ff4007207 */ /* 0x008fc60006800000 */
[----:B------:R1:W-:Y:S04]  /*1a760*/  STL [R1+0x364], R2 ;  /* 0x0003640201007387 */ /* 0x0003e80000100800 */
        /* <DEDUP_REMOVED lines=72> */
[----:B------:R-:W-:Y:S01]  /*1abf0*/  STL [R1+0xac], R3 ;  /* 0x0000ac0301007387 */ /* 0x000fe20000100800 */
[----:B--2---:R-:W-:-:S03]  /*1ac00*/  SEL R2, R244, R155, !P5 ;  /* 0x0000009bf4027207 */ /* 0x004fc60006800000 */
[----:B------:R1:W-:Y:S04]  /*1ac10*/  STL [R1+0x8c], R0 ;  /* 0x00008c0001007387 */ /* 0x0003e80000100800 */
[----:B------:R-:W-:Y:S04]  /*1ac20*/  STL [R1+0x68], R2 ;  /* 0x0000680201007387 */ /* 0x000fe80000100800 */
[----:B------:R-:W2:Y:S01]  /*1ac30*/  LDL.LU R5, [R1+0x6b0] ;  /* 0x0006b00001057983 */ /* 0x000ea20000300800 */
[----:B-1----:R-:W-:-:S03]  /*1ac40*/  SEL R0, R244, R157, !P5 ;  /* 0x0000009df4007207 */ /* 0x002fc60006800000 */
[----:B------:R-:W3:Y:S04]  /*1ac50*/  LDL.LU R6, [R1+0x6b4] ;  /* 0x0006b40001067983 */ /* 0x000ee80000300800 */
[----:B------:R1:W-:Y:S04]  /*1ac60*/  STL [R1+0x1c], R0 ;  /* 0x00001c0001007387 */ /* 0x0003e80000100800 */
[----:B------:R-:W4:Y:S04]  /*1ac70*/  LDL.LU R7, [R1+0x6b8] ;  /* 0x0006b80001077983 */ /* 0x000f280000300800 */
[----:B------:R-:W2:Y:S04]  /*1ac80*/  LDL.LU R8, [R1+0x6bc] ;  /* 0x0006bc0001087983 */ /* 0x000ea80000300800 */
[----:B------:R-:W3:Y:S04]  /*1ac90*/  LDL.LU R248, [R1+0x694] ;  /* 0x0006940001f87983 */ /* 0x000ee80000300800 */
[----:B------:R-:W4:Y:S04]  /*1aca0*/  LDL.LU R249, [R1+0x698] ;  /* 0x0006980001f97983 */ /* 0x000f280000300800 */
[----:B------:R-:W2:Y:S04]  /*1acb0*/  LDL.LU R250, [R1+0x69c] ;  /* 0x00069c0001fa7983 */ /* 0x000ea80000300800 */
        /* <DEDUP_REMOVED lines=12> */
[----:B-1----:R-:W2:Y:S04]  /*1ad80*/  LDL.LU R0, [R1+0x680] ;  /* 0x0006800001007983 */ /* 0x002ea80000300800 */
        /* <DEDUP_REMOVED lines=14> */
[----:B------:R-:W2:Y:S01]  /*1ae70*/  LDL.LU R44, [R1+0x63c] ;  /* 0x00063c00012c7983 */ /* 0x000ea20000300800 */
[----:B---3--:R-:W-:-:S03]  /*1ae80*/  SEL R9, R244, R248, !P5 ;  /* 0x000000f8f4097207 */ /* 0x008fc60006800000 */
[----:B------:R-:W3:Y:S01]  /*1ae90*/  LDL.LU R248, [R1+0x62c] ;  /* 0x00062c0001f87983 */ /* 0x000ee20000300800 */
[----:B----4-:R-:W-:-:S03]  /*1aea0*/  SEL R10, R244, R249, !P5 ;  /* 0x000000f9f40a7207 */ /* 0x010fc60006800000 */
[----:B------:R-:W4:Y:S01]  /*1aeb0*/  LDL.LU R249, [R1+0x620] ;  /* 0x0006200001f97983 */ /* 0x000f220000300800 */
[----:B--2---:R-:W-:-:S03]  /*1aec0*/  SEL R11, R244, R250, !P5 ;  /* 0x000000faf40b7207 */ /* 0x004fc60006800000 */
[----:B------:R-:W2:Y:S01]  /*1aed0*/  LDL.LU R250, [R1+0x61c] ;  /* 0x00061c0001fa7983 */ /* 0x000ea20000300800 */
[----:B------:R-:W-:-:S03]  /*1aee0*/  SEL R12, R244, R251, !P5 ;  /* 0x000000fbf40c7207 */ /* 0x000fc60006800000 */
[----:B------:R-:W2:Y:S01]  /*1aef0*/  LDL.LU R251, [R1+0x60c] ;  /* 0x00060c0001fb7983 */ /* 0x000ea20000300800 */
[----:B------:R-:W-:-:S03]  /*1af00*/  SEL R13, R244, R186, !P5 ;  /* 0x000000baf40d7207 */ /* 0x000fc60006800000 */
[----:B------:R-:W2:Y:S01]  /*1af10*/  LDL.LU R186, [R1+0x604] ;  /* 0x0006040001ba7983 */ /* 0x000ea20000300800 */
[----:B------:R-:W-:-:S03]  /*1af20*/  SEL R15, R244, R185, !P5 ;  /* 0x000000b9f40f7207 */ /* 0x000fc60006800000 */
[----:B------:R-:W3:Y:S01]  /*1af30*/  LDL.LU R185, [R1+0x600] ;  /* 0x0006000001b97983 */ /* 0x000ee20000300800 */
[----:B------:R-:W-:-:S03]  /*1af40*/  SEL R16, R244, R184, !P5 ;  /* 0x000000b8f4107207 */ /* 0x000fc60006800000 */
[----:B------:R-:W4:Y:S01]  /*1af50*/  LDL.LU R184, [R1+0x5ec] ;  /* 0x0005ec0001b87983 */ /* 0x000f220000300800 */
[----:B------:R-:W-:-:S03]  /*1af60*/  SEL R17, R244, R183, !P5 ;  /* 0x000000b7f4117207 */ /* 0x000fc60006800000 */
[----:B------:R-:W2:Y:S01]  /*1af70*/  LDL.LU R183, [R1+0x5e8] ;  /* 0x0005e80001b77983 */ /* 0x000ea20000300800 */
        /* <DEDUP_REMOVED lines=24> */
[C---:B---3--:R-:W-:Y:S02]  /*1b100*/  SEL R56, R244.reuse, R185, !P5 ;  /* 0x000000b9f4387207 */ /* 0x048fe40006800000 */
[----:B----4-:R-:W-:-:S03]  /*1b110*/  SEL R57, R244, R184, !P5 ;  /* 0x000000b8f4397207 */ /* 0x010fc60006800000 */
[----:B------:R-:W-:Y:S04]  /*1b120*/  STL [R1+0x368], R56 ;  /* 0x0003683801007387 */ /* 0x000fe80000100800 */
[----:B------:R1:W-:Y:S01]  /*1b130*/  STL [R1+0x370], R57 ;  /* 0x0003703901007387 */ /* 0x0003e20000100800 */
[C---:B--2---:R-:W-:Y:S02]  /*1b140*/  SEL R59, R244.reuse, R181, !P5 ;  /* 0x000000b5f43b7207 */ /* 0x044fe40006800000 */
[----:B-1----:R-:W-:-:S03]  /*1b150*/  SEL R57, R244, R180, !P5 ;  /* 0x000000b4f4397207 */ /* 0x002fc60006800000 */
[----:B------:R1:W-:Y:S01]  /*1b160*/  STL [R1+0x378], R59 ;  /* 0x0003783b01007387 */ /* 0x0003e20000100800 */
[----:B------:R-:W-:-:S03]  /*1b170*/  SEL R58, R244, R179, !P5 ;  /* 0x000000b3f43a7207 */ /* 0x000fc60006800000 */
[----:B------:R-:W-:Y:S01]  /*1b180*/  STL [R1+0x390], R57 ;  /* 0x0003903901007387 */ /* 0x000fe20000100800 */
[----:B-1----:R-:W-:-:S03]  /*1b190*/  SEL R59, R244, R178, !P5 ;  /* 0x000000b2f43b7207 */ /* 0x002fc60006800000 */
[----:B------:R-:W-:Y:S04]  /*1b1a0*/  STL [R1+0x38c], R58 ;  /* 0x00038c3a01007387 */ /* 0x000fe80000100800 */
[----:B------:R-:W-:Y:S01]  /*1b1b0*/  STL [R1+0x388], R59 ;  /* 0x0003883b01007387 */ /* 0x000fe20000100800 */
[----:B------:R-:W-:-:S05]  /*1b1c0*/  SEL R0, R244, R0, !P5 ;  /* 0x00000000f4007207 */ /* 0x000fca0006800000 */
[----:B------:R1:W-:Y:S01]  /*1b1d0*/  STL [R1+0x384], R0 ;  /* 0x0003840001007387 */ /* 0x0003e20000100800 */
[C---:B------:R-:W-:Y:S02]  /*1b1e0*/  SEL R63, R244.reuse, R174, !P5 ;  /* 0x000000aef43f7207 */ /* 0x040fe40006800000 */
[----:B------:R-:W-:-:S03]  /*1b1f0*/  SEL R3, R244, R3, !P5 ;  /* 0x00000003f4037207 */ /* 0x000fc60006800000 */
[----:B------:R2:W-:Y:S01]  /*1b200*/  STL [R1+0x398], R63 ;  /* 0x0003983f01007387 */ /* 0x0005e20000100800 */
[----:B-1----:R-:W-:-:S03]  /*1b210*/  SEL R0, R244, R2, !P5 ;  /* 0x00000002f4007207 */ /* 0x002fc60006800000 */
[----:B------:R-:W3:Y:S04]  /*1b220*/  LDL.LU R77, [R1+0x5a4] ;  /* 0x0005a400014d7983 */ /* 0x000ee80000300800 */
[----:B------:R-:W-:Y:S04]  /*1b230*/  STL [R1+0x3a8], R3 ;  /* 0x0003a80301007387 */ /* 0x000fe80000100800 */
[----:B------:R-:W4:Y:S04]  /*1b240*/  LDL.LU R75, [R1+0x39c] ;  /* 0x00039c00014b7983 */ /* 0x000f280000300800 */
[----:B------:R1:W-:Y:S04]  /*1b250*/  STL [R1+0x3a4], R0 ;  /* 0x0003a40001007387 */ /* 0x0003e80000100800 */
[----:B------:R-:W4:Y:S04]  /*1b260*/  LDL.LU R74, [R1+0x3b0] ;  /* 0x0003b000014a7983 */ /* 0x000f280000300800 */
[----:B--2---:R-:W2:Y:S04]  /*1b270*/  LDL.LU R63, [R1+0x3c4] ;  /* 0x0003c400013f7983 */ /* 0x004ea80000300800 */
[----:B------:R-:W2:Y:S04]  /*1b280*/  LDL.LU R73, [R1+0x58c] ;  /* 0x00058c0001497983 */ /* 0x000ea80000300800 */
[----:B------:R-:W2:Y:S04]  /*1b290*/  LDL.LU R72, [R1+0x3c8] ;  /* 0x0003c80001487983 */ /* 0x000ea80000300800 */
[----:B------:R-:W2:Y:S04]  /*1b2a0*/  LDL.LU R71, [R1+0x3e8] ;  /* 0x0003e80001477983 */ /* 0x000ea80000300800 */
[----:B------:R-:W2:Y:S01]  /*1b2b0*/  LDL.LU R67, [R1+0x3e4] ;  /* 0x0003e40001437983 */ /* 0x000ea20000300800 */
[----:B------:R-:W-:-:S03]  /*1b2c0*/  SEL R47, R244, R248, !P5 ;  /* 0x000000f8f42f7207 */ /* 0x000fc60006800000 */
[----:B------:R-:W2:Y:S01]  /*1b2d0*/  LDL.LU R66, [R1+0x3e0] ;  /* 0x0003e00001427983 */ /* 0x000ea20000300800 */
[----:B------:R-:W-:-:S03]  /*1b2e0*/  SEL R48, R244, R249, !P5 ;  /* 0x000000f9f4307207 */ /* 0x000fc60006800000 */
[----:B------:R-:W2:Y:S04]  /*1b2f0*/  LDL.LU R64, [R1+0x56c] ;  /* 0x00056c0001407983 */ /* 0x000ea80000300800 */
[----:B------:R-:W2:Y:S04]  /*1b300*/  LDL.LU R65, [R1+0x568] ;  /* 0x0005680001417983 */ /* 0x000ea80000300800 */
[----:B------:R-:W2:Y:S04]  /*1b310*/  LDL.LU R248, [R1+0x3dc] ;  /* 0x0003dc0001f87983 */ /* 0x000ea80000300800 */
[----:B------:R-:W2:Y:S01]  /*1b320*/  LDL.LU R249, [R1+0x41c] ;  /* 0x00041c0001f97983 */ /* 0x000ea20000300800 */
[----:B------:R-:W-:-:S02]  /*1b330*/  SEL R49, R244, R250, !P5 ;  /* 0x000000faf4317207 */ /* 0x000fc40006800000 */
[C---:B------:R-:W-:Y:S01]  /*1b340*/  SEL R50, R244.reuse, R251, !P5 ;  /* 0x000000fbf4327207 */ /* 0x040fe20006800000 */
[----:B------:R-:W2:Y:S01]  /*1b350*/  LDL.LU R250, [R1+0x558] ;  /* 0x0005580001fa7983 */ /* 0x000ea20000300800 */
[----:B------:R-:W-:-:S03]  /*1b360*/  SEL R51, R244, R186, !P5 ;  /* 0x000000baf4337207 */ /* 0x000fc60006800000 */
        /* <DEDUP_REMOVED lines=14> */
[----:B------:R-:W2:Y:S04]  /*1b450*/  LDL.LU R177, [R1+0x508] ;  /* 0x0005080001b17983 */ /* 0x000ea80000300800 */
[----:B------:R-:W2:Y:S01]  /*1b460*/  LDL.LU R176, [R1+0x50c] ;  /* 0x00050c0001b07983 */ /* 0x000ea20000300800 */
[----:B------:R-:W-:-:S03]  /*1b470*/  SEL R59, R244, R175, !P5 ;  /* 0x000000aff43b7207 */ /* 0x000fc60006800000 */
[----:B-1----:R-:W2:Y:S04]  /*1b480*/  LDL.LU R0, [R1+0x4f0] ;  /* 0x0004f00001007983 */ /* 0x002ea80000300800 */
[----:B------:R-:W2:Y:S04]  /*1b490*/  LDL.LU R175, [R1+0x4f4] ;  /* 0x0004f40001af7983 */ /* 0x000ea80000300800 */
[----:B------:R-:W2:Y:S04]  /*1b4a0*/  LDL.LU R174, [R1+0x4d8] ;  /* 0x0004d80001ae7983 */ /* 0x000ea80000300800 */
[----:B------:R-:W2:Y:S04]  /*1b4b0*/  LDL.LU R3, [R1+0x4d4] ;  /* 0x0004d40001037983 */ /* 0x000ea80000300800 */
[----:B------:R-:W2:Y:S01]  /*1b4c0*/  LDL.LU R2, [R1+0x4d0] ;  /* 0x0004d00001027983 */ /* 0x000ea20000300800 */
[----:B---3--:R-:W-:-:S02]  /*1b4d0*/  SEL R77, R244, R77, !P5 ;  /* 0x0000004df44d7207 */ /* 0x008fc40006800000 */
[----:B----4-:R-:W-:-:S03]  /*1b4e0*/  SEL R75, R244, R75, !P5 ;  /* 0x0000004bf44b7207 */ /* 0x010fc60006800000 */
[----:B------:R-:W-:Y:S01]  /*1b4f0*/  STL [R1+0x3a0], R77 ;  /* 0x0003a04d01007387 */ /* 0x000fe20000100800 */
[----:B------:R-:W-:-:S03]  /*1b500*/  SEL R74, R244, R74, !P5 ;  /* 0x0000004af44a7207 */ /* 0x000fc60006800000 */
[----:B------:R-:W-:Y:S01]  /*1b510*/  STL [R1+0x39c], R75 ;  /* 0x00039c4b01007387 */ /* 0x000fe20000100800 */
[----:B--2---:R-:W-:-:S03]  /*1b520*/  SEL R73, R244, R73, !P5 ;  /* 0x00000049f4497207 */ /* 0x004fc60006800000 */
[----:B------:R-:W-:Y:S01]  /*1b530*/  STL [R1+0x3b0], R74 ;  /* 0x0003b04a01007387 */ /* 0x000fe20000100800 */
[----:B------:R-:W-:-:S03]  /*1b540*/  SEL R72, R244, R72, !P5 ;  /* 0x00000048f4487207 */ /* 0x000fc60006800000 */
[----:B------:R-:W-:Y:S01]  /*1b550*/  STL [R1+0x3c4], R73 ;  /* 0x0003c44901007387 */ /* 0x000fe20000100800 */
[----:B------:R-:W-:-:S03]  /*1b560*/  SEL R71, R244, R71, !P5 ;  /* 0x00000047f4477207 */ /* 0x000fc60006800000 */
[----:B------:R-:W-:Y:S01]  /*1b570*/  STL [R1+0x3c8], R72 ;  /* 0x0003c84801007387 */ /* 0x000fe20000100800 */
[----:B------:R-:W-:-:S03]  /*1b580*/  SEL R67, R244, R67, !P5 ;  /* 0x00000043f4437207 */ /* 0x000fc60006800000 */
[----:B------:R-:W-:Y:S01]  /*1b590*/  STL [R1+0x3e8], R71 ;  /* 0x0003e84701007387 */ /* 0x000fe20000100800 */
[----:B------:R-:W-:-:S03]  /*1b5a0*/  SEL R66, R244, R66, !P5 ;  /* 0x00000042f4427207 */ /* 0x000fc60006800000 */
[----:B------:R1:W-:Y:S04]  /*1b5b0*/  STL [R1+0x3e4], R67 ;  /* 0x0003e44301007387 */ /* 0x0003e80000100800 */
[----:B------:R2:W-:Y:S01]  /*1b5c0*/  STL [R1+0x3e0], R66 ;  /* 0x0003e04201007387 */ /* 0x0005e20000100800 */
[C---:B-1----:R-:W-:Y:S02]  /*1b5d0*/  SEL R67, R244.reuse, R248, !P5 ;  /* 0x000000f8f4437207 */ /* 0x042fe40006800000 */
[----:B------:R-:W-:-:S03]  /*1b5e0*/  SEL R71, R244, R249, !P5 ;  /* 0x000000f9f4477207 */ /* 0x000fc60006800000 */
[----:B------:R1:W-:Y:S04]  /*1b5f0*/  STL [R1+0x3dc], R67 ;  /* 0x0003dc4301007387 */ /* 0x0003e80000100800 */
        /* <DEDUP_REMOVED lines=11> */
[----:B--2---:R-:W-:-:S03]  /*1b6b0*/  SEL R66, R244, R250, !P5 ;  /* 0x000000faf4427207 */ /* 0x004fc60006800000 */
[----:B------:R-:W2:Y:S01]  /*1b6c0*/  LDL.LU R98, [R1+0x480] ;  /* 0x0004800001627983 */ /* 0x000ea20000300800 */
[----:B-1----:R-:W-:-:S03]  /*1b6d0*/  SEL R67, R244, R251, !P5 ;  /* 0x000000fbf4437207 */ /* 0x002fc60006800000 */
[----:B------:R-:W2:Y:S01]  /*1b6e0*/  LDL.LU R248, [R1+0x448] ;  /* 0x0004480001f87983 */ /* 0x000ea20000300800 */
[----:B---3--:R-:W-:-:S03]  /*1b6f0*/  SEL R71, R244, R186, !P5 ;  /* 0x000000baf4477207 */ /* 0x008fc60006800000 */
[----:B------:R-:W3:Y:S01]  /*1b700*/  LDL.LU R249, [R1+0x454] ;  /* 0x0004540001f97983 */ /* 0x000ee20000300800 */
[----:B------:R-:W-:-:S03]  /*1b710*/  SEL R72, R244, R185, !P5 ;  /* 0x000000b9f4487207 */ /* 0x000fc60006800000 */
        /* <DEDUP_REMOVED lines=20> */
[----:B------:R-:W3:Y:S04]  /*1b860*/  LDL.LU R178, [R1+0x3ec] ;  /* 0x0003ec0001b27983 */ /* 0x000ee80000300800 */
[----:B------:R-:W3:Y:S04]  /*1b870*/  LDL.LU R177, [R1+0x3d4] ;  /* 0x0003d40001b17983 */ /* 0x000ee80000300800 */
[----:B------:R-:W3:Y:S01]  /*1b880*/  LDL.LU R176, [R1+0x3cc] ;  /* 0x0003cc0001b07983 */ /* 0x000ee20000300800 */
[----:B------:R-:W-:-:S03]  /*1b890*/  SEL R87, R244, R175, !P5 ;  /* 0x000000aff4577207 */ /* 0x000fc60006800000 */
[----:B------:R-:W3:Y:S01]  /*1b8a0*/  LDL.LU R0, [R1+0x3d0] ;  /* 0x0003d00001007983 */ /* 0x000ee20000300800 */
[----:B------:R-:W-:-:S03]  /*1b8b0*/  SEL R88, R244, R174, !P5 ;  /* 0x000000aef4587207 */ /* 0x000fc60006800000 */
[----:B------:R-:W3:Y:S01]  /*1b8c0*/  LDL.LU R175, [R1+0x3c0] ;  /* 0x0003c00001af7983 */ /* 0x000ee20000300800 */
[----:B------:R-:W-:-:S03]  /*1b8d0*/  SEL R89, R244, R3, !P5 ;  /* 0x00000003f4597207 */ /* 0x000fc60006800000 */
[----:B------:R-:W3:Y:S04]  /*1b8e0*/  LDL.LU R174, [R1+0x3b8] ;  /* 0x0003b80001ae7983 */ /* 0x000ee80000300800 */
[----:B------:R-:W3:Y:S01]  /*1b8f0*/  LDL.LU R3, [R1+0x1c4] ;  /* 0x0001c40001037983 */ /* 0x000ee20000300800 */
[----:B------:R-:W-:-:S03]  /*1b900*/  SEL R90, R244, R2, !P5 ;  /* 0x00000002f45a7207 */ /* 0x000fc60006800000 */
[----:B------:R-:W3:Y:S01]  /*1b910*/  LDL.LU R2, [R1+0x1c8] ;  /* 0x0001c80001027983 */ /* 0x000ee20000300800 */
[C---:B------:R-:W-:Y:S02]  /*1b920*/  SEL R4, R244.reuse, R125, !P5 ;  /* 0x0000007df4047207 */ /* 0x040fe40006800000 */
[C---:B----4-:R-:W-:Y:S02]  /*1b930*/  SEL R110, R244.reuse, R110, !P5 ;  /* 0x0000006ef46e7207 */ /* 0x050fe40006800000 */
[----:B------:R-:W-:-:S03]  /*1b940*/  SEL R106, R244, R106, !P5 ;  /* 0x0000006af46a7207 */ /* 0x000fc60006800000 */
[----:B------:R-:W-:Y:S01]  /*1b950*/  STL [R1+0x18], R110 ;  /* 0x0000186e01007387 */ /* 0x000fe20000100800 */
[----:B------:R-:W-:-:S03]  /*1b960*/  SEL R105, R244, R105, !P5 ;  /* 0x00000069f4697207 */ /* 0x000fc60006800000 */
[----:B------:R-:W-:Y:S01]  /*1b970*/  STL [R1+0x44], R106 ;  /* 0x0000446a01007387 */ /* 0x000fe20000100800 */
[----:B------:R-:W-:-:S03]  /*1b980*/  SEL R104, R244, R104, !P5 ;  /* 0x00000068f4687207 */ /* 0x000fc60006800000 */
[----:B------:R-:W-:Y:S04]  /*1b990*/  STL [R1+0x40], R105 ;  /* 0x0000406901007387 */ /* 0x000fe80000100800 */
[----:B------:R1:W-:Y:S02]  /*1b9a0*/  STL [R1+0x3c], R104 ;  /* 0x00003c6801007387 */ /* 0x0003e40000100800 */
[C---:B-1----:R-:W-:Y:S02]  /*1b9b0*/  SEL R104, R244.reuse, R103, !P5 ;  /* 0x00000067f4687207 */ /* 0x042fe40006800000 */
[----:B------:R-:W-:-:S03]  /*1b9c0*/  SEL R102, R244, R102, !P5 ;  /* 0x00000066f4667207 */ /* 0x000fc60006800000 */
[----:B------:R-:W-:Y:S01]  /*1b9d0*/  STL [R1+0x38], R104 ;  /* 0x0000386801007387 */ /* 0x000fe20000100800 */
[----:B--2---:R-:W-:-:S03]  /*1b9e0*/  SEL R103, R244, R98, !P5 ;  /* 0x00000062f4677207 */ /* 0x004fc60006800000 */
[----:B------:R3:W-:Y:S01]  /*1b9f0*/  STL [R1+0x64], R102 ;  /* 0x0000646601007387 */ /* 0x0007e20000100800 */
[----:B------:R-:W-:-:S03]  /*1ba00*/  SEL R98, R244, R248, !P5 ;  /* 0x000000f8f4627207 */ /* 0x000fc60006800000 */
[----:B------:R1:W-:Y:S01]  /*1ba10*/  STL [R1+0x60], R103 ;  /* 0x0000606701007387 */ /* 0x0003e20000100800 */
[----:B---3--:R-:W-:-:S03]  /*1ba20*/  SEL R102, R244, R249, !P5 ;  /* 0x000000f9f4667207 */ /* 0x008fc60006800000 */
[----:B------:R-:W-:Y:S01]  /*1ba30*/  STL [R1+0x5c], R98 ;  /* 0x00005c6201007387 */ /* 0x000fe20000100800 */
[----:B-1----:R-:W-:-:S03]  /*1ba40*/  SEL R103, R244, R250, !P5 ;  /* 0x000000faf4677207 */ /* 0x002fc60006800000 */
[----:B------:R-:W-:Y:S04]  /*1ba50*/  STL [R1+0x58], R102 ;  /* 0x0000586601007387 */ /* 0x000fe80000100800 */
[----:B------:R1:W-:Y:S01]  /*1ba60*/  STL [R1+0x88], R103 ;  /* 0x0000886701007387 */ /* 0x0003e20000100800 */
[----:B------:R-:W-:-:S05]  /*1ba70*/  SEL R105, R244, R185, !P5 ;  /* 0x000000b9f4697207 */ /* 0x000fca0006800000 */
[----:B------:R2:W-:Y:S01]  /*1ba80*/  STL [R1+0xa8], R105 ;  /* 0x0000a86901007387 */ /* 0x0005e20000100800 */
[C---:B-1----:R-:W-:Y:S02]  /*1ba90*/  SEL R103, R244.reuse, R184, !P5 ;  /* 0x000000b8f4677207 */ /* 0x042fe40006800000 */
[----:B------:R-:W-:-:S03]  /*1baa0*/  SEL R104, R244, R183, !P5 ;  /* 0x000000b7f4687207 */ /* 0x000fc60006800000 */
[----:B------:R-:W-:Y:S01]  /*1bab0*/  STL [R1+0xc0], R103 ;  /* 0x0000c06701007387 */ /* 0x000fe20000100800 */
[----:B--2---:R-:W-:-:S03]  /*1bac0*/  SEL R105, R244, R182, !P5 ;  /* 0x000000b6f4697207 */ /* 0x004fc60006800000 */
[----:B------:R-:W-:Y:S04]  /*1bad0*/  STL [R1+0xbc], R104 ;  /* 0x0000bc6801007387 */ /* 0x000fe80000100800 */
[----:B------:R-:W-:Y:S01]  /*1bae0*/  STL [R1+0xb8], R105 ;  /* 0x0000b86901007387 */ /* 0x000fe20000100800 */
[C---:B------:R-:W-:Y:S02]  /*1baf0*/  SEL R110, R244.reuse, R177, !P5 ;  /* 0x000000b1f46e7207 */ /* 0x040fe40006800000 */
[----:B------:R-:W-:-:S03]  /*1bb00*/  SEL R111, R244, R176, !P5 ;  /* 0x000000b0f46f7207 */ /* 0x000fc60006800000 */
[----:B------:R1:W-:Y:S01]  /*1bb10*/  STL [R1+0xb4], R110 ;  /* 0x0000b46e01007387 */ /* 0x0003e20000100800 */
[----:B------:R-:W-:-:S03]  /*1bb20*/  SEL R0, R244, R0, !P5 ;  /* 0x00000000f4007207 */ /* 0x000fc60006800000 */
[----:B------:R2:W-:Y:S04]  /*1bb30*/  STL [R1+0xe0], R111 ;  /* 0x0000e06f01007387 */ /* 0x0005e80000100800 */
[----:B------:R3:W-:Y:S01]  /*1bb40*/  STL [R1+0xdc], R0 ;  /* 0x0000dc0001007387 */ /* 0x0007e20000100800 */
[C---:B-1----:R-:W-:Y:S02]  /*1bb50*/  SEL R110, R244.reuse, R175, !P5 ;  /* 0x000000aff46e7207 */ /* 0x042fe40006800000 */
[----:B--2---:R-:W-:-:S03]  /*1bb60*/  SEL R111, R244, R174, !P5 ;  /* 0x000000aef46f7207 */ /* 0x004fc60006800000 */
[----:B------:R-:W-:Y:S01]  /*1bb70*/  STL [R1+0xd8], R110 ;  /* 0x0000d86e01007387 */ /* 0x000fe20000100800 */
[----:B---3--:R-:W-:-:S03]  /*1bb80*/  SEL R0, R244, R3, !P5 ;  /* 0x00000003f4007207 */ /* 0x008fc60006800000 */
[----:B------:R1:W-:Y:S04]  /*1bb90*/  STL [R1+0xd4], R111 ;  /* 0x0000d46f01007387 */ /* 0x0003e80000100800 */
[----:B-1----:R-:W2:Y:S04]  /*1bba0*/  LDL.LU R111, [R1+0x1cc] ;  /* 0x0001cc00016f7983 */ /* 0x002ea80000300800 */
[----:B------:R1:W-:Y:S04]  /*1bbb0*/  STL [R1+0xf0], R0 ;  /* 0x0000f00001007387 */ /* 0x0003e80000100800 */
        /* <DEDUP_REMOVED lines=30> */
[----:B------:R-:W2:Y:S04]  /*1bda0*/  LDL.LU R176, [R1+0x228] ;  /* 0x0002280001b07983 */ /* 0x000ea80000300800 */
[----:B-1----:R-:W2:Y:S04]  /*1bdb0*/  LDL.LU R0, [R1+0x248] ;  /* 0x0002480001007983 */ /* 0x002ea80000300800 */
[----:B------:R-:W2:Y:S01]  /*1bdc0*/  LDL.LU R175, [R1+0x244] ;  /* 0x0002440001af7983 */ /* 0x000ea20000300800 */
[----:B------:R-:W-:-:S03]  /*1bdd0*/  SEL R110, R244, R2, !P5 ;  /* 0x00000002f46e7207 */ /* 0x000fc60006800000 */
[----:B------:R-:W2:Y:S04]  /*1bde0*/  LDL.LU R174, [R1+0x240] ;  /* 0x0002400001ae7983 */ /* 0x000ea80000300800 */
[----:B------:R-:W2:Y:S04]  /*1bdf0*/  LDL.LU R3, [R1+0x23c] ;  /* 0x00023c0001037983 */ /* 0x000ea80000300800 */
[----:B------:R-:W2:Y:S01]  /*1be00*/  LDL.LU R2, [R1+0x254] ;  /* 0x0002540001027983 */ /* 0x000ea20000300800 */
[C---:B---3--:R-:W-:Y:S02]  /*1be10*/  SEL R125, R244.reuse, R125, !P5 ;  /* 0x0000007df47d7207 */ /* 0x048fe40006800000 */
[----:B----4-:R-:W-:-:S03]  /*1be20*/  SEL R123, R244, R123, !P5 ;  /* 0x0000007bf47b7207 */ /* 0x010fc60006800000 */
[----:B------:R-:W-:Y:S01]  /*1be30*/  STL [R1+0x1b4], R125 ;  /* 0x0001b47d01007387 */ /* 0x000fe20000100800 */
[----:B--2---:R-:W-:-:S03]  /*1be40*/  SEL R121, R244, R121, !P5 ;  /* 0x00000079f4797207 */ /* 0x004fc60006800000 */
[----:B------:R-:W-:Y:S01]  /*1be50*/  STL [R1+0x1cc], R123 ;  /* 0x0001cc7b01007387 */ /* 0x000fe20000100800 */
[----:B------:R-:W-:-:S03]  /*1be60*/  SEL R120, R244, R120, !P5 ;  /* 0x00000078f4787207 */ /* 0x000fc60006800000 */
[----:B------:R1:W-:Y:S04]  /*1be70*/  STL [R1+0x1c8], R121 ;  /* 0x0001c87901007387 */ /* 0x0003e80000100800 */
[----:B------:R2:W-:Y:S01]  /*1be80*/  STL [R1+0x1c4], R120 ;  /* 0x0001c47801007387 */ /* 0x0005e20000100800 */
[C---:B-1----:R-:W-:Y:S02]  /*1be90*/  SEL R121, R244.reuse, R119, !P5 ;  /* 0x00000077f4797207 */ /* 0x042fe40006800000 */
[----:B------:R-:W-:-:S03]  /*1bea0*/  SEL R119, R244, R118, !P5 ;  /* 0x00000076f4777207 */ /* 0x000fc60006800000 */
[----:B------:R-:W-:Y:S01]  /*1beb0*/  STL [R1+0x1c0], R121 ;  /* 0x0001c07901007387 */ /* 0x000fe20000100800 */
[----:B--2---:R-:W-:-:S03]  /*1bec0*/  SEL R120, R244, R248, !P5 ;  /* 0x000000f8f4787207 */ /* 0x004fc60006800000 */
[----:B------:R1:W-:Y:S01]  /*1bed0*/  STL [R1+0x1fc], R119 ;  /* 0x0001fc7701007387 */ /* 0x0003e20000100800 */
[----:B------:R-:W-:-:S03]  /*1bee0*/  SEL R118, R244, R249, !P5 ;  /* 0x000000f9f4767207 */ /* 0x000fc60006800000 */
[----:B------:R2:W-:Y:S01]  /*1bef0*/  STL [R1+0x1f8], R120 ;  /* 0x0001f87801007387 */ /* 0x0005e20000100800 */
[----:B-1----:R-:W-:-:S03]  /*1bf00*/  SEL R119, R244, R250, !P5 ;  /* 0x000000faf4777207 */ /* 0x002fc60006800000 */
[----:B------:R-:W-:Y:S01]  /*1bf10*/  STL [R1+0x1f4], R118 ;  /* 0x0001f47601007387 */ /* 0x000fe20000100800 */
[----:B--2---:R-:W-:-:S03]  /*1bf20*/  SEL R120, R244, R251, !P5 ;  /* 0x000000fbf4787207 */ /* 0x004fc60006800000 */
        /* <DEDUP_REMOVED lines=9> */
[----:B------:R1:W-:Y:S02]  /*1bfc0*/  STL [R1+0x22c], R123 ;  /* 0x00022c7b01007387 */ /* 0x0003e40000100800 */
[C---:B-1----:R-:W-:Y:S02]  /*1bfd0*/  SEL R123, R244.reuse, R176, !P5 ;  /* 0x000000b0f47b7207 */ /* 0x042fe40006800000 */
[----:B------:R-:W-:-:S03]  /*1bfe0*/  SEL R125, R244, R0, !P5 ;  /* 0x00000000f47d7207 */ /* 0x000fc60006800000 */
[----:B------:R1:W-:Y:S01]  /*1bff0*/  STL [R1+0x228], R123 ;  /* 0x0002287b01007387 */ /* 0x0003e20000100800 */
[----:B------:R-:W-:-:S03]  /*1c000*/  SEL R0, R244, R175, !P5 ;  /* 0x000000aff4007207 */ /* 0x000fc60006800000 */
[----:B------:R-:W-:Y:S01]  /*1c010*/  STL [R1+0x248], R125 ;  /* 0x0002487d01007387 */ /* 0x000fe20000100800 */
[----:B-1----:R-:W-:-:S03]  /*1c020*/  SEL R123, R244, R174, !P5 ;  /* 0x000000aef47b7207 */ /* 0x002fc60006800000 */
[----:B------:R1:W-:Y:S01]  /*1c030*/  STL [R1+0x244], R0 ;  /* 0x0002440001007387 */ /* 0x0003e20000100800 */
[----:B------:R-:W-:-:S03]  /*1c040*/  SEL R3, R244, R3, !P5 ;  /* 0x00000003f4037207 */ /* 0x000fc60006800000 */
[----:B------:R2:W-:Y:S04]  /*1c050*/  STL [R1+0x240], R123 ;  /* 0x0002407b01007387 */ /* 0x0005e80000100800 */
[----:B------:R-:W3:Y:S01]  /*1c060*/  LDL.LU R145, [R1+0x258] ;  /* 0x0002580001917983 */ /* 0x000ee20000300800 */
[----:B-1----:R-:W-:-:S03]  /*1c070*/  SEL R0, R244, R2, !P5 ;  /* 0x00000002f4007207 */ /* 0x002fc60006800000 */
[----:B------:R-:W-:Y:S04]  /*1c080*/  STL [R1+0x23c], R3 ;  /* 0x00023c0301007387 */ /* 0x000fe80000100800 */
[----:B------:R-:W4:Y:S04]  /*1c090*/  LDL.LU R144, [R1+0x25c] ;  /* 0x00025c0001907983 */ /* 0x000f280000300800 */
        /* <DEDUP_REMOVED lines=9> */
[----:B--2---:R-:W2:Y:S04]  /*1c130*/  LDL.LU R123, [R1+0x220] ;  /* 0x00022000017b7983 */ /* 0x004ea80000300800 */
[----:B------:R-:W2:Y:S04]  /*1c140*/  LDL.LU R248, [R1+0x21c] ;  /* 0x00021c0001f87983 */ /* 0x000ea80000300800 */
[----:B------:R-:W2:Y:S01]  /*1c150*/  LDL.LU R249, [R1+0x210] ;  /* 0x0002100001f97983 */ /* 0x000ea20000300800 */
[----:B------:R-:W-:-:S03]  /*1c160*/  SEL R118, R244, R186, !P5 ;  /* 0x000000baf4767207 */ /* 0x000fc60006800000 */
[----:B------:R-:W2:Y:S04]  /*1c170*/  LDL.LU R250, [R1+0x20c] ;  /* 0x00020c0001fa7983 */ /* 0x000ea80000300800 */
[----:B------:R-:W2:Y:S01]  /*1c180*/  LDL.LU R251, [R1+0x1dc] ;  /* 0x0001dc0001fb7983 */ /* 0x000ea20000300800 */
[----:B------:R-:W-:-:S03]  /*1c190*/  SEL R119, R244, R185, !P5 ;  /* 0x000000b9f4777207 */ /* 0x000fc60006800000 */
[----:B------:R-:W2:Y:S04]  /*1c1a0*/  LDL.LU R186, [R1+0x1d0] ;  /* 0x0001d00001ba7983 */ /* 0x000ea80000300800 */
[----:B------:R-:W2:Y:S04]  /*1c1b0*/  LDL.LU R185, [R1+0x140] ;  /* 0x0001400001b97983 */ /* 0x000ea80000300800 */
[----:B------:R-:W2:Y:S04]  /*1c1c0*/  LDL.LU R184, [R1+0x1d4] ;  /* 0x0001d40001b87983 */ /* 0x000ea80000300800 */
[----:B------:R-:W2:Y:S01]  /*1c1d0*/  LDL.LU R183, [R1+0x1f0] ;  /* 0x0001f00001b77983 */ /* 0x000ea20000300800 */
[----:B------:R-:W-:-:S03]  /*1c1e0*/  SEL R120, R244, R180, !P5 ;  /* 0x000000b4f4787207 */ /* 0x000fc60006800000 */
[----:B------:R-:W2:Y:S04]  /*1c1f0*/  LDL.LU R182, [R1+0x1e4] ;  /* 0x0001e40001b67983 */ /* 0x000ea80000300800 */
[----:B------:R-:W2:Y:S01]  /*1c200*/  LDL.LU R181, [R1+0x1e0] ;  /* 0x0001e00001b57983 */ /* 0x000ea20000300800 */
[----:B------:R-:W-:-:S03]  /*1c210*/  SEL R121, R244, R179, !P5 ;  /* 0x000000b3f4797207 */ /* 0x000fc60006800000 */
[----:B------:R-:W2:Y:S01]  /*1c220*/  LDL.LU R180, [R1+0x1d8] ;  /* 0x0001d80001b47983 */ /* 0x000ea20000300800 */
[C---:B------:R-:W-:Y:S02]  /*1c230*/  SEL R126, R244.reuse, R178, !P5 ;  /* 0x000000b2f47e7207 */ /* 0x040fe40006800000 */
[C---:B------:R-:W-:Y:S01]  /*1c240*/  SEL R128, R244.reuse, R177, !P5 ;  /* 0x000000b1f4807207 */ /* 0x040fe20006800000 */
        /* <DEDUP_REMOVED lines=22> */
[C---:B--2---:R-:W-:Y:S02]  /*1c3b0*/  SEL R137, R244.reuse, R123, !P5 ;  /* 0x0000007bf4897207 */ /* 0x044fe40006800000 */
        /* <DEDUP_REMOVED lines=9> */
[----:B------:R-:W-:Y:S04]  /*1c450*/  STL [R1+0x210], R125 ;  /* 0x0002107d01007387 */ /* 0x000fe80000100800 */
[----:B------:R1:W-:Y:S02]  /*1c460*/  STL [R1+0x20c], R123 ;  /* 0x00020c7b01007387 */ /* 0x0003e40000100800 */
[C---:B-1----:R-:W-:Y:S02]  /*1c470*/  SEL R123, R244.reuse, R183, !P5 ;  /* 0x000000b7f47b7207 */ /* 0x042fe40006800000 */
[C---:B------:R-:W-:Y:S02]  /*1c480*/  SEL R139, R244.reuse, R182, !P5 ;  /* 0x000000b6f48b7207 */ /* 0x040fe40006800000 */
[C---:B------:R-:W-:Y:S01]  /*1c490*/  SEL R125, R244.reuse, R181, !P5 ;  /* 0x000000b5f47d7207 */ /* 0x040fe20006800000 */
[----:B------:R1:W-:Y:S04]  /*1c4a0*/  STL [R1+0x1f0], R123 ;  /* 0x0001f07b01007387 */ /* 0x0003e80000100800 */
[----:B------:R-:W-:Y:S01]  /*1c4b0*/  STL [R1+0x1dc], R139 ;  /* 0x0001dc8b01007387 */ /* 0x000fe20000100800 */
[----:B-1----:R-:W-:-:S03]  /*1c4c0*/  SEL R123, R244, R180, !P5 ;  /* 0x000000b4f47b7207 */ /* 0x002fc60006800000 */
[----:B------:R1:W-:Y:S04]  /*1c4d0*/  STL [R1+0x1d4], R125 ;  /* 0x0001d47d01007387 */ /* 0x0003e80000100800 */
[----:B------:R2:W-:Y:S01]  /*1c4e0*/  STL [R1+0x1d0], R123 ;  /* 0x0001d07b01007387 */ /* 0x0005e20000100800 */
[C---:B-1----:R-:W-:Y:S02]  /*1c4f0*/  SEL R125, R244.reuse, R0, !P5 ;  /* 0x00000000f47d7207 */ /* 0x042fe40006800000 */
[C---:B--2---:R-:W-:Y:S02]  /*1c500*/  SEL R123, R244.reuse, R177, !P5 ;  /* 0x000000b1f47b7207 */ /* 0x044fe40006800000 */
[----:B------:R-:W-:-:S03]  /*1c510*/  SEL R0, R244, R175, !P5 ;  /* 0x000000aff4007207 */ /* 0x000fc60006800000 */
[----:B------:R1:W-:Y:S01]  /*1c520*/  STL [R1+0x1ac], R123 ;  /* 0x0001ac7b01007387 */ /* 0x0003e20000100800 */
[----:B------:R-:W-:-:S03]  /*1c530*/  SEL R3, R244, R3, !P5 ;  /* 0x00000003f4037207 */ /* 0x000fc60006800000 */
[----:B------:R-:W-:Y:S01]  /*1c540*/  STL [R1+0x1a8], R125 ;  /* 0x0001a87d01007387 */ /* 0x000fe20000100800 */
[----:B-1----:R-:W-:-:S03]  /*1c550*/  SEL R123, R244, R174, !P5 ;  /* 0x000000aef47b7207 */ /* 0x002fc60006800000 */
[----:B------:R1:W-:Y:S04]  /*1c560*/  STL [R1+0x1a4], R0 ;  /* 0x0001a40001007387 */ /* 0x0003e80000100800 */
[----:B------:R-:W-:Y:S04]  /*1c570*/  STL [R1+0x1a0], R123 ;  /* 0x0001a07b01007387 */ /* 0x000fe80000100800 */
[----:B------:R-:W2:Y:S01]  /*1c580*/  LDL.LU R186, [R1+0x148] ;  /* 0x0001480001ba7983 */ /* 0x000ea20000300800 */
[----:B-1----:R-:W-:-:S03]  /*1c590*/  SEL R0, R244, R2, !P5 ;  /* 0x00000002f4007207 */ /* 0x002fc60006800000 */
[----:B------:R-:W-:Y:S01]  /*1c5a0*/  STL [R1+0x19c], R3 ;  /* 0x00019c0301007387 */ /* 0x000fe20000100800 */
[----:B------:R-:W-:-:S03]  /*1c5b0*/  SEL R137, R244, R185, !P5 ;  /* 0x000000b9f4897207 */ /* 0x000fc60006800000 */
[----:B------:R-:W3:Y:S01]  /*1c5c0*/  LDL.LU R146, [R1+0x144] ;  /* 0x0001440001927983 */ /* 0x000ee20000300800 */
[----:B------:R-:W-:-:S03]  /*1c5d0*/  SEL R138, R244, R184, !P5 ;  /* 0x000000b8f48a7207 */ /* 0x000fc60006800000 */
[----:B------:R1:W-:Y:S04]  /*1c5e0*/  STL [R1+0x198], R0 ;  /* 0x0001980001007387 */ /* 0x0003e80000100800 */
[----:B------:R-:W4:Y:S04]  /*1c5f0*/  LDL.LU R147, [R1+0x174] ;  /* 0x0001740001937983 */ /* 0x000f280000300800 */
[----:B------:R-:W3:Y:S04]  /*1c600*/  LDL.LU R185, [R1+0x190] ;  /* 0x0001900001b97983 */ /* 0x000ee80000300800 */
[----:B------:R-:W4:Y:S04]  /*1c610*/  LDL.LU R184, [R1+0x18c] ;  /* 0x00018c0001b87983 */ /* 0x000f280000300800 */
[----:B------:R-:W4:Y:S04]  /*1c620*/  LDL.LU R183, [R1+0x188] ;  /* 0x0001880001b77983 */ /* 0x000f280000300800 */
[----:B------:R-:W4:Y:S04]  /*1c630*/  LDL.LU R182, [R1+0x180] ;  /* 0x0001800001b67983 */ /* 0x000f280000300800 */
[----:B------:R-:W4:Y:S04]  /*1c640*/  LDL.LU R148, [R1+0x17c] ;  /* 0x00017c0001947983 */ /* 0x000f280000300800 */
[----:B------:R-:W4:Y:S01]  /*1c650*/  LDL.LU R151, [R1+0x184] ;  /* 0x0001840001977983 */ /* 0x000f220000300800 */
[----:B------:R-:W-:-:S03]  /*1c660*/  SEL R139, R244, R179, !P5 ;  /* 0x000000b3f48b7207 */ /* 0x000fc60006800000 */
[----:B------:R-:W4:Y:S04]  /*1c670*/  LDL.LU R181, [R1+0x178] ;  /* 0x0001780001b57983 */ /* 0x000f280000300800 */
[----:B------:R-:W4:Y:S01]  /*1c680*/  LDL.LU R152, [R1+0x14c] ;  /* 0x00014c0001987983 */ /* 0x000f220000300800 */
[----:B------:R-:W-:-:S03]  /*1c690*/  SEL R144, R244, R178, !P5 ;  /* 0x000000b2f4907207 */ /* 0x000fc60006800000 */
[----:B------:R-:W4:Y:S04]  /*1c6a0*/  LDL.LU R180, [R1+0x16c] ;  /* 0x00016c0001b47983 */ /* 0x000f280000300800 */
[----:B------:R-:W4:Y:S01]  /*1c6b0*/  LDL.LU R179, [R1+0x168] ;  /* 0x0001680001b37983 */ /* 0x000f220000300800 */
[----:B------:R-:W-:-:S03]  /*1c6c0*/  SEL R145, R244, R176, !P5 ;  /* 0x000000b0f4917207 */ /* 0x000fc60006800000 */
[----:B------:R-:W4:Y:S04]  /*1c6d0*/  LDL.LU R178, [R1+0x164] ;  /* 0x0001640001b27983 */ /* 0x000f280000300800 */
[----:B------:R-:W4:Y:S04]  /*1c6e0*/  LDL.LU R177, [R1+0x160] ;  /* 0x0001600001b17983 */ /* 0x000f280000300800 */
[----:B------:R-:W4:Y:S04]  /*1c6f0*/  LDL.LU R176, [R1+0x15c] ;  /* 0x00015c0001b07983 */ /* 0x000f280000300800 */
[----:B-1----:R-:W4:Y:S04]  /*1c700*/  LDL.LU R0, [R1+0x154] ;  /* 0x0001540001007983 */ /* 0x002f280000300800 */
        /* <DEDUP_REMOVED lines=14> */
[----:B--2---:R-:W-:-:S05]  /*1c7f0*/  SEL R186, R244, R186, !P5 ;  /* 0x000000baf4ba7207 */ /* 0x004fca0006800000 */
[----:B------:R1:W-:Y:S04]  /*1c800*/  STL [R1+0x194], R186 ;  /* 0x000194ba01007387 */ /* 0x0003e80000100800 */
[----:B-1----:R-:W2:Y:S01]  /*1c810*/  LDL.LU R186, [R1+0x52d8] ;  /* 0x0052d80001ba7983 */ /* 0x002ea20000300800 */
[C---:B---3--:R-:W-:Y:S02]  /*1c820*/  SEL R185, R244.reuse, R185, !P5 ;  /* 0x000000b9f4b97207 */ /* 0x048fe40006800000 */
[----:B----4-:R-:W-:-:S03]  /*1c830*/  SEL R184, R244, R184, !P5 ;  /* 0x000000b8f4b87207 */ /* 0x010fc60006800000 */
[----:B------:R1:W-:Y:S01]  /*1c840*/  STL [R1+0x190], R185 ;  /* 0x000190b901007387 */ /* 0x0003e20000100800 */
[C---:B------:R-:W-:Y:S02]  /*1c850*/  SEL R183, R244.reuse, R183, !P5 ;  /* 0x000000b7f4b77207 */ /* 0x040fe40006800000 */
[C---:B------:R-:W-:Y:S01]  /*1c860*/  SEL R182, R244.reuse, R182, !P5 ;  /* 0x000000b6f4b67207 */ /* 0x040fe20006800000 */
[----:B-1----:R-:W3:Y:S04]  /*1c870*/  LDL.LU R185, [R1+0x52d4] ;  /* 0x0052d40001b97983 */ /* 0x002ee80000300800 */
[----:B------:R1:W-:Y:S01]  /*1c880*/  STL [R1+0x18c], R184 ;  /* 0x00018cb801007387 */ /* 0x0003e20000100800 */
[----:B------:R-:W-:-:S03]  /*1c890*/  SEL R181, R244, R181, !P5 ;  /* 0x000000b5f4b57207 */ /* 0x000fc60006800000 */
[----:B-1----:R-:W4:Y:S01]  /*1c8a0*/  LDL.LU R184, [R1+0x52d0] ;  /* 0x0052d00001b87983 */ /* 0x002f220000300800 */
[----:B------:R-:W-:-:S03]  /*1c8b0*/  SEL R180, R244, R180, !P5 ;  /* 0x000000b4f4b47207 */ /* 0x000fc60006800000 */
[----:B------:R1:W-:Y:S01]  /*1c8c0*/  STL [R1+0x188], R183 ;  /* 0x000188b701007387 */ /* 0x0003e20000100800 */
[----:B------:R-:W-:-:S03]  /*1c8d0*/  SEL R179, R244, R179, !P5 ;  /* 0x000000b3f4b37207 */ /* 0x000fc60006800000 */
[----:B-1----:R-:W2:Y:S01]  /*1c8e0*/  LDL.LU R183, [R1+0x52cc] ;  /* 0x0052cc0001b77983 */ /* 0x002ea20000300800 */
[----:B------:R-:W-:-:S03]  /*1c8f0*/  SEL R178, R244, R178, !P5 ;  /* 0x000000b2f4b27207 */ /* 0x000fc60006800000 */
[----:B------:R1:W-:Y:S01]  /*1c900*/  STL [R1+0x174], R182 ;  /* 0x000174b601007387 */ /* 0x0003e20000100800 */
[C---:B------:R-:W-:Y:S02]  /*1c910*/  SEL R177, R244.reuse, R177, !P5 ;  /* 0x000000b1f4b17207 */ /* 0x040fe40006800000 */
[C---:B------:R-:W-:Y:S01]  /*1c920*/  SEL R176, R244.reuse, R176, !P5 ;  /* 0x000000b0f4b07207 */ /* 0x040fe20006800000 */
[----:B-1----:R-:W3:Y:S04]  /*1c930*/  LDL.LU R182, [R1+0x52c8] ;  /* 0x0052c80001b67983 */ /* 0x002ee80000300800 */
[----:B------:R1:W-:Y:S01]  /*1c940*/  STL [R1+0x170], R181 ;  /* 0x000170b501007387 */ /* 0x0003e20000100800 */
[----:B------:R-:W-:-:S03]  /*1c950*/  SEL R0, R244, R0, !P5 ;  /* 0x00000000f4007207 */ /* 0x000fc60006800000 */
        /* <DEDUP_REMOVED lines=20> */
[----:B-1----:R-:W2:Y:S04]  /*1caa0*/  LDL.LU R174, [R1+0x52a4] ;  /* 0x0052a40001ae7983 */ /* 0x002ea80000300800 */
[----:B------:R1:W-:Y:S04]  /*1cab0*/  STL [R1+0xd0], R3 ;  /* 0x0000d00301007387 */ /* 0x0003e80000100800 */
[----:B-1----:R-:W3:Y:S04]  /*1cac0*/  LDL.LU R3, [R1+0x52a0] ;  /* 0x0052a00001037983 */ /* 0x002ee80000300800 */
[----:B------:R1:W-:Y:S04]  /*1cad0*/  STL [R1+0xcc], R2 ;  /* 0x0000cc0201007387 */ /* 0x0003e80000100800 */
[----:B-1----:R-:W2:Y:S01]  /*1cae0*/  LDL.LU R2, [R1+0x529c] ;  /* 0x00529c0001027983 */ /* 0x002ea20000300800 */
[----:B------:R-:W-:-:S05]  /*1caf0*/  SEL R125, R244, R125, !P5 ;  /* 0x0000007df47d7207 */ /* 0x000fca0006800000 */
[----:B------:R1:W-:Y:S02]  /*1cb00*/  STL [R1+0xb0], R125 ;  /* 0x0000b07d01007387 */ /* 0x0003e40000100800 */
[C---:B-1----:R-:W-:Y:S02]  /*1cb10*/  SEL R125, R244.reuse, R123, !P5 ;  /* 0x0000007bf47d7207 */ /* 0x042fe40006800000 */
[C---:B------:R-:W-:Y:S02]  /*1cb20*/  SEL R123, R244.reuse, R249, !P5 ;  /* 0x000000f9f47b7207 */ /* 0x040fe40006800000 */
[C---:B------:R-:W-:Y:S01]  /*1cb30*/  SEL R249, R244.reuse, R250, !P5 ;  /* 0x000000faf4f97207 */ /* 0x040fe20006800000 */
[----:B------:R1:W-:Y:S04]  /*1cb40*/  STL [R1+0xa4], R125 ;  /* 0x0000a47d01007387 */ /* 0x0003e80000100800 */
[----:B------:R2:W-:Y:S01]  /*1cb50*/  STL [R1+0xa0], R123 ;  /* 0x0000a07b01007387 */ /* 0x0005e20000100800 */
[----:B-1----:R-:W-:-:S03]  /*1cb60*/  SEL R125, R244, R251, !P5 ;  /* 0x000000fbf47d7207 */ /* 0x002fc60006800000 */
[----:B------:R-:W-:Y:S01]  /*1cb70*/  STL [R1+0x9c], R249 ;  /* 0x00009cf901007387 */ /* 0x000fe20000100800 */
[C---:B----4-:R-:W-:Y:S02]  /*1cb80*/  SEL R0, R244.reuse, R0, !P5 ;  /* 0x00000000f4007207 */ /* 0x050fe40006800000 */
[C---:B---3--:R-:W-:Y:S02]  /*1cb90*/  SEL R3, R244.reuse, R3, !P5 ;  /* 0x00000003f4037207 */ /* 0x048fe40006800000 */
[C---:B--2---:R-:W-:Y:S02]  /*1cba0*/  SEL R123, R244.reuse, R2, !P5 ;  /* 0x00000002f47b7207 */ /* 0x044fe40006800000 */
[----:B------:R-:W2:Y:S04]  /*1cbb0*/  LDL.LU R2, [R1+0x5298] ;  /* 0x0052980001027983 */ /* 0x000ea80000300800 */
[----:B------:R-:W-:Y:S04]  /*1cbc0*/  STL [R1+0x98], R125 ;  /* 0x0000987d01007387 */ /* 0x000fe80000100800 */
[----:B------:R1:W-:Y:S04]  /*1cbd0*/  STL [R1+0x94], R123 ;  /* 0x0000947b01007387 */ /* 0x0003e80000100800 */
[----:B------:R3:W-:Y:S04]  /*1cbe0*/  STL [R1+0x90], R3 ;  /* 0x0000900301007387 */ /* 0x0007e80000100800 */
[----:B------:R4:W-:Y:S01]  /*1cbf0*/  STL [R1+0x84], R0 ;  /* 0x0000840001007387 */ /* 0x0009e20000100800 */
[----:B-1----:R-:W-:-:S02]  /*1cc00*/  SEL R123, R244, R176, !P5 ;  /* 0x000000b0f47b7207 */ /* 0x002fc40006800000 */
[----:B---3--:R-:W-:-:S03]  /*1cc10*/  SEL R3, R244, R177, !P5 ;  /* 0x000000b1f4037207 */ /* 0x008fc60006800000 */
[----:B------:R1:W-:Y:S01]  /*1cc20*/  STL [R1+0x80], R123 ;  /* 0x0000807b01007387 */ /* 0x0003e20000100800 */
[----:B----4-:R-:W-:-:S03]  /*1cc30*/  SEL R0, R244, R178, !P5 ;  /* 0x000000b2f4007207 */ /* 0x010fc60006800000 */
[----:B------:R3:W-:Y:S04]  /*1cc40*/  STL [R1+0x7c], R3 ;  /* 0x00007c0301007387 */ /* 0x0007e80000100800 */
[----:B------:R4:W-:Y:S01]  /*1cc50*/  STL [R1+0x78], R0 ;  /* 0x0000780001007387 */ /* 0x0009e20000100800 */
[C---:B-1----:R-:W-:Y:S02]  /*1cc60*/  SEL R123, R244.reuse, R183, !P5 ;  /* 0x000000b7f47b7207 */ /* 0x042fe40006800000 */
[C---:B---3--:R-:W-:Y:S02]  /*1cc70*/  SEL R3, R244.reuse, R184, !P5 ;  /* 0x000000b8f4037207 */ /* 0x048fe40006800000 */
[----:B----4-:R-:W-:-:S05]  /*1cc80*/  SEL R0, R244, R181, !P5 ;  /* 0x000000b5f4007207 */ /* 0x010fca0006800000 */
[----:B------:R1:W-:Y:S04]  /*1cc90*/  STL [R1+0x74], R0 ;  /* 0x0000740001007387 */ /* 0x0003e80000100800 */
[----:B------:R3:W-:Y:S04]  /*1cca0*/  STL [R1+0x54], R123 ;  /* 0x0000547b01007387 */ /* 0x0007e80000100800 */
[----:B------:R4:W-:Y:S01]  /*1ccb0*/  STL [R1+0x50], R3 ;  /* 0x0000500301007387 */ /* 0x0009e20000100800 */
[C---:B-1----:R-:W-:Y:S02]  /*1ccc0*/  SEL R0, R244.reuse, R185, !P5 ;  /* 0x000000b9f4007207 */ /* 0x042fe40006800000 */
[----:B---3--:R-:W-:-:S03]  /*1ccd0*/  SEL R123, R244, R186, !P5 ;  /* 0x000000baf47b7207 */ /* 0x008fc60006800000 */
[----:B------:R1:W-:Y:S01]  /*1cce0*/  STL [R1+0x4c], R0 ;  /* 0x00004c0001007387 */ /* 0x0003e20000100800 */
[----:B----4-:R-:W-:-:S03]  /*1ccf0*/  SEL R3, R244, R187, !P5 ;  /* 0x000000bbf4037207 */ /* 0x010fc60006800000 */
[----:B------:R3:W-:Y:S04]  /*1cd00*/  STL [R1+0x48], R123 ;  /* 0x0000487b01007387 */ /* 0x0007e80000100800 */
[----:B------:R4:W-:Y:S01]  /*1cd10*/  STL [R1+0x34], R3 ;  /* 0x0000340301007387 */ /* 0x0009e20000100800 */
[C---:B-1----:R-:W-:Y:S02]  /*1cd20*/  SEL R0, R244.reuse, R188, !P5 ;  /* 0x000000bcf4007207 */ /* 0x042fe40006800000 */
[C---:B---3--:R-:W-:Y:S02]  /*1cd30*/  SEL R123, R244.reuse, R192, !P5 ;  /* 0x000000c0f47b7207 */ /* 0x048fe40006800000 */
[C---:B----4-:R-:W-:Y:S01]  /*1cd40*/  SEL R3, R244.reuse, R191, !P5 ;  /* 0x000000bff4037207 */ /* 0x050fe20006800000 */
[----:B------:R-:W-:Y:S01]  /*1cd50*/  STL [R1+0x30], R0 ;  /* 0x0000300001007387 */ /* 0x000fe20000100800 */
[----:B------:R-:W-:-:S03]  /*1cd60*/  SEL R125, R244, R197, !P5 ;  /* 0x000000c5f47d7207 */ /* 0x000fc60006800000 */
[----:B------:R-:W-:Y:S04]  /*1cd70*/  STL [R1+0x2c], R3 ;  /* 0x00002c0301007387 */ /* 0x000fe80000100800 */
[----:B------:R1:W-:Y:S04]  /*1cd80*/  STL [R1+0x28], R123 ;  /* 0x0000287b01007387 */ /* 0x0003e80000100800 */
[----:B------:R-:W-:Y:S01]  /*1cd90*/  STL [R1+0xc], R125 ;  /* 0x00000c7d01007387 */ /* 0x000fe20000100800 */
[----:B-1----:R-:W-:-:S05]  /*1cda0*/  SEL R123, R244, R199, !P5 ;  /* 0x000000c7f47b7207 */ /* 0x002fca0006800000 */
[----:B------:R1:W-:Y:S04]  /*1cdb0*/  STL [R1+0x4], R123 ;  /* 0x0000047b01007387 */ /* 0x0003e80000100800 */
[----:B-1----:R-:W3:Y:S01]  /*1cdc0*/  LDL.LU R123, [R1+0x6c0] ;  /* 0x0006c000017b7983 */ /* 0x002ee20000300800 */
[C---:B------:R-:W-:Y:S02]  /*1cdd0*/  SEL R176, R244.reuse, R200, !P5 ;  /* 0x000000c8f4b07207 */ /* 0x040fe40006800000 */
[----:B------:R-:W-:-:S03]  /*1cde0*/  SEL R125, R244, R201, !P5 ;  /* 0x000000c9f47d7207 */ /* 0x000fc60006800000 */
[----:B------:R1:W-:Y:S04]  /*1cdf0*/  STL [R1], R176 ;  /* 0x000000b001007387 */ /* 0x0003e80000100800 */
[----:B------:R4:W-:Y:S04]  /*1ce00*/  STL [R1+0x8], R125 ;  /* 0x0000087d01007387 */ /* 0x0009e80000100800 */
[----:B------:R-:W3:Y:S04]  /*1ce10*/  LDL.LU R186, [R1+0x70] ;  /* 0x0000700001ba7983 */ /* 0x000ee80000300800 */
[----:B------:R-:W3:Y:S04]  /*1ce20*/  LDL.LU R185, [R1+0x208] ;  /* 0x0002080001b97983 */ /* 0x000ee80000300800 */
[----:B------:R-:W3:Y:S04]  /*1ce30*/  LDL.LU R184, [R1+0x28c] ;  /* 0x00028c0001b87983 */ /* 0x000ee80000300800 */
[----:B------:R-:W3:Y:S04]  /*1ce40*/  LDL.LU R183, [R1+0x2ac] ;  /* 0x0002ac0001b77983 */ /* 0x000ee80000300800 */
[----:B------:R-:W3:Y:S04]  /*1ce50*/  LDL.LU R181, [R1+0x2e8] ;  /* 0x0002e80001b57983 */ /* 0x000ee80000300800 */
[----:B------:R-:W3:Y:S04]  /*1ce60*/  LDL.LU R178, [R1+0x318] ;  /* 0x0003180001b27983 */ /* 0x000ee80000300800 */
[----:B------:R-:W3:Y:S04]  /*1ce70*/  LDL.LU R177, [R1+0x338] ;  /* 0x0003380001b17983 */ /* 0x000ee80000300800 */
[----:B-1----:R-:W3:Y:S01]  /*1ce80*/  LDL.LU R176, [R1+0x374] ;  /* 0x0003740001b07983 */ /* 0x002ee20000300800 */
[----:B------:R-:W-:-:S02]  /*1ce90*/  LEA R122, P3, R124, UR6, 0x2 ;  /* 0x000000067c7a7c11 */ /* 0x000fc4000f8610ff */
[----:B------:R-:W-:Y:S02]  /*1cea0*/  LEA R124, P4, R252, UR6, 0x2 ;  /* 0x00000006fc7c7c11 */ /* 0x000fe4000f8810ff */
[C---:B------:R-:W-:Y:S02]  /*1ceb0*/  SEL R78, R244.reuse, R78, !P5 ;  /* 0x0000004ef44e7207 */ /* 0x040fe40006800000 */
[C---:B------:R-:W-:Y:S02]  /*1cec0*/  SEL R86, R244.reuse, R86, !P5 ;  /* 0x00000056f4567207 */ /* 0x040fe40006800000 */
[C---:B------:R-:W-:Y:S02]  /*1ced0*/  SEL R70, R244.reuse, R70, !P5 ;  /* 0x00000046f4467207 */ /* 0x040fe40006800000 */
[C---:B------:R-:W-:Y:S02]  /*1cee0*/  SEL R62, R244.reuse, R62, !P5 ;  /* 0x0000003ef43e7207 */ /* 0x040fe40006800000 */
[----:B------:R-:W-:-:S02]  /*1cef0*/  SEL R54, R244, R54, !P5 ;  /* 0x00000036f4367207 */ /* 0x000fc40006800000 */
[C---:B------:R-:W-:Y:S02]  /*1cf00*/  SEL R46, R244.reuse, R46, !P5 ;  /* 0x0000002ef42e7207 */ /* 0x040fe40006800000 */
        /* <DEDUP_REMOVED lines=40> */
[----:B------:R-:W-:Y:S01]  /*1d190*/  SEL R60, R244, R60, !P5 ;  /* 0x0000003cf43c7207 */ /* 0x000fe20006800000 */
[----:B------:R-:W-:Y:S01]  /*1d1a0*/  IMAD R31, R31, UR17, RZ ;  /* 0x000000111f1f7c24 */ /* 0x000fe2000f8e02ff */
[----:B----4-:R-:W-:Y:S01]  /*1d1b0*/  LEA.HI.X.SX32 R125, R252, UR7, 0x2, P4 ;  /* 0x00000007fc7d7c11 */ /* 0x010fe2000a0f16ff */
[----:B------:R-:W-:Y:S01]  /*1d1c0*/  IMAD R12, R12, UR19, RZ ;  /* 0x000000130c0c7c24 */ /* 0x000fe2000f8e02ff */
[----:B------:R-:W-:Y:S01]  /*1d1d0*/  SEL R182, R244, R182, !P5 ;  /* 0x000000b6f4b67207 */ /* 0x000fe20006800000 */
[----:B------:R-:W-:Y:S01]  /*1d1e0*/  ULDC UR6, c[0x0][0x240] ;  /* 0x0000900000067ab9 */ /* 0x000fe20000000800 */
[----:B--2---:R-:W-:-:S02]  /*1d1f0*/  ISETP.NE.AND P0, PT, R2, RZ, PT ;  /* 0x000000ff0200720c */ /* 0x004fc40003f05270 */
        /* <DEDUP_REMOVED lines=19> */
[----:B------:R-:W-:Y:S01]  /*1d330*/  SEL R242, R244, R242, !P5 ;  /* 0x000000f2f4f27207 */ /* 0x000fe20006800000 */
[----:B------:R-:W-:Y:S01]  /*1d340*/  IMAD R144, R144, UR9, RZ ;  /* 0x0000000990907c24 */ /* 0x000fe2000f8e02ff */
[----:B------:R-:W-:Y:S01]  /*1d350*/  LOP3.LUT R252, RZ, R2, RZ, 0x33, !PT ;  /* 0x00000002fffc7212 */ /* 0x000fe200078e33ff */
[----:B------:R-:W-:Y:S01]  /*1d360*/  ULDC UR9, c[0x0][0x240] ;  /* 0x0000900000097ab9 */ /* 0x000fe20000000800 */
[C---:B------:R-:W-:Y:S02]  /*1d370*/  SEL R175, R244.reuse, R175, !P5 ;  /* 0x000000aff4af7207 */ /* 0x040fe40006800000 */
[C---:B------:R-:W-:Y:S01]  /*1d380*/  SEL R130, R244.reuse, R130, !P5 ;  /* 0x00000082f4827207 */ /* 0x040fe20006800000 */
[----:B------:R-:W-:Y:S01]  /*1d390*/  STL [R1+0x5164], R252 ;  /* 0x005164fc01007387 */ /* 0x000fe20000100800 */
[----:B------:R-:W-:-:S02]  /*1d3a0*/  SEL R248, R244, R248, !P5 ;  /* 0x000000f8f4f87207 */ /* 0x000fc40006800000 */
[C---:B------:R-:W-:Y:S02]  /*1d3b0*/  SEL R113, R244.reuse, R113, !P5 ;  /* 0x00000071f4717207 */ /* 0x040fe40006800000 */
[C---:B------:R-:W-:Y:S02]  /*1d3c0*/  SEL R154, R244.reuse, R154, !P5 ;  /* 0x0000009af49a7207 */ /* 0x040fe40006800000 */
[----:B---3--:R-:W-:Y:S01]  /*1d3d0*/  LEA.HI.X.SX32 R123, R123, UR7, 0x2, P3 ;  /* 0x000000077b7b7c11 */ /* 0x008fe200098f16ff */
[----:B------:R-:W-:Y:S01]  /*1d3e0*/  ULDC UR7, c[0x0][0x240] ;  /* 0x0000900000077ab9 */ /* 0x000fe20000000800 */
[----:B------:R-:W-:Y:S01]  /*1d3f0*/  SEL R0, R244, R193, !P5 ;  /* 0x000000c1f4007207 */ /* 0x000fe20006800000 */
[----:B------:R-:W-:Y:S01]  /*1d400*/  IMAD R78, R78, UR7, RZ ;  /* 0x000000074e4e7c24 */ /* 0x000fe2000f8e02ff */
[----:B------:R-:W-:Y:S01]  /*1d410*/  SEL R153, R244, R153, !P5 ;  /* 0x00000099f4997207 */ /* 0x000fe20006800000 */
[----:B------:R-:W-:Y:S01]  /*1d420*/  IMAD R2, R86, UR7, RZ ;  /* 0x0000000756027c24 */ /* 0x000fe2000f8e02ff */
[----:B------:R-:W-:Y:S01]  /*1d430*/  SEL R157, R244, R157, !P5 ;  /* 0x0000009df49d7207 */ /* 0x000fe20006800000 */
[----:B------:R-:W-:Y:S01]  /*1d440*/  IMAD R121, R121, UR11, RZ ;  /* 0x0000000b79797c24 */ /* 0x000fe2000f8e02ff */
[----:B------:R-:W-:Y:S01]  /*1d450*/  STL [R1+0x51f0], R78 ;  /* 0x0051f04e01007387 */ /* 0x000fe20000100800 */
[----:B------:R-:W-:Y:S01]  /*1d460*/  IMAD R62, R62, UR7, RZ ;  /* 0x000000073e3e7c24 */ /* 0x000fe2000f8e02ff */
[----:B------:R-:W-:Y:S01]  /*1d470*/  SEL R174, R244, R174, !P5 ;  /* 0x000000aef4ae7207 */ /* 0x000fe20006800000 */
[----:B------:R-:W-:Y:S01]  /*1d480*/  IMAD R54, R54, UR7, RZ ;  /* 0x0000000736367c24 */ /* 0x000fe2000f8e02ff */
[----:B------:R1:W-:Y:S01]  /*1d490*/  STL [R1+0x4d4], R2 ;  /* 0x0004d40201007387 */ /* 0x0003e20000100800 */
[----:B------:R-:W-:Y:S01]  /*1d4a0*/  IMAD R38, R38, UR7, RZ ;  /* 0x0000000726267c24 */ /* 0x000fe2000f8e02ff */
[----:B------:R-:W-:Y:S01]  /*1d4b0*/  SEL R180, R244, R180, !P5 ;  /* 0x000000b4f4b47207 */ /* 0x000fe20006800000 */
[----:B------:R-:W-:Y:S01]  /*1d4c0*/  IMAD R30, R30, UR7, RZ ;  /* 0x000000071e1e7c24 */ /* 0x000fe2000f8e02ff */
[----:B------:R-:W-:Y:S01]  /*1d4d0*/  ULDC UR11, c[0x0][0x240] ;  /* 0x00009000000b7ab9 */ /* 0x000fe20000000800 */
[----:B------:R-:W-:Y:S01]  /*1d4e0*/  IMAD R104, R104, UR13, RZ ;  /* 0x0000000d68687c24 */ /* 0x000fe2000f8e02ff */
[----:B------:R-:W-:-:S02]  /*1d4f0*/  SEL R95, R244, R95, !P5 ;  /* 0x0000005ff45f7207 */ /* 0x000fc40006800000 */
[----:B------:R-:W-:Y:S01]  /*1d500*/  SEL R132, R244, R132, !P5 ;  /* 0x00000084f4847207 */ /* 0x000fe20006800000 */
[----:B------:R-:W-:Y:S01]  /*1d510*/  IMAD R77, R77, UR15, RZ ;  /* 0x0000000f4d4d7c24 */ /* 0x000fe2000f8e02ff */
[----:B------:R-:W-:Y:S01]  /*1d520*/  ULDC UR13, c[0x0][0x240] ;  /* 0x00009000000d7ab9 */ /* 0x000fe20000000800 */
[----:B-1----:R-:W-:Y:S01]  /*1d530*/  IMAD R2, R70, UR7, RZ ;  /* 0x0000000746027c24 */ /* 0x002fe2000f8e02ff */
[----:B------:R-:W-:Y:S01]  /*1d540*/  SEL R41, R244, R41, !P5 ;  /* 0x00000029f4297207 */ /* 0x000fe20006800000 */
[----:B------:R-:W-:Y:S01]  /*1d550*/  IMAD R214, R214, UR7, RZ ;  /* 0x00000007d6d67c24 */ /* 0x000fe2000f8e02ff */
[----:B------:R-:W-:Y:S01]  /*1d560*/  ULDC UR15, c[0x0][0x240] ;  /* 0x00009000000f7ab9 */ /* 0x000fe20000000800 */
[----:B------:R-:W-:Y:S01]  /*1d570*/  ULDC UR17, c[0x0][0x240] ;  /* 0x0000900000117ab9 */ /* 0x000fe20000000800 */
[----:B------:R1:W-:Y:S01]  /*1d580*/  STL [R1+0x4d0], R2 ;  /* 0x0004d00201007387 */ /* 0x0003e20000100800 */
[----:B------:R-:W-:Y:S01]  /*1d590*/  IMAD R21, R21, UR18, RZ ;  /* 0x0000001215157c24 */ /* 0x000fe2000f8e02ff */
[----:B------:R-:W-:Y:S01]  /*1d5a0*/  ULDC UR18, c[0x0][0x240] ;  /* 0x0000900000127ab9 */ /* 0x000fe20000000800 */
[----:B------:R-:W-:Y:S01]  /*1d5b0*/  SEL R5, R244, R5, !P5 ;  /* 0x00000005f4057207 */ /* 0x000fe20006800000 */
[----:B------:R-:W-:Y:S01]  /*1d5c0*/  STL [R1+0x4b8], R62 ;  /* 0x0004b83e01007387 */ /* 0x000fe20000100800 */
[----:B------:R-:W-:Y:S01]  /*1d5d0*/  ULDC UR19, c[0x0][0x240] ;  /* 0x0000900000137ab9 */ /* 0x000fe20000000800 */
[----:B-1----:R-:W-:-:S02]  /*1d5e0*/  IMAD R2, R46, UR7, RZ ;  /* 0x000000072e027c24 */ /* 0x002fc4000f8e02ff */
[----:B------:R-:W-:Y:S04]  /*1d5f0*/  STL [R1+0x4b4], R54 ;  /* 0x0004b43601007387 */ /* 0x000fe80000100800 */
[----:B------:R1:W-:Y:S04]  /*1d600*/  STL [R1+0x4b0], R2 ;  /* 0x0004b00201007387 */ /* 0x0003e80000100800 */
[----:B------:R-:W-:Y:S01]  /*1d610*/  STL [R1+0x4a8], R38 ;  /* 0x0004a82601007387 */ /* 0x000fe20000100800 */
[----:B-1----:R-:W-:-:S03]  /*1d620*/  IMAD R2, R22, UR7, RZ ;  /* 0x0000000716027c24 */ /* 0x002fc6000f8e02ff */
[----:B------:R-:W-:Y:S01]  /*1d630*/  STL [R1+0x4a0], R30 ;  /* 0x0004a01e01007387 */ /* 0x000fe20000100800 */
[----:B------:R-:W-:Y:S02]  /*1d640*/  IMAD R22, R14, UR7, RZ ;  /* 0x000000070e167c24 */ /* 0x000fe4000f8e02ff */
[----:B------:R-:W-:Y:S01]  /*1d650*/  IMAD R14, R186, UR7, RZ ;  /* 0x00000007ba0e7c24 */ /* 0x000fe2000f8e02ff */
[----:B------:R1:W-:Y:S04]  /*1d660*/  STL [R1+0x490], R2 ;  /* 0x0004900201007387 */ /* 0x0003e80000100800 */
[----:B------:R2:W-:Y:S01]  /*1d670*/  STL [R1+0x48c], R22 ;  /* 0x00048c1601007387 */ /* 0x0005e20000100800 */
[----:B-1----:R-:W-:-:S03]  /*1d680*/  IMAD R2, R185, UR7, RZ ;  /* 0x00000007b9027c24 */ /* 0x002fc6000f8e02ff */
[----:B------:R1:W-:Y:S01]  /*1d690*/  STL [R1+0x488], R14 ;  /* 0x0004880e01007387 */ /* 0x0003e20000100800 */
[----:B--2---:R-:W-:-:S03]  /*1d6a0*/  IMAD R22, R184, UR7, RZ ;  /* 0x00000007b8167c24 */ /* 0x004fc6000f8e02ff */
[----:B------:R2:W-:Y:S01]  /*1d6b0*/  STL [R1+0x484], R2 ;  /* 0x0004840201007387 */ /* 0x0005e20000100800 */
[----:B-1----:R-:W-:-:S03]  /*1d6c0*/  IMAD R14, R183, UR7, RZ ;  /* 0x00000007b70e7c24 */ /* 0x002fc6000f8e02ff */
[----:B------:R1:W-:Y:S01]  /*1d6d0*/  STL [R1+0x480], R22 ;  /* 0x0004801601007387 */ /* 0x0003e20000100800 */
[----:B--2---:R-:W-:-:S03]  /*1d6e0*/  IMAD R2, R181, UR7, RZ ;  /* 0x00000007b5027c24 */ /* 0x004fc6000f8e02ff */
[----:B------:R2:W-:Y:S04]  /*1d6f0*/  STL [R1+0x464], R14 ;  /* 0x0004640e01007387 */ /* 0x0005e80000100800 */
[----:B------:R3:W-:Y:S01]  /*1d700*/  STL [R1+0x460], R2 ;  /* 0x0004600201007387 */ /* 0x0007e20000100800 */
[----:B-1----:R-:W-:Y:S02]  /*1d710*/  IMAD R22, R178, UR7, RZ ;  /* 0x00000007b2167c24 */ /* 0x002fe4000f8e02ff */
[----:B--2---:R-:W-:-:S03]  /*1d720*/  IMAD R14, R177, UR7, RZ ;  /* 0x00000007b10e7c24 */ /* 0x004fc6000f8e02ff */
[----:B------:R-:W-:Y:S01]  /*1d730*/  STL [R1+0x454], R22 ;  /* 0x0004541601007387 */ /* 0x000fe20000100800 */
[----:B---3--:R-:W-:-:S03]  /*1d740*/  IMAD R2, R176, UR7, RZ ;  /* 0x00000007b0027c24 */ /* 0x008fc6000f8e02ff */
[----:B------:R1:W-:Y:S01]  /*1d750*/  STL [R1+0x44c], R14 ;  /* 0x00044c0e01007387 */ /* 0x0003e20000100800 */
[----:B------:R-:W-:-:S03]  /*1d760*/  IMAD R206, R206, UR7, RZ ;  /* 0x00000007cece7c24 */ /* 0x000fc6000f8e02ff */
[----:B------:R2:W-:Y:S01]  /*1d770*/  STL [R1+0x448], R2 ;  /* 0x0004480201007387 */ /* 0x0005e20000100800 */
[----:B------:R-:W-:Y:S02]  /*1d780*/  IMAD R198, R198, UR7, RZ ;  /* 0x00000007c6c67c24 */ /* 0x000fe4000f8e02ff */
[----:B-1----:R-:W-:Y:S02]  /*1d790*/  IMAD R14, R56, UR7, RZ ;  /* 0x00000007380e7c24 */ /* 0x002fe4000f8e02ff */
[----:B--2---:R-:W-:-:S03]  /*1d7a0*/  IMAD R2, R230, UR7, RZ ;  /* 0x00000007e6027c24 */ /* 0x004fc6000f8e02ff */
[----:B------:R1:W-:Y:S01]  /*1d7b0*/  STL [R1+0x438], R14 ;  /* 0x0004380e01007387 */ /* 0x0003e20000100800 */
[----:B------:R-:W-:Y:S02]  /*1d7c0*/  IMAD R190, R190, UR7, RZ ;  /* 0x00000007bebe7c24 */ /* 0x000fe4000f8e02ff */
[----:B------:R-:W-:Y:S01]  /*1d7d0*/  IMAD R22, R182, UR7, RZ ;  /* 0x00000007b6167c24 */ /* 0x000fe2000f8e02ff */
[----:B------:R-:W-:Y:S04]  /*1d7e0*/  STL [R1+0x51f4], R214 ;  /* 0x0051f4d601007387 */ /* 0x000fe80000100800 */
[----:B------:R2:W-:Y:S01]  /*1d7f0*/  STL [R1+0x430], R2 ;  /* 0x0004300201007387 */ /* 0x0005e20000100800 */
[----:B-1----:R-:W-:-:S03]  /*1d800*/  IMAD R14, R175, UR7, RZ ;  /* 0x00000007af0e7c24 */ /* 0x002fc6000f8e02ff */
[----:B------:R-:W-:Y:S04]  /*1d810*/  STL [R1+0x51f8], R206 ;  /* 0x0051f8ce01007387 */ /* 0x000fe80000100800 */
[----:B------:R-:W-:Y:S01]  /*1d820*/  STL [R1+0x51fc], R198 ;  /* 0x0051fcc601007387 */ /* 0x000fe20000100800 */
[----:B--2---:R-:W-:-:S03]  /*1d830*/  IMAD R2, R248, UR7, RZ ;  /* 0x00000007f8027c24 */ /* 0x004fc6000f8e02ff */
[----:B------:R-:W-:Y:S04]  /*1d840*/  STL [R1+0x5200], R190 ;  /* 0x005200be01007387 */ /* 0x000fe80000100800 */
[----:B------:R1:W-:Y:S04]  /*1d850*/  STL [R1+0x424], R22 ;  /* 0x0004241601007387 */ /* 0x0003e80000100800 */
[----:B------:R2:W-:Y:S04]  /*1d860*/  STL [R1+0x414], R14 ;  /* 0x0004140e01007387 */ /* 0x0005e80000100800 */
[----:B------:R3:W-:Y:S01]  /*1d870*/  STL [R1+0x410], R2 ;  /* 0x0004100201007387 */ /* 0x0007e20000100800 */
[----:B-1----:R-:W-:-:S02]  /*1d880*/  IMAD R22, R154, UR7, RZ ;  /* 0x000000079a167c24 */ /* 0x002fc4000f8e02ff */
[----:B--2---:R-:W-:-:S03]  /*1d890*/  IMAD R14, R152, UR7, RZ ;  /* 0x00000007980e7c24 */ /* 0x004fc6000f8e02ff */
[----:B------:R1:W-:Y:S01]  /*1d8a0*/  STL [R1+0x40c], R22 ;  /* 0x00040c1601007387 */ /* 0x0003e20000100800 */
[----:B---3--:R-:W-:-:S03]  /*1d8b0*/  IMAD R2, R147, UR7, RZ ;  /* 0x0000000793027c24 */ /* 0x008fc6000f8e02ff */
[----:B------:R2:W-:Y:S01]  /*1d8c0*/  STL [R1+0x408], R14 ;  /* 0x0004080e01007387 */ /* 0x0005e20000100800 */
[----:B------:R-:W-:-:S03]  /*1d8d0*/  IMAD R128, R128, UR7, RZ ;  /* 0x0000000780807c24 */ /* 0x000fc6000f8e02ff */
[----:B------:R3:W-:Y:S01]  /*1d8e0*/  STL [R1+0x400], R2 ;  /* 0x0004000201007387 */ /* 0x0007e20000100800 */
[----:B-1----:R-:W-:Y:S02]  /*1d8f0*/  IMAD R22, R145, UR7, RZ ;  /* 0x0000000791167c24 */ /* 0x002fe4000f8e02ff */
[----:B--2---:R-:W-:-:S03]  /*1d900*/  IMAD R14, R138, UR7, RZ ;  /* 0x000000078a0e7c24 */ /* 0x004fc6000f8e02ff */
[----:B------:R1:W-:Y:S01]  /*1d910*/  STL [R1+0x3ec], R22 ;  /* 0x0003ec1601007387 */ /* 0x0003e20000100800 */
[----:B---3--:R-:W-:-:S03]  /*1d920*/  IMAD R2, R136, UR7, RZ ;  /* 0x0000000788027c24 */ /* 0x008fc6000f8e02ff */
[----:B------:R2:W-:Y:S01]  /*1d930*/  STL [R1+0x3d4], R14 ;  /* 0x0003d40e01007387 */ /* 0x0005e20000100800 */
[----:B------:R-:W-:Y:S02]  /*1d940*/  IMAD R119, R119, UR7, RZ ;  /* 0x0000000777777c24 */ /* 0x000fe4000f8e02ff */
[----:B------:R-:W-:Y:S01]  /*1d950*/  IMAD R115, R115, UR7, RZ ;  /* 0x0000000773737c24 */ /* 0x000fe2000f8e02ff */
[----:B------:R-:W-:Y:S01]  /*1d960*/  STL [R1+0x5204], R128 ;  /* 0x0052048001007387 */ /* 0x000fe20000100800 */
[----:B------:R-:W-:-:S03]  /*1d970*/  IMAD R111, R111, UR7, RZ ;  /* 0x000000076f6f7c24 */ /* 0x000fc6000f8e02ff */
[----:B------:R3:W-:Y:S01]  /*1d980*/  STL [R1+0x3d0], R2 ;  /* 0x0003d00201007387 */ /* 0x0007e20000100800 */
[----:B-1----:R-:W-:-:S03]  /*1d990*/  IMAD R22, R102, UR7, RZ ;  /* 0x0000000766167c24 */ /* 0x002fc6000f8e02ff */
[----:B------:R-:W-:Y:S01]  /*1d9a0*/  STL [R1+0x5208], R119 ;  /* 0x0052087701007387 */ /* 0x000fe20000100800 */
[----:B--2---:R-:W-:Y:S02]  /*1d9b0*/  IMAD R14, R97, UR7, RZ ;  /* 0x00000007610e7c24 */ /* 0x004fe4000f8e02ff */
[----:B---3--:R-:W-:Y:S01]  /*1d9c0*/  IMAD R2, R106, UR7, RZ ;  /* 0x000000076a027c24 */ /* 0x008fe2000f8e02ff */
[----:B------:R-:W-:Y:S01]  /*1d9d0*/  STL [R1+0x520c], R115 ;  /* 0x00520c7301007387 */ /* 0x000fe20000100800 */
[----:B------:R-:W-:-:S03]  /*1d9e0*/  IMAD R67, R67, UR7, RZ ;  /* 0x0000000743437c24 */ /* 0x000fc6000f8e02ff */
[----:B------:R-:W-:Y:S01]  /*1d9f0*/  STL [R1+0x5210], R111 ;  /* 0x0052106f01007387 */ /* 0x000fe20000100800 */
[----:B------:R-:W-:-:S03]  /*1da00*/  IMAD R43, R43, UR7, RZ ;  /* 0x000000072b2b7c24 */ /* 0x000fc6000f8e02ff */
[----:B------:R1:W-:Y:S01]  /*1da10*/  STL [R1+0x3cc], R2 ;  /* 0x0003cc0201007387 */ /* 0x0003e20000100800 */
[----:B------:R-:W-:Y:S02]  /*1da20*/  IMAD R33, R33, UR7, RZ ;  /* 0x0000000721217c24 */ /* 0x000fe4000f8e02ff */
[----:B------:R-:W-:Y:S01]  /*1da30*/  IMAD R24, R24, UR7, RZ ;  /* 0x0000000718187c24 */ /* 0x000fe2000f8e02ff */
[----:B------:R-:W-:Y:S01]  /*1da40*/  STL [R1+0x3c0], R22 ;  /* 0x0003c01601007387 */ /* 0x000fe20000100800 */
[----:B-1----:R-:W-:-:S03]  /*1da50*/  IMAD R2, R90, UR7, RZ ;  /* 0x000000075a027c24 */ /* 0x002fc6000f8e02ff */
[----:B------:R1:W-:Y:S01]  /*1da60*/  STL [R1+0x3b8], R14 ;  /* 0x0003b80e01007387 */ /* 0x0003e20000100800 */
[----:B------:R-:W-:-:S03]  /*1da70*/  IMAD R7, R7, UR7, RZ ;  /* 0x0000000707077c24 */ /* 0x000fc6000f8e02ff */
[----:B------:R-:W-:Y:S04]  /*1da80*/  STL [R1+0x5214], R67 ;  /* 0x0052144301007387 */ /* 0x000fe80000100800 */
[----:B------:R2:W-:Y:S01]  /*1da90*/  STL [R1+0x36c], R2 ;  /* 0x00036c0201007387 */ /* 0x0005e20000100800 */
[----:B-1----:R-:W-:-:S03]  /*1daa0*/  IMAD R14, R15, UR7, RZ ;  /* 0x000000070f0e7c24 */ /* 0x002fc6000f8e02ff */
[----:B------:R-:W-:Y:S04]  /*1dab0*/  STL [R1+0x5218], R43 ;  /* 0x0052182b01007387 */ /* 0x000fe80000100800 */
[----:B------:R-:W-:Y:S01]  /*1dac0*/  STL [R1+0x521c], R33 ;  /* 0x00521c2101007387 */ /* 0x000fe20000100800 */
[----:B--2---:R-:W-:-:S03]  /*1dad0*/  IMAD R2, R167, UR7, RZ ;  /* 0x00000007a7027c24 */ /* 0x004fc6000f8e02ff */
[----:B------:R-:W-:Y:S04]  /*1dae0*/  STL [R1+0x5220], R24 ;  /* 0x0052201801007387 */ /* 0x000fe80000100800 */
[----:B------:R-:W-:Y:S04]  /*1daf0*/  STL [R1+0x340], R14 ;  /* 0x0003400e01007387 */ /* 0x000fe80000100800 */
[----:B------:R-:W2:Y:S04]  /*1db00*/  LDL.LU R187, [R1+0x20] ;  /* 0x0000200001bb7983 */ /* 0x000ea80000300800 */
[----:B------:R-:W-:Y:S04]  /*1db10*/  STL [R1+0x338], R7 ;  /* 0x0003380701007387 */ /* 0x000fe80000100800 */
[----:B------:R-:W3:Y:S04]  /*1db20*/  LDL.LU R186, [R1+0x1bc] ;  /* 0x0001bc0001ba7983 */ /* 0x000ee80000300800 */
[----:B------:R1:W-:Y:S04]  /*1db30*/  STL [R1+0x318], R2 ;  /* 0x0003180201007387 */ /* 0x0003e80000100800 */
[----:B------:R-:W4:Y:S04]  /*1db40*/  LDL.LU R185, [R1+0x280] ;  /* 0x0002800001b97983 */ /* 0x000f280000300800 */
[----:B------:R-:W4:Y:S01]  /*1db50*/  LDL.LU R184, [R1+0x2cc] ;  /* 0x0002cc0001b87983 */ /* 0x000f220000300800 */
[----:B-1----:R-:W-:-:S03]  /*1db60*/  IMAD R2, R159, UR7, RZ ;  /* 0x000000079f027c24 */ /* 0x002fc6000f8e02ff */
[----:B------:R-:W4:Y:S04]  /*1db70*/  LDL.LU R183, [R1+0x30c] ;  /* 0x00030c0001b77983 */ /* 0x000f280000300800 */
[----:B------:R-:W4:Y:S04]  /*1db80*/  LDL.LU R181, [R1+0x334] ;  /* 0x0003340001b57983 */ /* 0x000f280000300800 */
[----:B------:R1:W-:Y:S04]  /*1db90*/  STL [R1+0x314], R2 ;  /* 0x0003140201007387 */ /* 0x0003e80000100800 */
[----:B------:R-:W4:Y:S04]  /*1dba0*/  LDL.LU R178, [R1+0x380] ;  /* 0x0003800001b27983 */ /* 0x000f280000300800 */
[----:B------:R-:W4:Y:S04]  /*1dbb0*/  LDL.LU R177, [R1+0x404] ;  /* 0x0004040001b17983 */ /* 0x000f280000300800 */
[----:B------:R-:W4:Y:S01]  /*1dbc0*/  LDL.LU R176, [R1+0x450] ;  /* 0x0004500001b07983 */ /* 0x000f220000300800 */
[----:B------:R-:W-:-:S02]  /*1dbd0*/  IMAD R143, R143, UR7, RZ ;  /* 0x000000078f8f7c24 */ /* 0x000fc4000f8e02ff */
[----:B------:R-:W-:Y:S02]  /*1dbe0*/  IMAD R135, R135, UR7, RZ ;  /* 0x0000000787877c24 */ /* 0x000fe4000f8e02ff */
[----:B------:R-:W-:Y:S02]  /*1dbf0*/  IMAD R127, R127, UR7, RZ ;  /* 0x000000077f7f7c24 */ /* 0x000fe4000f8e02ff */
[----:B------:R-:W-:Y:S01]  /*1dc00*/  IMAD R117, R117, UR7, RZ ;  /* 0x0000000775757c24 */ /* 0x000fe2000f8e02ff */
[----:B------:R-:W-:Y:S01]  /*1dc10*/  STL [R1+0x5224], R143 ;  /* 0x0052248f01007387 */ /* 0x000fe20000100800 */
[----:B-1----:R-:W-:Y:S02]  /*1dc20*/  IMAD R2, R109, UR7, RZ ;  /* 0x000000076d027c24 */ /* 0x002fe4000f8e02ff */
[----:B------:R-:W-:Y:S01]  /*1dc30*/  IMAD R14, R101, UR7, RZ ;  /* 0x00000007650e7c24 */ /* 0x000fe2000f8e02ff */
[----:B------:R-:W-:Y:S01]  /*1dc40*/  STL [R1+0x5228], R135 ;  /* 0x0052288701007387 */ /* 0x000fe20000100800 */
[----:B------:R-:W-:-:S03]  /*1dc50*/  IMAD R7, R93, UR7, RZ ;  /* 0x000000075d077c24 */ /* 0x000fc6000f8e02ff */
[----:B------:R-:W-:Y:S01]  /*1dc60*/  STL [R1+0x522c], R127 ;  /* 0x00522c7f01007387 */ /* 0x000fe20000100800 */
[----:B------:R-:W-:-:S03]  /*1dc70*/  IMAD R69, R69, UR7, RZ ;  /* 0x0000000745457c24 */ /* 0x000fc6000f8e02ff */
[----:B------:R-:W-:Y:S01]  /*1dc80*/  STL [R1+0x5230], R117 ;  /* 0x0052307501007387 */ /* 0x000fe20000100800 */
[----:B------:R-:W-:-:S03]  /*1dc90*/  IMAD R61, R61, UR7, RZ ;  /* 0x000000073d3d7c24 */ /* 0x000fc6000f8e02ff */
[----:B------:R1:W-:Y:S01]  /*1dca0*/  STL [R1+0x2e8], R2 ;  /* 0x0002e80201007387 */ /* 0x0003e20000100800 */
[----:B------:R-:W-:-:S03]  /*1dcb0*/  IMAD R53, R53, UR7, RZ ;  /* 0x0000000735357c24 */ /* 0x000fc6000f8e02ff */
[----:B------:R-:W-:Y:S01]  /*1dcc0*/  STL [R1+0x2dc], R14 ;  /* 0x0002dc0e01007387 */ /* 0x000fe20000100800 */
[----:B------:R-:W-:Y:S02]  /*1dcd0*/  IMAD R45, R45, UR7, RZ ;  /* 0x000000072d2d7c24 */ /* 0x000fe4000f8e02ff */
[----:B-1----:R-:W-:Y:S01]  /*1dce0*/  IMAD R2, R85, UR7, RZ ;  /* 0x0000000755027c24 */ /* 0x002fe2000f8e02ff */
[----:B------:R1:W-:Y:S04]  /*1dcf0*/  STL [R1+0x2d8], R7 ;  /* 0x0002d80701007387 */ /* 0x0003e80000100800 */
[----:B------:R-:W-:Y:S04]  /*1dd00*/  STL [R1+0x5234], R69 ;  /* 0x0052344501007387 */ /* 0x000fe80000100800 */
[----:B------:R2:W-:Y:S01]  /*1dd10*/  STL [R1+0x2d0], R2 ;  /* 0x0002d00201007387 */ /* 0x0005e20000100800 */
[----:B-1----:R-:W-:-:S03]  /*1dd20*/  IMAD R7, R37, UR7, RZ ;  /* 0x0000000725077c24 */ /* 0x002fc6000f8e02ff */
[----:B------:R-:W-:Y:S04]  /*1dd30*/  STL [R1+0x5238], R61 ;  /* 0x0052383d01007387 */ /* 0x000fe80000100800 */
[----:B------:R-:W-:Y:S04]  /*1dd40*/  STL [R1+0x523c], R53 ;  /* 0x00523c3501007387 */ /* 0x000fe80000100800 */
[----:B------:R-:W-:Y:S04]  /*1dd50*/  STL [R1+0x5240], R45 ;  /* 0x0052402d01007387 */ /* 0x000fe80000100800 */
[----:B------:R4:W-:Y:S01]  /*1dd60*/  STL [R1+0x2ac], R7 ;  /* 0x0002ac0701007387 */ /* 0x0009e20000100800 */
[----:B--2---:R-:W-:-:S05]  /*1dd70*/  IMAD R2, R187, UR7, RZ ;  /* 0x00000007bb027c24 */ /* 0x004fca000f8e02ff */
[----:B------:R1:W-:Y:S01]  /*1dd80*/  STL [R1+0x28c], R2 ;  /* 0x00028c0201007387 */ /* 0x0003e20000100800 */
[----:B---3--:R-:W-:-:S05]  /*1dd90*/  IMAD R14, R186, UR7, RZ ;  /* 0x00000007ba0e7c24 */ /* 0x008fca000f8e02ff */
[----:B------:R2:W-:Y:S01]  /*1dda0*/  STL [R1+0x27c], R14 ;  /* 0x00027c0e01007387 */ /* 0x0005e20000100800 */
[----:B----4-:R-:W-:Y:S02]  /*1ddb0*/  IMAD R7, R185, UR7, RZ ;  /* 0x00000007b9077c24 */ /* 0x010fe4000f8e02ff */
[----:B-1----:R-:W-:-:S05]  /*1ddc0*/  IMAD R2, R184, UR7, RZ ;  /* 0x00000007b8027c24 */ /* 0x002fca000f8e02ff */
[----:B------:R-:W-:Y:S04]  /*1ddd0*/  STL [R1+0x5244], R2 ;  /* 0x0052440201007387 */ /* 0x000fe80000100800 */
[----:B------:R1:W-:Y:S01]  /*1dde0*/  STL [R1+0x270], R7 ;  /* 0x0002700701007387 */ /* 0x0003e20000100800 */
[----:B--2---:R-:W-:Y:S02]  /*1ddf0*/  IMAD R14, R181, UR7, RZ ;  /* 0x00000007b50e7c24 */ /* 0x004fe4000f8e02ff */
[----:B-1----:R-:W-:Y:S02]  /*1de00*/  IMAD R7, R183, UR7, RZ ;  /* 0x00000007b7077c24 */ /* 0x002fe4000f8e02ff */
[----:B------:R-:W-:-:S03]  /*1de10*/  IMAD R15, R178, UR7, RZ ;  /* 0x00000007b20f7c24 */ /* 0x000fc6000f8e02ff */
[----:B------:R1:W-:Y:S01]  /*1de20*/  STL [R1+0x5248], R7 ;  /* 0x0052480701007387 */ /* 0x0003e20000100800 */
[----:B------:R-:W-:-:S03]  /*1de30*/  IMAD R2, R176, UR7, RZ ;  /* 0x00000007b0027c24 */ /* 0x000fc6000f8e02ff */
[----:B------:R-:W-:Y:S01]  /*1de40*/  STL [R1+0x524c], R14 ;  /* 0x00524c0e01007387 */ /* 0x000fe20000100800 */
[----:B-1----:R-:W-:-:S03]  /*1de50*/  IMAD R7, R177, UR7, RZ ;  /* 0x00000007b1077c24 */ /* 0x002fc6000f8e02ff */
[----:B------:R-:W-:Y:S04]  /*1de60*/  STL [R1+0x5250], R15 ;  /* 0x0052500f01007387 */ /* 0x000fe80000100800 */
[----:B------:R-:W-:Y:S04]  /*1de70*/  STL [R1+0x250], R7 ;  /* 0x0002500701007387 */ /* 0x000fe80000100800 */
[----:B------:R1:W-:Y:S04]  /*1de80*/  STL [R1+0x208], R2 ;  /* 0x0002080201007387 */ /* 0x0003e80000100800 */
[----:B------:R-:W2:Y:S04]  /*1de90*/  LDL.LU R188, [R1+0xe4] ;  /* 0x0000e40001bc7983 */ /* 0x000ea80000300800 */
[----:B------:R-:W3:Y:S01]  /*1dea0*/  LDL.LU R187, [R1+0x274] ;  /* 0x0002740001bb7983 */ /* 0x000ee20000300800 */
[----:B-1----:R-:W-:-:S05]  /*1deb0*/  IMAD R2, R131, UR7, RZ ;  /* 0x0000000783027c24 */ /* 0x002fca000f8e02ff */
[----:B------:R1:W-:Y:S04]  /*1dec0*/  STL [R1+0x1bc], R2 ;  /* 0x0001bc0201007387 */ /* 0x0003e80000100800 */
[----:B------:R-:W4:Y:S04]  /*1ded0*/  LDL.LU R186, [R1+0x2a0] ;  /* 0x0002a00001ba7983 */ /* 0x000f280000300800 */
[----:B------:R-:W4:Y:S04]  /*1dee0*/  LDL.LU R185, [R1+0x2e4] ;  /* 0x0002e40001b97983 */ /* 0x000f280000300800 */
[----:B------:R-:W3:Y:S04]  /*1def0*/  LDL.LU R184, [R1+0x330] ;  /* 0x0003300001b87983 */ /* 0x000ee80000300800 */
[----:B------:R-:W4:Y:S04]  /*1df00*/  LDL.LU R183, [R1+0x37c] ;  /* 0x00037c0001b77983 */ /* 0x000f280000300800 */
[----:B------:R-:W4:Y:S04]  /*1df10*/  LDL.LU R181, [R1+0x3fc] ;  /* 0x0003fc0001b57983 */ /* 0x000f280000300800 */
[----:B------:R-:W4:Y:S04]  /*1df20*/  LDL.LU R178, [R1+0x46c] ;  /* 0x00046c0001b27983 */ /* 0x000f280000300800 */
[----:B------:R-:W4:Y:S04]  /*1df30*/  LDL.LU R177, [R1+0x4c0] ;  /* 0x0004c00001b17983 */ /* 0x000f280000300800 */
[----:B------:R-:W4:Y:S01]  /*1df40*/  LDL.LU R176, [R1+0x500] ;  /* 0x0005000001b07983 */ /* 0x000f220000300800 */
[----:B------:R-:W-:-:S02]  /*1df50*/  IMAD R15, R126, UR7, RZ ;  /* 0x000000077e0f7c24 */ /* 0x000fc4000f8e02ff */
[----:B------:R-:W-:Y:S02]  /*1df60*/  IMAD R14, R118, UR7, RZ ;  /* 0x00000007760e7c24 */ /* 0x000fe4000f8e02ff */
[----:B------:R-:W-:Y:S01]  /*1df70*/  IMAD R7, R114, UR7, RZ ;  /* 0x0000000772077c24 */ /* 0x000fe2000f8e02ff */
[----:B------:R-:W-:Y:S01]  /*1df80*/  STL [R1+0x1b0], R15 ;  /* 0x0001b00f01007387 */ /* 0x000fe20000100800 */
[----:B-1----:R-:W-:Y:S02]  /*1df90*/  IMAD R2, R110, UR7, RZ ;  /* 0x000000076e027c24 */ /* 0x002fe4000f8e02ff */
[----:B------:R-:W-:Y:S01]  /*1dfa0*/  IMAD R45, R105, UR7, RZ ;  /* 0x00000007692d7c24 */ /* 0x000fe2000f8e02ff */
[----:B------:R-:W-:Y:S01]  /*1dfb0*/  STL [R1+0x184], R14 ;  /* 0x0001840e01007387 */ /* 0x000fe20000100800 */
[----:B------:R-:W-:Y:S02]  /*1dfc0*/  IMAD R53, R98, UR7, RZ ;  /* 0x0000000762357c24 */ /* 0x000fe4000f8e02ff */
[----:B------:R-:W-:Y:S01]  /*1dfd0*/  IMAD R61, R96, UR7, RZ ;  /* 0x00000007603d7c24 */ /* 0x000fe2000f8e02ff */
[----:B------:R-:W-:Y:S01]  /*1dfe0*/  STL.64 [R1+0x5258], R14 ;  /* 0x0052580e01007387 */ /* 0x000fe20000100a00 */
[----:B------:R-:W-:-:S02]  /*1dff0*/  IMAD R69, R89, UR7, RZ ;  /* 0x0000000759457c24 */ /* 0x000fc4000f8e02ff */
[----:B------:R-:W-:Y:S01]  /*1e000*/  IMAD R117, R79, UR7, RZ ;  /* 0x000000074f757c24 */ /* 0x000fe2000f8e02ff */
[----:B------:R-:W-:Y:S01]  /*1e010*/  STL [R1+0x180], R7 ;  /* 0x0001800701007387 */ /* 0x000fe20000100800 */
[----:B------:R-:W-:-:S03]  /*1e020*/  IMAD R127, R66, UR7, RZ ;  /* 0x00000007427f7c24 */ /* 0x000fc6000f8e02ff */
        /* <DEDUP_REMOVED lines=25> */
[----:B------:R-:W-:Y:S02]  /*1e1c0*/  IMAD R206, R76, UR7, RZ ;  /* 0x000000074cce7c24 */ /* 0x000fe4000f8e02ff */
[----:B------:R-:W-:Y:S01]  /*1e1d0*/  IMAD R248, R52, UR7, RZ ;  /* 0x0000000734f87c24 */ /* 0x000fe2000f8e02ff */
[----:B------:R-:W-:Y:S01]  /*1e1e0*/  STL [R1+0x134], R111 ;  /* 0x0001346f01007387 */ /* 0x000fe20000100800 */
[----:B------:R-:W-:-:S03]  /*1e1f0*/  IMAD R214, R68, UR7, RZ ;  /* 0x0000000744d67c24 */ /* 0x000fc6000f8e02ff */
[----:B------:R-:W-:Y:S01]  /*1e200*/  STL [R1+0x128], R115 ;  /* 0x0001287301007387 */ /* 0x000fe20000100800 */
[----:B------:R-:W-:-:S03]  /*1e210*/  IMAD R78, R60, UR7, RZ ;  /* 0x000000073c4e7c24 */ /* 0x000fc6000f8e02ff */
[----:B------:R-:W-:Y:S04]  /*1e220*/  STL [R1+0x11c], R119 ;  /* 0x00011c7701007387 */ /* 0x000fe80000100800 */
[----:B------:R-:W-:Y:S04]  /*1e230*/  STL [R1+0x114], R128 ;  /* 0x0001148001007387 */ /* 0x000fe80000100800 */
[----:B------:R-:W-:Y:S04]  /*1e240*/  STL [R1+0x10c], R190 ;  /* 0x00010cbe01007387 */ /* 0x000fe80000100800 */
[----:B------:R-:W-:Y:S04]  /*1e250*/  STL [R1+0x104], R198 ;  /* 0x000104c601007387 */ /* 0x000fe80000100800 */
[----:B------:R-:W-:Y:S01]  /*1e260*/  STL [R1+0x100], R206 ;  /* 0x000100ce01007387 */ /* 0x000fe20000100800 */
[----:B--2---:R-:W-:-:S05]  /*1e270*/  IMAD R52, R188, UR7, RZ ;  /* 0x00000007bc347c24 */ /* 0x004fca000f8e02ff */
[----:B------:R-:W-:Y:S04]  /*1e280*/  STL.64 [R1+0x5260], R52 ;  /* 0x0052603401007387 */ /* 0x000fe80000100a00 */
[----:B------:R-:W-:Y:S04]  /*1e290*/  STL [R1+0x70], R214 ;  /* 0x000070d601007387 */ /* 0x000fe80000100800 */
[----:B------:R-:W-:Y:S01]  /*1e2a0*/  STL [R1+0x20], R78 ;  /* 0x0000204e01007387 */ /* 0x000fe20000100800 */
[----:B---3--:R-:W-:Y:S02]  /*1e2b0*/  IMAD R32, R184, UR7, RZ ;  /* 0x00000007b8207c24 */ /* 0x008fe4000f8e02ff */
[----:B----4-:R-:W-:-:S02]  /*1e2c0*/  IMAD R23, R181, UR7, RZ ;  /* 0x00000007b5177c24 */ /* 0x010fc4000f8e02ff */
[----:B------:R-:W-:Y:S01]  /*1e2d0*/  IMAD R22, R178, UR7, RZ ;  /* 0x00000007b2167c24 */ /* 0x000fe2000f8e02ff */
[----:B------:R-:W-:Y:S04]  /*1e2e0*/  STL.64 [R1+0x5268], R32 ;  /* 0x0052682001007387 */ /* 0x000fe80000100a00 */
[----:B------:R-:W-:Y:S01]  /*1e2f0*/  STL.64 [R1+0x5270], R22 ;  /* 0x0052701601007387 */ /* 0x000fe20000100a00 */
[----:B------:R-:W-:-:S03]  /*1e300*/  IMAD R46, R187, UR7, RZ ;  /* 0x00000007bb2e7c24 */ /* 0x000fc6000f8e02ff */
[----:B------:R-:W2:Y:S01]  /*1e310*/  LDL.LU R193, [R1+0x10] ;  /* 0x0000100001c17983 */ /* 0x000ea20000300800 */
[----:B------:R-:W-:-:S03]  /*1e320*/  IMAD R38, R186, UR7, RZ ;  /* 0x00000007ba267c24 */ /* 0x000fc6000f8e02ff */
[----:B------:R-:W3:Y:S01]  /*1e330*/  LDL.LU R192, [R1+0x29c] ;  /* 0x00029c0001c07983 */ /* 0x000ee20000300800 */
[----:B------:R-:W-:-:S03]  /*1e340*/  IMAD R37, R185, UR7, RZ ;  /* 0x00000007b9257c24 */ /* 0x000fc6000f8e02ff */
[----:B------:R-:W4:Y:S04]  /*1e350*/  LDL.LU R191, [R1+0x2e0] ;  /* 0x0002e00001bf7983 */ /* 0x000f280000300800 */
[----:B------:R-:W2:Y:S04]  /*1e360*/  LDL.LU R188, [R1+0x310] ;  /* 0x0003100001bc7983 */ /* 0x000ea80000300800 */
[----:B------:R-:W3:Y:S04]  /*1e370*/  LDL.LU R187, [R1+0x33c] ;  /* 0x00033c0001bb7983 */ /* 0x000ee80000300800 */
[----:B------:R-:W3:Y:S04]  /*1e380*/  LDL.LU R186, [R1+0x3f8] ;  /* 0x0003f80001ba7983 */ /* 0x000ee80000300800 */
[----:B------:R-:W4:Y:S04]  /*1e390*/  LDL.LU R185, [R1+0x468] ;  /* 0x0004680001b97983 */ /* 0x000f280000300800 */
[----:B------:R-:W2:Y:S01]  /*1e3a0*/  LDL.LU R184, [R1+0x498] ;  /* 0x0004980001b87983 */ /* 0x000ea20000300800 */
[----:B------:R-:W-:-:S03]  /*1e3b0*/  IMAD R30, R183, UR7, RZ ;  /* 0x00000007b71e7c24 */ /* 0x000fc6000f8e02ff */
[----:B------:R-:W3:Y:S01]  /*1e3c0*/  LDL.LU R183, [R1+0x4c8] ;  /* 0x0004c80001b77983 */ /* 0x000ee20000300800 */
[----:B------:R-:W-:-:S03]  /*1e3d0*/  IMAD R13, R177, UR7, RZ ;  /* 0x00000007b10d7c24 */ /* 0x000fc6000f8e02ff */
[----:B------:R-:W3:Y:S01]  /*1e3e0*/  LDL.LU R181, [R1+0x544] ;  /* 0x0005440001b57983 */ /* 0x000ee20000300800 */
[----:B------:R-:W-:-:S03]  /*1e3f0*/  IMAD R6, R176, UR7, RZ ;  /* 0x00000007b0067c24 */ /* 0x000fc6000f8e02ff */
[----:B------:R-:W3:Y:S04]  /*1e400*/  LDL.LU R178, [R1+0x570] ;  /* 0x0005700001b27983 */ /* 0x000ee80000300800 */
[----:B------:R-:W3:Y:S04]  /*1e410*/  LDL.LU R177, [R1+0x598] ;  /* 0x0005980001b17983 */ /* 0x000ee80000300800 */
[----:B------:R-:W3:Y:S04]  /*1e420*/  LDL.LU R176, [R1+0x5b8] ;  /* 0x0005b80001b07983 */ /* 0x000ee80000300800 */
[----:B------:R1:W-:Y:S04]  /*1e430*/  STL.64 [R1+0x5278], R6 ;  /* 0x0052780601007387 */ /* 0x0003e80000100a00 */
[----:B------:R-:W-:Y:S04]  /*1e440*/  STL.64 [R1+0x5280], R30 ;  /* 0x0052801e01007387 */ /* 0x000fe80000100a00 */
[----:B------:R-:W-:Y:S01]  /*1e450*/  STL.64 [R1+0x5288], R12 ;  /* 0x0052880c01007387 */ /* 0x000fe20000100a00 */
[----:B--2---:R-:W-:Y:S01]  /*1e460*/  IMAD R85, R184, UR35, RZ ;  /* 0x00000023b8557c24 */ /* 0x004fe2000f8e02ff */
[----:B------:R-:W-:-:S02]  /*1e470*/  SEL R165, R244, R165, !P5 ;  /* 0x000000a5f4a57207 */ /* 0x000fc40006800000 */
[----:B------:R-:W2:Y:S01]  /*1e480*/  LDL.LU R184, [R1+0x204] ;  /* 0x0002040001b87983 */ /* 0x000ea20000300800 */
[----:B----4-:R-:W-:Y:S01]  /*1e490*/  IMAD R86, R185, UR34, RZ ;  /* 0x00000022b9567c24 */ /* 0x010fe2000f8e02ff */
[----:B------:R-:W-:Y:S01]  /*1e4a0*/  SEL R141, R244, R141, !P5 ;  /* 0x0000008df48d7207 */ /* 0x000fe20006800000 */
[----:B------:R-:W-:Y:S01]  /*1e4b0*/  IMAD R60, R191, UR30, RZ ;  /* 0x0000001ebf3c7c24 */ /* 0x000fe2000f8e02ff */
[----:B------:R-:W4:Y:S01]  /*1e4c0*/  LDL.LU R185, [R1+0x294] ;  /* 0x0002940001b97983 */ /* 0x000f220000300800 */
[----:B---3--:R-:W-:Y:S01]  /*1e4d0*/  IMAD R54, R176, UR40, RZ ;  /* 0x00000028b0367c24 */ /* 0x008fe2000f8e02ff */
[----:B------:R-:W-:Y:S02]  /*1e4e0*/  SEL R107, R244, R107, !P5 ;  /* 0x0000006bf46b7207 */ /* 0x000fe40006800000 */
[----:B------:R-:W3:Y:S01]  /*1e4f0*/  LDL.LU R176, [R1+0x2b8] ;  /* 0x0002b80001b07983 */ /* 0x000ee20000300800 */
[----:B------:R-:W-:Y:S01]  /*1e500*/  IMAD R62, R188, UR31, RZ ;  /* 0x0000001fbc3e7c24 */ /* 0x000fe2000f8e02ff */
[C---:B------:R-:W-:Y:S01]  /*1e510*/  SEL R99, R244.reuse, R99, !P5 ;  /* 0x00000063f4637207 */ /* 0x040fe20006800000 */
[----:B------:R-:W-:Y:S01]  /*1e520*/  IMAD R79, R183, UR36, RZ ;  /* 0x00000024b74f7c24 */ /* 0x000fe2000f8e02ff */
[----:B------:R-:W3:Y:S01]  /*1e530*/  LDL.LU R191, [R1+0x2fc] ;  /* 0x0002fc0001bf7983 */ /* 0x000ee20000300800 */
[----:B------:R-:W-:Y:S01]  /*1e540*/  IMAD R68, R181, UR37, RZ ;  /* 0x00000025b5447c24 */ /* 0x000fe2000f8e02ff */
[----:B------:R-:W-:Y:S01]  /*1e550*/  SEL R149, R244, R149, !P5 ;  /* 0x00000095f4957207 */ /* 0x000fe20006800000 */
[----:B------:R-:W-:Y:S01]  /*1e560*/  IMAD R70, R178, UR38, RZ ;  /* 0x00000026b2467c24 */ /* 0x000fe2000f8e02ff */
[----:B------:R-:W3:Y:S01]  /*1e570*/  LDL.LU R188, [R1+0x3bc] ;  /* 0x0003bc0001bc7983 */ /* 0x000ee20000300800 */
[----:B------:R-:W-:Y:S01]  /*1e580*/  IMAD R66, R187, UR32, RZ ;  /* 0x00000020bb427c24 */ /* 0x000fe2000f8e02ff */
[----:B------:R-:W-:Y:S01]  /*1e590*/  SEL R91, R244, R91, !P5 ;  /* 0x0000005bf45b7207 */ /* 0x000fe20006800000 */
[----:B------:R-:W-:Y:S01]  /*1e5a0*/  IMAD R89, R186, UR33, RZ ;  /* 0x00000021ba597c24 */ /* 0x000fe2000f8e02ff */
[----:B------:R-:W3:Y:S01]  /*1e5b0*/  LDL.LU R183, [R1+0x434] ;  /* 0x0004340001b77983 */ /* 0x000ee20000300800 */
[----:B------:R-:W-:Y:S01]  /*1e5c0*/  IMAD R76, R177, UR39, RZ ;  /* 0x00000027b14c7c24 */ /* 0x000fe2000f8e02ff */
[----:B------:R-:W-:Y:S01]  /*1e5d0*/  ULDC UR30, c[0x0][0x240] ;  /* 0x00009000001e7ab9 */ /* 0x000fe20000000800 */
        /* <DEDUP_REMOVED lines=21> */
[----:B------:R-:W-:Y:S01]  /*1e730*/  ULDC UR37, c[0x0][0x240] ;  /* 0x0000900000257ab9 */ /* 0x000fe20000000800 */
[----:B------:R-:W-:Y:S01]  /*1e740*/  IMAD R58, R58, UR7, RZ ;  /* 0x000000073a3a7c24 */ /* 0x000fe2000f8e02ff */
[----:B------:R-:W-:Y:S01]  /*1e750*/  ULDC UR38, c[0x0][0x240] ;  /* 0x0000900000267ab9 */ /* 0x000fe20000000800 */
[----:B------:R-:W-:Y:S01]  /*1e760*/  IMAD R228, R228, UR7, RZ ;  /* 0x00000007e4e47c24 */ /* 0x000fe2000f8e02ff */
[----:B------:R-:W-:Y:S01]  /*1e770*/  SEL R64, R244, R64, !P5 ;  /* 0x00000040f4407207 */ /* 0x000fe20006800000 */
[----:B------:R-:W-:Y:S01]  /*1e780*/  IMAD R212, R212, UR7, RZ ;  /* 0x00000007d4d47c24 */ /* 0x000fe2000f8e02ff */
[----:B------:R-:W-:Y:S01]  /*1e790*/  ULDC UR40, c[0x0][0x240] ;  /* 0x0000900000287ab9 */ /* 0x000fe20000000800 */
[----:B------:R-:W-:Y:S01]  /*1e7a0*/  IMAD R196, R196, UR7, RZ ;  /* 0x00000007c4c47c24 */ /* 0x000fe2000f8e02ff */
[----:B------:R-:W-:Y:S01]  /*1e7b0*/  ULDC UR39, c[0x0][0x240] ;  /* 0x0000900000277ab9 */ /* 0x000fe20000000800 */
[----:B------:R-:W-:-:S02]  /*1e7c0*/  IMAD R180, R180, UR7, RZ ;  /* 0x00000007b4b47c24 */ /* 0x000fc4000f8e02ff */
[----:B------:R-:W-:Y:S01]  /*1e7d0*/  IMAD R4, R4, UR24, RZ ;  /* 0x0000001804047c24 */ /* 0x000fe2000f8e02ff */
[----:B------:R-:W-:Y:S01]  /*1e7e0*/  ULDC UR24, c[0x0][0x240] ;  /* 0x0000900000187ab9 */ /* 0x000fe20000000800 */
[----:B------:R-:W-:Y:S02]  /*1e7f0*/  IMAD R157, R157, UR7, RZ ;  /* 0x000000079d9d7c24 */ /* 0x000fe4000f8e02ff */
[----:B------:R-:W-:Y:S01]  /*1e800*/  IMAD R57, R57, UR42, RZ ;  /* 0x0000002a39397c24 */ /* 0x000fe2000f8e02ff */
[----:B------:R-:W-:Y:S01]  /*1e810*/  ULDC UR42, c[0x0][0x240] ;  /* 0x00009000002a7ab9 */ /* 0x000fe20000000800 */
[----:B------:R-:W-:Y:S01]  /*1e820*/  IMAD R151, R151, UR7, RZ ;  /* 0x0000000797977c24 */ /* 0x000fe2000f8e02ff */
[C---:B------:R-:W-:Y:S01]  /*1e830*/  SEL R211, R244.reuse, R211, !P5 ;  /* 0x000000d3f4d37207 */ /* 0x040fe20006800000 */
[----:B------:R-:W-:Y:S01]  /*1e840*/  IMAD R235, R235, UR7, RZ ;  /* 0x00000007ebeb7c24 */ /* 0x000fe2000f8e02ff */
[----:B------:R-:W-:Y:S01]  /*1e850*/  SEL R227, R244, R227, !P5 ;  /* 0x000000e3f4e37207 */ /* 0x000fe20006800000 */
[----:B------:R-:W-:Y:S01]  /*1e860*/  IMAD R242, R242, UR7, RZ ;  /* 0x00000007f2f27c24 */ /* 0x000fe2000f8e02ff */
[----:B------:R-:W-:Y:S01]  /*1e870*/  ULDC UR7, c[0x0][0x240] ;  /* 0x0000900000077ab9 */ /* 0x000fe20000000800 */
        /* <DEDUP_REMOVED lines=10> */
[----:B--2---:R-:W-:Y:S01]  /*1e920*/  IMAD R93, R184, UR6, RZ ;  /* 0x00000006b85d7c24 */ /* 0x004fe2000f8e02ff */
[C---:B------:R-:W-:Y:S01]  /*1e930*/  SEL R3, R244.reuse, R194, !P5 ;  /* 0x000000c2f4037207 */ /* 0x040fe20006800000 */
[----:B------:R-:W2:Y:S01]  /*1e940*/  LDL.LU R184, [R1+0x580] ;  /* 0x0005800001b87983 */ /* 0x000ea20000300800 */
[----:B------:R-:W-:Y:S01]  /*1e950*/  IMAD R5, R5, UR20, RZ ;  /* 0x0000001405057c24 */ /* 0x000fe2000f8e02ff */
[----:B------:R-:W-:Y:S01]  /*1e960*/  ULDC UR20, c[0x0][0x240] ;  /* 0x0000900000147ab9 */ /* 0x000fe20000000800 */
[----:B----4-:R-:W-:Y:S01]  /*1e970*/  IMAD R96, R185, UR7, RZ ;  /* 0x00000007b9607c24 */ /* 0x010fe2000f8e02ff */
[----:B------:R-:W-:Y:S01]  /*1e980*/  SEL R179, R244, R179, !P5 ;  /* 0x000000b3f4b37207 */ /* 0x000fe20006800000 */
[----:B------:R-:W4:Y:S01]  /*1e990*/  LDL.LU R185, [R1+0x5a0] ;  /* 0x0005a00001b97983 */ /* 0x000f220000300800 */
        /* <DEDUP_REMOVED lines=10> */
[----:B------:R-:W-:-:S02]  /*1ea40*/  SEL R155, R244, R155, !P5 ;  /* 0x0000009bf49b7207 */ /* 0x000fc40006800000 */
[----:B------:R-:W-:Y:S01]  /*1ea50*/  SEL R148, R244, R148, !P5 ;  /* 0x00000094f4947207 */ /* 0x000fe20006800000 */
[----:B---3--:R-:W-:Y:S01]  /*1ea60*/  IMAD R97, R176, UR9, RZ ;  /* 0x00000009b0617c24 */ /* 0x008fe2000f8e02ff */
[C---:B------:R-:W-:Y:S01]  /*1ea70*/  SEL R112, R244.reuse, R112, !P5 ;  /* 0x00000070f4707207 */ /* 0x040fe20006800000 */
        /* <DEDUP_REMOVED lines=19> */
[C---:B------:R-:W-:Y:S01]  /*1ebb0*/  SEL R172, R244.reuse, R172, !P5 ;  /* 0x000000acf4ac7207 */ /* 0x040fe20006800000 */
[----:B------:R-:W1:Y:S01]  /*1ebc0*/  LDL.LU R178, [R1+0x660] ;  /* 0x0006600001b27983 */ /* 0x000e620000300800 */
[----:B------:R-:W-:Y:S01]  /*1ebd0*/  IMAD R132, R187, UR15, RZ ;  /* 0x0000000fbb847c24 */ /* 0x000fe2000f8e02ff */
[----:B------:R-:W-:Y:S01]  /*1ebe0*/  ULDC UR57, c[0x0][0x240] ;  /* 0x0000900000397ab9 */ /* 0x000fe20000000800 */
[----:B------:R-:W-:Y:S01]  /*1ebf0*/  SEL R156, R244, R156, !P5 ;  /* 0x0000009cf49c7207 */ /* 0x000fe20006800000 */
[----:B------:R-:W3:Y:S01]  /*1ec00*/  LDL.LU R187, [R1+0x658] ;  /* 0x0006580001bb7983 */ /* 0x000ee20000300800 */
[----:B------:R-:W-:Y:S01]  /*1ec10*/  IMAD R106, R186, UR16, RZ ;  /* 0x00000010ba6a7c24 */ /* 0x000fe2000f8e02ff */
[----:B------:R-:W-:-:S02]  /*1ec20*/  SEL R140, R244, R140, !P5 ;  /* 0x0000008cf48c7207 */ /* 0x000fc40006800000 */
[----:B------:R-:W-:Y:S01]  /*1ec30*/  SEL R129, R244, R129, !P5 ;  /* 0x00000081f4817207 */ /* 0x000fe20006800000 */
[----:B------:R-:W3:Y:S01]  /*1ec40*/  LDL.LU R186, [R1+0x648] ;  /* 0x0006480001ba7983 */ /* 0x000ee20000300800 */
[----:B------:R-:W-:Y:S01]  /*1ec50*/  IMAD R108, R177, UR17, RZ ;  /* 0x00000011b16c7c24 */ /* 0x000fe2000f8e02ff */
[----:B------:R-:W-:Y:S01]  /*1ec60*/  ULDC UR61, c[0x0][0x240] ;  /* 0x00009000003d7ab9 */ /* 0x000fe20000000800 */
[----:B------:R-:W-:Y:S01]  /*1ec70*/  IMAD R149, R149, UR22, RZ ;  /* 0x0000001695957c24 */ /* 0x000fe2000f8e02ff */
[----:B------:R-:W3:Y:S01]  /*1ec80*/  LDL.LU R177, [R1+0x634] ;  /* 0x0006340001b17983 */ /* 0x000ee20000300800 */
[----:B------:R-:W-:Y:S01]  /*1ec90*/  IMAD R99, R99, UR26, RZ ;  /* 0x0000001a63637c24 */ /* 0x000fe2000f8e02ff */
[----:B------:R-:W-:Y:S01]  /*1eca0*/  ULDC UR22, c[0x0][0x240] ;  /* 0x0000900000167ab9 */ /* 0x000fe20000000800 */
        /* <DEDUP_REMOVED lines=11> */
[----:B------:R-:W-:Y:S01]  /*1ed60*/  ULDC UR6, c[0x0][0x240] ;  /* 0x0000900000067ab9 */ /* 0x000fe20000000800 */
[----:B------:R-:W-:Y:S01]  /*1ed70*/  ULDC UR7, c[0x0][0x240] ;  /* 0x0000900000077ab9 */ /* 0x000fe20000000800 */
[----:B------:R-:W-:Y:S01]  /*1ed80*/  SEL R251, R244, R202, !P5 ;  /* 0x000000caf4fb7207 */ /* 0x000fe20006800000 */
[----:B------:R-:W-:Y:S01]  /*1ed90*/  IMAD R120, R120, UR51, RZ ;  /* 0x0000003378787c24 */ /* 0x000fe2000f8e02ff */
[----:B------:R-:W-:Y:S01]  /*1eda0*/  ULDC UR9, c[0x0][0x240] ;  /* 0x0000900000097ab9 */ /* 0x000fe20000000800 */
[----:B------:R-:W-:Y:S01]  /*1edb0*/  SEL R133, R244, R133, !P5 ;  /* 0x00000085f4857207 */ /* 0x000fe20006800000 */
[----:B------:R-:W-:Y:S01]  /*1edc0*/  ULDC UR31, c[0x0][0x240] ;  /* 0x00009000001f7ab9 */ /* 0x000fe20000000800 */
[----:B--2---:R-:W-:Y:S01]  /*1edd0*/  IMAD R109, R184, UR18, RZ ;  /* 0x00000012b86d7c24 */ /* 0x004fe2000f8e02ff */
[----:B------:R-:W-:Y:S01]  /*1ede0*/  ULDC UR10, c[0x0][0x240] ;  /* 0x00009000000a7ab9 */ /* 0x000fe20000000800 */
[----:B------:R-:W2:Y:S01]  /*1edf0*/  LDL.LU R184, [R1+0x630] ;  /* 0x0006300001b87983 */ /* 0x000ea20000300800 */
[----:B----4-:R-:W-:Y:S01]  /*1ee00*/  IMAD R110, R185, UR19, RZ ;  /* 0x00000013b96e7c24 */ /* 0x010fe2000f8e02ff */
[----:B------:R-:W-:-:S02]  /*1ee10*/  ULDC UR11, c[0x0][0x240] ;  /* 0x00009000000b7ab9 */ /* 0x000fc40000000800 */
[----:B------:R-:W4:Y:S01]  /*1ee20*/  LDL.LU R185, [R1+0x624] ;  /* 0x0006240001b97983 */ /* 0x000f220000300800 */
[----:B---3--:R-:W-:Y:S01]  /*1ee30*/  IMAD R114, R176, UR20, RZ ;  /* 0x00000014b0727c24 */ /* 0x008fe2000f8e02ff */
[----:B------:R-:W-:Y:S02]  /*1ee40*/  ULDC UR12, c[0x0][0x240] ;  /* 0x00009000000c7ab9 */ /* 0x000fe40000000800 */
[----:B------:R-:W3:Y:S01]  /*1ee50*/  LDL.LU R176, [R1+0x618] ;  /* 0x0006180001b07983 */ /* 0x000ee20000300800 */
[----:B------:R-:W-:Y:S01]  /*1ee60*/  IMAD R116, R191, UR21, RZ ;  /* 0x00000015bf747c24 */ /* 0x000fe2000f8e02ff */
[----:B------:R-:W-:Y:S02]  /*1ee70*/  ULDC UR13, c[0x0][0x240] ;  /* 0x00009000000d7ab9 */ /* 0x000fe40000000800 */
[----:B------:R-:W3:Y:S01]  /*1ee80*/  LDL.LU R193, [R1+0x610] ;  /* 0x0006100001c17983 */ /* 0x000ee20000300800 */
[----:B------:R-:W-:-:S03]  /*1ee90*/  IMAD R92, R183, UR23, RZ ;  /* 0x00000017b75c7c24 */ /* 0x000fc6000f8e02ff */
[----:B------:R-:W3:Y:S01]  /*1eea0*/  LDL.LU R192, [R1+0x608] ;  /* 0x0006080001c07983 */ /* 0x000ee20000300800 */
[----:B------:R-:W-:Y:S01]  /*1eeb0*/  IMAD R118, R188, UR22, RZ ;  /* 0x00000016bc767c24 */ /* 0x000fe2000f8e02ff */
[----:B------:R-:W-:Y:S01]  /*1eec0*/  ULDC UR15, c[0x0][0x240] ;  /* 0x00009000000f7ab9 */ /* 0x000fe20000000800 */
[----:B------:R-:W-:Y:S01]  /*1eed0*/  IMAD R183, R181, UR24, RZ ;  /* 0x00000018b5b77c24 */ /* 0x000fe2000f8e02ff */
[----:B------:R-:W3:Y:S01]  /*1eee0*/  LDL.LU R191, [R1+0x5fc] ;  /* 0x0005fc0001bf7983 */ /* 0x000ee20000300800 */
[----:B------:R-:W-:Y:S01]  /*1eef0*/  IMAD R179, R179, UR46, RZ ;  /* 0x0000002eb3b37c24 */ /* 0x000fe2000f8e02ff */
[----:B------:R-:W-:Y:S01]  /*1ef00*/  ULDC UR46, c[0x0][0x240] ;  /* 0x00009000002e7ab9 */ /* 0x000fe20000000800 */
[----:B-1----:R-:W-:Y:S01]  /*1ef10*/  IMAD R6, R178, UR25, RZ ;  /* 0x00000019b2067c24 */ /* 0x002fe2000f8e02ff */
[----:B------:R-:W3:Y:S01]  /*1ef20*/  LDL.LU R181, [R1+0x5f8] ;  /* 0x0005f80001b57983 */ /* 0x000ee20000300800 */
[----:B------:R-:W-:Y:S01]  /*1ef30*/  IMAD R155, R155, UR47, RZ ;  /* 0x0000002f9b9b7c24 */ /* 0x000fe2000f8e02ff */
[----:B------:R-:W-:Y:S01]  /*1ef40*/  ULDC UR47, c[0x0][0x240] ;  /* 0x00009000002f7ab9 */ /* 0x000fe20000000800 */
[----:B------:R-:W-:Y:S01]  /*1ef50*/  IMAD R148, R148, UR48, RZ ;  /* 0x0000003094947c24 */ /* 0x000fe2000f8e02ff */
[----:B------:R-:W3:Y:S01]  /*1ef60*/  LDL.LU R178, [R1+0x5f0] ;  /* 0x0005f00001b27983 */ /* 0x000ee20000300800 */
[----:B------:R-:W-:Y:S01]  /*1ef70*/  ULDC UR48, c[0x0][0x240] ;  /* 0x0000900000307ab9 */ /* 0x000fe20000000800 */
[----:B------:R-:W-:Y:S01]  /*1ef80*/  IMAD R112, R112, UR52, RZ ;  /* 0x0000003470707c24 */ /* 0x000fe2000f8e02ff */
[----:B------:R-:W-:Y:S01]  /*1ef90*/  ULDC UR52, c[0x0][0x240] ;  /* 0x0000900000347ab9 */ /* 0x000fe20000000800 */
[----:B------:R1:W-:Y:S01]  /*1efa0*/  STL [R1+0x380], R6 ;  /* 0x0003800601007387 */ /* 0x0003e20000100800 */
[----:B------:R-:W-:Y:S01]  /*1efb0*/  IMAD R94, R94, UR54, RZ ;  /* 0x000000365e5e7c24 */ /* 0x000fe2000f8e02ff */
[----:B------:R-:W-:Y:S01]  /*1efc0*/  ULDC UR54, c[0x0][0x240] ;  /* 0x0000900000367ab9 */ /* 0x000fe20000000800 */
[----:B------:R-:W-:Y:S01]  /*1efd0*/  IMAD R40, R40, UR56, RZ ;  /* 0x0000003828287c24 */ /* 0x000fe2000f8e02ff */
[----:B------:R-:W3:Y:S01]  /*1efe0*/  LDL.LU R188, [R1+0x5e4] ;  /* 0x0005e40001bc7983 */ /* 0x000ee20000300800 */
[----:B------:R-:W-:Y:S01]  /*1eff0*/  ULDC UR56, c[0x0][0x240] ;  /* 0x0000900000387ab9 */ /* 0x000fe20000000800 */
[----:B------:R-:W-:Y:S01]  /*1f000*/  IMAD R172, R172, UR58, RZ ;  /* 0x0000003aacac7c24 */ /* 0x000fe2000f8e02ff */
[----:B------:R-:W-:Y:S01]  /*1f010*/  ULDC UR58, c[0x0][0x240] ;  /* 0x00009000003a7ab9 */ /* 0x000fe20000000800 */
[----:B------:R-:W-:Y:S01]  /*1f020*/  IMAD R156, R156, UR59, RZ ;  /* 0x0000003b9c9c7c24 */ /* 0x000fe2000f8e02ff */
[----:B------:R-:W-:Y:S01]  /*1f030*/  ULDC UR59, c[0x0][0x240] ;  /* 0x00009000003b7ab9 */ /* 0x000fe20000000800 */
[----:B-1----:R-:W-:Y:S01]  /*1f040*/  IMAD R6, R187, UR26, RZ ;  /* 0x0000001abb067c24 */ /* 0x002fe2000f8e02ff */
[----:B------:R-:W-:Y:S01]  /*1f050*/  ULDC UR16, c[0x0][0x240] ;  /* 0x0000900000107ab9 */ /* 0x000fe20000000800 */
[----:B------:R-:W-:Y:S01]  /*1f060*/  IMAD R140, R140, UR60, RZ ;  /* 0x0000003c8c8c7c24 */ /* 0x000fe2000f8e02ff */
[----:B------:R-:W-:Y:S01]  /*1f070*/  ULDC UR60, c[0x0][0x240] ;  /* 0x00009000003c7ab9 */ /* 0x000fe20000000800 */
[----:B------:R-:W-:Y:S01]  /*1f080*/  ULDC UR17, c[0x0][0x240] ;  /* 0x0000900000117ab9 */ /* 0x000fe20000000800 */
[----:B------:R1:W-:Y:S01]  /*1f090*/  STL [R1+0x534], R6 ;  /* 0x0005340601007387 */ /* 0x0003e20000100800 */
        /* <DEDUP_REMOVED lines=9> */
[----:B-1----:R-:W-:Y:S01]  /*1f130*/  IMAD R6, R186, UR27, RZ ;  /* 0x0000001bba067c24 */ /* 0x002fe2000f8e02ff */
[----:B------:R-:W-:Y:S01]  /*1f140*/  ULDC UR27, c[0x0][0x240] ;  /* 0x00009000001b7ab9 */ /* 0x000fe20000000800 */
[----:B------:R-:W3:Y:S01]  /*1f150*/  LDL.LU R186, [R1+0x5d8] ;  /* 0x0005d80001ba7983 */ /* 0x000ee20000300800 */
[----:B------:R-:W-:Y:S01]  /*1f160*/  IMAD R129, R129, UR50, RZ ;  /* 0x0000003281817c24 */ /* 0x000fe2000f8e02ff */
[----:B------:R-:W-:Y:S01]  /*1f170*/  ULDC UR50, c[0x0][0x240] ;  /* 0x0000900000327ab9 */ /* 0x000fe20000000800 */
[----:B------:R-:W-:Y:S01]  /*1f180*/  ULDC UR51, c[0x0][0x240] ;  /* 0x0000900000337ab9 */ /* 0x000fe20000000800 */
[----:B------:R1:W-:Y:S01]  /*1f190*/  STL [R1+0x654], R6 ;  /* 0x0006540601007387 */ /* 0x0003e20000100800 */
[----:B------:R-:W-:Y:S01]  /*1f1a0*/  SEL R160, R244, R160, !P5 ;  /* 0x000000a0f4a07207 */ /* 0x000fe20006800000 */
[----:B------:R-:W-:Y:S01]  /*1f1b0*/  ULDC UR14, c[0x0][0x240] ;  /* 0x00009000000e7ab9 */ /* 0x000fe20000000800 */
[----:B-1----:R-:W-:Y:S01]  /*1f1c0*/  IMAD R6, R177, UR28, RZ ;  /* 0x0000001cb1067c24 */ /* 0x002fe2000f8e02ff */
[----:B------:R-:W-:Y:S01]  /*1f1d0*/  ULDC UR28, c[0x0][0x240] ;  /* 0x00009000001c7ab9 */ /* 0x000fe20000000800 */
[----:B------:R-:W3:Y:S04]  /*1f1e0*/  LDL.LU R177, [R1+0x5d4] ;  /* 0x0005d40001b17983 */ /* 0x000ee80000300800 */
[----:B------:R2:W-:Y:S02]  /*1f1f0*/  STL [R1+0x37c], R6 ;  /* 0x00037c0601007387 */ /* 0x0005e40000100800 */
[----:B--2---:R-:W-:Y:S01]  /*1f200*/  IMAD R6, R184, UR29, RZ ;  /* 0x0000001db8067c24 */ /* 0x004fe2000f8e02ff */
[----:B------:R-:W-:Y:S01]  /*1f210*/  ULDC UR29, c[0x0][0x240] ;  /* 0x00009000001d7ab9 */ /* 0x000fe20000000800 */
[----:B------:R-:W2:Y:S04]  /*1f220*/  LDL.LU R184, [R1+0x5d0] ;  /* 0x0005d00001b87983 */ /* 0x000ea80000300800 */
[----:B------:R4:W-:Y:S04]  /*1f230*/  STL [R1+0x528], R6 ;  /* 0x0005280601007387 */ /* 0x0009e80000100800 */
[----:B------:R-:W2:Y:S01]  /*1f240*/  LDL.LU R187, [R1+0x5cc] ;  /* 0x0005cc0001bb7983 */ /* 0x000ea20000300800 */
[----:B----4-:R-:W-:Y:S01]  /*1f250*/  IMAD R6, R185, UR30, RZ ;  /* 0x0000001eb9067c24 */ /* 0x010fe2000f8e02ff */
[----:B------:R-:W-:-:S04]  /*1f260*/  ULDC UR30, c[0x0][0x240] ;  /* 0x00009000001e7ab9 */ /* 0x000fc80000000800 */
[----:B------:R3:W-:Y:S04]  /*1f270*/  STL [R1+0x650], R6 ;  /* 0x0006500601007387 */ /* 0x0007e80000100800 */
[----:B------:R-:W4:Y:S01]  /*1f280*/  LDL.LU R185, [R1+0x5c8] ;  /* 0x0005c80001b97983 */ /* 0x000f220000300800 */
[----:B---3--:R-:W-:Y:S01]  /*1f290*/  IMAD R6, R193, UR32, RZ ;  /* 0x00000020c1067c24 */ /* 0x008fe2000f8e02ff */
[----:B------:R-:W-:Y:S02]  /*1f2a0*/  ULDC UR32, c[0x0][0x240] ;  /* 0x0000900000207ab9 */ /* 0x000fe40000000800 */
[----:B------:R-:W3:Y:S04]  /*1f2b0*/  LDL.LU R193, [R1+0x5c0] ;  /* 0x0005c00001c17983 */ /* 0x000ee80000300800 */
[----:B------:R1:W-:Y:S02]  /*1f2c0*/  STL [R1+0x374], R6 ;  /* 0x0003740601007387 */ /* 0x0003e40000100800 */
[----:B-1----:R-:W-:Y:S01]  /*1f2d0*/  IMAD R6, R192, UR33, RZ ;  /* 0x00000021c0067c24 */ /* 0x002fe2000f8e02ff */
[----:B------:R-:W-:Y:S01]  /*1f2e0*/  ULDC UR33, c[0x0][0x240] ;  /* 0x0000900000217ab9 */ /* 0x000fe20000000800 */
[----:B------:R-:W4:Y:S04]  /*1f2f0*/  LDL.LU R192, [R1+0x5b4] ;  /* 0x0005b40001c07983 */ /* 0x000f280000300800 */
[----:B------:R1:W-:Y:S01]  /*1f300*/  STL [R1+0x50c], R6 ;  /* 0x00050c0601007387 */ /* 0x0003e20000100800 */
[----:B------:R-:W-:Y:S01]  /*1f310*/  IMAD R126, R181, UR35, RZ ;  /* 0x00000023b57e7c24 */ /* 0x000fe2000f8e02ff */
[----:B------:R-:W-:-:S02]  /*1f320*/  SEL R161, R244, R161, !P5 ;  /* 0x000000a1f4a17207 */ /* 0x000fc40006800000 */
[C---:B------:R-:W-:Y:S02]  /*1f330*/  SEL R162, R244.reuse, R162, !P5 ;  /* 0x000000a2f4a27207 */ /* 0x040fe40006800000 */
[C---:B------:R-:W-:Y:S02]  /*1f340*/  SEL R163, R244.reuse, R163, !P5 ;  /* 0x000000a3f4a37207 */ /* 0x040fe40006800000 */
[C---:B------:R-:W-:Y:S02]  /*1f350*/  SEL R164, R244.reuse, R164, !P5 ;  /* 0x000000a4f4a47207 */ /* 0x040fe40006800000 */
[C---:B------:R-:W-:Y:S01]  /*1f360*/  SEL R166, R244.reuse, R166, !P5 ;  /* 0x000000a6f4a67207 */ /* 0x040fe20006800000 */
[----:B-1----:R-:W-:Y:S01]  /*1f370*/  IMAD R6, R191, UR34, RZ ;  /* 0x00000022bf067c24 */ /* 0x002fe2000f8e02ff */
[----:B------:R-:W-:Y:S01]  /*1f380*/  ULDC UR34, c[0x0][0x240] ;  /* 0x0000900000227ab9 */ /* 0x000fe20000000800 */
[----:B------:R-:W4:Y:S01]  /*1f390*/  LDL.LU R191, [R1+0x5b0] ;  /* 0x0005b00001bf7983 */ /* 0x000f220000300800 */
[----:B------:R-:W-:-:S02]  /*1f3a0*/  SEL R168, R244, R168, !P5 ;  /* 0x000000a8f4a87207 */ /* 0x000fc40006800000 */
[C---:B------:R-:W-:Y:S01]  /*1f3b0*/  SEL R169, R244.reuse, R169, !P5 ;  /* 0x000000a9f4a97207 */ /* 0x040fe20006800000 */
[----:B------:R1:W-:Y:S01]  /*1f3c0*/  STL [R1+0x63c], R6 ;  /* 0x00063c0601007387 */ /* 0x0003e20000100800 */
[C---:B------:R-:W-:Y:S02]  /*1f3d0*/  SEL R170, R244.reuse, R170, !P5 ;  /* 0x000000aaf4aa7207 */ /* 0x040fe40006800000 */
[C---:B------:R-:W-:Y:S01]  /*1f3e0*/  SEL R171, R244.reuse, R171, !P5 ;  /* 0x000000abf4ab7207 */ /* 0x040fe20006800000 */
[----:B------:R-:W4:Y:S01]  /*1f3f0*/  LDL.LU R181, [R1+0x5a8] ;  /* 0x0005a80001b57983 */ /* 0x000f220000300800 */
[C---:B------:R-:W-:Y:S02]  /*1f400*/  SEL R8, R244.reuse, R8, !P5 ;  /* 0x00000008f4087207 */ /* 0x040fe40006800000 */
[C---:B------:R-:W-:Y:S02]  /*1f410*/  SEL R173, R244.reuse, R173, !P5 ;  /* 0x000000adf4ad7207 */ /* 0x040fe40006800000 */
[----:B------:R-:W-:Y:S01]  /*1f420*/  SEL R34, R244, R34, !P5 ;  /* 0x00000022f4227207 */ /* 0x000fe20006800000 */
[----:B-1----:R-:W-:Y:S01]  /*1f430*/  IMAD R6, R178, UR36, RZ ;  /* 0x00000024b2067c24 */ /* 0x002fe2000f8e02ff */
[----:B------:R-:W-:Y:S01]  /*1f440*/  ULDC UR36, c[0x0][0x240] ;  /* 0x0000900000247ab9 */ /* 0x000fe20000000800 */
[----:B------:R-:W4:Y:S01]  /*1f450*/  LDL.LU R178, [R1+0x59c] ;  /* 0x00059c0001b27983 */ /* 0x000f220000300800 */
[----:B------:R-:W-:-:S02]  /*1f460*/  SEL R35, R244, R35, !P5 ;  /* 0x00000023f4237207 */ /* 0x000fc40006800000 */
[C---:B------:R-:W-:Y:S01]  /*1f470*/  SEL R36, R244.reuse, R36, !P5 ;  /* 0x00000024f4247207 */ /* 0x040fe20006800000 */
[----:B------:R1:W-:Y:S01]  /*1f480*/  STL [R1+0x35c], R6 ;  /* 0x00035c0601007387 */ /* 0x0003e20000100800 */
[C---:B------:R-:W-:Y:S02]  /*1f490*/  SEL R39, R244.reuse, R39, !P5 ;  /* 0x00000027f4277207 */ /* 0x040fe40006800000 */
[C---:B------:R-:W-:Y:S02]  /*1f4a0*/  SEL R42, R244.reuse, R42, !P5 ;  /* 0x0000002af42a7207 */ /* 0x040fe40006800000 */
[C---:B------:R-:W-:Y:S01]  /*1f4b0*/  SEL R44, R244.reuse, R44, !P5 ;  /* 0x0000002cf42c7207 */ /* 0x040fe20006800000 */
[----:B------:R-:W-:Y:S01]  /*1f4c0*/  IMAD R150, R177, UR39, RZ ;  /* 0x00000027b1967c24 */ /* 0x000fe2000f8e02ff */
[----:B------:R-:W-:Y:S01]  /*1f4d0*/  ULDC UR39, c[0x0][0x240] ;  /* 0x0000900000277ab9 */ /* 0x000fe20000000800 */
        /* <DEDUP_REMOVED lines=40> */
[----:B------:R-:W-:Y:S01]  /*1f760*/  SEL R246, R244, R246, !P5 ;  /* 0x000000f6f4f67207 */ /* 0x000fe20006800000 */
[----:B------:R-:W-:Y:S01]  /*1f770*/  IMAD R176, R176, UR31, RZ ;  /* 0x0000001fb0b07c24 */ /* 0x000fe2000f8e02ff */
[----:B------:R-:W-:Y:S01]  /*1f780*/  ULDC UR35, c[0x0][0x240] ;  /* 0x0000900000237ab9 */ /* 0x000fe20000000800 */
[----:B--2---:R-:W-:Y:S01]  /*1f790*/  IMAD R6, R184, UR40, RZ ;  /* 0x00000028b8067c24 */ /* 0x004fe2000f8e02ff */
[----:B------:R-:W-:Y:S01]  /*1f7a0*/  ULDC UR40, c[0x0][0x240] ;  /* 0x0000900000287ab9 */ /* 0x000fe20000000800 */
[----:B------:R-:W2:Y:S01]  /*1f7b0*/  LDL.LU R184, [R1+0x584] ;  /* 0x0005840001b87983 */ /* 0x000ea20000300800 */
[----:B---3--:R-:W-:-:S03]  /*1f7c0*/  IMAD R152, R193, UR43, RZ ;  /* 0x0000002bc1987c24 */ /* 0x008fc6000f8e02ff */
[----:B------:R1:W-:Y:S01]  /*1f7d0*/  STL [R1+0x358], R6 ;  /* 0x0003580601007387 */ /* 0x0003e20000100800 */
[----:B------:R-:W-:Y:S01]  /*1f7e0*/  ULDC UR43, c[0x0][0x240] ;  /* 0x00009000002b7ab9 */ /* 0x000fe20000000800 */
[----:B----4-:R-:W-:Y:S01]  /*1f7f0*/  IMAD R177, R177, UR50, RZ ;  /* 0x00000032b1b17c24 */ /* 0x010fe2000f8e02ff */
[----:B------:R-:W-:Y:S01]  /*1f800*/  ULDC UR50, c[0x0][0x240] ;  /* 0x0000900000327ab9 */ /* 0x000fe20000000800 */
[----:B-1----:R-:W-:Y:S01]  /*1f810*/  IMAD R6, R187, UR41, RZ ;  /* 0x00000029bb067c24 */ /* 0x002fe2000f8e02ff */
[----:B------:R-:W-:Y:S01]  /*1f820*/  ULDC UR41, c[0x0][0x240] ;  /* 0x0000900000297ab9 */ /* 0x000fe20000000800 */
[----:B------:R-:W3:Y:S01]  /*1f830*/  LDL.LU R187, [R1+0x57c] ;  /* 0x00057c0001bb7983 */ /* 0x000ee20000300800 */
[----:B------:R-:W-:Y:S01]  /*1f840*/  SEL R244, R244, R247, !P5 ;  /* 0x000000f7f4f47207 */ /* 0x000fe20006800000 */
[----:B------:R-:W-:Y:S02]  /*1f850*/  ULDC UR31, c[0x0][0x240] ;  /* 0x00009000001f7ab9 */ /* 0x000fe40000000800 */
[----:B------:R1:W-:Y:S02]  /*1f860*/  STL [R1+0x4f4], R6 ;  /* 0x0004f40601007387 */ /* 0x0003e40000100800 */
[----:B-1----:R-:W-:Y:S01]  /*1f870*/  IMAD R6, R185, UR42, RZ ;  /* 0x0000002ab9067c24 */ /* 0x002fe2000f8e02ff */
[----:B------:R-:W-:Y:S01]  /*1f880*/  ULDC UR42, c[0x0][0x240] ;  /* 0x00009000002a7ab9 */ /* 0x000fe20000000800 */
[----:B------:R-:W4:Y:S04]  /*1f890*/  LDL.LU R185, [R1+0x578] ;  /* 0x0005780001b97983 */ /* 0x000f280000300800 */
[----:B------:R1:W-:Y:S04]  /*1f8a0*/  STL [R1+0x624], R6 ;  /* 0x0006240601007387 */ /* 0x0003e80000100800 */
[----:B------:R-:W2:Y:S04]  /*1f8b0*/  LDL.LU R194, [R1+0x574] ;  /* 0x0005740001c27983 */ /* 0x000ea80000300800 */
[----:B------:R-:W2:Y:S01]  /*1f8c0*/  LDL.LU R193, [R1+0x564] ;  /* 0x0005640001c17983 */ /* 0x000ea20000300800 */
[----:B-1----:R-:W-:Y:S01]  /*1f8d0*/  IMAD R6, R192, UR44, RZ ;  /* 0x0000002cc0067c24 */ /* 0x002fe2000f8e02ff */
[----:B------:R-:W-:-:S04]  /*1f8e0*/  ULDC UR44, c[0x0][0x240] ;  /* 0x00009000002c7ab9 */ /* 0x000fc80000000800 */
[----:B------:R1:W-:Y:S04]  /*1f8f0*/  STL [R1+0x350], R6 ;  /* 0x0003500601007387 */ /* 0x0003e80000100800 */
[----:B------:R-:W2:Y:S01]  /*1f900*/  LDL.LU R192, [R1+0x55c] ;  /* 0x00055c0001c07983 */ /* 0x000ea20000300800 */
[----:B-1----:R-:W-:Y:S01]  /*1f910*/  IMAD R6, R191, UR45, RZ ;  /* 0x0000002dbf067c24 */ /* 0x002fe2000f8e02ff */
[----:B------:R-:W-:-:S04]  /*1f920*/  ULDC UR45, c[0x0][0x240] ;  /* 0x00009000002d7ab9 */ /* 0x000fc80000000800 */
[----:B------:R1:W-:Y:S02]  /*1f930*/  STL [R1+0x4f0], R6 ;  /* 0x0004f00601007387 */ /* 0x0003e40000100800 */
[----:B-1----:R-:W-:Y:S01]  /*1f940*/  IMAD R6, R181, UR46, RZ ;  /* 0x0000002eb5067c24 */ /* 0x002fe2000f8e02ff */
[----:B------:R-:W-:Y:S01]  /*1f950*/  ULDC UR46, c[0x0][0x240] ;  /* 0x00009000002e7ab9 */ /* 0x000fe20000000800 */
[----:B------:R-:W2:Y:S04]  /*1f960*/  LDL.LU R181, [R1+0x550] ;  /* 0x0005500001b57983 */ /* 0x000ea80000300800 */
[----:B------:R1:W-:Y:S02]  /*1f970*/  STL [R1+0x620], R6 ;  /* 0x0006200601007387 */ /* 0x0003e40000100800 */
[----:B-1----:R-:W-:Y:S01]  /*1f980*/  IMAD R6, R178, UR47, RZ ;  /* 0x0000002fb2067c24 */ /* 0x002fe2000f8e02ff */
[----:B------:R-:W-:Y:S01]  /*1f990*/  ULDC UR47, c[0x0][0x240] ;  /* 0x00009000002f7ab9 */ /* 0x000fe20000000800 */
[----:B------:R-:W2:Y:S04]  /*1f9a0*/  LDL.LU R178, [R1+0x548] ;  /* 0x0005480001b27983 */ /* 0x000ea80000300800 */
        /* <DEDUP_REMOVED lines=8> */
[----:B------:R3:W-:Y:S04]  /*1fa30*/  STL [R1+0x60c], R6 ;  /* 0x00060c0601007387 */ /* 0x0007e80000100800 */
[----:B------:R-:W2:Y:S04]  /*1fa40*/  LDL.LU R188, [R1+0x52c] ;  /* 0x00052c0001bc7983 */ /* 0x000ea80000300800 */
[----:B------:R-:W2:Y:S01]  /*1fa50*/  LDL.LU R197, [R1+0x524] ;  /* 0x0005240001c57983 */ /* 0x000ea20000300800 */
[----:B---3--:R-:W-:Y:S01]  /*1fa60*/  IMAD R6, R187, UR52, RZ ;  /* 0x00000034bb067c24 */ /* 0x008fe2000f8e02ff */
[----:B------:R-:W-:-:S02]  /*1fa70*/  ULDC UR52, c[0x0][0x240] ;  /* 0x0000900000347ab9 */ /* 0x000fc40000000800 */
[----:B------:R-:W3:Y:S04]  /*1fa80*/  LDL.LU R187, [R1+0x518] ;  /* 0x0005180001bb7983 */ /* 0x000ee80000300800 */
[----:B------:R4:W-:Y:S02]  /*1fa90*/  STL [R1+0x348], R6 ;  /* 0x0003480601007387 */ /* 0x0009e40000100800 */
[----:B----4-:R-:W-:Y:S01]  /*1faa0*/  IMAD R6, R185, UR53, RZ ;  /* 0x00000035b9067c24 */ /* 0x010fe2000f8e02ff */
[----:B------:R-:W-:Y:S01]  /*1fab0*/  ULDC UR53, c[0x0][0x240] ;  /* 0x0000900000357ab9 */ /* 0x000fe20000000800 */
[----:B------:R-:W4:Y:S04]  /*1fac0*/  LDL.LU R185, [R1+0x514] ;  /* 0x0005140001b97983 */ /* 0x000f280000300800 */
[----:B------:R2:W-:Y:S02]  /*1fad0*/  STL [R1+0x4c8], R6 ;  /* 0x0004c80601007387 */ /* 0x0005e40000100800 */
[----:B--2---:R-:W-:Y:S01]  /*1fae0*/  IMAD R6, R194, UR54, RZ ;  /* 0x00000036c2067c24 */ /* 0x004fe2000f8e02ff */
[----:B------:R-:W-:Y:S01]  /*1faf0*/  ULDC UR54, c[0x0][0x240] ;  /* 0x0000900000367ab9 */ /* 0x000fe20000000800 */
[----:B------:R-:W2:Y:S04]  /*1fb00*/  LDL.LU R194, [R1+0x510] ;  /* 0x0005100001c27983 */ /* 0x000ea80000300800 */
        /* <DEDUP_REMOVED lines=11> */
[----:B------:R-:W2:Y:S01]  /*1fbc0*/  LDL.LU R181, [R1+0x4ec] ;  /* 0x0004ec0001b57983 */ /* 0x000ea20000300800 */
[----:B------:R-:W-:Y:S01]  /*1fbd0*/  IMAD R131, R178, UR58, RZ ;  /* 0x0000003ab2837c24 */ /* 0x000fe2000f8e02ff */
[----:B------:R-:W-:-:S02]  /*1fbe0*/  ULDC UR58, c[0x0][0x240] ;  /* 0x00009000003a7ab9 */ /* 0x000fc40000000800 */
[----:B------:R1:W-:Y:S04]  /*1fbf0*/  STL [R1+0x5f4], R6 ;  /* 0x0005f40601007387 */ /* 0x0003e80000100800 */
[----:B------:R-:W2:Y:S01]  /*1fc00*/  LDL.LU R178, [R1+0x4dc] ;  /* 0x0004dc0001b27983 */ /* 0x000ea20000300800 */
[----:B-1----:R-:W-:Y:S01]  /*1fc10*/  IMAD R6, R191, UR59, RZ ;  /* 0x0000003bbf067c24 */ /* 0x002fe2000f8e02ff */
[----:B------:R-:W-:Y:S02]  /*1fc20*/  ULDC UR59, c[0x0][0x240] ;  /* 0x00009000003b7ab9 */ /* 0x000fe40000000800 */
        /* <DEDUP_REMOVED lines=13> */
[----:B---3--:R-:W-:Y:S01]  /*1fd00*/  IMAD R6, R187, UR7, RZ ;  /* 0x00000007bb067c24 */ /* 0x008fe2000f8e02ff */
[----:B------:R-:W-:Y:S02]  /*1fd10*/  ULDC UR7, c[0x0][0x240] ;  /* 0x0000900000077ab9 */ /* 0x000fe40000000800 */
        /* <DEDUP_REMOVED lines=24> */
[----:B------:R-:W-:-:S02]  /*1fea0*/  ULDC UR15, c[0x0][0x240] ;  /* 0x00009000000f7ab9 */ /* 0x000fc40000000800 */
        /* <DEDUP_REMOVED lines=14> */
[----:B---3--:R-:W-:Y:S01]  /*1ff90*/  IMAD R6, R187, UR19, RZ ;  /* 0x00000013bb067c24 */ /* 0x008fe2000f8e02ff */
[----:B------:R-:W-:Y:S01]  /*1ffa0*/  ULDC UR19, c[0x0][0x240] ;  /* 0x0000900000137ab9 */ /* 0x000fe20000000800 */
        /* <DEDUP_REMOVED lines=12> */
[----:B------:R-:W4:Y:S04]  /*20070*/  LDL.LU R193, [R1+0x3f4] ;  /* 0x0003f40001c17983 */ /* 0x000f280000300800 */
[----:B------:R1:W-:Y:S02]  /*20080*/  STL [R1+0x3fc], R6 ;  /* 0x0003fc0601007387 */ /* 0x0003e40000100800 */
[----:B-1----:R-:W-:Y:S01]  /*20090*/  IMAD R6, R192, UR23, RZ ;  /* 0x00000017c0067c24 */ /* 0x002fe2000f8e02ff */
[----:B------:R-:W-:Y:S01]  /*200a0*/  ULDC UR23, c[0x0][0x240] ;  /* 0x0000900000177ab9 */ /* 0x000fe20000000800 */
[----:B------:R-:W4:Y:S04]  /*200b0*/  LDL.LU R192, [R1+0x3f0] ;  /* 0x0003f00001c07983 */ /* 0x000f280000300800 */
[----:B------:R1:W-:Y:S01]  /*200c0*/  STL [R1+0x5ac], R6 ;  /* 0x0005ac0601007387 */ /* 0x0003e20000100800 */
[----:B------:R-:W-:Y:S01]  /*200d0*/  IMAD R134, R181, UR24, RZ ;  /* 0x00000018b5867c24 */ /* 0x000fe2000f8e02ff */
[----:B------:R-:W-:-:S02]  /*200e0*/  ULDC UR24, c[0x0][0x240] ;  /* 0x0000900000187ab9 */ /* 0x000fc40000000800 */
[----:B------:R-:W4:Y:S04]  /*200f0*/  LDL.LU R181, [R1+0x3d8] ;  /* 0x0003d80001b57983 */ /* 0x000f280000300800 */
[----:B------:R-:W4:Y:S01]  /*20100*/  LDL.LU R200, [R1+0x3b4] ;  /* 0x0003b40001c87983 */ /* 0x000f220000300800 */
[----:B-1----:R-:W-:Y:S01]  /*20110*/  IMAD R6, R191, UR26, RZ ;  /* 0x0000001abf067c24 */ /* 0x002fe2000f8e02ff */
[----:B------:R-:W-:Y:S02]  /*20120*/  ULDC UR26, c[0x0][0x240] ;  /* 0x00009000001a7ab9 */ /* 0x000fe40000000800 */
[----:B------:R-:W4:Y:S04]  /*20130*/  LDL.LU R191, [R1+0x3ac] ;  /* 0x0003ac0001bf7983 */ /* 0x000f280000300800 */
        /* <DEDUP_REMOVED lines=10> */
[----:B------:R-:W-:Y:S01]  /*201e0*/  ULDC UR25, c[0x0][0x240] ;  /* 0x0000900000197ab9 */ /* 0x000fe20000000800 */
[----:B------:R-:W-:Y:S01]  /*201f0*/  IMAD R136, R197, UR29, RZ ;  /* 0x0000001dc5887c24 */ /* 0x000fe2000f8e02ff */
[----:B------:R-:W-:Y:S01]  /*20200*/  ULDC UR29, c[0x0][0x240] ;  /* 0x00009000001d7ab9 */ /* 0x000fe20000000800 */
[----:B---3--:R-:W-:Y:S01]  /*20210*/  IMAD R159, R187, UR30, RZ ;  /* 0x0000001ebb9f7c24 */ /* 0x008fe2000f8e02ff */
[----:B------:R-:W-:Y:S01]  /*20220*/  ULDC UR30, c[0x0][0x240] ;  /* 0x00009000001e7ab9 */ /* 0x000fe20000000800 */
[----:B------:R-:W3:Y:S04]  /*20230*/  LDL.LU R187, [R1+0x360] ;  /* 0x0003600001bb7983 */ /* 0x000ee80000300800 */
[----:B------:R-:W3:Y:S04]  /*20240*/  LDL.LU R199, [R1+0x354] ;  /* 0x0003540001c77983 */ /* 0x000ee80000300800 */
[----:B------:R-:W3:Y:S01]  /*20250*/  LDL.LU R197, [R1+0x344] ;  /* 0x0003440001c57983 */ /* 0x000ee20000300800 */
[----:B--2---:R-:W-:Y:S01]  /*20260*/  IMAD R6, R194, UR32, RZ ;  /* 0x00000020c2067c24 */ /* 0x004fe2000f8e02ff */
[----:B------:R-:W-:-:S04]  /*20270*/  ULDC UR32, c[0x0][0x240] ;  /* 0x0000900000207ab9 */ /* 0x000fc80000000800 */
[----:B------:R4:W-:Y:S04]  /*20280*/  STL [R1+0x2e4], R6 ;  /* 0x0002e40601007387 */ /* 0x0009e80000100800 */
[----:B------:R-:W2:Y:S01]  /*20290*/  LDL.LU R194, [R1+0x32c] ;  /* 0x00032c0001c27983 */ /* 0x000ea20000300800 */
[----:B----4-:R-:W-:Y:S01]  /*202a0*/  IMAD R6, R193, UR33, RZ ;  /* 0x00000021c1067c24 */ /* 0x010fe2000f8e02ff */
[----:B------:R-:W-:-:S04]  /*202b0*/  ULDC UR33, c[0x0][0x240] ;  /* 0x0000900000217ab9 */ /* 0x000fc80000000800 */
[----:B------:R1:W-:Y:S04]  /*202c0*/  STL [R1+0x3bc], R6 ;  /* 0x0003bc0601007387 */ /* 0x0003e80000100800 */
[----:B------:R-:W4:Y:S04]  /*202d0*/  LDL.LU R202, [R1+0x328] ;  /* 0x0003280001ca7983 */ /* 0x000f280000300800 */
[----:B------:R-:W4:Y:S01]  /*202e0*/  LDL.LU R193, [R1+0x324] ;  /* 0x0003240001c17983 */ /* 0x000f220000300800 */
[----:B-1----:R-:W-:Y:S01]  /*202f0*/  IMAD R6, R192, UR34, RZ ;  /* 0x00000022c0067c24 */ /* 0x002fe2000f8e02ff */
[----:B------:R-:W-:-:S04]  /*20300*/  ULDC UR34, c[0x0][0x240] ;  /* 0x0000900000227ab9 */ /* 0x000fc80000000800 */
[----:B------:R1:W-:Y:S04]  /*20310*/  STL [R1+0x594], R6 ;  /* 0x0005940601007387 */ /* 0x0003e80000100800 */
[----:B------:R-:W4:Y:S04]  /*20320*/  LDL.LU R192, [R1+0x320] ;  /* 0x0003200001c07983 */ /* 0x000f280000300800 */
[----:B------:R-:W4:Y:S01]  /*20330*/  LDL.LU R201, [R1+0x308] ;  /* 0x0003080001c97983 */ /* 0x000f220000300800 */
[----:B-1----:R-:W-:Y:S01]  /*20340*/  IMAD R6, R200, UR36, RZ ;  /* 0x00000024c8067c24 */ /* 0x002fe2000f8e02ff */
[----:B------:R-:W-:-:S04]  /*20350*/  ULDC UR36, c[0x0][0x240] ;  /* 0x0000900000247ab9 */ /* 0x000fc80000000800 */
        /* <DEDUP_REMOVED lines=8> */
[----:B------:R1:W-:Y:S04]  /*203e0*/  STL [R1+0x590], R6 ;  /* 0x0005900601007387 */ /* 0x0003e80000100800 */
[----:B------:R-:W4:Y:S01]  /*203f0*/  LDL.LU R200, [R1+0x2f4] ;  /* 0x0002f40001c87983 */ /* 0x000f220000300800 */
[----:B-1----:R-:W-:Y:S01]  /*20400*/  IMAD R6, R188, UR39, RZ ;  /* 0x00000027bc067c24 */ /* 0x002fe2000f8e02ff */
[----:B------:R-:W-:-:S02]  /*20410*/  ULDC UR39, c[0x0][0x240] ;  /* 0x0000900000277ab9 */ /* 0x000fc40000000800 */
[----:B------:R-:W4:Y:S04]  /*20420*/  LDL.LU R188, [R1+0x2f0] ;  /* 0x0002f00001bc7983 */ /* 0x000f280000300800 */
[----:B------:R3:W-:Y:S01]  /*20430*/  STL [R1+0x12c], R6 ;  /* 0x00012c0601007387 */ /* 0x0007e20000100800 */
[----:B------:R-:W-:Y:S01]  /*20440*/  IMAD R184, R184, UR51, RZ ;  /* 0x00000033b8b87c24 */ /* 0x000fe2000f8e02ff */
[----:B------:R-:W-:Y:S01]  /*20450*/  ULDC UR51, c[0x0][0x240] ;  /* 0x0000900000337ab9 */ /* 0x000fe20000000800 */
[----:B---3--:R-:W-:Y:S01]  /*20460*/  IMAD R6, R187, UR40, RZ ;  /* 0x00000028bb067c24 */ /* 0x008fe2000f8e02ff */
[----:B------:R-:W-:Y:S01]  /*20470*/  ULDC UR40, c[0x0][0x240] ;  /* 0x0000900000287ab9 */ /* 0x000fe20000000800 */
[----:B------:R-:W3:Y:S04]  /*20480*/  LDL.LU R187, [R1+0x2ec] ;  /* 0x0002ec0001bb7983 */ /* 0x000ee80000300800 */
[----:B------:R1:W-:Y:S02]  /*20490*/  STL [R1+0x2cc], R6 ;  /* 0x0002cc0601007387 */ /* 0x0003e40000100800 */
[----:B-1----:R-:W-:Y:S01]  /*204a0*/  IMAD R6, R199, UR41, RZ ;  /* 0x00000029c7067c24 */ /* 0x002fe2000f8e02ff */
[----:B------:R-:W-:Y:S01]  /*204b0*/  ULDC UR41, c[0x0][0x240] ;  /* 0x0000900000297ab9 */ /* 0x000fe20000000800 */
[----:B------:R-:W3:Y:S04]  /*204c0*/  LDL.LU R199, [R1+0x2d4] ;  /* 0x0002d40001c77983 */ /* 0x000ee80000300800 */
[----:B------:R1:W-:Y:S02]  /*204d0*/  STL [R1+0x354], R6 ;  /* 0x0003540601007387 */ /* 0x0003e40000100800 */
[----:B-1----:R-:W-:Y:S01]  /*204e0*/  IMAD R6, R197, UR42, RZ ;  /* 0x0000002ac5067c24 */ /* 0x002fe2000f8e02ff */
[----:B------:R-:W-:Y:S01]  /*204f0*/  ULDC UR42, c[0x0][0x240] ;  /* 0x00009000002a7ab9 */ /* 0x000fe20000000800 */
[----:B------:R-:W3:Y:S04]  /*20500*/  LDL.LU R197, [R1+0x2c8] ;  /* 0x0002c80001c57983 */ /* 0x000ee80000300800 */
[----:B------:R2:W-:Y:S02]  /*20510*/  STL [R1+0x57c], R6 ;  /* 0x00057c0601007387 */ /* 0x0005e40000100800 */
[----:B--2---:R-:W-:Y:S01]  /*20520*/  IMAD R6, R194, UR43, RZ ;  /* 0x0000002bc2067c24 */ /* 0x004fe2000f8e02ff */
[----:B------:R-:W-:Y:S01]  /*20530*/  ULDC UR43, c[0x0][0x240] ;  /* 0x00009000002b7ab9 */ /* 0x000fe20000000800 */
[----:B------:R-:W2:Y:S04]  /*20540*/  LDL.LU R194, [R1+0x2c4] ;  /* 0x0002c40001c27983 */ /* 0x000ea80000300800 */
[----:B------:R1:W-:Y:S01]  /*20550*/  STL [R1+0x124], R6 ;  /* 0x0001240601007387 */ /* 0x0003e20000100800 */
[----:B----4-:R-:W-:Y:S01]  /*20560*/  IMAD R7, R202, UR44, RZ ;  /* 0x0000002cca077c24 */ /* 0x010fe2000f8e02ff */
[----:B------:R-:W-:-:S04]  /*20570*/  ULDC UR44, c[0x0][0x240] ;  /* 0x00009000002c7ab9 */ /* 0x000fc80000000800 */
[----:B------:R4:W-:Y:S01]  /*20580*/  STL [R1+0x2b8], R7 ;  /* 0x0002b80701007387 */ /* 0x0009e20000100800 */
[----:B-1----:R-:W-:Y:S01]  /*20590*/  IMAD R6, R193, UR45, RZ ;  /* 0x0000002dc1067c24 */ /* 0x002fe2000f8e02ff */
[----:B------:R-:W-:Y:S02]  /*205a0*/  ULDC UR45, c[0x0][0x240] ;  /* 0x00009000002d7ab9 */ /* 0x000fe40000000800 */
[----:B------:R-:W2:Y:S04]  /*205b0*/  LDL.LU R193, [R1+0x2c0] ;  /* 0x0002c00001c17983 */ /* 0x000ea80000300800 */
[----:B------:R1:W-:Y:S01]  /*205c0*/  STL [R1+0x324], R6 ;  /* 0x0003240601007387 */ /* 0x0003e20000100800 */
[----:B----4-:R-:W-:Y:S01]  /*205d0*/  IMAD R7, R201, UR47, RZ ;  /* 0x0000002fc9077c24 */ /* 0x010fe2000f8e02ff */
[----:B------:R-:W-:Y:S01]  /*205e0*/  ULDC UR47, c[0x0][0x240] ;  /* 0x00009000002f7ab9 */ /* 0x000fe20000000800 */
[----:B-1----:R-:W-:Y:S01]  /*205f0*/  IMAD R6, R192, UR46, RZ ;  /* 0x0000002ec0067c24 */ /* 0x002fe2000f8e02ff */
[----:B------:R-:W-:Y:S01]  /*20600*/  ULDC UR46, c[0x0][0x240] ;  /* 0x00009000002e7ab9 */ /* 0x000fe20000000800 */
[----:B------:R-:W4:Y:S04]  /*20610*/  LDL.LU R192, [R1+0x2bc] ;  /* 0x0002bc0001c07983 */ /* 0x000f280000300800 */
[----:B------:R1:W-:Y:S04]  /*20620*/  STL [R1+0x578], R6 ;  /* 0x0005780601007387 */ /* 0x0003e80000100800 */
[----:B------:R-:W-:Y:S01]  /*20630*/  STL [R1+0x120], R7 ;  /* 0x0001200701007387 */ /* 0x000fe20000100800 */
[----:B-1----:R-:W-:Y:S01]  /*20640*/  IMAD R6, R191, UR48, RZ ;  /* 0x00000030bf067c24 */ /* 0x002fe2000f8e02ff */
[----:B------:R-:W-:-:S02]  /*20650*/  ULDC UR48, c[0x0][0x240] ;  /* 0x0000900000307ab9 */ /* 0x000fc40000000800 */
        /* <DEDUP_REMOVED lines=8> */
[----:B------:R-:W-:Y:S01]  /*206e0*/  IMAD R138, R188, UR51, RZ ;  /* 0x00000033bc8a7c24 */ /* 0x000fe2000f8e02ff */
[----:B------:R-:W-:-:S02]  /*206f0*/  ULDC UR51, c[0x0][0x240] ;  /* 0x0000900000337ab9 */ /* 0x000fc40000000800 */
[----:B------:R1:W-:Y:S04]  /*20700*/  STL [R1+0x564], R6 ;  /* 0x0005640601007387 */ /* 0x0003e80000100800 */
[----:B------:R-:W4:Y:S01]  /*20710*/  LDL.LU R188, [R1+0x2a8] ;  /* 0x0002a80001bc7983 */ /* 0x000f220000300800 */
[----:B---3--:R-:W-:Y:S01]  /*20720*/  IMAD R167, R187, UR52, RZ ;  /* 0x00000034bba77c24 */ /* 0x008fe2000f8e02ff */
[----:B------:R-:W-:Y:S02]  /*20730*/  ULDC UR52, c[0x0][0x240] ;  /* 0x0000900000347ab9 */ /* 0x000fe40000000800 */
[----:B------:R-:W3:Y:S01]  /*20740*/  LDL.LU R187, [R1+0x2a4] ;  /* 0x0002a40001bb7983 */ /* 0x000ee20000300800 */
[----:B------:R-:W-:Y:S01]  /*20750*/  IMAD R7, R199, UR53, RZ ;  /* 0x00000035c7077c24 */ /* 0x000fe2000f8e02ff */
[----:B------:R-:W-:-:S04]  /*20760*/  ULDC UR53, c[0x0][0x240] ;  /* 0x0000900000357ab9 */ /* 0x000fc80000000800 */
[----:B------:R-:W-:Y:S04]  /*20770*/  STL [R1+0x118], R7 ;  /* 0x0001180701007387 */ /* 0x000fe80000100800 */
[----:B------:R-:W3:Y:S04]  /*20780*/  LDL.LU R252, [R1+0x298] ;  /* 0x0002980001fc7983 */ /* 0x000ee80000300800 */
[----:B------:R-:W3:Y:S01]  /*20790*/  LDL.LU R247, [R1+0x290] ;  /* 0x0002900001f77983 */ /* 0x000ee20000300800 */
[----:B-1----:R-:W-:Y:S01]  /*207a0*/  IMAD R6, R197, UR54, RZ ;  /* 0x00000036c5067c24 */ /* 0x002fe2000f8e02ff */
[----:B------:R-:W-:-:S04]  /*207b0*/  ULDC UR54, c[0x0][0x240] ;  /* 0x0000900000367ab9 */ /* 0x000fc80000000800 */
[----:B------:R2:W-:Y:S04]  /*207c0*/  STL [R1+0x29c], R6 ;  /* 0x00029c0601007387 */ /* 0x0005e80000100800 */
[----:B------:R-:W3:Y:S04]  /*207d0*/  LDL.LU R204, [R1+0x288] ;  /* 0x0002880001cc7983 */ /* 0x000ee80000300800 */
[----:B------:R-:W3:Y:S01]  /*207e0*/  LDL.LU R203, [R1+0x284] ;  /* 0x0002840001cb7983 */ /* 0x000ee20000300800 */
[----:B--2---:R-:W-:Y:S01]  /*207f0*/  IMAD R6, R194, UR55, RZ ;  /* 0x00000037c2067c24 */ /* 0x004fe2000f8e02ff */
[----:B------:R-:W-:-:S04]  /*20800*/  ULDC UR55, c[0x0][0x240] ;  /* 0x0000900000377ab9 */ /* 0x000fc80000000800 */
[----:B------:R1:W-:Y:S04]  /*20810*/  STL [R1+0x308], R6 ;  /* 0x0003080601007387 */ /* 0x0003e80000100800 */
[----:B------:R-:W2:Y:S04]  /*20820*/  LDL.LU R202, [R1+0x278] ;  /* 0x0002780001ca7983 */ /* 0x000ea80000300800 */
[----:B------:R-:W2:Y:S01]  /*20830*/  LDL.LU R201, [R1+0x218] ;  /* 0x0002180001c97983 */ /* 0x000ea20000300800 */
[----:B-1----:R-:W-:Y:S01]  /*20840*/  IMAD R6, R193, UR56, RZ ;  /* 0x00000038c1067c24 */ /* 0x002fe2000f8e02ff */
[----:B------:R-:W-:-:S04]  /*20850*/  ULDC UR56, c[0x0][0x240] ;  /* 0x0000900000387ab9 */ /* 0x000fc80000000800 */
[----:B------:R1:W-:Y:S04]  /*20860*/  STL [R1+0x560], R6 ;  /* 0x0005600601007387 */ /* 0x0003e80000100800 */
[----:B------:R-:W2:Y:S04]  /*20870*/  LDL.LU R200, [R1+0x200] ;  /* 0x0002000001c87983 */ /* 0x000ea80000300800 */
[----:B------:R-:W2:Y:S04]  /*20880*/  LDL.LU R199, [R1+0x1e8] ;  /* 0x0001e80001c77983 */ /* 0x000ea80000300800 */
[----:B------:R-:W2:Y:S01]  /*20890*/  LDL.LU R197, [R1+0x1b8] ;  /* 0x0001b80001c57983 */ /* 0x000ea20000300800 */
[----:B----4-:R-:W-:Y:S01]  /*208a0*/  IMAD R142, R192, UR57, RZ ;  /* 0x00000039c08e7c24 */ /* 0x010fe2000f8e02ff */
[----:B------:R-:W-:-:S02]  /*208b0*/  ULDC UR57, c[0x0][0x240] ;  /* 0x0000900000397ab9 */ /* 0x000fc40000000800 */
[----:B------:R-:W4:Y:S01]  /*208c0*/  LDL.LU R194, [R1+0xf4] ;  /* 0x0000f40001c27983 */ /* 0x000f220000300800 */
[----:B------:R-:W-:Y:S01]  /*208d0*/  IMAD R182, R191, UR58, RZ ;  /* 0x0000003abfb67c24 */ /* 0x000fe2000f8e02ff */
[----:B------:R-:W-:Y:S01]  /*208e0*/  ULDC UR58, c[0x0][0x240] ;  /* 0x00009000003a7ab9 */ /* 0x000fe20000000800 */
[----:B-1----:R-:W-:Y:S01]  /*208f0*/  IMAD R6, R186, UR59, RZ ;  /* 0x0000003bba067c24 */ /* 0x002fe2000f8e02ff */
[----:B------:R-:W-:Y:S01]  /*20900*/  ULDC UR59, c[0x0][0x240] ;  /* 0x00009000003b7ab9 */ /* 0x000fe20000000800 */
[----:B------:R-:W2:Y:S04]  /*20910*/  LDL.LU R186, [R1+0xc8] ;  /* 0x0000c80001ba7983 */ /* 0x000ea80000300800 */
[----:B------:R-:W2:Y:S04]  /*20920*/  LDL.LU R193, [R1+0xc4] ;  /* 0x0000c40001c17983 */ /* 0x000ea80000300800 */
[----:B------:R1:W-:Y:S04]  /*20930*/  STL [R1+0x110], R6 ;  /* 0x0001100601007387 */ /* 0x0003e80000100800 */
[----:B------:R-:W2:Y:S04]  /*20940*/  LDL.LU R192, [R1+0xac] ;  /* 0x0000ac0001c07983 */ /* 0x000ea80000300800 */
[----:B------:R-:W2:Y:S01]  /*20950*/  LDL.LU R191, [R1+0x8c] ;  /* 0x00008c0001bf7983 */ /* 0x000ea20000300800 */
[----:B-1----:R-:W-:Y:S01]  /*20960*/  IMAD R6, R188, UR60, RZ ;  /* 0x0000003cbc067c24 */ /* 0x002fe2000f8e02ff */
[----:B------:R-:W-:-:S04]  /*20970*/  ULDC UR60, c[0x0][0x240] ;  /* 0x00009000003c7ab9 */ /* 0x000fc80000000800 */
[----:B------:R3:W-:Y:S04]  /*20980*/  STL [R1+0x294], R6 ;  /* 0x0002940601007387 */ /* 0x0007e80000100800 */
[----:B------:R-:W2:Y:S01]  /*20990*/  LDL.LU R188, [R1+0x68] ;  /* 0x0000680001bc7983 */ /* 0x000ea20000300800 */
[----:B------:R-:W-:Y:S01]  /*209a0*/  IMAD R178, R178, UR14, RZ ;  /* 0x0000000eb2b27c24 */ /* 0x000fe2000f8e02ff */
[----:B------:R-:W-:Y:S01]  /*209b0*/  ULDC UR14, c[0x0][0x240] ;  /* 0x00009000000e7ab9 */ /* 0x000fe20000000800 */
[----:B------:R-:W-:Y:S01]  /*209c0*/  IMAD R185, R185, UR31, RZ ;  /* 0x0000001fb9b97c24 */ /* 0x000fe2000f8e02ff */
[----:B------:R-:W-:Y:S01]  /*209d0*/  ULDC UR31, c[0x0][0x240] ;  /* 0x00009000001f7ab9 */ /* 0x000fe20000000800 */
        /* <DEDUP_REMOVED lines=8> */
[----:B------:R-:W-:-:S03]  /*20a60*/  IMAD R7, R247, UR7, RZ ;  /* 0x00000007f7077c24 */ /* 0x000fc6000f8e02ff */
[----:B------:R1:W-:Y:S01]  /*20a70*/  STL [R1+0x54c], R6 ;  /* 0x00054c0601007387 */ /* 0x0003e20000100800 */
[----:B----4-:R-:W-:Y:S01]  /*20a80*/  IMAD R147, R194, UR16, RZ ;  /* 0x00000010c2937c24 */ /* 0x010fe2000f8e02ff */
[----:B------:R-:W-:Y:S01]  /*20a90*/  ULDC UR7, c[0x0][0x240] ;  /* 0x0000900000077ab9 */ /* 0x000fe20000000800 */
[----:B-1----:R-:W-:Y:S01]  /*20aa0*/  IMAD R6, R204, UR9, RZ ;  /* 0x00000009cc067c24 */ /* 0x002fe2000f8e02ff */
[----:B------:R1:W-:Y:S01]  /*20ab0*/  STL [R1+0x108], R7 ;  /* 0x0001080701007387 */ /* 0x0003e20000100800 */
[----:B------:R-:W-:Y:S01]  /*20ac0*/  ULDC UR9, c[0x0][0x240] ;  /* 0x0000900000097ab9 */ /* 0x000fe20000000800 */
[----:B------:R-:W-:Y:S02]  /*20ad0*/  ULDC UR16, c[0x0][0x240] ;  /* 0x0000900000107ab9 */ /* 0x000fe40000000800 */
[----:B------:R2:W-:Y:S01]  /*20ae0*/  STL [R1+0x288], R6 ;  /* 0x0002880601007387 */ /* 0x0005e20000100800 */
[----:B-1----:R-:W-:Y:S01]  /*20af0*/  IMAD R7, R203, UR10, RZ ;  /* 0x0000000acb077c24 */ /* 0x002fe2000f8e02ff */
[----:B------:R-:W-:Y:S01]  /*20b00*/  ULDC UR10, c[0x0][0x240] ;  /* 0x00009000000a7ab9 */ /* 0x000fe20000000800 */
[----:B--2---:R-:W-:-:S03]  /*20b10*/  IMAD R6, R202, UR11, RZ ;  /* 0x0000000bca067c24 */ /* 0x004fc6000f8e02ff */
[----:B------:R1:W-:Y:S01]  /*20b20*/  STL [R1+0x2f8], R7 ;  /* 0x0002f80701007387 */ /* 0x0003e20000100800 */
[----:B------:R-:W-:-:S03]  /*20b30*/  ULDC UR11, c[0x0][0x240] ;  /* 0x00009000000b7ab9 */ /* 0x000fc60000000800 */
[----:B------:R2:W-:Y:S01]  /*20b40*/  STL [R1+0x548], R6 ;  /* 0x0005480601007387 */ /* 0x0005e20000100800 */
[----:B-1----:R-:W-:Y:S01]  /*20b50*/  IMAD R7, R201, UR12, RZ ;  /* 0x0000000cc9077c24 */ /* 0x002fe2000f8e02ff */
[----:B------:R-:W-:Y:S01]  /*20b60*/  ULDC UR12, c[0x0][0x240] ;  /* 0x00009000000c7ab9 */ /* 0x000fe20000000800 */
[----:B--2---:R-:W-:-:S03]  /*20b70*/  IMAD R6, R200, UR13, RZ ;  /* 0x0000000dc8067c24 */ /* 0x004fc6000f8e02ff */
[----:B------:R1:W-:Y:S01]  /*20b80*/  STL [R1+0xe4], R7 ;  /* 0x0000e40701007387 */ /* 0x0003e20000100800 */
[----:B---3--:R-:W-:-:S03]  /*20b90*/  IMAD R175, R187, UR22, RZ ;  /* 0x00000016bbaf7c24 */ /* 0x008fc6000f8e02ff */
[----:B------:R2:W-:Y:S01]  /*20ba0*/  STL [R1+0x280], R6 ;  /* 0x0002800601007387 */ /* 0x0005e20000100800 */
[----:B-1----:R-:W-:Y:S01]  /*20bb0*/  IMAD R7, R199, UR14, RZ ;  /* 0x0000000ec7077c24 */ /* 0x002fe2000f8e02ff */
[----:B------:R-:W-:Y:S01]  /*20bc0*/  ULDC UR14, c[0x0][0x240] ;  /* 0x00009000000e7ab9 */ /* 0x000fe20000000800 */
[----:B------:R-:W-:Y:S01]  /*20bd0*/  IMAD R186, R186, UR17, RZ ;  /* 0x00000011baba7c24 */ /* 0x000fe2000f8e02ff */
[----:B------:R-:W-:Y:S01]  /*20be0*/  ULDC UR17, c[0x0][0x240] ;  /* 0x0000900000117ab9 */ /* 0x000fe20000000800 */
[----:B------:R-:W-:Y:S01]  /*20bf0*/  ULDC UR22, c[0x0][0x240] ;  /* 0x0000900000167ab9 */ /* 0x000fe20000000800 */
[----:B------:R1:W-:Y:S01]  /*20c00*/  STL [R1+0x2f4], R7 ;  /* 0x0002f40701007387 */ /* 0x0003e20000100800 */
[----:B------:R-:W-:Y:S01]  /*20c10*/  IMAD R164, R164, UR27, RZ ;  /* 0x0000001ba4a47c24 */ /* 0x000fe2000f8e02ff */
[----:B------:R-:W-:Y:S01]  /*20c20*/  ULDC UR27, c[0x0][0x240] ;  /* 0x00009000001b7ab9 */ /* 0x000fe20000000800 */
[----:B------:R-:W-:Y:S01]  /*20c30*/  IMAD R166, R166, UR28, RZ ;  /* 0x0000001ca6a67c24 */ /* 0x000fe2000f8e02ff */
[----:B------:R-:W-:Y:S01]  /*20c40*/  ULDC UR28, c[0x0][0x240] ;  /* 0x00009000001c7ab9 */ /* 0x000fe20000000800 */
[----:B--2---:R-:W-:Y:S01]  /*20c50*/  IMAD R6, R197, UR15, RZ ;  /* 0x0000000fc5067c24 */ /* 0x004fe2000f8e02ff */
[----:B------:R-:W-:Y:S01]  /*20c60*/  ULDC UR15, c[0x0][0x240] ;  /* 0x00009000000f7ab9 */ /* 0x000fe20000000800 */
[----:B------:R-:W-:Y:S01]  /*20c70*/  IMAD R11, R11, UR37, RZ ;  /* 0x000000250b0b7c24 */ /* 0x000fe2000f8e02ff */
[----:B------:R-:W-:Y:S01]  /*20c80*/  ULDC UR37, c[0x0][0x240] ;  /* 0x0000900000257ab9 */ /* 0x000fe20000000800 */
[----:B------:R-:W-:Y:S01]  /*20c90*/  IMAD R16, R16, UR38, RZ ;  /* 0x0000002610107c24 */ /* 0x000fe2000f8e02ff */
[----:B------:R2:W-:Y:S01]  /*20ca0*/  STL [R1+0x52c], R6 ;  /* 0x00052c0601007387 */ /* 0x0005e20000100800 */
[----:B-1----:R-:W-:Y:S01]  /*20cb0*/  IMAD R7, R193, UR18, RZ ;  /* 0x00000012c1077c24 */ /* 0x002fe2000f8e02ff */
[----:B------:R-:W-:Y:S01]  /*20cc0*/  ULDC UR18, c[0x0][0x240] ;  /* 0x0000900000127ab9 */ /* 0x000fe20000000800 */
[----:B------:R-:W-:Y:S01]  /*20cd0*/  ULDC UR38, c[0x0][0x240] ;  /* 0x0000900000267ab9 */ /* 0x000fe20000000800 */
[----:B------:R-:W-:Y:S01]  /*20ce0*/  IMAD R25, R25, UR42, RZ ;  /* 0x0000002a19197c24 */ /* 0x000fe2000f8e02ff */
        /* <DEDUP_REMOVED lines=34> */
[----:B------:R-:W-:Y:S01]  /*20f10*/  ULDC UR13, c[0x0][0x240] ;  /* 0x00009000000d7ab9 */ /* 0x000fe20000000800 */
[----:B--2---:R-:W-:Y:S01]  /*20f20*/  IMAD R6, R161, UR24, RZ ;  /* 0x00000018a1067c24 */ /* 0x004fe2000f8e02ff */
[----:B------:R-:W-:-:S04]  /*20f30*/  ULDC UR24, c[0x0][0x240] ;  /* 0x0000900000187ab9 */ /* 0x000fc80000000800 */
[----:B------:R2:W-:Y:S01]  /*20f40*/  STL [R1+0x274], R6 ;  /* 0x0002740601007387 */ /* 0x0005e20000100800 */
[----:B-1----:R-:W-:Y:S01]  /*20f50*/  IMAD R7, R162, UR25, RZ ;  /* 0x00000019a2077c24 */ /* 0x002fe2000f8e02ff */
[----:B------:R-:W-:-:S04]  /*20f60*/  ULDC UR25, c[0x0][0x240] ;  /* 0x0000900000197ab9 */ /* 0x000fc80000000800 */
[----:B------:R1:W-:Y:S01]  /*20f70*/  STL [R1+0x2ec], R7 ;  /* 0x0002ec0701007387 */ /* 0x0003e20000100800 */
        /* <DEDUP_REMOVED lines=28> */
[----:B------:R-:W-:Y:S01]  /*21140*/  ULDC UR40, c[0x0][0x240] ;  /* 0x0000900000287ab9 */ /* 0x000fe20000000800 */
[----:B--2---:R-:W-:Y:S01]  /*21150*/  IMAD R6, R17, UR39, RZ ;  /* 0x0000002711067c24 */ /* 0x004fe2000f8e02ff */
[----:B------:R-:W-:-:S04]  /*21160*/  ULDC UR39, c[0x0][0x240] ;  /* 0x0000900000277ab9 */ /* 0x000fc80000000800 */
[----:B------:R1:W-:Y:S04]  /*21170*/  STL [R1+0x200], R6 ;  /* 0x0002000601007387 */ /* 0x0003e80000100800 */
[----:B------:R2:W-:Y:S01]  /*21180*/  STL [R1+0x2c4], R7 ;  /* 0x0002c40701007387 */ /* 0x0005e20000100800 */
[----:B-1----:R-:W-:Y:S01]  /*21190*/  IMAD R6, R19, UR41, RZ ;  /* 0x0000002913067c24 */ /* 0x002fe2000f8e02ff */
[----:B------:R-:W-:-:S04]  /*211a0*/  ULDC UR41, c[0x0][0x240] ;  /* 0x0000900000297ab9 */ /* 0x000fc80000000800 */
[----:B------:R1:W-:Y:S01]  /*211b0*/  STL [R1+0x420], R6 ;  /* 0x0004200601007387 */ /* 0x0003e20000100800 */
[----:B--2---:R-:W-:Y:S01]  /*211c0*/  IMAD R7, R27, UR44, RZ ;  /* 0x0000002c1b077c24 */ /* 0x004fe2000f8e02ff */
[----:B------:R-:W-:Y:S01]  /*211d0*/  ULDC UR44, c[0x0][0x240] ;  /* 0x00009000002c7ab9 */ /* 0x000fe20000000800 */
[----:B-1----:R-:W-:Y:S01]  /*211e0*/  IMAD R6, R26, UR43, RZ ;  /* 0x0000002b1a067c24 */ /* 0x002fe2000f8e02ff */
        /* <DEDUP_REMOVED lines=20> */
[----:B------:R-:W-:Y:S04]  /*21330*/  STL [R1+0x2b4], R7 ;  /* 0x0002b40701007387 */ /* 0x000fe80000100800 */
[----:B------:R-:W2:Y:S01]  /*21340*/  LDL.LU R200, [R1+0x18] ;  /* 0x0000180001c87983 */ /* 0x000ea20000300800 */
[----:B-1----:R-:W-:Y:S01]  /*21350*/  IMAD R6, R49, UR55, RZ ;  /* 0x0000003731067c24 */ /* 0x002fe2000f8e02ff */
[----:B------:R-:W-:-:S04]  /*21360*/  ULDC UR55, c[0x0][0x240] ;  /* 0x0000900000377ab9 */ /* 0x000fc80000000800 */
[----:B------:R1:W-:Y:S04]  /*21370*/  STL [R1+0x3f0], R6 ;  /* 0x0003f00601007387 */ /* 0x0003e80000100800 */
[----:B------:R-:W3:Y:S01]  /*21380*/  LDL.LU R192, [R1+0x44] ;  /* 0x0000440001c07983 */ /* 0x000ee20000300800 */
[----:B-1----:R-:W-:Y:S01]  /*21390*/  IMAD R6, R72, UR59, RZ ;  /* 0x0000003b48067c24 */ /* 0x002fe2000f8e02ff */
[----:B------:R-:W-:-:S04]  /*213a0*/  ULDC UR59, c[0x0][0x240] ;  /* 0x00009000003b7ab9 */ /* 0x000fc80000000800 */
[----:B------:R1:W-:Y:S04]  /*213b0*/  STL [R1+0x1d8], R6 ;  /* 0x0001d80601007387 */ /* 0x0003e80000100800 */
        /* <DEDUP_REMOVED lines=24> */
[----:B--2---:R-:W-:Y:S01]  /*21540*/  IMAD R8, R200, UR14, RZ ;  /* 0x0000000ec8087c24 */ /* 0x004fe2000f8e02ff */
[----:B------:R-:W-:Y:S02]  /*21550*/  ULDC UR14, c[0x0][0x240] ;  /* 0x00009000000e7ab9 */ /* 0x000fe40000000800 */
        /* <DEDUP_REMOVED lines=9> */
[----:B-1----:R-:W-:Y:S01]  /*215f0*/  IMAD R6, R202, UR17, RZ ;  /* 0x00000011ca067c24 */ /* 0x002fe2000f8e02ff */
[----:B------:R-:W-:Y:S01]  /*21600*/  ULDC UR17, c[0x0][0x240] ;  /* 0x0000900000117ab9 */ /* 0x000fe20000000800 */
[----:B------:R-:W4:Y:S01]  /*21610*/  LDL.LU R202, [R1+0xb4] ;  /* 0x0000b40001ca7983 */ /* 0x000f220000300800 */
[----:B------:R-:W-:Y:S01]  /*21620*/  IMAD R9, R197, UR18, RZ ;  /* 0x00000012c5097c24 */ /* 0x000fe2000f8e02ff */
[----:B------:R-:W-:-:S02]  /*21630*/  ULDC UR18, c[0x0][0x240] ;  /* 0x0000900000127ab9 */ /* 0x000fc40000000800 */
[----:B------:R1:W-:Y:S04]  /*21640*/  STL [R1+0x394], R6 ;  /* 0x0003940601007387 */ /* 0x0003e80000100800 */
        /* <DEDUP_REMOVED lines=11> */
[----:B-1----:R-:W-:Y:S01]  /*21700*/  IMAD R6, R188, UR21, RZ ;  /* 0x00000015bc067c24 */ /* 0x002fe2000f8e02ff */
[----:B------:R-:W-:Y:S01]  /*21710*/  ULDC UR21, c[0x0][0x240] ;  /* 0x0000900000157ab9 */ /* 0x000fe20000000800 */
[----:B------:R-:W4:Y:S01]  /*21720*/  LDL.LU R188, [R1+0xd4] ;  /* 0x0000d40001bc7983 */ /* 0x000f220000300800 */
[----:B------:R-:W-:Y:S01]  /*21730*/  IMAD R17, R199, UR23, RZ ;  /* 0x00000017c7117c24 */ /* 0x000fe2000f8e02ff */
[----:B------:R-:W-:-:S02]  /*21740*/  ULDC UR23, c[0x0][0x240] ;  /* 0x0000900000177ab9 */ /* 0x000fc40000000800 */
[----:B------:R2:W-:Y:S04]  /*21750*/  STL [R1+0x364], R6 ;  /* 0x0003640601007387 */ /* 0x0005e80000100800 */
[----:B------:R-:W4:Y:S04]  /*21760*/  LDL.LU R191, [R1+0xf0] ;  /* 0x0000f00001bf7983 */ /* 0x000f280000300800 */
[----:B------:R-:W4:Y:S01]  /*21770*/  LDL.LU R199, [R1+0x1b4] ;  /* 0x0001b40001c77983 */ /* 0x000f220000300800 */
[----:B------:R-:W-:Y:S01]  /*21780*/  IMAD R18, R201, UR24, RZ ;  /* 0x00000018c9127c24 */ /* 0x000fe2000f8e02ff */
[----:B------:R-:W-:-:S02]  /*21790*/  ULDC UR24, c[0x0][0x240] ;  /* 0x0000900000187ab9 */ /* 0x000fc40000000800 */
[----:B------:R-:W4:Y:S01]  /*217a0*/  LDL.LU R201, [R1+0x1cc] ;  /* 0x0001cc0001c97983 */ /* 0x000f220000300800 */
[----:B--2---:R-:W-:Y:S01]  /*217b0*/  IMAD R6, R200, UR25, RZ ;  /* 0x00000019c8067c24 */ /* 0x004fe2000f8e02ff */
[----:B------:R-:W-:Y:S02]  /*217c0*/  ULDC UR25, c[0x0][0x240] ;  /* 0x0000900000197ab9 */ /* 0x000fe40000000800 */
        /* <DEDUP_REMOVED lines=9> */
[----:B------:R1:W-:Y:S01]  /*21860*/  STL [R1+0x360], R6 ;  /* 0x0003600601007387 */ /* 0x0003e20000100800 */
[----:B------:R-:W-:Y:S01]  /*21870*/  IMAD R19, R202, UR28, RZ ;  /* 0x0000001cca137c24 */ /* 0x000fe2000f8e02ff */
[----:B------:R-:W-:-:S02]  /*21880*/  ULDC UR28, c[0x0][0x240] ;  /* 0x00009000001c7ab9 */ /* 0x000fc40000000800 */
        /* <DEDUP_REMOVED lines=15> */
[----:B------:R-:W4:Y:S01]  /*21980*/  LDL.LU R188, [R1+0x214] ;  /* 0x0002140001bc7983 */ /* 0x000f220000300800 */
[----:B------:R-:W-:Y:S01]  /*21990*/  IMAD R27, R191, UR33, RZ ;  /* 0x00000021bf1b7c24 */ /* 0x000fe2000f8e02ff */
[----:B------:R-:W-:Y:S02]  /*219a0*/  ULDC UR33, c[0x0][0x240] ;  /* 0x0000900000217ab9 */ /* 0x000fe40000000800 */
[----:B------:R-:W4:Y:S01]  /*219b0*/  LDL.LU R191, [R1+0x224] ;  /* 0x0002240001bf7983 */ /* 0x000f220000300800 */
[----:B------:R-:W-:Y:S01]  /*219c0*/  IMAD R28, R199, UR34, RZ ;  /* 0x00000022c71c7c24 */ /* 0x000fe2000f8e02ff */
[----:B------:R-:W-:Y:S02]  /*219d0*/  ULDC UR34, c[0x0][0x240] ;  /* 0x0000900000227ab9 */ /* 0x000fe40000000800 */
[----:B------:R-:W4:Y:S01]  /*219e0*/  LDL.LU R199, [R1+0x234] ;  /* 0x0002340001c77983 */ /* 0x000f220000300800 */
[----:B-1----:R-:W-:Y:S01]  /*219f0*/  IMAD R6, R201, UR35, RZ ;  /* 0x00000023c9067c24 */ /* 0x002fe2000f8e02ff */
[----:B------:R-:W-:-:S02]  /*21a00*/  ULDC UR35, c[0x0][0x240] ;  /* 0x0000900000237ab9 */ /* 0x000fc40000000800 */
[----:B------:R-:W4:Y:S04]  /*21a10*/  LDL.LU R201, [R1+0x230] ;  /* 0x0002300001c97983 */ /* 0x000f280000300800 */
[----:B------:R2:W-:Y:S02]  /*21a20*/  STL [R1+0xb8], R6 ;  /* 0x0000b80601007387 */ /* 0x0005e40000100800 */
[----:B--2---:R-:W-:Y:S01]  /*21a30*/  IMAD R6, R200, UR36, RZ ;  /* 0x00000024c8067c24 */ /* 0x004fe2000f8e02ff */
[----:B------:R-:W-:Y:S01]  /*21a40*/  ULDC UR36, c[0x0][0x240] ;  /* 0x0000900000247ab9 */ /* 0x000fe20000000800 */
[----:B------:R-:W2:Y:S04]  /*21a50*/  LDL.LU R200, [R1+0x22c] ;  /* 0x00022c0001c87983 */ /* 0x000ea80000300800 */
[----:B------:R3:W-:Y:S02]  /*21a60*/  STL [R1+0x1cc], R6 ;  /* 0x0001cc0601007387 */ /* 0x0007e40000100800 */
[----:B---3--:R-:W-:Y:S01]  /*21a70*/  IMAD R6, R192, UR37, RZ ;  /* 0x00000025c0067c24 */ /* 0x008fe2000f8e02ff */
[----:B------:R-:W-:Y:S01]  /*21a80*/  ULDC UR37, c[0x0][0x240] ;  /* 0x0000900000257ab9 */ /* 0x000fe20000000800 */
[----:B------:R-:W3:Y:S04]  /*21a90*/  LDL.LU R192, [R1+0x228] ;  /* 0x0002280001c07983 */ /* 0x000ee80000300800 */
[----:B------:R1:W-:Y:S01]  /*21aa0*/  STL [R1+0x32c], R6 ;  /* 0x00032c0601007387 */ /* 0x0003e20000100800 */
[----:B----4-:R-:W-:Y:S01]  /*21ab0*/  IMAD R35, R193, UR38, RZ ;  /* 0x00000026c1237c24 */ /* 0x010fe2000f8e02ff */
        /* <DEDUP_REMOVED lines=31> */
[----:B--2---:R-:W-:Y:S01]  /*21cb0*/  IMAD R6, R200, UR47, RZ ;  /* 0x0000002fc8067c24 */ /* 0x004fe2000f8e02ff */
[----:B------:R-:W-:Y:S01]  /*21cc0*/  ULDC UR47, c[0x0][0x240] ;  /* 0x00009000002f7ab9 */ /* 0x000fe20000000800 */
[----:B------:R-:W2:Y:S04]  /*21cd0*/  LDL.LU R200, [R1+0x268] ;  /* 0x0002680001c87983 */ /* 0x000ea80000300800 */
[----:B------:R4:W-:Y:S01]  /*21ce0*/  STL [R1+0x1fc], R6 ;  /* 0x0001fc0601007387 */ /* 0x0009e20000100800 */
[----:B---3--:R-:W-:Y:S01]  /*21cf0*/  IMAD R48, R192, UR48, RZ ;  /* 0x00000030c0307c24 */ /* 0x008fe2000f8e02ff */
[----:B------:R-:W-:-:S02]  /*21d00*/  ULDC UR48, c[0x0][0x240] ;  /* 0x0000900000307ab9 */ /* 0x000fc40000000800 */
[----:B------:R-:W3:Y:S01]  /*21d10*/  LDL.LU R192, [R1+0x264] ;  /* 0x0002640001c07983 */ /* 0x000ee20000300800 */
[----:B----4-:R-:W-:Y:S01]  /*21d20*/  IMAD R6, R193, UR49, RZ ;  /* 0x00000031c1067c24 */ /* 0x010fe2000f8e02ff */
        /* <DEDUP_REMOVED lines=20> */
[----:B------:R-:W-:Y:S01]  /*21e70*/  IMAD R74, R191, UR55, RZ ;  /* 0x00000037bf4a7c24 */ /* 0x000fe2000f8e02ff */
[----:B------:R-:W-:-:S02]  /*21e80*/  ULDC UR55, c[0x0][0x240] ;  /* 0x0000900000377ab9 */ /* 0x000fc40000000800 */
[----:B------:R-:W4:Y:S01]  /*21e90*/  LDL.LU R191, [R1+0x1f0] ;  /* 0x0001f00001bf7983 */ /* 0x000f220000300800 */
[----:B------:R-:W-:Y:S01]  /*21ea0*/  IMAD R82, R199, UR56, RZ ;  /* 0x00000038c7527c24 */ /* 0x000fe2000f8e02ff */
[----:B------:R-:W-:Y:S02]  /*21eb0*/  ULDC UR56, c[0x0][0x240] ;  /* 0x0000900000387ab9 */ /* 0x000fe40000000800 */
[----:B------:R-:W4:Y:S01]  /*21ec0*/  LDL.LU R199, [R1+0x1dc] ;  /* 0x0001dc0001c77983 */ /* 0x000f220000300800 */
[----:B-1----:R-:W-:Y:S01]  /*21ed0*/  IMAD R6, R201, UR57, RZ ;  /* 0x00000039c9067c24 */ /* 0x002fe2000f8e02ff */
[----:B------:R-:W-:Y:S02]  /*21ee0*/  ULDC UR57, c[0x0][0x240] ;  /* 0x0000900000397ab9 */ /* 0x000fe40000000800 */
        /* <DEDUP_REMOVED lines=28> */
[----:B------:R-:W-:Y:S01]  /*220b0*/  IMAD R160, R188, UR10, RZ ;  /* 0x0000000abca07c24 */ /* 0x000fe2000f8e02ff */
[----:B------:R-:W-:Y:S02]  /*220c0*/  ULDC UR10, c[0x0][0x240] ;  /* 0x00009000000a7ab9 */ /* 0x000fe40000000800 */
[----:B------:R-:W4:Y:S01]  /*220d0*/  LDL.LU R188, [R1+0x194] ;  /* 0x0001940001bc7983 */ /* 0x000f220000300800 */
[----:B------:R-:W-:Y:S01]  /*220e0*/  IMAD R88, R88, UR13, RZ ;  /* 0x0000000d58587c24 */ /* 0x000fe2000f8e02ff */
[----:B------:R-:W-:Y:S01]  /*220f0*/  ULDC UR13, c[0x0][0x240] ;  /* 0x00009000000d7ab9 */ /* 0x000fe20000000800 */
[----:B------:R-:W-:Y:S01]  /*22100*/  IMAD R161, R191, UR11, RZ ;  /* 0x0000000bbfa17c24 */ /* 0x000fe2000f8e02ff */
[----:B------:R-:W-:Y:S01]  /*22110*/  ULDC UR11, c[0x0][0x240] ;  /* 0x00009000000b7ab9 */ /* 0x000fe20000000800 */
        /* <DEDUP_REMOVED lines=73> */
[----:B------:R-:W-:-:S02]  /*225b0*/  ULDC UR34, c[0x0][0x240] ;  /* 0x0000900000227ab9 */ /* 0x000fc40000000800 */
[----:B------:R-:W4:Y:S04]  /*225c0*/  LDL.LU R199, [R1+0x84] ;  /* 0x0000840001c77983 */ /* 0x000f280000300800 */
        /* <DEDUP_REMOVED lines=8> */
[----:B------:R-:W-:-:S04]  /*22650*/  ULDC UR36, c[0x0][0x240] ;  /* 0x0000900000247ab9 */ /* 0x000fc80000000800 */
[----:B------:R3:W-:Y:S04]  /*22660*/  STL [R1+0xfc], R6 ;  /* 0x0000fc0601007387 */ /* 0x0007e80000100800 */
[----:B------:R-:W2:Y:S04]  /*22670*/  LDL.LU R200, [R1+0x74] ;  /* 0x0000740001c87983 */ /* 0x000ea80000300800 */
[----:B------:R-:W2:Y:S04]  /*22680*/  LDL.LU R201, [R1+0x54] ;  /* 0x0000540001c97983 */ /* 0x000ea80000300800 */
[----:B------:R-:W2:Y:S01]  /*22690*/  LDL.LU R15, [R1+0x50] ;  /* 0x00005000010f7983 */ /* 0x000ea20000300800 */
[----:B---3--:R-:W-:Y:S01]  /*226a0*/  IMAD R6, R204, UR39, RZ ;  /* 0x00000027cc067c24 */ /* 0x008fe2000f8e02ff */
[----:B------:R-:W-:-:S04]  /*226b0*/  ULDC UR39, c[0x0][0x240] ;  /* 0x0000900000277ab9 */ /* 0x000fc80000000800 */
[----:B------:R4:W-:Y:S04]  /*226c0*/  STL [R1+0x40], R6 ;  /* 0x0000400601007387 */ /* 0x0009e80000100800 */
[----:B------:R-:W3:Y:S01]  /*226d0*/  LDL.LU R252, [R1+0x4c] ;  /* 0x00004c0001fc7983 */ /* 0x000ee20000300800 */
[----:B----4-:R-:W-:Y:S01]  /*226e0*/  IMAD R6, R203, UR40, RZ ;  /* 0x00000028cb067c24 */ /* 0x010fe2000f8e02ff */
[----:B------:R-:W-:-:S04]  /*226f0*/  ULDC UR40, c[0x0][0x240] ;  /* 0x0000900000287ab9 */ /* 0x000fc80000000800 */
[----:B------:R1:W-:Y:S02]  /*22700*/  STL [R1+0x9c], R6 ;  /* 0x00009c0601007387 */ /* 0x0003e40000100800 */
[----:B-1----:R-:W-:Y:S01]  /*22710*/  IMAD R6, R202, UR41, RZ ;  /* 0x00000029ca067c24 */ /* 0x002fe2000f8e02ff */
[----:B------:R-:W-:-:S04]  /*22720*/  ULDC UR41, c[0x0][0x240] ;  /* 0x0000900000297ab9 */ /* 0x000fc80000000800 */
[----:B------:R1:W-:Y:S04]  /*22730*/  STL [R1+0xf8], R6 ;  /* 0x0000f80601007387 */ /* 0x0003e80000100800 */
[----:B------:R-:W4:Y:S04]  /*22740*/  LDL.LU R33, [R1+0x48] ;  /* 0x0000480001217983 */ /* 0x000f280000300800 */
[----:B------:R-:W4:Y:S04]  /*22750*/  LDL.LU R202, [R1+0x34] ;  /* 0x0000340001ca7983 */ /* 0x000f280000300800 */
[----:B------:R-:W4:Y:S04]  /*22760*/  LDL.LU R203, [R1+0x30] ;  /* 0x0000300001cb7983 */ /* 0x000f280000300800 */
[----:B------:R-:W4:Y:S04]  /*22770*/  LDL.LU R204, [R1+0x2c] ;  /* 0x00002c0001cc7983 */ /* 0x000f280000300800 */
[----:B------:R-:W4:Y:S01]  /*22780*/  LDL.LU R52, [R1+0x28] ;  /* 0x0000280001347983 */ /* 0x000f220000300800 */
[----:B------:R-:W-:Y:S01]  /*22790*/  IMAD R7, R14, UR45, RZ ;  /* 0x0000002d0e077c24 */ /* 0x000fe2000f8e02ff */
[----:B------:R-:W-:Y:S01]  /*227a0*/  ULDC UR45, c[0x0][0x240] ;  /* 0x00009000002d7ab9 */ /* 0x000fe20000000800 */
[----:B-1----:R-:W-:-:S03]  /*227b0*/  IMAD R6, R230, UR46, RZ ;  /* 0x0000002ee6067c24 */ /* 0x002fc6000f8e02ff */
[----:B------:R-:W-:Y:S01]  /*227c0*/  STL [R1+0x3c], R7 ;  /* 0x00003c0701007387 */ /* 0x000fe20000100800 */
[----:B------:R-:W-:Y:S01]  /*227d0*/  IMAD R12, R208, UR12, RZ ;  /* 0x0000000cd00c7c24 */ /* 0x000fe2000f8e02ff */
[----:B------:R-:W-:Y:S02]  /*227e0*/  ULDC UR46, c[0x0][0x240] ;  /* 0x00009000002e7ab9 */ /* 0x000fe40000000800 */
[----:B------:R-:W4:Y:S04]  /*227f0*/  LDL.LU R230, [R1+0xc] ;  /* 0x00000c0001e67983 */ /* 0x000f280000300800 */
[----:B------:R1:W-:Y:S02]  /*22800*/  STL [R1+0x7c], R6 ;  /* 0x00007c0601007387 */ /* 0x0003e40000100800 */
[----:B-1----:R-:W-:Y:S01]  /*22810*/  IMAD R6, R247, UR47, RZ ;  /* 0x0000002ff7067c24 */ /* 0x002fe2000f8e02ff */
[----:B------:R-:W-:Y:S01]  /*22820*/  ULDC UR47, c[0x0][0x240] ;  /* 0x00009000002f7ab9 */ /* 0x000fe20000000800 */
[----:B------:R-:W4:Y:S04]  /*22830*/  LDL.LU R247, [R1+0x4] ;  /* 0x0000040001f77983 */ /* 0x000f280000300800 */
[----:B------:R-:W4:Y:S04]  /*22840*/  LDL.LU R53, [R1] ;  /* 0x0000000001357983 */ /* 0x000f280000300800 */
[----:B------:R2:W-:Y:S04]  /*22850*/  STL [R1+0xec], R6 ;  /* 0x0000ec0601007387 */ /* 0x0005e80000100800 */
[----:B------:R-:W4:Y:S01]  /*22860*/  LDL R14, [R1+0x1a44] ;  /* 0x001a4400010e7983 */ /* 0x000f220000100800 */
[----:B--2---:R-:W-:Y:S01]  /*22870*/  IMAD R6, R15, UR50, RZ ;  /* 0x000000320f067c24 */ /* 0x004fe2000f8e02ff */
[----:B------:R-:W-:-:S02]  /*22880*/  ULDC UR50, c[0x0][0x240] ;  /* 0x0000900000327ab9 */ /* 0x000fc40000000800 */
[----:B------:R-:W2:Y:S04]  /*22890*/  LDL R15, [R1+0x1a40] ;  /* 0x001a4000010f7983 */ /* 0x000ea80000100800 */
[----:B------:R3:W-:Y:S02]  /*228a0*/  STL [R1+0x38], R6 ;  /* 0x0000380601007387 */ /* 0x0007e40000100800 */
[----:B---3--:R-:W-:Y:S01]  /*228b0*/  IMAD R6, R252, UR51, RZ ;  /* 0x00000033fc067c24 */ /* 0x008fe2000f8e02ff */
[----:B------:R-:W-:Y:S01]  /*228c0*/  ULDC UR51, c[0x0][0x240] ;  /* 0x0000900000337ab9 */ /* 0x000fe20000000800 */
[----:B------:R-:W3:Y:S04]  /*228d0*/  LDL.LU R252, [R1+0x8] ;  /* 0x0000080001fc7983 */ /* 0x000ee80000300800 */
[----:B------:R4:W-:Y:S01]  /*228e0*/  STL [R1+0x74], R6 ;  /* 0x0000740601007387 */ /* 0x0009e20000100800 */
[----:B------:R-:W-:Y:S01]  /*228f0*/  IMAD R7, R0, UR57, RZ ;  /* 0x0000003900077c24 */ /* 0x000fe2000f8e02ff */
[----:B------:R-:W-:Y:S01]  /*22900*/  ULDC UR57, c[0x0][0x240] ;  /* 0x0000900000397ab9 */ /* 0x000fe20000000800 */
[----:B----4-:R-:W-:Y:S01]  /*22910*/  IMAD R6, R33, UR52, RZ ;  /* 0x0000003421067c24 */ /* 0x010fe2000f8e02ff */
[----:B------:R-:W-:-:S04]  /*22920*/  ULDC UR52, c[0x0][0x240] ;  /* 0x0000900000347ab9 */ /* 0x000fc80000000800 */
[----:B------:R1:W-:Y:S02]  /*22930*/  STL [R1+0xe8], R6 ;  /* 0x0000e80601007387 */ /* 0x0003e40000100800 */
[----:B-1----:R-:W-:Y:S01]  /*22940*/  IMAD R6, R52, UR56, RZ ;  /* 0x0000003834067c24 */ /* 0x002fe2000f8e02ff */
[----:B------:R-:W-:-:S04]  /*22950*/  ULDC UR56, c[0x0][0x240] ;  /* 0x0000900000387ab9 */ /* 0x000fc80000000800 */
[----:B------:R1:W-:Y:S04]  /*22960*/  STL [R1+0x18], R6 ;  /* 0x0000180601007387 */ /* 0x0003e80000100800 */
[----:B------:R-:W4:Y:S01]  /*22970*/  LDL.LU R0, [R1+0x5294] ;  /* 0x0052940001007983 */ /* 0x000f220000300800 */
[----:B-1----:R-:W-:-:S03]  /*22980*/  IMAD R6, R3, UR58, RZ ;  /* 0x0000003a03067c24 */ /* 0x002fc6000f8e02ff */
[----:B------:R-:W-:Y:S01]  /*22990*/  STL [R1+0x54], R7 ;  /* 0x0000540701007387 */ /* 0x000fe20000100800 */
[----:B------:R-:W-:-:S03]  /*229a0*/  ISETP.GE.AND P3, PT, R14, RZ, PT ;  /* 0x000000ff0e00720c */ /* 0x000fc60003f66270 */
[----:B------:R-:W4:Y:S01]  /*229b0*/  LDL.LU R3, [R1+0x5290] ;  /* 0x0052900001037983 */ /* 0x000f220000300800 */
[----:B--2---:R-:W-:-:S03]  /*229c0*/  ISETP.GE.AND P2, PT, R15, RZ, PT ;  /* 0x000000ff0f00720c */ /* 0x004fc60003f46270 */
[----:B------:R1:W-:Y:S01]  /*229d0*/  STL [R1+0xcc], R6 ;  /* 0x0000cc0601007387 */ /* 0x0003e20000100800 */
        /* <DEDUP_REMOVED lines=14> */
[----:B------:R-:W-:Y:S01]  /*22ac0*/  IMAD R202, R202, UR53, RZ ;  /* 0x00000035caca7c24 */ /* 0x000fe2000f8e02ff */
        /* <DEDUP_REMOVED lines=13> */
[----:B-1----:R-:W-:Y:S01]  /*22ba0*/  IMAD R6, R251, UR7, RZ ;  /* 0x00000007fb067c24 */ /* 0x002fe2000f8e02ff */
[----:B------:R-:W-:-:S02]  /*22bb0*/  ULDC UR42, c[0x0][0x240] ;  /* 0x00009000002a7ab9 */ /* 0x000fc40000000800 */
[----:B------:R1:W-:Y:S01]  /*22bc0*/  STL [R1+0x50], R7 ;  /* 0x0000500701007387 */ /* 0x0003e20000100800 */
[----:B------:R-:W-:Y:S01]  /*22bd0*/  IMAD R15, R226, UR26, RZ ;  /* 0x0000001ae20f7c24 */ /* 0x000fe2000f8e02ff */
[----:B------:R-:W-:Y:S02]  /*22be0*/  ULDC UR7, c[0x0][0x234] ;  /* 0x00008d0000077ab9 */ /* 0x000fe40000000800 */
        /* <DEDUP_REMOVED lines=9> */
[----:B------:R-:W3:Y:S01]  /*22c80*/  LDL.LU R216, [R1+0x368] ;  /* 0x0003680001d87983 */ /* 0x000ee20000300800 */
[----:B-1----:R-:W-:-:S03]  /*22c90*/  IMAD R6, R218, UR19, RZ ;  /* 0x00000013da067c24 */ /* 0x002fc6000f8e02ff */
[----:B------:R-:W-:Y:S04]  /*22ca0*/  STL [R1+0x48], R7 ;  /* 0x0000480701007387 */ /* 0x000fe80000100800 */
[----:B------:R-:W3:Y:S04]  /*22cb0*/  LDL.LU R210, [R1+0x370] ;  /* 0x0003700001d27983 */ /* 0x000ee80000300800 */
[----:B------:R1:W-:Y:S04]  /*22cc0*/  STL [R1+0xa0], R6 ;  /* 0x0000a00601007387 */ /* 0x0003e80000100800 */
[----:B------:R-:W3:Y:S04]  /*22cd0*/  LDL.LU R209, [R1+0x378] ;  /* 0x0003780001d17983 */ /* 0x000ee80000300800 */
[----:B------:R-:W3:Y:S04]  /*22ce0*/  LDL.LU R251, [R1+0x390] ;  /* 0x0003900001fb7983 */ /* 0x000ee80000300800 */
[----:B------:R-:W3:Y:S04]  /*22cf0*/  LDL.LU R208, [R1+0x38c] ;  /* 0x00038c0001d07983 */ /* 0x000ee80000300800 */
[----:B--2---:R-:W2:Y:S04]  /*22d00*/  LDL.LU R12, [R1+0x388] ;  /* 0x00038800010c7983 */ /* 0x004ea80000300800 */
        /* <DEDUP_REMOVED lines=8> */
[----:B------:R-:W-:-:S03]  /*22d90*/  IMAD R218, R224, UR24, RZ ;  /* 0x00000018e0da7c24 */ /* 0x000fc6000f8e02ff */
[----:B------:R-:W2:Y:S01]  /*22da0*/  LDL.LU R32, [R1+0x3c8] ;  /* 0x0003c80001207983 */ /* 0x000ea20000300800 */
[----:B------:R-:W-:-:S03]  /*22db0*/  IMAD R217, R225, UR25, RZ ;  /* 0x00000019e1d97c24 */ /* 0x000fc6000f8e02ff */
[----:B------:R-:W2:Y:S04]  /*22dc0*/  LDL.LU R33, [R1+0x3e8] ;  /* 0x0003e80001217983 */ /* 0x000ea80000300800 */
[----:B------:R-:W2:Y:S04]  /*22dd0*/  LDL.LU R52, [R1+0x3e4] ;  /* 0x0003e40001347983 */ /* 0x000ea80000300800 */
[----:B------:R-:W2:Y:S04]  /*22de0*/  LDL.LU R53, [R1+0x3e0] ;  /* 0x0003e00001357983 */ /* 0x000ea80000300800 */
[----:B------:R-:W2:Y:S04]  /*22df0*/  LDL.LU R14, [R1+0x3dc] ;  /* 0x0003dc00010e7983 */ /* 0x000ea80000300800 */
[----:B------:R-:W-:Y:S04]  /*22e00*/  STL [R1+0x4], R218 ;  /* 0x000004da01007387 */ /* 0x000fe80000100800 */
[----:B------:R-:W-:Y:S04]  /*22e10*/  STL [R1+0x34], R217 ;  /* 0x000034d901007387 */ /* 0x000fe80000100800 */
[----:B------:R1:W-:Y:S04]  /*22e20*/  STL [R1+0x98], R15 ;  /* 0x0000980f01007387 */ /* 0x0003e80000100800 */
[----:B-1----:R-:W2:Y:S01]  /*22e30*/  LDL.LU R15, [R1+0x41c] ;  /* 0x00041c00010f7983 */ /* 0x002ea20000300800 */
[----:B------:R-:W-:-:S02]  /*22e40*/  IMAD R218, R232, UR29, RZ ;  /* 0x0000001de8da7c24 */ /* 0x000fc4000f8e02ff */
[----:B------:R-:W-:-:S03]  /*22e50*/  IMAD R217, R233, UR30, RZ ;  /* 0x0000001ee9d97c24 */ /* 0x000fc6000f8e02ff */
[----:B------:R1:W-:Y:S04]  /*22e60*/  STL [R1], R218 ;  /* 0x000000da01007387 */ /* 0x0003e80000100800 */
[----:B------:R-:W-:Y:S01]  /*22e70*/  STL [R1+0x30], R217 ;  /* 0x000030d901007387 */ /* 0x000fe20000100800 */
[----:B-1----:R-:W-:-:S05]  /*22e80*/  IMAD R218, R234, UR31, RZ ;  /* 0x0000001feada7c24 */ /* 0x002fca000f8e02ff */
[----:B------:R1:W-:Y:S01]  /*22e90*/  STL [R1+0x94], R218 ;  /* 0x000094da01007387 */ /* 0x0003e20000100800 */
[----:B------:R-:W-:Y:S02]  /*22ea0*/  IMAD R238, R238, UR53, RZ ;  /* 0x00000035eeee7c24 */ /* 0x000fe4000f8e02ff */
[----:B----4-:R-:W-:Y:S02]  /*22eb0*/  @!P3 IMAD.MOV R0, RZ, RZ, -R0 ;  /* 0x000000ffff00b224 */ /* 0x010fe400078e0a00 */
[----:B------:R-:W-:Y:S02]  /*22ec0*/  @!P2 IMAD.MOV R3, RZ, RZ, -R3 ;  /* 0x000000ffff03a224 */ /* 0x000fe400078e0a03 */
[----:B---3--:R-:W-:Y:S02]  /*22ed0*/  IMAD R208, R208, UR36, RZ ;  /* 0x00000024d0d07c24 */ /* 0x008fe4000f8e02ff */
[----:B--2---:R-:W-:-:S03]  /*22ee0*/  IMAD R12, R12, UR37, RZ ;  /* 0x000000250c0c7c24 */ /* 0x004fc6000f8e02ff */
[----:B------:R-:W-:Y:S04]  /*22ef0*/  STL [R1+0x2c], R208 ;  /* 0x00002cd001007387 */ /* 0x000fe80000100800 */
[----:B------:R2:W-:Y:S01]  /*22f00*/  STL [R1+0x90], R12 ;  /* 0x0000900c01007387 */ /* 0x0005e20000100800 */
[----:B------:R-:W-:-:S05]  /*22f10*/  IMAD R6, R6, UR41, RZ ;  /* 0x0000002906067c24 */ /* 0x000fca000f8e02ff */
[----:B------:R3:W-:Y:S01]  /*22f20*/  STL [R1+0x28], R6 ;  /* 0x0000280601007387 */ /* 0x0007e20000100800 */
[----:B-1----:R-:W-:Y:S02]  /*22f30*/  IMAD R218, R7, UR43, RZ ;  /* 0x0000002b07da7c24 */ /* 0x002fe4000f8e02ff */
[----:B------:R-:W-:Y:S02]  /*22f40*/  IMAD R226, R13, UR38, RZ ;  /* 0x000000260de27c24 */ /* 0x000fe4000f8e02ff */
[----:B--2---:R-:W-:-:S04]  /*22f50*/  IMAD.WIDE R12, R92, 0x4, R124 ;  /* 0x000000045c0c7825 */ /* 0x004fc800078e027c */
[----:B------:R-:W-:Y:S02]  /*22f60*/  IMAD R7, R52, UR48, RZ ;  /* 0x0000003034077c24 */ /* 0x000fe4000f8e02ff */
[----:B---3--:R-:W-:-:S03]  /*22f70*/  IMAD R6, R53, UR49, RZ ;  /* 0x0000003135067c24 */ /* 0x008fc6000f8e02ff */
[----:B------:R-:W-:Y:S04]  /*22f80*/  STL [R1+0x24], R7 ;  /* 0x0000240701007387 */ /* 0x000fe80000100800 */
[----:B------:R1:W-:Y:S02]  /*22f90*/  STL [R1+0x80], R6 ;  /* 0x0000800601007387 */ /* 0x0003e40000100800 */
[----:B-1----:R-:W-:-:S05]  /*22fa0*/  IMAD R6, R239, UR54, RZ ;  /* 0x00000036ef067c24 */ /* 0x002fca000f8e02ff */
[----:B------:R1:W-:Y:S01]  /*22fb0*/  STL [R1+0x78], R6 ;  /* 0x0000780601007387 */ /* 0x0003e20000100800 */
[----:B------:R-:W-:Y:S02]  /*22fc0*/  IMAD R239, R15, UR61, RZ ;  /* 0x0000003d0fef7c24 */ /* 0x000fe4000f8e02ff */
[----:B-1----:R-:W-:-:S03]  /*22fd0*/  IMAD.WIDE R6, R92, 0x4, R122 ;  /* 0x000000045c067825 */ /* 0x002fc600078e027a */
[----:B------:R-:W-:Y:S04]  /*22fe0*/  STL.64 [R1+0x51e8], R238 ;  /* 0x0051e8ee01007387 */ /* 0x000fe80000100a00 */
[----:B------:R-:W-:Y:S04]  /*22ff0*/  STL.64 [R1+0x5178], R124 ;  /* 0x0051787c01007387 */ /* 0x000fe80000100a00 */
[----:B------:R1:W-:Y:S04]  /*23000*/  STL.64 [R1+0x13a0], R12 ;  /* 0x0013a00c01007387 */ /* 0x0003e80000100a00 */
[----:B------:R-:W-:Y:S04]  /*23010*/  STL [R1+0x5168], R0 ;  /* 0x0051680001007387 */ /* 0x000fe80000100800 */
[----:B------:R2:W-:Y:S01]  /*23020*/  STL.64 [R1+0x1398], R6 ;  /* 0x0013980601007387 */ /* 0x0005e20000100a00 */
[----:B------:R-:W-:-:S02]  /*23030*/  IMAD R232, R14, UR50, RZ ;  /* 0x000000320ee87c24 */ /* 0x000fc4000f8e02ff */
[--C-:B------:R-:W-:Y:S01]  /*23040*/  IMAD.WIDE R14, R55, 0x4, R122.reuse ;  /* 0x00000004370e7825 */ /* 0x100fe200078e027a */
[----:B------:R-:W-:Y:S03]  /*23050*/  STL [R1+0x516c], R3 ;  /* 0x00516c0301007387 */ /* 0x000fe60000100800 */
[----:B-1----:R-:W-:-:S04]  /*23060*/  IMAD.WIDE R12, R59, 0x4, R122 ;  /* 0x000000043b0c7825 */ /* 0x002fc800078e027a */
[----:B--2---:R-:W-:-:S05]  /*23070*/  IMAD.WIDE R6, R235, 0x4, R122 ;  /* 0x00000004eb067825 */ /* 0x004fca00078e027a */
[----:B------:R1:W-:Y:S04]  /*23080*/  STL.64 [R1+0x2910], R6 ;  /* 0x0029100601007387 */ /* 0x0003e80000100a00 */
[----:B------:R2:W-:Y:S04]  /*23090*/  STL.64 [R1+0x2908], R12 ;  /* 0x0029080c01007387 */ /* 0x0005e80000100a00 */
[----:B------:R3:W-:Y:S01]  /*230a0*/  STL.64 [R1+0x2e80], R14 ;  /* 0x002e800e01007387 */ /* 0x0007e20000100a00 */
[----:B-1----:R-:W-:-:S04]  /*230b0*/  IMAD.WIDE R6, R221, 0x4, R122 ;  /* 0x00000004dd067825 */ /* 0x002fc800078e027a */
[--C-:B--2---:R-:W-:Y:S01]  /*230c0*/  IMAD.WIDE R12, R205, 0x4, R122.reuse ;  /* 0x00000004cd0c7825 */ /* 0x104fe200078e027a */
[----:B------:R1:W-:Y:S03]  /*230d0*/  STL.64 [R1+0x2e78], R6 ;  /* 0x002e780601007387 */ /* 0x0003e60000100a00 */
[--C-:B---3--:R-:W-:Y:S01]  /*230e0*/  IMAD.WIDE R14, R189, 0x4, R122.reuse ;  /* 0x00000004bd0e7825 */ /* 0x108fe200078e027a */
        /* <DEDUP_REMOVED lines=8> */
[----:B-1----:R-:W-:-:S03]  /*23170*/  IMAD.WIDE R6, R65, 0x4, R122 ;  /* 0x0000000441067825 */ /* 0x002fc600078e027a */
[----:B------:R-:W-:Y:S01]  /*23180*/  STL.64 [R1+0x5180], R58 ;  /* 0x0051803a01007387 */ /* 0x000fe20000100a00 */
[----:B--2---:R-:W-:-:S03]  /*23190*/  IMAD.WIDE R12, R58, 0x4, R122 ;  /* 0x000000043a0c7825 */ /* 0x004fc600078e027a */
[----:B------:R1:W-:Y:S01]  /*231a0*/  STL.64 [R1+0x27a0], R6 ;  /* 0x0027a00601007387 */ /* 0x0003e20000100a00 */
[----:B---3--:R-:W-:-:S03]  /*231b0*/  IMAD.WIDE R14, R180, 0x4, R122 ;  /* 0x00000004b40e7825 */ /* 0x008fc600078e027a */
[----:B------:R2:W-:Y:S01]  /*231c0*/  STL.64 [R1+0x2798], R12 ;  /* 0x0027980c01007387 */ /* 0x0005e20000100a00 */
[----:B-1----:R-:W-:-:S04]  /*231d0*/  IMAD.WIDE R6, R196, 0x4, R122 ;  /* 0x00000004c4067825 */ /* 0x002fc800078e027a */
[--C-:B--2---:R-:W-:Y:S01]  /*231e0*/  IMAD.WIDE R12, R157, 0x4, R122.reuse ;  /* 0x000000049d0c7825 */ /* 0x104fe200078e027a */
        /* <DEDUP_REMOVED lines=14> */
[----:B------:R-:W-:Y:S01]  /*232d0*/  STL.64 [R1+0x5188], R54 ;  /* 0x0051883601007387 */ /* 0x000fe20000100a00 */
[----:B-1----:R-:W-:-:S03]  /*232e0*/  IMAD.WIDE R6, R54, 0x4, R122 ;  /* 0x0000000436067825 */ /* 0x002fc600078e027a */
[----:B------:R1:W-:Y:S01]  /*232f0*/  STL.64 [R1+0x2750], R12 ;  /* 0x0027500c01007387 */ /* 0x0003e20000100a00 */
[----:B--2---:R-:W-:-:S03]  /*23300*/  IMAD.WIDE R14, R57, 0x4, R122 ;  /* 0x00000004390e7825 */ /* 0x004fc600078e027a */
[----:B------:R2:W-:Y:S04]  /*23310*/  STL.64 [R1+0x13a8], R6 ;  /* 0x0013a80601007387 */ /* 0x0005e80000100a00 */
[----:B------:R-:W-:Y:S01]  /*23320*/  STL.64 [R1+0x2508], R14 ;  /* 0x0025080e01007387 */ /* 0x000fe20000100a00 */
[----:B-1----:R-:W-:-:S03]  /*23330*/  IMAD.WIDE R12, R211, 0x4, R122 ;  /* 0x00000004d30c7825 */ /* 0x002fc600078e027a */
[----:B------:R-:W3:Y:S01]  /*23340*/  LDL R238, [R1+0x4d4] ;  /* 0x0004d40001ee7983 */ /* 0x000ee20000100800 */
[----:B--2---:R-:W-:-:S03]  /*23350*/  IMAD.WIDE R6, R195, 0x4, R122 ;  /* 0x00000004c3067825 */ /* 0x004fc600078e027a */
[----:B------:R1:W-:Y:S01]  /*23360*/  STL.64 [R1+0x24f8], R12 ;  /* 0x0024f80c01007387 */ /* 0x0003e20000100a00 */
[----:B------:R-:W-:-:S03]  /*23370*/  IMAD R224, R210, UR33, RZ ;  /* 0x00000021d2e07c24 */ /* 0x000fc6000f8e02ff */
[----:B------:R-:W2:Y:S01]  /*23380*/  LDL R239, [R1+0x4d0] ;  /* 0x0004d00001ef7983 */ /* 0x000ea20000100800 */
[----:B------:R-:W-:-:S03]  /*23390*/  IMAD R210, R209, UR34, RZ ;  /* 0x00000022d1d27c24 */ /* 0x000fc6000f8e02ff */
[----:B------:R4:W-:Y:S01]  /*233a0*/  STL.64 [R1+0x24f0], R6 ;  /* 0x0024f00601007387 */ /* 0x0009e20000100a00 */
[----:B------:R-:W-:-:S03]  /*233b0*/  IMAD R209, R30, UR39, RZ ;  /* 0x000000271ed17c24 */ /* 0x000fc6000f8e02ff */
[----:B-1----:R-:W2:Y:S04]  /*233c0*/  LDL R12, [R1+0x4b8] ;  /* 0x0004b800010c7983 */ /* 0x002ea80000100800 */
[----:B------:R-:W2:Y:S01]  /*233d0*/  LDL R13, [R1+0x4b4] ;  /* 0x0004b400010d7983 */ /* 0x000ea20000100800 */
[----:B------:R-:W-:-:S03]  /*233e0*/  IMAD R234, R31, UR40, RZ ;  /* 0x000000281fea7c24 */ /* 0x000fc6000f8e02ff */
[----:B------:R-:W2:Y:S04]  /*233f0*/  LDL R30, [R1+0x4b0] ;  /* 0x0004b000011e7983 */ /* 0x000ea80000100800 */
[----:B------:R-:W2:Y:S04]  /*23400*/  LDL R31, [R1+0x4a8] ;  /* 0x0004a800011f7983 */ /* 0x000ea80000100800 */
[----:B----4-:R-:W4:Y:S01]  /*23410*/  LDL R6, [R1+0x4a0] ;  /* 0x0004a00001067983 */ /* 0x010f220000100800 */
[----:B------:R-:W-:-:S03]  /*23420*/  IMAD R217, R216, UR32, RZ ;  /* 0x00000020d8d97c24 */ /* 0x000fc6000f8e02ff */
[----:B------:R-:W4:Y:S01]  /*23430*/  LDL R7, [R1+0x490] ;  /* 0x0004900001077983 */ /* 0x000f220000100800 */
[----:B------:R-:W-:Y:S02]  /*23440*/  IMAD R225, R22, UR44, RZ ;  /* 0x0000002c16e17c24 */ /* 0x000fe4000f8e02ff */
[----:B------:R-:W-:Y:S01]  /*23450*/  IMAD R216, R23, UR45, RZ ;  /* 0x0000002d17d87c24 */ /* 0x000fe2000f8e02ff */
[----:B------:R-:W4:Y:S01]  /*23460*/  LDL R22, [R1+0x48c] ;  /* 0x00048c0001167983 */ /* 0x000f220000100800 */
[----:B------:R-:W-:-:S03]  /*23470*/  IMAD R208, R32, UR46, RZ ;  /* 0x0000002e20d07c24 */ /* 0x000fc6000f8e02ff */
[----:B------:R-:W4:Y:S01]  /*23480*/  LDL R23, [R1+0x488] ;  /* 0x0004880001177983 */ /* 0x000f220000100800 */
[----:B------:R-:W-:-:S03]  /*23490*/  IMAD R233, R33, UR47, RZ ;  /* 0x0000002f21e97c24 */ /* 0x000fc6000f8e02ff */
[----:B------:R-:W4:Y:S04]  /*234a0*/  LDL R32, [R1+0x484] ;  /* 0x0004840001207983 */ /* 0x000f280000100800 */
[----:B------:R-:W4:Y:S04]  /*234b0*/  LDL R33, [R1+0x480] ;  /* 0x0004800001217983 */ /* 0x000f280000100800 */
[----:B------:R-:W4:Y:S04]  /*234c0*/  LDL R52, [R1+0x464] ;  /* 0x0004640001347983 */ /* 0x000f280000100800 */
[----:B------:R-:W4:Y:S04]  /*234d0*/  LDL R53, [R1+0x460] ;  /* 0x0004600001357983 */ /* 0x000f280000100800 */
[----:B------:R-:W4:Y:S04]  /*234e0*/  LDL R14, [R1+0x454] ;  /* 0x00045400010e7983 */ /* 0x000f280000100800 */
[----:B------:R-:W4:Y:S01]  /*234f0*/  LDL R15, [R1+0x44c] ;  /* 0x00044c00010f7983 */ /* 0x000f220000100800 */
[----:B------:R-:W-:-:S04]  /*23500*/  IMAD.WIDE R58, R179, 0x4, R122 ;  /* 0x00000004b33a7825 */ /* 0x000fc800078e027a */
[--C-:B------:R-:W-:Y:S01]  /*23510*/  IMAD.WIDE R124, R155, 0x4, R122.reuse ;  /* 0x000000049b7c7825 */ /* 0x100fe200078e027a */
[----:B------:R1:W-:Y:S03]  /*23520*/  STL.64 [R1+0x24e0], R58 ;  /* 0x0024e03a01007387 */ /* 0x0003e60000100a00 */
[--C-:B------:R-:W-:Y:S01]  /*23530*/  IMAD.WIDE R54, R129, 0x4, R122.reuse ;  /* 0x0000000481367825 */ /* 0x100fe200078e027a */
[----:B------:R-:W-:Y:S04]  /*23540*/  STL.64 [R1+0x24d0], R124 ;  /* 0x0024d07c01007387 */ /* 0x000fe80000100a00 */
[----:B------:R-:W-:Y:S01]  /*23550*/  STL.64 [R1+0x5190], R120 ;  /* 0x0051907801007387 */ /* 0x000fe20000100a00 */
[----:B-1----:R-:W-:-:S03]  /*23560*/  IMAD.WIDE R58, R120, 0x4, R122 ;  /* 0x00000004783a7825 */ /* 0x002fc600078e027a */
[----:B------:R1:W-:Y:S04]  /*23570*/  STL.64 [R1+0x24c0], R54 ;  /* 0x0024c03601007387 */ /* 0x0003e80000100a00 */
[----:B------:R1:W-:Y:S04]  /*23580*/  STL.64 [R1+0x24b0], R58 ;  /* 0x0024b03a01007387 */ /* 0x0003e80000100a00 */
[----:B------:R-:W-:Y:S01]  /*23590*/  STL.64 [R1+0x5198], R112 ;  /* 0x0051987001007387 */ /* 0x000fe20000100a00 */
[----:B-1----:R-:W-:-:S04]  /*235a0*/  IMAD.WIDE R54, R112, 0x4, R122 ;  /* 0x0000000470367825 */ /* 0x002fc800078e027a */
[--C-:B------:R-:W-:Y:S01]  /*235b0*/  IMAD.WIDE R58, R103, 0x4, R122.reuse ;  /* 0x00000004673a7825 */ /* 0x100fe200078e027a */
[----:B------:R1:W-:Y:S04]  /*235c0*/  STL.64 [R1+0x2498], R54 ;  /* 0x0024983601007387 */ /* 0x0003e80000100a00 */
[----:B------:R1:W-:Y:S04]  /*235d0*/  STL.64 [R1+0x51a0], R94 ;  /* 0x0051a05e01007387 */ /* 0x0003e80000100a00 */
[----:B------:R1:W-:Y:S02]  /*235e0*/  STL.64 [R1+0x2488], R58 ;  /* 0x0024883a01007387 */ /* 0x0003e40000100a00 */
[----:B-1----:R-:W-:-:S04]  /*235f0*/  IMAD.WIDE R54, R94, 0x4, R122 ;  /* 0x000000045e367825 */ /* 0x002fc800078e027a */
[--C-:B------:R-:W-:Y:S01]  /*23600*/  IMAD.WIDE R94, R75, 0x4, R122.reuse ;  /* 0x000000044b5e7825 */ /* 0x100fe200078e027a */
[----:B------:R1:W-:Y:S03]  /*23610*/  STL.64 [R1+0x2480], R54 ;  /* 0x0024803601007387 */ /* 0x0003e60000100a00 */
[--C-:B------:R-:W-:Y:S01]  /*23620*/  IMAD.WIDE R58, R172, 0x4, R122.reuse ;  /* 0x00000004ac3a7825 */ /* 0x100fe200078e027a */
[----:B------:R-:W-:Y:S04]  /*23630*/  STL.64 [R1+0x2478], R94 ;  /* 0x0024785e01007387 */ /* 0x000fe80000100a00 */
[----:B------:R-:W-:Y:S01]  /*23640*/  STL.64 [R1+0x51a8], R156 ;  /* 0x0051a89c01007387 */ /* 0x000fe20000100a00 */
[----:B-1----:R-:W-:-:S03]  /*23650*/  IMAD.WIDE R54, R156, 0x4, R122 ;  /* 0x000000049c367825 */ /* 0x002fc600078e027a */
[----:B------:R1:W-:Y:S04]  /*23660*/  STL.64 [R1+0x22e8], R58 ;  /* 0x0022e83a01007387 */ /* 0x0003e80000100a00 */
[----:B------:R3:W-:Y:S01]  /*23670*/  STL.64 [R1+0x22c8], R54 ;  /* 0x0022c83601007387 */ /* 0x0007e20000100a00 */
[----:B-1----:R-:W-:-:S05]  /*23680*/  IMAD.WIDE R58, R140, 0x4, R122 ;  /* 0x000000048c3a7825 */ /* 0x002fca00078e027a */
[----:B------:R1:W-:Y:S01]  /*23690*/  STL.64 [R1+0x2238], R58 ;  /* 0x0022383a01007387 */ /* 0x0003e20000100a00 */
[----:B---3--:R-:W-:-:S05]  /*236a0*/  IMAD.WIDE R54, R238, 0x4, R122 ;  /* 0x00000004ee367825 */ /* 0x008fca00078e027a */
[----:B------:R3:W-:Y:S01]  /*236b0*/  STL.64 [R1+0x1ef8], R54 ;  /* 0x001ef83601007387 */ /* 0x0007e20000100a00 */
[----:B--2---:R-:W-:-:S04]  /*236c0*/  IMAD.WIDE R94, R239, 0x4, R122 ;  /* 0x00000004ef5e7825 */ /* 0x004fc800078e027a */
[--C-:B-1----:R-:W-:Y:S01]  /*236d0*/  IMAD.WIDE R58, R12, 0x4, R122.reuse ;  /* 0x000000040c3a7825 */ /* 0x102fe200078e027a */
[----:B------:R-:W-:Y:S03]  /*236e0*/  STL.64 [R1+0x1e00], R94 ;  /* 0x001e005e01007387 */ /* 0x000fe60000100a00 */
[--C-:B---3--:R-:W-:Y:S01]  /*236f0*/  IMAD.WIDE R54, R13, 0x4, R122.reuse ;  /* 0x000000040d367825 */ /* 0x108fe200078e027a */
[----:B------:R-:W-:Y:S03]  /*23700*/  STL.64 [R1+0x1d80], R58 ;  /* 0x001d803a01007387 */ /* 0x000fe60000100a00 */
[--C-:B------:R-:W-:Y:S01]  /*23710*/  IMAD.WIDE R12, R30, 0x4, R122.reuse ;  /* 0x000000041e0c7825 */ /* 0x100fe200078e027a */
[----:B------:R4:W-:Y:S03]  /*23720*/  STL.64 [R1+0x1d00], R54 ;  /* 0x001d003601007387 */ /* 0x0009e60000100a00 */
[--C-:B------:R-:W-:Y:S01]  /*23730*/  IMAD.WIDE R30, R31, 0x4, R122.reuse ;  /* 0x000000041f1e7825 */ /* 0x100fe200078e027a */
[----:B------:R1:W-:Y:S04]  /*23740*/  STL.64 [R1+0x1c98], R12 ;  /* 0x001c980c01007387 */ /* 0x0003e80000100a00 */
[----:B------:R2:W-:Y:S01]  /*23750*/  STL.64 [R1+0x16e8], R30 ;  /* 0x0016e81e01007387 */ /* 0x0005e20000100a00 */
[----:B----4-:R-:W-:-:S04]  /*23760*/  IMAD.WIDE R54, R6, 0x4, R122 ;  /* 0x0000000406367825 */ /* 0x010fc800078e027a */
[--C-:B-1----:R-:W-:Y:S01]  /*23770*/  IMAD.WIDE R12, R7, 0x4, R122.reuse ;  /* 0x00000004070c7825 */ /* 0x102fe200078e027a */
[----:B------:R-:W-:Y:S03]  /*23780*/  STL.64 [R1+0x1698], R54 ;  /* 0x0016983601007387 */ /* 0x000fe60000100a00 */
[--C-:B--2---:R-:W-:Y:S01]  /*23790*/  IMAD.WIDE R30, R22, 0x4, R122.reuse ;  /* 0x00000004161e7825 */ /* 0x104fe200078e027a */
[----:B------:R1:W-:Y:S03]  /*237a0*/  STL.64 [R1+0x1650], R12 ;  /* 0x0016500c01007387 */ /* 0x0003e60000100a00 */
[--C-:B------:R-:W-:Y:S01]  /*237b0*/  IMAD.WIDE R6, R23, 0x4, R122.reuse ;  /* 0x0000000417067825 */ /* 0x100fe200078e027a */
[----:B------:R-:W-:Y:S03]  /*237c0*/  STL.64 [R1+0x1600], R30 ;  /* 0x0016001e01007387 */ /* 0x000fe60000100a00 */
[--C-:B------:R-:W-:Y:S01]  /*237d0*/  IMAD.WIDE R22, R33, 0x4, R122.reuse ;  /* 0x0000000421167825 */ /* 0x100fe200078e027a */
[----:B------:R2:W-:Y:S03]  /*237e0*/  STL.64 [R1+0x15b0], R6 ;  /* 0x0015b00601007387 */ /* 0x0005e60000100a00 */
[----:B-1----:R-:W-:-:S05]  /*237f0*/  IMAD.WIDE R12, R32, 0x4, R122 ;  /* 0x00000004200c7825 */ /* 0x002fca00078e027a */
[----:B------:R1:W-:Y:S01]  /*23800*/  STL.64 [R1+0x1568], R12 ;  /* 0x0015680c01007387 */ /* 0x0003e20000100a00 */
[----:B--2---:R-:W-:-:S03]  /*23810*/  IMAD.WIDE R6, R52, 0x4, R122 ;  /* 0x0000000434067825 */ /* 0x004fc600078e027a */
[----:B------:R2:W-:Y:S04]  /*23820*/  STL.64 [R1+0x1520], R22 ;  /* 0x0015201601007387 */ /* 0x0005e80000100a00 */
[----:B------:R3:W-:Y:S01]  /*23830*/  STL.64 [R1+0x14d8], R6 ;  /* 0x0014d80601007387 */ /* 0x0007e20000100a00 */
[----:B-1----:R-:W-:-:S04]  /*23840*/  IMAD.WIDE R12, R53, 0x4, R122 ;  /* 0x00000004350c7825 */ /* 0x002fc800078e027a */
[--C-:B--2---:R-:W-:Y:S01]  /*23850*/  IMAD.WIDE R22, R14, 0x4, R122.reuse ;  /* 0x000000040e167825 */ /* 0x104fe200078e027a */
[----:B------:R1:W-:Y:S03]  /*23860*/  STL.64 [R1+0x1498], R12 ;  /* 0x0014980c01007387 */ /* 0x0003e60000100a00 */
[--C-:B---3--:R-:W-:Y:S01]  /*23870*/  IMAD.WIDE R6, R15, 0x4, R122.reuse ;  /* 0x000000040f067825 */ /* 0x108fe200078e027a */
[----:B-1----:R-:W2:Y:S04]  /*23880*/  LDL R13, [R1+0x448] ;  /* 0x00044800010d7983 */ /* 0x002ea80000100800 */
[----:B------:R1:W-:Y:S04]  /*23890*/  STL.64 [R1+0x1450], R22 ;  /* 0x0014501601007387 */ /* 0x0003e80000100a00 */
[----:B------:R-:W3:Y:S04]  /*238a0*/  LDL R30, [R1+0x438] ;  /* 0x00043800011e7983 */ /* 0x000ee80000100800 */
[----:B------:R4:W-:Y:S04]  /*238b0*/  STL.64 [R1+0x1408], R6 ;  /* 0x0014080601007387 */ /* 0x0009e80000100a00 */
[----:B------:R-:W3:Y:S04]  /*238c0*/  LDL R31, [R1+0x430] ;  /* 0x00043000011f7983 */ /* 0x000ee80000100800 */
[----:B-1----:R-:W3:Y:S04]  /*238d0*/  LDL R22, [R1+0x410] ;  /* 0x0004100001167983 */ /* 0x002ee80000100800 */
[----:B----4-:R-:W4:Y:S04]  /*238e0*/  LDL R6, [R1+0x424] ;  /* 0x0004240001067983 */ /* 0x010f280000100800 */
[----:B------:R-:W4:Y:S04]  /*238f0*/  LDL R7, [R1+0x414] ;  /* 0x0004140001077983 */ /* 0x000f280000100800 */
        /* <DEDUP_REMOVED lines=24> */
[----:B------:R-:W4:Y:S01]  /*23a80*/  LDL R239, [R1+0x1bc] ;  /* 0x0001bc0001ef7983 */ /* 0x000f220000100800 */
[----:B--2---:R-:W-:-:S05]  /*23a90*/  IMAD.WIDE R12, R13, 0x4, R122 ;  /* 0x000000040d0c7825 */ /* 0x004fca00078e027a */
[----:B------:R3:W-:Y:S02]  /*23aa0*/  STL.64 [R1+0x13c0], R12 ;  /* 0x0013c00c01007387 */ /* 0x0007e40000100a00 */
[----:B---3--:R-:W-:-:S04]  /*23ab0*/  IMAD.WIDE R12, R30, 0x4, R122 ;  /* 0x000000041e0c7825 */ /* 0x008fc800078e027a */
[--C-:B------:R-:W-:Y:S01]  /*23ac0*/  IMAD.WIDE R30, R31, 0x4, R122.reuse ;  /* 0x000000041f1e7825 */ /* 0x100fe200078e027a */
[----:B------:R1:W-:Y:S04]  /*23ad0*/  STL.64 [R1+0x2900], R12 ;  /* 0x0029000c01007387 */ /* 0x0003e80000100a00 */
[----:B-1----:R-:W2:Y:S04]  /*23ae0*/  LDL.LU.64 R12, [R1+0x5288] ;  /* 0x00528800010c7983 */ /* 0x002ea80000300a00 */
[----:B------:R4:W-:Y:S02]  /*23af0*/  STL.64 [R1+0x28f8], R30 ;  /* 0x0028f81e01007387 */ /* 0x0009e40000100a00 */
[----:B----4-:R-:W-:-:S04]  /*23b00*/  IMAD.WIDE R30, R6, 0x4, R122 ;  /* 0x00000004061e7825 */ /* 0x010fc800078e027a */
[--C-:B------:R-:W-:Y:S01]  /*23b10*/  IMAD.WIDE R6, R7, 0x4, R122.reuse ;  /* 0x0000000407067825 */ /* 0x100fe200078e027a */
[----:B------:R1:W-:Y:S04]  /*23b20*/  STL.64 [R1+0x28f0], R30 ;  /* 0x0028f01e01007387 */ /* 0x0003e80000100a00 */
[----:B-1----:R-:W3:Y:S04]  /*23b30*/  LDL.LU.64 R30, [R1+0x5280] ;  /* 0x00528000011e7983 */ /* 0x002ee80000300a00 */
[----:B------:R1:W-:Y:S02]  /*23b40*/  STL.64 [R1+0x28e8], R6 ;  /* 0x0028e80601007387 */ /* 0x0003e40000100a00 */
[----:B-1----:R-:W-:-:S04]  /*23b50*/  IMAD.WIDE R6, R22, 0x4, R122 ;  /* 0x0000000416067825 */ /* 0x002fc800078e027a */
[--C-:B------:R-:W-:Y:S01]  /*23b60*/  IMAD.WIDE R22, R23, 0x4, R122.reuse ;  /* 0x0000000417167825 */ /* 0x100fe200078e027a */
[----:B------:R1:W-:Y:S04]  /*23b70*/  STL.64 [R1+0x28e0], R6 ;  /* 0x0028e00601007387 */ /* 0x0003e80000100a00 */
[----:B-1----:R-:W4:Y:S04]  /*23b80*/  LDL.LU.64 R6, [R1+0x5278] ;  /* 0x0052780001067983 */ /* 0x002f280000300a00 */
[----:B------:R1:W-:Y:S02]  /*23b90*/  STL.64 [R1+0x28d8], R22 ;  /* 0x0028d81601007387 */ /* 0x0003e40000100a00 */
[----:B-1----:R-:W-:-:S04]  /*23ba0*/  IMAD.WIDE R22, R32, 0x4, R122 ;  /* 0x0000000420167825 */ /* 0x002fc800078e027a */
[--C-:B------:R-:W-:Y:S01]  /*23bb0*/  IMAD.WIDE R32, R33, 0x4, R122.reuse ;  /* 0x0000000421207825 */ /* 0x100fe200078e027a */
[----:B------:R1:W-:Y:S04]  /*23bc0*/  STL.64 [R1+0x28d0], R22 ;  /* 0x0028d01601007387 */ /* 0x0003e80000100a00 */
[----:B-1----:R-:W2:Y:S04]  /*23bd0*/  LDL.LU.64 R22, [R1+0x5270] ;  /* 0x0052700001167983 */ /* 0x002ea80000300a00 */
[----:B------:R1:W-:Y:S02]  /*23be0*/  STL.64 [R1+0x28c8], R32 ;  /* 0x0028c82001007387 */ /* 0x0003e40000100a00 */
[----:B-1----:R-:W-:-:S04]  /*23bf0*/  IMAD.WIDE R32, R52, 0x4, R122 ;  /* 0x0000000434207825 */ /* 0x002fc800078e027a */
[--C-:B------:R-:W-:Y:S01]  /*23c00*/  IMAD.WIDE R52, R53, 0x4, R122.reuse ;  /* 0x0000000435347825 */ /* 0x100fe200078e027a */
[----:B------:R1:W-:Y:S04]  /*23c10*/  STL.64 [R1+0x28c0], R32 ;  /* 0x0028c02001007387 */ /* 0x0003e80000100a00 */
[----:B-1----:R-:W3:Y:S04]  /*23c20*/  LDL.LU.64 R32, [R1+0x5268] ;  /* 0x0052680001207983 */ /* 0x002ee80000300a00 */
[----:B------:R1:W-:Y:S02]  /*23c30*/  STL.64 [R1+0x28b8], R52 ;  /* 0x0028b83401007387 */ /* 0x0003e40000100a00 */
[----:B-1----:R-:W-:-:S04]  /*23c40*/  IMAD.WIDE R52, R14, 0x4, R122 ;  /* 0x000000040e347825 */ /* 0x002fc800078e027a */
[--C-:B------:R-:W-:Y:S01]  /*23c50*/  IMAD.WIDE R14, R15, 0x4, R122.reuse ;  /* 0x000000040f0e7825 */ /* 0x100fe200078e027a */
[----:B------:R1:W-:Y:S04]  /*23c60*/  STL.64 [R1+0x28b0], R52 ;  /* 0x0028b03401007387 */ /* 0x0003e80000100a00 */
[----:B-1----:R-:W2:Y:S04]  /*23c70*/  LDL.LU.64 R52, [R1+0x5260] ;  /* 0x0052600001347983 */ /* 0x002ea80000300a00 */
[----:B------:R1:W-:Y:S04]  /*23c80*/  STL.64 [R1+0x2ea0], R14 ;  /* 0x002ea00e01007387 */ /* 0x0003e80000100a00 */
[----:B-1----:R-:W4:Y:S01]  /*23c90*/  LDL.LU.64 R14, [R1+0x5258] ;  /* 0x00525800010e7983 */ /* 0x002f220000300a00 */
[----:B------:R-:W-:-:S05]  /*23ca0*/  IMAD.WIDE R156, R157, 0x4, R122 ;  /* 0x000000049d9c7825 */ /* 0x000fca00078e027a */
[----:B------:R1:W-:Y:S02]  /*23cb0*/  STL.64 [R1+0x2e98], R156 ;  /* 0x002e989c01007387 */ /* 0x0003e40000100a00 */
[----:B-1----:R-:W-:-:S04]  /*23cc0*/  IMAD.WIDE R156, R94, 0x4, R122 ;  /* 0x000000045e9c7825 */ /* 0x002fc800078e027a */
[--C-:B------:R-:W-:Y:S01]  /*23cd0*/  IMAD.WIDE R94, R95, 0x4, R122.reuse ;  /* 0x000000045f5e7825 */ /* 0x100fe200078e027a */
[----:B------:R1:W-:Y:S04]  /*23ce0*/  STL.64 [R1+0x2e90], R156 ;  /* 0x002e909c01007387 */ /* 0x0003e80000100a00 */
[----:B------:R1:W-:Y:S02]  /*23cf0*/  STL.64 [R1+0x2e88], R94 ;  /* 0x002e885e01007387 */ /* 0x0003e40000100a00 */
[----:B-1----:R-:W-:-:S04]  /*23d00*/  IMAD.WIDE R156, R112, 0x4, R122 ;  /* 0x00000004709c7825 */ /* 0x002fc800078e027a */
[--C-:B------:R-:W-:Y:S01]  /*23d10*/  IMAD.WIDE R94, R113, 0x4, R122.reuse ;  /* 0x00000004715e7825 */ /* 0x100fe200078e027a */
[----:B------:R-:W-:Y:S03]  /*23d20*/  STL.64 [R1+0x27d8], R156 ;  /* 0x0027d89c01007387 */ /* 0x000fe60000100a00 */
[--C-:B------:R-:W-:Y:S01]  /*23d30*/  IMAD.WIDE R112, R120, 0x4, R122.reuse ;  /* 0x0000000478707825 */ /* 0x100fe200078e027a */
[----:B------:R1:W-:Y:S03]  /*23d40*/  STL.64 [R1+0x2638], R94 ;  /* 0x0026385e01007387 */ /* 0x0003e60000100a00 */
[--C-:B------:R-:W-:Y:S01]  /*23d50*/  IMAD.WIDE R120, R121, 0x4, R122.reuse ;  /* 0x0000000479787825 */ /* 0x100fe200078e027a */
[----:B------:R1:W-:Y:S04]  /*23d60*/  STL.64 [R1+0x2590], R112 ;  /* 0x0025907001007387 */ /* 0x0003e80000100a00 */
[----:B------:R-:W-:Y:S01]  /*23d70*/  STL.64 [R1+0x2550], R120 ;  /* 0x0025507801007387 */ /* 0x000fe20000100a00 */
[----:B-1----:R-:W-:-:S04]  /*23d80*/  IMAD.WIDE R94, R54, 0x4, R122 ;  /* 0x00000004365e7825 */ /* 0x002fc800078e027a */
[--C-:B------:R-:W-:Y:S01]  /*23d90*/  IMAD.WIDE R112, R55, 0x4, R122.reuse ;  /* 0x0000000437707825 */ /* 0x100fe200078e027a */
[----:B------:R1:W-:Y:S03]  /*23da0*/  STL.64 [R1+0x2058], R94 ;  /* 0x0020585e01007387 */ /* 0x0003e60000100a00 */
[--C-:B------:R-:W-:Y:S01]  /*23db0*/  IMAD.WIDE R54, R58, 0x4, R122.reuse ;  /* 0x000000043a367825 */ /* 0x100fe200078e027a */
[----:B------:R-:W-:Y:S04]  /*23dc0*/  STL.64 [R1+0x1fe0], R112 ;  /* 0x001fe07001007387 */ /* 0x000fe80000100a00 */
[----:B------:R1:W-:Y:S02]  /*23dd0*/  STL.64 [R1+0x1f68], R54 ;  /* 0x001f683601007387 */ /* 0x0003e40000100a00 */
[----:B-1----:R-:W-:-:S04]  /*23de0*/  IMAD.WIDE R94, R59, 0x4, R122 ;  /* 0x000000043b5e7825 */ /* 0x002fc800078e027a */
[--C-:B------:R-:W-:Y:S01]  /*23df0*/  IMAD.WIDE R58, R3, 0x4, R122.reuse ;  /* 0x00000004033a7825 */ /* 0x100fe200078e027a */
[----:B------:R1:W-:Y:S03]  /*23e00*/  STL.64 [R1+0x1ef0], R94 ;  /* 0x001ef05e01007387 */ /* 0x0003e60000100a00 */
[--C-:B------:R-:W-:Y:S01]  /*23e10*/  IMAD.WIDE R54, R0, 0x4, R122.reuse ;  /* 0x0000000400367825 */ /* 0x100fe200078e027a */
[----:B------:R1:W-:Y:S04]  /*23e20*/  STL.64 [R1+0x16e0], R58 ;  /* 0x0016e03a01007387 */ /* 0x0003e80000100a00 */
[----:B------:R1:W-:Y:S02]  /*23e30*/  STL.64 [R1+0x1690], R54 ;  /* 0x0016903601007387 */ /* 0x0003e40000100a00 */
[----:B-1----:R-:W-:-:S04]  /*23e40*/  IMAD.WIDE R94, R92, 0x4, R122 ;  /* 0x000000045c5e7825 */ /* 0x002fc800078e027a */
        /* <DEDUP_REMOVED lines=8> */
[----:B-1----:R-:W-:-:S04]  /*23ed0*/  IMAD.WIDE R94, R248, 0x4, R122 ;  /* 0x00000004f85e7825 */ /* 0x002fc800078e027a */
[--C-:B----4-:R-:W-:Y:S02]  /*23ee0*/  IMAD.WIDE R54, R15, 0x4, R122.reuse ;  /* 0x000000040f367825 */ /* 0x110fe400078e027a */
[----:B------:R-:W4:Y:S04]  /*23ef0*/  LDL.LU R15, [R1+0x5250] ;  /* 0x00525000010f7983 */ /* 0x000f280000300800 */
[----:B------:R1:W-:Y:S02]  /*23f00*/  STL.64 [R1+0x2e48], R58 ;  /* 0x002e483a01007387 */ /* 0x0003e40000100a00 */
[--C-:B-1----:R-:W-:Y:S02]  /*23f10*/  IMAD.WIDE R58, R14, 0x4, R122.reuse ;  /* 0x000000040e3a7825 */ /* 0x102fe400078e027a */
[----:B------:R-:W4:Y:S04]  /*23f20*/  LDL.LU R14, [R1+0x524c] ;  /* 0x00524c00010e7983 */ /* 0x000f280000300800 */
[----:B------:R1:W-:Y:S02]  /*23f30*/  STL.64 [R1+0x2e40], R54 ;  /* 0x002e403601007387 */ /* 0x0003e40000100a00 */
[----:B-1----:R-:W-:-:S02]  /*23f40*/  IMAD.WIDE R54, R7, 0x4, R122 ;  /* 0x0000000407367825 */ /* 0x002fc400078e027a */
        /* <DEDUP_REMOVED lines=8> */
[--C-:B--2---:R-:W-:Y:S02]  /*23fd0*/  IMAD.WIDE R58, R53, 0x4, R122.reuse ;  /* 0x00000004353a7825 */ /* 0x104fe400078e027a */
[----:B------:R-:W2:Y:S04]  /*23fe0*/  LDL.LU R53, [R1+0x523c] ;  /* 0x00523c0001357983 */ /* 0x000ea80000300800 */
[----:B------:R1:W-:Y:S02]  /*23ff0*/  STL.64 [R1+0x2e20], R54 ;  /* 0x002e203601007387 */ /* 0x0003e40000100a00 */
[----:B-1----:R-:W-:-:S02]  /*24000*/  IMAD.WIDE R54, R61, 0x4, R122 ;  /* 0x000000043d367825 */ /* 0x002fc400078e027a */
[----:B------:R-:W2:Y:S04]  /*24010*/  LDL.LU R61, [R1+0x5238] ;  /* 0x00523800013d7983 */ /* 0x000ea80000300800 */
[----:B------:R1:W-:Y:S02]  /*24020*/  STL.64 [R1+0x2e18], R58 ;  /* 0x002e183a01007387 */ /* 0x0003e40000100a00 */
[--C-:B-1----:R-:W-:Y:S02]  /*24030*/  IMAD.WIDE R58, R69, 0x4, R122.reuse ;  /* 0x00000004453a7825 */ /* 0x102fe400078e027a */
        /* <DEDUP_REMOVED lines=12> */
[----:B------:R-:W4:Y:S04]  /*24100*/  LDL.LU R143, [R1+0x5224] ;  /* 0x00522400018f7983 */ /* 0x000f280000300800 */
[----:B------:R1:W-:Y:S02]  /*24110*/  STL.64 [R1+0x2830], R54 ;  /* 0x0028303601007387 */ /* 0x0003e40000100a00 */
[----:B-1----:R-:W-:-:S02]  /*24120*/  IMAD.WIDE R54, R24, 0x4, R122 ;  /* 0x0000000418367825 */ /* 0x002fc400078e027a */
[----:B------:R-:W2:Y:S04]  /*24130*/  LDL.LU R24, [R1+0x5220] ;  /* 0x0052200001187983 */ /* 0x000ea80000300800 */
[----:B------:R3:W-:Y:S02]  /*24140*/  STL.64 [R1+0x2800], R58 ;  /* 0x0028003a01007387 */ /* 0x0007e40000100a00 */
[--C-:B---3--:R-:W-:Y:S02]  /*24150*/  IMAD.WIDE R58, R33, 0x4, R122.reuse ;  /* 0x00000004213a7825 */ /* 0x108fe400078e027a */
[----:B------:R-:W3:Y:S04]  /*24160*/  LDL.LU R33, [R1+0x521c] ;  /* 0x00521c0001217983 */ /* 0x000ee80000300800 */
[----:B------:R1:W-:Y:S02]  /*24170*/  STL.64 [R1+0x27d0], R54 ;  /* 0x0027d03601007387 */ /* 0x0003e40000100a00 */
[----:B-1----:R-:W-:-:S02]  /*24180*/  IMAD.WIDE R54, R43, 0x4, R122 ;  /* 0x000000042b367825 */ /* 0x002fc400078e027a */
[----:B------:R-:W3:Y:S04]  /*24190*/  LDL.LU R43, [R1+0x5218] ;  /* 0x00521800012b7983 */ /* 0x000ee80000300800 */
[----:B------:R1:W-:Y:S02]  /*241a0*/  STL.64 [R1+0x2620], R58 ;  /* 0x0026203a01007387 */ /* 0x0003e40000100a00 */
[--C-:B-1----:R-:W-:Y:S02]  /*241b0*/  IMAD.WIDE R58, R67, 0x4, R122.reuse ;  /* 0x00000004433a7825 */ /* 0x102fe400078e027a */
        /* <DEDUP_REMOVED lines=28> */
[----:B------:R1:W-:Y:S04]  /*24380*/  STL.64 [R1+0x1de0], R58 ;  /* 0x001de03a01007387 */ /* 0x0003e80000100a00 */
[----:B------:R1:W-:Y:S04]  /*24390*/  STL.64 [R1+0x1d60], R54 ;  /* 0x001d603601007387 */ /* 0x0003e80000100a00 */
        /* <DEDUP_REMOVED lines=13> */
[----:B-1----:R-:W-:-:S03]  /*24470*/  IMAD.WIDE R58, R23, 0x4, R122 ;  /* 0x00000004173a7825 */ /* 0x002fc600078e027a */
[----:B------:R1:W-:Y:S01]  /*24480*/  STL.64 [R1+0x51b0], R22 ;  /* 0x0051b01601007387 */ /* 0x0003e20000100a00 */
[----:B------:R-:W-:-:S03]  /*24490*/  IMAD.WIDE R54, R22, 0x4, R122 ;  /* 0x0000000416367825 */ /* 0x000fc600078e027a */
[----:B------:R4:W-:Y:S04]  /*244a0*/  STL.64 [R1+0x14c8], R58 ;  /* 0x0014c83a01007387 */ /* 0x0009e80000100a00 */
[----:B------:R4:W-:Y:S01]  /*244b0*/  STL.64 [R1+0x1488], R54 ;  /* 0x0014883601007387 */ /* 0x0009e20000100a00 */
[----:B-1----:R-:W-:-:S04]  /*244c0*/  IMAD.WIDE R22, R13, 0x4, R122 ;  /* 0x000000040d167825 */ /* 0x002fc800078e027a */
[--C-:B----4-:R-:W-:Y:S01]  /*244d0*/  IMAD.WIDE R58, R6, 0x4, R122.reuse ;  /* 0x00000004063a7825 */ /* 0x110fe200078e027a */
[----:B------:R1:W-:Y:S03]  /*244e0*/  STL.64 [R1+0x13f8], R22 ;  /* 0x0013f81601007387 */ /* 0x0003e60000100a00 */
[--C-:B------:R-:W-:Y:S01]  /*244f0*/  IMAD.WIDE R54, R165, 0x4, R122.reuse ;  /* 0x00000004a5367825 */ /* 0x100fe200078e027a */
[----:B------:R4:W-:Y:S04]  /*24500*/  STL.64 [R1+0x13b0], R58 ;  /* 0x0013b03a01007387 */ /* 0x0009e80000100a00 */
[----:B------:R2:W-:Y:S01]  /*24510*/  STL.64 [R1+0x2578], R54 ;  /* 0x0025783601007387 */ /* 0x0005e20000100a00 */
[----:B-1----:R-:W-:-:S04]  /*24520*/  IMAD.WIDE R22, R107, 0x4, R122 ;  /* 0x000000046b167825 */ /* 0x002fc800078e027a */
[--C-:B----4-:R-:W-:Y:S01]  /*24530*/  IMAD.WIDE R58, R99, 0x4, R122.reuse ;  /* 0x00000004633a7825 */ /* 0x110fe200078e027a */
[----:B------:R1:W-:Y:S03]  /*24540*/  STL.64 [R1+0x2038], R22 ;  /* 0x0020381601007387 */ /* 0x0003e60000100a00 */
[--C-:B--2---:R-:W-:Y:S01]  /*24550*/  IMAD.WIDE R54, R91, 0x4, R122.reuse ;  /* 0x000000045b367825 */ /* 0x104fe200078e027a */
[----:B------:R2:W-:Y:S04]  /*24560*/  STL.64 [R1+0x1fc0], R58 ;  /* 0x001fc03a01007387 */ /* 0x0005e80000100a00 */
[----:B------:R-:W-:Y:S01]  /*24570*/  STL.64 [R1+0x51b8], R90 ;  /* 0x0051b85a01007387 */ /* 0x000fe20000100a00 */
[----:B-1----:R-:W-:-:S03]  /*24580*/  IMAD.WIDE R22, R90, 0x4, R122 ;  /* 0x000000045a167825 */ /* 0x002fc600078e027a */
[----:B------:R1:W-:Y:S04]  /*24590*/  STL.64 [R1+0x1f48], R54 ;  /* 0x001f483601007387 */ /* 0x0003e80000100a00 */
[----:B------:R4:W-:Y:S01]  /*245a0*/  STL.64 [R1+0x1ed0], R22 ;  /* 0x001ed01601007387 */ /* 0x0009e20000100a00 */
[----:B--2---:R-:W-:-:S04]  /*245b0*/  IMAD.WIDE R58, R85, 0x4, R122 ;  /* 0x00000004553a7825 */ /* 0x004fc800078e027a */
[----:B-1----:R-:W-:-:S04]  /*245c0*/  IMAD.WIDE R54, R89, 0x4, R122 ;  /* 0x0000000459367825 */ /* 0x002fc800078e027a */
[--C-:B----4-:R-:W-:Y:S01]  /*245d0*/  IMAD.WIDE R22, R86, 0x4, R122.reuse ;  /* 0x0000000456167825 */ /* 0x110fe200078e027a */
[----:B------:R1:W-:Y:S04]  /*245e0*/  STL.64 [R1+0x1630], R54 ;  /* 0x0016303601007387 */ /* 0x0003e80000100a00 */
[----:B------:R2:W-:Y:S04]  /*245f0*/  STL.64 [R1+0x15e8], R22 ;  /* 0x0015e81601007387 */ /* 0x0005e80000100a00 */
[----:B------:R4:W-:Y:S01]  /*24600*/  STL.64 [R1+0x1590], R58 ;  /* 0x0015903a01007387 */ /* 0x0009e20000100a00 */
[----:B-1----:R-:W-:-:S03]  /*24610*/  IMAD.WIDE R54, R79, 0x4, R122 ;  /* 0x000000044f367825 */ /* 0x002fc600078e027a */
[----:B------:R-:W-:Y:S01]  /*24620*/  STL.64 [R1+0x51c0], R144 ;  /* 0x0051c09001007387 */ /* 0x000fe20000100a00 */
[----:B--2---:R-:W-:-:S03]  /*24630*/  IMAD.WIDE R22, R145, 0x4, R122 ;  /* 0x0000000491167825 */ /* 0x004fc600078e027a */
[----:B------:R1:W-:Y:S04]  /*24640*/  STL.64 [R1+0x1548], R54 ;  /* 0x0015483601007387 */ /* 0x0003e80000100a00 */
[----:B------:R2:W-:Y:S01]  /*24650*/  STL.64 [R1+0x21b0], R22 ;  /* 0x0021b01601007387 */ /* 0x0005e20000100a00 */
[----:B----4-:R-:W-:-:S04]  /*24660*/  IMAD.WIDE R58, R116, 0x4, R122 ;  /* 0x00000004743a7825 */ /* 0x010fc800078e027a */
        /* <DEDUP_REMOVED lines=8> */
[--C-:B----4-:R-:W-:Y:S01]  /*246f0*/  IMAD.WIDE R58, R110, 0x4, R122.reuse ;  /* 0x000000046e3a7825 */ /* 0x110fe200078e027a */
[----:B------:R2:W-:Y:S04]  /*24700*/  STL.64 [R1+0x14b8], R22 ;  /* 0x0014b81601007387 */ /* 0x0005e80000100a00 */
[----:B------:R-:W-:Y:S01]  /*24710*/  STL.64 [R1+0x14f8], R58 ;  /* 0x0014f83a01007387 */ /* 0x000fe20000100a00 */
[----:B-1----:R-:W-:-:S03]  /*24720*/  IMAD.WIDE R54, R109, 0x4, R122 ;  /* 0x000000046d367825 */ /* 0x002fc600078e027a */
[----:B------:R-:W-:Y:S01]  /*24730*/  STL.64 [R1+0x51c8], R108 ;  /* 0x0051c86c01007387 */ /* 0x000fe20000100a00 */
[----:B--2---:R-:W-:-:S03]  /*24740*/  IMAD.WIDE R22, R108, 0x4, R122 ;  /* 0x000000046c167825 */ /* 0x004fc600078e027a */
[----:B------:R1:W-:Y:S04]  /*24750*/  STL.64 [R1+0x1540], R54 ;  /* 0x0015403601007387 */ /* 0x0003e80000100a00 */
[----:B------:R2:W-:Y:S04]  /*24760*/  STL.64 [R1+0x1588], R22 ;  /* 0x0015881601007387 */ /* 0x0005e80000100a00 */
[----:B------:R-:W-:Y:S01]  /*24770*/  STL.64 [R1+0x51d0], R106 ;  /* 0x0051d06a01007387 */ /* 0x000fe20000100a00 */
[----:B-1----:R-:W-:-:S04]  /*24780*/  IMAD.WIDE R54, R106, 0x4, R122 ;  /* 0x000000046a367825 */ /* 0x002fc800078e027a */
[--C-:B--2---:R-:W-:Y:S01]  /*24790*/  IMAD.WIDE R22, R131, 0x4, R122.reuse ;  /* 0x0000000483167825 */ /* 0x104fe200078e027a */
[----:B------:R1:W-:Y:S04]  /*247a0*/  STL.64 [R1+0x15d8], R54 ;  /* 0x0015d83601007387 */ /* 0x0003e80000100a00 */
[----:B------:R-:W-:Y:S04]  /*247b0*/  STL.64 [R1+0x51d8], R104 ;  /* 0x0051d86801007387 */ /* 0x000fe80000100a00 */
[----:B------:R2:W-:Y:S01]  /*247c0*/  STL.64 [R1+0x1628], R22 ;  /* 0x0016281601007387 */ /* 0x0005e20000100a00 */
[----:B-1----:R-:W-:-:S04]  /*247d0*/  IMAD.WIDE R54, R105, 0x4, R122 ;  /* 0x0000000469367825 */ /* 0x002fc800078e027a */
[--C-:B------:R-:W-:Y:S01]  /*247e0*/  IMAD.WIDE R58, R101, 0x4, R122.reuse ;  /* 0x00000004653a7825 */ /* 0x100fe200078e027a */
[----:B------:R1:W-:Y:S03]  /*247f0*/  STL.64 [R1+0x16c0], R54 ;  /* 0x0016c03601007387 */ /* 0x0003e60000100a00 */
[--C-:B--2---:R-:W-:Y:S01]  /*24800*/  IMAD.WIDE R22, R102, 0x4, R122.reuse ;  /* 0x0000000466167825 */ /* 0x104fe200078e027a */
[----:B------:R-:W-:Y:S04]  /*24810*/  STL.64 [R1+0x51e0], R102 ;  /* 0x0051e06601007387 */ /* 0x000fe80000100a00 */
[----:B------:R2:W-:Y:S01]  /*24820*/  STL.64 [R1+0x1c58], R22 ;  /* 0x001c581601007387 */ /* 0x0005e20000100a00 */
[----:B-1----:R-:W-:-:S03]  /*24830*/  IMAD.WIDE R54, R134, 0x4, R122 ;  /* 0x0000000486367825 */ /* 0x002fc600078e027a */
[----:B------:R1:W-:Y:S01]  /*24840*/  STL.64 [R1+0x2130], R58 ;  /* 0x0021303a01007387 */ /* 0x0003e20000100a00 */
[----:B--2---:R-:W-:-:S04]  /*24850*/  IMAD.WIDE R22, R100, 0x4, R122 ;  /* 0x0000000464167825 */ /* 0x004fc800078e027a */
[--C-:B-1----:R-:W-:Y:S01]  /*24860*/  IMAD.WIDE R58, R136, 0x4, R122.reuse ;  /* 0x00000004883a7825 */ /* 0x102fe200078e027a */
        /* <DEDUP_REMOVED lines=42> */
[----:B----4-:R-:W-:Y:S01]  /*24b10*/  IMAD.WIDE R58, R168, 0x4, R122 ;  /* 0x00000004a83a7825 */ /* 0x010fe200078e027a */
[----:B------:R2:W-:Y:S03]  /*24b20*/  STL.64 [R1+0x2428], R54 ;  /* 0x0024283601007387 */ /* 0x0005e60000100a00 */
[----:B------:R-:W-:Y:S01]  /*24b30*/  IMAD R250, R250, UR9, RZ ;  /* 0x00000009fafa7c24 */ /* 0x000fe2000f8e02ff */
[----:B------:R4:W-:Y:S01]  /*24b40*/  STL.64 [R1+0x2420], R58 ;  /* 0x0024203a01007387 */ /* 0x0009e20000100a00 */
[----:B------:R-:W-:-:S02]  /*24b50*/  IMAD R219, R219, UR20, RZ ;  /* 0x00000014dbdb7c24 */ /* 0x000fc4000f8e02ff */
[----:B------:R-:W-:Y:S01]  /*24b60*/  IMAD R204, R204, UR55, RZ ;  /* 0x00000037cccc7c24 */ /* 0x000fe2000f8e02ff */
[----:B------:R-:W-:Y:S01]  /*24b70*/  ULDC UR55, c[0x0][0x240] ;  /* 0x0000900000377ab9 */ /* 0x000fe20000000800 */
[----:B-1----:R-:W-:-:S04]  /*24b80*/  IMAD.WIDE R22, R148, 0x4, R122 ;  /* 0x0000000494167825 */ /* 0x002fc800078e027a */
[----:B------:R-:W-:Y:S02]  /*24b90*/  IMAD R133, R133, UR4, RZ ;  /* 0x0000000485857c24 */ /* 0x000fe4000f8e02ff */
[----:B--2---:R-:W-:Y:S01]  /*24ba0*/  IMAD.WIDE R54, R187, 0x4, R122 ;  /* 0x00000004bb367825 */ /* 0x004fe200078e027a */
[----:B------:R1:W-:Y:S03]  /*24bb0*/  STL.64 [R1+0x2418], R22 ;  /* 0x0024181601007387 */ /* 0x0003e60000100a00 */
[----:B------:R-:W-:Y:S02]  /*24bc0*/  IMAD R249, R249, UR10, RZ ;  /* 0x0000000af9f97c24 */ /* 0x000fe4000f8e02ff */
[----:B------:R-:W-:Y:S02]  /*24bd0*/  IMAD R220, R220, UR21, RZ ;  /* 0x00000015dcdc7c24 */ /* 0x000fe4000f8e02ff */
[----:B------:R-:W-:-:S02]  /*24be0*/  IMAD R241, R241, UR56, RZ ;  /* 0x00000038f1f17c24 */ /* 0x000fc4000f8e02ff */
[----:B------:R-:W-:Y:S02]  /*24bf0*/  IMAD R230, R230, UR59, RZ ;  /* 0x0000003be6e67c24 */ /* 0x000fe4000f8e02ff */
[----:B------:R-:W-:Y:S02]  /*24c00*/  IMAD R213, R213, UR15, RZ ;  /* 0x0000000fd5d57c24 */ /* 0x000fe4000f8e02ff */
[----:B------:R-:W-:Y:S02]  /*24c10*/  IMAD R229, R229, UR27, RZ ;  /* 0x0000001be5e57c24 */ /* 0x000fe4000f8e02ff */
        /* <DEDUP_REMOVED lines=8> */
[----:B------:R-:W-:Y:S01]  /*24ca0*/  IMAD R237, R237, UR52, RZ ;  /* 0x00000034eded7c24 */ /* 0x000fe2000f8e02ff */
[----:B------:R-:W-:Y:S01]  /*24cb0*/  UMOV UR6, 0x400 ;  /* 0x0000040000067882 */ /* 0x000fe20000000000 */
[--C-:B----4-:R-:W-:Y:S01]  /*24cc0*/  IMAD.WIDE R58, R194, 0x4, R122.reuse ;  /* 0x00000004c23a7825 */ /* 0x110fe200078e027a */
[----:B------:R2:W-:Y:S01]  /*24cd0*/  STL.64 [R1+0x2410], R54 ;  /* 0x0024103601007387 */ /* 0x0005e20000100a00 */
[----:B------:R-:W-:Y:S01]  /*24ce0*/  ULDC UR59, c[0x0][0x240] ;  /* 0x00009000003b7ab9 */ /* 0x000fe20000000800 */
[----:B------:R-:W-:Y:S01]  /*24cf0*/  ULDC UR60, c[0x0][0x240] ;  /* 0x00009000003c7ab9 */ /* 0x000fe20000000800 */
[----:B-1----:R-:W-:Y:S01]  /*24d00*/  IMAD.WIDE R22, R202, 0x4, R122 ;  /* 0x00000004ca167825 */ /* 0x002fe200078e027a */
[----:B------:R1:W-:Y:S01]  /*24d10*/  STL.64 [R1+0x2408], R58 ;  /* 0x0024083a01007387 */ /* 0x0003e20000100a00 */
[----:B------:R-:W-:-:S02]  /*24d20*/  UISETP.GT.AND UP0, UPT, UR8, 0xff, UPT ;  /* 0x000000ff0800788c */ /* 0x000fc4000bf04270 */
[----:B------:R-:W-:Y:S01]  /*24d30*/  IMAD R240, R240, UR55, RZ ;  /* 0x00000037f0f07c24 */ /* 0x000fe2000f8e02ff */
[----:B------:R4:W-:Y:S01]  /*24d40*/  STL.64 [R1+0x2400], R22 ;  /* 0x0024001601007387 */ /* 0x0009e20000100a00 */
[----:B------:R-:W-:-:S04]  /*24d50*/  IMAD.WIDE R90, R143, 0x4, R122 ;  /* 0x000000048f5a7825 */ /* 0x000fc800078e027a */
[----:B------:R-:W-:-:S04]  /*24d60*/  IMAD.WIDE R94, R186, 0x4, R122 ;  /* 0x00000004ba5e7825 */ /* 0x000fc800078e027a */
[----:B------:R-:W-:-:S04]  /*24d70*/  IMAD.WIDE R102, R208, 0x4, R122 ;  /* 0x00000004d0667825 */ /* 0x000fc800078e027a */
[----:B------:R-:W-:Y:S02]  /*24d80*/  IMAD R245, R245, UR58, RZ ;  /* 0x0000003af5f57c24 */ /* 0x000fe4000f8e02ff */
[----:B------:R-:W-:Y:S02]  /*24d90*/  IMAD R251, R251, UR35, RZ ;  /* 0x00000023fbfb7c24 */ /* 0x000fe4000f8e02ff */
[----:B------:R-:W-:Y:S01]  /*24da0*/  IMAD R252, R252, UR42, RZ ;  /* 0x0000002afcfc7c24 */ /* 0x000fe2000f8e02ff */
[----:B------:R-:W3:Y:S01]  /*24db0*/  S2UR UR4, SR_CgaCtaId ;  /* 0x00000000000479c3 */ /* 0x000ee20000008800 */
[--C-:B--2---:R-:W-:Y:S01]  /*24dc0*/  IMAD.WIDE R54, R250, 0x4, R122.reuse ;  /* 0x00000004fa367825 */ /* 0x104fe200078e027a */
[----:B------:R-:W-:Y:S01]  /*24dd0*/  ULDC.64 UR10, c[0x0][0x210] ;  /* 0x00008400000a7ab9 */ /* 0x000fe20000000a00 */
[----:B------:R-:W-:Y:S02]  /*24de0*/  ULDC UR9, c[0x0][0x238] ;  /* 0x00008e0000097ab9 */ /* 0x000fe40000000800 */
[--C-:B-1----:R-:W-:Y:S01]  /*24df0*/  IMAD.WIDE R58, R219, 0x4, R122.reuse ;  /* 0x00000004db3a7825 */ /* 0x102fe200078e027a */
        /* <DEDUP_REMOVED lines=164> */
[----:B-1----:R-:W2:Y:S04]  /*25840*/  LDL R54, [R1+0x12c] ;  /* 0x00012c0001367983 */ /* 0x002ea80000100800 */
[----:B------:R1:W-:Y:S04]  /*25850*/  STL.64 [R1+0x2160], R58 ;  /* 0x0021603a01007387 */ /* 0x0003e80000100a00 */
[----:B------:R-:W4:Y:S04]  /*25860*/  LDL R55, [R1+0x124] ;  /* 0x0001240001377983 */ /* 0x000f280000100800 */
[----:B------:R3:W-:Y:S04]  /*25870*/  STL.64 [R1+0x21e0], R22 ;  /* 0x0021e01601007387 */ /* 0x0007e80000100a00 */
[----:B-1----:R-:W4:Y:S04]  /*25880*/  LDL R58, [R1+0x120] ;  /* 0x00012000013a7983 */ /* 0x002f280000100800 */
        /* <DEDUP_REMOVED lines=8> */
[----:B---3--:R-:W-:-:S03]  /*25910*/  IMAD.WIDE R22, R24, 0x4, R122 ;  /* 0x0000000418167825 */ /* 0x008fc600078e027a */
[----:B------:R1:W-:Y:S04]  /*25920*/  STL.64 [R1+0x2268], R90 ;  /* 0x0022685a01007387 */ /* 0x0003e80000100a00 */
[----:B------:R3:W-:Y:S04]  /*25930*/  STL.64 [R1+0x2518], R94 ;  /* 0x0025185e01007387 */ /* 0x0007e80000100a00 */
[----:B------:R3:W-:Y:S01]  /*25940*/  STL.64 [R1+0x2808], R22 ;  /* 0x0028081601007387 */ /* 0x0007e20000100a00 */
[----:B-1----:R-:W-:-:S04]  /*25950*/  IMAD.WIDE R90, R33, 0x4, R122 ;  /* 0x00000004215a7825 */ /* 0x002fc800078e027a */
[--C-:B---3--:R-:W-:Y:S01]  /*25960*/  IMAD.WIDE R94, R43, 0x4, R122.reuse ;  /* 0x000000042b5e7825 */ /* 0x108fe200078e027a */
[----:B------:R1:W-:Y:S03]  /*25970*/  STL.64 [R1+0x2838], R90 ;  /* 0x0028385a01007387 */ /* 0x0003e60000100a00 */
[--C-:B------:R-:W-:Y:S01]  /*25980*/  IMAD.WIDE R22, R67, 0x4, R122.reuse ;  /* 0x0000000443167825 */ /* 0x100fe200078e027a */
        /* <DEDUP_REMOVED lines=28> */
[----:B------:R4:W-:Y:S04]  /*25b50*/  STL.64 [R1+0x2990], R90 ;  /* 0x0029905a01007387 */ /* 0x0009e80000100a00 */
[----:B------:R-:W-:Y:S01]  /*25b60*/  STL.64 [R1+0x1e78], R94 ;  /* 0x001e785e01007387 */ /* 0x000fe20000100a00 */
[----:B--2---:R-:W-:-:S05]  /*25b70*/  IMAD.WIDE R22, R54, 0x4, R122 ;  /* 0x0000000436167825 */ /* 0x004fca00078e027a */
[----:B------:R1:W-:Y:S01]  /*25b80*/  STL.64 [R1+0x1f70], R22 ;  /* 0x001f701601007387 */ /* 0x0003e20000100a00 */
[----:B----4-:R-:W-:-:S04]  /*25b90*/  IMAD.WIDE R90, R55, 0x4, R122 ;  /* 0x00000004375a7825 */ /* 0x010fc800078e027a */
[--C-:B------:R-:W-:Y:S01]  /*25ba0*/  IMAD.WIDE R54, R58, 0x4, R122.reuse ;  /* 0x000000043a367825 */ /* 0x100fe200078e027a */
[----:B------:R-:W-:Y:S03]  /*25bb0*/  STL.64 [R1+0x1fe8], R90 ;  /* 0x001fe85a01007387 */ /* 0x000fe60000100a00 */
[--C-:B-1----:R-:W-:Y:S01]  /*25bc0*/  IMAD.WIDE R22, R59, 0x4, R122.reuse ;  /* 0x000000043b167825 */ /* 0x102fe200078e027a */
[----:B------:R1:W-:Y:S03]  /*25bd0*/  STL.64 [R1+0x2060], R54 ;  /* 0x0020603601007387 */ /* 0x0003e60000100a00 */
[--C-:B------:R-:W-:Y:S01]  /*25be0*/  IMAD.WIDE R58, R3, 0x4, R122.reuse ;  /* 0x00000004033a7825 */ /* 0x100fe200078e027a */
        /* <DEDUP_REMOVED lines=75> */
[----:B------:R-:W3:Y:S01]  /*260a0*/  LDL R107, [R1+0x380] ;  /* 0x00038000016b7983 */ /* 0x000ee20000100800 */
[----:B--2---:R-:W-:-:S03]  /*260b0*/  IMAD.WIDE R22, R209, 0x4, R122 ;  /* 0x00000004d1167825 */ /* 0x004fc600078e027a */
[----:B------:R-:W-:Y:S04]  /*260c0*/  STL.64 [R1+0x29b8], R54 ;  /* 0x0029b83601007387 */ /* 0x000fe80000100a00 */
[----:B------:R-:W2:Y:S04]  /*260d0*/  LDL R108, [R1+0x37c] ;  /* 0x00037c00016c7983 */ /* 0x000ea80000100800 */
[----:B------:R1:W-:Y:S04]  /*260e0*/  STL.64 [R1+0x2988], R22 ;  /* 0x0029881601007387 */ /* 0x0003e80000100a00 */
[----:B------:R-:W4:Y:S04]  /*260f0*/  LDL R109, [R1+0x374] ;  /* 0x00037400016d7983 */ /* 0x000f280000100800 */
[----:B------:R-:W4:Y:S04]  /*26100*/  LDL R144, [R1+0x35c] ;  /* 0x00035c0001907983 */ /* 0x000f280000100800 */
[----:B------:R-:W4:Y:S04]  /*26110*/  LDL R145, [R1+0x358] ;  /* 0x0003580001917983 */ /* 0x000f280000100800 */
[----:B------:R-:W4:Y:S04]  /*26120*/  LDL R90, [R1+0x350] ;  /* 0x00035000015a7983 */ /* 0x000f280000100800 */
[----:B------:R-:W4:Y:S04]  /*26130*/  LDL R91, [R1+0x34c] ;  /* 0x00034c00015b7983 */ /* 0x000f280000100800 */
        /* <DEDUP_REMOVED lines=21> */
[----:B------:R-:W-:-:S03]  /*26290*/  IMAD.WIDE R104, R236, 0x4, R122 ;  /* 0x00000004ec687825 */ /* 0x000fc600078e027a */
[----:B------:R1:W-:Y:S04]  /*262a0*/  STL.64 [R1+0x2968], R102 ;  /* 0x0029686601007387 */ /* 0x0003e80000100a00 */
[----:B------:R3:W-:Y:S01]  /*262b0*/  STL.64 [R1+0x2948], R104 ;  /* 0x0029486801007387 */ /* 0x0007e20000100a00 */
[----:B-1----:R-:W-:-:S05]  /*262c0*/  IMAD.WIDE R102, R245, 0x4, R122 ;  /* 0x00000004f5667825 */ /* 0x002fca00078e027a */
[----:B------:R4:W-:Y:S01]  /*262d0*/  STL.64 [R1+0x2928], R102 ;  /* 0x0029286601007387 */ /* 0x0009e20000100a00 */
[----:B---3--:R-:W-:-:S04]  /*262e0*/  IMAD.WIDE R104, R107, 0x4, R122 ;  /* 0x000000046b687825 */ /* 0x008fc800078e027a */
[--C-:B--2---:R-:W-:Y:S01]  /*262f0*/  IMAD.WIDE R106, R108, 0x4, R122.reuse ;  /* 0x000000046c6a7825 */ /* 0x104fe200078e027a */
[----:B------:R1:W-:Y:S03]  /*26300*/  STL.64 [R1+0x13c8], R104 ;  /* 0x0013c86801007387 */ /* 0x0003e60000100a00 */
[--C-:B----4-:R-:W-:Y:S01]  /*26310*/  IMAD.WIDE R102, R109, 0x4, R122.reuse ;  /* 0x000000046d667825 */ /* 0x110fe200078e027a */
[----:B------:R2:W-:Y:S03]  /*26320*/  STL.64 [R1+0x1410], R106 ;  /* 0x0014106a01007387 */ /* 0x0005e60000100a00 */
[--C-:B-1----:R-:W-:Y:S01]  /*26330*/  IMAD.WIDE R104, R144, 0x4, R122.reuse ;  /* 0x0000000490687825 */ /* 0x102fe200078e027a */
[----:B------:R1:W-:Y:S03]  /*26340*/  STL.64 [R1+0x1458], R102 ;  /* 0x0014586601007387 */ /* 0x0003e60000100a00 */
[--C-:B--2---:R-:W-:Y:S01]  /*26350*/  IMAD.WIDE R106, R145, 0x4, R122.reuse ;  /* 0x00000004916a7825 */ /* 0x104fe200078e027a */
[----:B------:R2:W-:Y:S03]  /*26360*/  STL.64 [R1+0x14a0], R104 ;  /* 0x0014a06801007387 */ /* 0x0005e60000100a00 */
[--C-:B-1----:R-:W-:Y:S01]  /*26370*/  IMAD.WIDE R102, R90, 0x4, R122.reuse ;  /* 0x000000045a667825 */ /* 0x102fe200078e027a */
[----:B------:R-:W-:Y:S04]  /*26380*/  STL.64 [R1+0x14e0], R106 ;  /* 0x0014e06a01007387 */ /* 0x000fe80000100a00 */
[----:B------:R1:W-:Y:S01]  /*26390*/  STL.64 [R1+0x1528], R102 ;  /* 0x0015286601007387 */ /* 0x0003e20000100a00 */
[----:B--2---:R-:W-:-:S04]  /*263a0*/  IMAD.WIDE R104, R91, 0x4, R122 ;  /* 0x000000045b687825 */ /* 0x004fc800078e027a */
        /* <DEDUP_REMOVED lines=26> */
[----:B-1----:R-:W-:-:S04]  /*26550*/  IMAD.WIDE R90, R58, 0x4, R122 ;  /* 0x000000043a5a7825 */ /* 0x002fc800078e027a */
[--C-:B------:R-:W-:Y:S01]  /*26560*/  IMAD.WIDE R58, R0, 0x4, R122.reuse ;  /* 0x00000004003a7825 */ /* 0x100fe200078e027a */
[----:B------:R-:W-:Y:S03]  /*26570*/  STL.64 [R1+0x1ff8], R90 ;  /* 0x001ff85a01007387 */ /* 0x000fe60000100a00 */
        /* <DEDUP_REMOVED lines=44> */
[----:B------:R-:W4:Y:S01]  /*26840*/  LDL R239, [R1] ;  /* 0x0000000001ef7983 */ /* 0x000f220000100800 */
[----:B------:R-:W-:-:S02]  /*26850*/  IMAD R246, R246, UR59, RZ ;  /* 0x0000003bf6f67c24 */ /* 0x000fc4000f8e02ff */
[----:B---3--:R-:W-:-:S05]  /*26860*/  IMAD.WIDE R102, R104, 0x4, R122 ;  /* 0x0000000468667825 */ /* 0x008fca00078e027a */
[----:B------:R2:W-:Y:S02]  /*26870*/  STL.64 [R1+0x2650], R102 ;  /* 0x0026506601007387 */ /* 0x0005e40000100a00 */
[----:B--2---:R-:W-:-:S04]  /*26880*/  IMAD.WIDE R102, R105, 0x4, R122 ;  /* 0x0000000469667825 */ /* 0x004fc800078e027a */
[--C-:B----4-:R-:W-:Y:S01]  /*26890*/  IMAD.WIDE R104, R106, 0x4, R122.reuse ;  /* 0x000000046a687825 */ /* 0x110fe200078e027a */
        /* <DEDUP_REMOVED lines=10> */
[----:B-1----:R-:W-:-:S04]  /*26940*/  IMAD.WIDE R102, R145, 0x4, R122 ;  /* 0x0000000491667825 */ /* 0x002fc800078e027a */
[--C-:B--2---:R-:W-:Y:S01]  /*26950*/  IMAD.WIDE R104, R90, 0x4, R122.reuse ;  /* 0x000000045a687825 */ /* 0x104fe200078e027a */
[----:B------:R1:W-:Y:S03]  /*26960*/  STL.64 [R1+0x2d68], R102 ;  /* 0x002d686601007387 */ /* 0x0003e60000100a00 */
[--C-:B------:R-:W-:Y:S01]  /*26970*/  IMAD.WIDE R90, R91, 0x4, R122.reuse ;  /* 0x000000045b5a7825 */ /* 0x100fe200078e027a */
[----:B------:R-:W-:Y:S04]  /*26980*/  STL.64 [R1+0x2d48], R104 ;  /* 0x002d486801007387 */ /* 0x000fe80000100a00 */
[----:B------:R2:W-:Y:S01]  /*26990*/  STL.64 [R1+0x2d28], R90 ;  /* 0x002d285a01007387 */ /* 0x0005e20000100a00 */
[----:B-1----:R-:W-:-:S04]  /*269a0*/  IMAD.WIDE R102, R22, 0x4, R122 ;  /* 0x0000000416667825 */ /* 0x002fc800078e027a */
[--C-:B------:R-:W-:Y:S01]  /*269b0*/  IMAD.WIDE R22, R23, 0x4, R122.reuse ;  /* 0x0000000417167825 */ /* 0x100fe200078e027a */
[----:B------:R1:W-:Y:S03]  /*269c0*/  STL.64 [R1+0x2d08], R102 ;  /* 0x002d086601007387 */ /* 0x0003e60000100a00 */
[--C-:B--2---:R-:W-:Y:S01]  /*269d0*/  IMAD.WIDE R90, R156, 0x4, R122.reuse ;  /* 0x000000049c5a7825 */ /* 0x104fe200078e027a */
[----:B------:R2:W-:Y:S04]  /*269e0*/  STL.64 [R1+0x2ce0], R22 ;  /* 0x002ce01601007387 */ /* 0x0005e80000100a00 */
[----:B------:R3:W-:Y:S01]  /*269f0*/  STL.64 [R1+0x2cb8], R90 ;  /* 0x002cb85a01007387 */ /* 0x0007e20000100a00 */
[----:B-1----:R-:W-:-:S04]  /*26a00*/  IMAD.WIDE R102, R157, 0x4, R122 ;  /* 0x000000049d667825 */ /* 0x002fc800078e027a */
[--C-:B--2---:R-:W-:Y:S01]  /*26a10*/  IMAD.WIDE R22, R94, 0x4, R122.reuse ;  /* 0x000000045e167825 */ /* 0x104fe200078e027a */
[----:B------:R-:W-:Y:S03]  /*26a20*/  STL.64 [R1+0x2c90], R102 ;  /* 0x002c906601007387 */ /* 0x000fe60000100a00 */
[--C-:B---3--:R-:W-:Y:S01]  /*26a30*/  IMAD.WIDE R90, R95, 0x4, R122.reuse ;  /* 0x000000045f5a7825 */ /* 0x108fe200078e027a */
        /* <DEDUP_REMOVED lines=38> */
[----:B------:R-:W-:Y:S04]  /*26ca0*/  STL.64 [R1+0x2960], R58 ;  /* 0x0029603a01007387 */ /* 0x000fe80000100a00 */
[----:B------:R-:W2:Y:S01]  /*26cb0*/  LDL R104, [R1+0x534] ;  /* 0x0005340001687983 */ /* 0x000ea20000100800 */
[----:B-1----:R-:W-:-:S03]  /*26cc0*/  IMAD.WIDE R22, R246, 0x4, R122 ;  /* 0x00000004f6167825 */ /* 0x002fc600078e027a */
[----:B------:R-:W-:Y:S04]  /*26cd0*/  STL.64 [R1+0x2940], R54 ;  /* 0x0029403601007387 */ /* 0x000fe80000100a00 */
[----:B------:R-:W3:Y:S04]  /*26ce0*/  LDL R105, [R1+0x528] ;  /* 0x0005280001697983 */ /* 0x000ee80000100800 */
        /* <DEDUP_REMOVED lines=31> */
[----:B------:R4:W-:Y:S01]  /*26ee0*/  STL.64 [R1+0x13d8], R102 ;  /* 0x0013d86601007387 */ /* 0x0009e20000100a00 */
[----:B---3--:R-:W-:-:S05]  /*26ef0*/  IMAD.WIDE R104, R105, 0x4, R122 ;  /* 0x0000000469687825 */ /* 0x008fca00078e027a */
[----:B------:R1:W-:Y:S01]  /*26f00*/  STL.64 [R1+0x1418], R104 ;  /* 0x0014186801007387 */ /* 0x0003e20000100a00 */
[----:B----4-:R-:W-:-:S05]  /*26f10*/  IMAD.WIDE R102, R106, 0x4, R122 ;  /* 0x000000046a667825 */ /* 0x010fca00078e027a */
        /* <DEDUP_REMOVED lines=11> */
[----:B------:R-:W-:Y:S04]  /*26fd0*/  STL.64 [R1+0x15c0], R106 ;  /* 0x0015c06a01007387 */ /* 0x000fe80000100a00 */
[----:B------:R2:W-:Y:S01]  /*26fe0*/  STL.64 [R1+0x1610], R102 ;  /* 0x0016106601007387 */ /* 0x0005e20000100a00 */
[----:B-1----:R-:W-:-:S04]  /*26ff0*/  IMAD.WIDE R104, R91, 0x4, R122 ;  /* 0x000000045b687825 */ /* 0x002fc800078e027a */
[--C-:B------:R-:W-:Y:S01]  /*27000*/  IMAD.WIDE R90, R22, 0x4, R122.reuse ;  /* 0x00000004165a7825 */ /* 0x100fe200078e027a */
[----:B------:R-:W-:Y:S03]  /*27010*/  STL.64 [R1+0x1660], R104 ;  /* 0x0016606801007387 */ /* 0x000fe60000100a00 */
[--C-:B--2---:R-:W-:Y:S01]  /*27020*/  IMAD.WIDE R102, R23, 0x4, R122.reuse ;  /* 0x0000000417667825 */ /* 0x104fe200078e027a */
        /* <DEDUP_REMOVED lines=32> */
[----:B------:R-:W-:Y:S03]  /*27230*/  STL.64 [R1+0x2568], R54 ;  /* 0x0025683601007387 */ /* 0x000fe60000100a00 */
[--C-:B---3--:R-:W-:Y:S01]  /*27240*/  IMAD.WIDE R58, R125, 0x4, R122.reuse ;  /* 0x000000047d3a7825 */ /* 0x108fe200078e027a */
[----:B------:R1:W-:Y:S04]  /*27250*/  STL.64 [R1+0x25b0], R22 ;  /* 0x0025b01601007387 */ /* 0x0003e80000100a00 */
[----:B------:R-:W-:Y:S01]  /*27260*/  STL.64 [R1+0x27b0], R58 ;  /* 0x0027b03a01007387 */ /* 0x000fe20000100a00 */
[----:B-1----:R-:W-:-:S03]  /*27270*/  IMAD.WIDE R22, R239, 0x4, R122 ;  /* 0x00000004ef167825 */ /* 0x002fc600078e027a */
[----:B------:R-:W2:Y:S01]  /*27280*/  LDL R239, [R1+0x2bc] ;  /* 0x0002bc0001ef7983 */ /* 0x000ea20000100800 */
[----:B------:R-:W-:-:S05]  /*27290*/  IMAD.WIDE R54, R238, 0x4, R122 ;  /* 0x00000004ee367825 */ /* 0x000fca00078e027a */
        /* <DEDUP_REMOVED lines=33> */
[----:B------:R1:W-:Y:S04]  /*274b0*/  STL.64 [R1+0x2880], R238 ;  /* 0x002880ee01007387 */ /* 0x0003e80000100a00 */
[----:B-1----:R-:W2:Y:S01]  /*274c0*/  LDL.LU.64 R238, [R1+0x51e8] ;  /* 0x0051e80001ee7983 */ /* 0x002ea20000300a00 */
[----:B---3--:R-:W-:-:S05]  /*274d0*/  IMAD.WIDE R102, R103, 0x4, R122 ;  /* 0x0000000467667825 */ /* 0x008fca00078e027a */
[----:B------:R4:W-:Y:S02]  /*274e0*/  STL.64 [R1+0x2dd0], R102 ;  /* 0x002dd06601007387 */ /* 0x0009e40000100a00 */
[----:B----4-:R-:W-:-:S05]  /*274f0*/  IMAD.WIDE R102, R104, 0x4, R122 ;  /* 0x0000000468667825 */ /* 0x010fca00078e027a */
[----:B------:R1:W-:Y:S02]  /*27500*/  STL.64 [R1+0x2da8], R102 ;  /* 0x002da86601007387 */ /* 0x0003e40000100a00 */
[----:B-1----:R-:W-:-:S04]  /*27510*/  IMAD.WIDE R102, R105, 0x4, R122 ;  /* 0x0000000469667825 */ /* 0x002fc800078e027a */
[--C-:B------:R-:W-:Y:S01]  /*27520*/  IMAD.WIDE R104, R106, 0x4, R122.reuse ;  /* 0x000000046a687825 */ /* 0x100fe200078e027a */
[----:B------:R1:W-:Y:S03]  /*27530*/  STL.64 [R1+0x2d80], R102 ;  /* 0x002d806601007387 */ /* 0x0003e60000100a00 */
[--C-:B------:R-:W-:Y:S01]  /*27540*/  IMAD.WIDE R106, R107, 0x4, R122.reuse ;  /* 0x000000046b6a7825 */ /* 0x100fe200078e027a */
[----:B------:R3:W-:Y:S04]  /*27550*/  STL.64 [R1+0x2d60], R104 ;  /* 0x002d606801007387 */ /* 0x0007e80000100a00 */
[----:B------:R4:W-:Y:S01]  /*27560*/  STL.64 [R1+0x2d40], R106 ;  /* 0x002d406a01007387 */ /* 0x0009e20000100a00 */
[----:B-1----:R-:W-:-:S04]  /*27570*/  IMAD.WIDE R102, R108, 0x4, R122 ;  /* 0x000000046c667825 */ /* 0x002fc800078e027a */
[--C-:B---3--:R-:W-:Y:S01]  /*27580*/  IMAD.WIDE R104, R109, 0x4, R122.reuse ;  /* 0x000000046d687825 */ /* 0x108fe200078e027a */
[----:B------:R1:W-:Y:S03]  /*27590*/  STL.64 [R1+0x2d20], R102 ;  /* 0x002d206601007387 */ /* 0x0003e60000100a00 */
[--C-:B----4-:R-:W-:Y:S01]  /*275a0*/  IMAD.WIDE R106, R144, 0x4, R122.reuse ;  /* 0x00000004906a7825 */ /* 0x110fe200078e027a */
[----:B------:R3:W-:Y:S04]  /*275b0*/  STL.64 [R1+0x2d00], R104 ;  /* 0x002d006801007387 */ /* 0x0007e80000100a00 */
[----:B------:R-:W-:Y:S01]  /*275c0*/  STL.64 [R1+0x2cd8], R106 ;  /* 0x002cd86a01007387 */ /* 0x000fe20000100a00 */
[----:B-1----:R-:W-:-:S04]  /*275d0*/  IMAD.WIDE R102, R145, 0x4, R122 ;  /* 0x0000000491667825 */ /* 0x002fc800078e027a */
[--C-:B---3--:R-:W-:Y:S01]  /*275e0*/  IMAD.WIDE R104, R90, 0x4, R122.reuse ;  /* 0x000000045a687825 */ /* 0x108fe200078e027a */
[----:B------:R1:W-:Y:S03]  /*275f0*/  STL.64 [R1+0x2cb0], R102 ;  /* 0x002cb06601007387 */ /* 0x0003e60000100a00 */
[--C-:B------:R-:W-:Y:S01]  /*27600*/  IMAD.WIDE R90, R91, 0x4, R122.reuse ;  /* 0x000000045b5a7825 */ /* 0x100fe200078e027a */
[----:B------:R-:W-:Y:S04]  /*27610*/  STL.64 [R1+0x2c88], R104 ;  /* 0x002c886801007387 */ /* 0x000fe80000100a00 */
[----:B------:R3:W-:Y:S01]  /*27620*/  STL.64 [R1+0x2c60], R90 ;  /* 0x002c605a01007387 */ /* 0x0007e20000100a00 */
[----:B-1----:R-:W-:-:S04]  /*27630*/  IMAD.WIDE R102, R22, 0x4, R122 ;  /* 0x0000000416667825 */ /* 0x002fc800078e027a */
[--C-:B------:R-:W-:Y:S01]  /*27640*/  IMAD.WIDE R22, R23, 0x4, R122.reuse ;  /* 0x0000000417167825 */ /* 0x100fe200078e027a */
[----:B------:R1:W-:Y:S03]  /*27650*/  STL.64 [R1+0x2c30], R102 ;  /* 0x002c306601007387 */ /* 0x0003e60000100a00 */
[--C-:B---3--:R-:W-:Y:S01]  /*27660*/  IMAD.WIDE R90, R156, 0x4, R122.reuse ;  /* 0x000000049c5a7825 */ /* 0x108fe200078e027a */
[----:B------:R3:W-:Y:S04]  /*27670*/  STL.64 [R1+0x2c08], R22 ;  /* 0x002c081601007387 */ /* 0x0007e80000100a00 */
[----:B------:R4:W-:Y:S01]  /*27680*/  STL.64 [R1+0x2bb8], R90 ;  /* 0x002bb85a01007387 */ /* 0x0009e20000100a00 */
[----:B-1----:R-:W-:-:S04]  /*27690*/  IMAD.WIDE R102, R157, 0x4, R122 ;  /* 0x000000049d667825 */ /* 0x002fc800078e027a */
[--C-:B---3--:R-:W-:Y:S01]  /*276a0*/  IMAD.WIDE R22, R94, 0x4, R122.reuse ;  /* 0x000000045e167825 */ /* 0x108fe200078e027a */
[----:B------:R-:W-:Y:S03]  /*276b0*/  STL.64 [R1+0x2b70], R102 ;  /* 0x002b706601007387 */ /* 0x000fe60000100a00 */
[--C-:B----4-:R-:W-:Y:S01]  /*276c0*/  IMAD.WIDE R90, R95, 0x4, R122.reuse ;  /* 0x000000045f5a7825 */ /* 0x110fe200078e027a */
        /* <DEDUP_REMOVED lines=24> */
[----:B------:R2:W-:Y:S03]  /*27850*/  STL.64 [R1+0x29a8], R22 ;  /* 0x0029a81601007387 */ /* 0x0005e60000100a00 */
[--C-:B----4-:R-:W-:Y:S01]  /*27860*/  IMAD.WIDE R54, R125, 0x4, R122.reuse ;  /* 0x000000047d367825 */ /* 0x110fe200078e027a */
[----:B------:R-:W-:Y:S04]  /*27870*/  STL.64 [R1+0x2978], R58 ;  /* 0x0029783a01007387 */ /* 0x000fe80000100a00 */
[----:B------:R-:W3:Y:S04]  /*27880*/  LDL R104, [R1+0x654] ;  /* 0x0006540001687983 */ /* 0x000ee80000100800 */
[----:B------:R-:W-:Y:S04]  /*27890*/  STL.64 [R1+0x2958], R54 ;  /* 0x0029583601007387 */ /* 0x000fe80000100a00 */
[----:B------:R-:W4:Y:S01]  /*278a0*/  LDL R105, [R1+0x650] ;  /* 0x0006500001697983 */ /* 0x000f220000100800 */
[----:B--2---:R-:W-:-:S05]  /*278b0*/  IMAD.WIDE R22, R238, 0x4, R122 ;  /* 0x00000004ee167825 */ /* 0x004fca00078e027a */
[----:B------:R1:W-:Y:S04]  /*278c0*/  STL.64 [R1+0x2938], R22 ;  /* 0x0029381601007387 */ /* 0x0003e80000100a00 */
[----:B------:R-:W2:Y:S04]  /*278d0*/  LDL R106, [R1+0x63c] ;  /* 0x00063c00016a7983 */ /* 0x000ea80000100800 */
[----:B------:R-:W2:Y:S04]  /*278e0*/  LDL R107, [R1+0x638] ;  /* 0x00063800016b7983 */ /* 0x000ea80000100800 */
[----:B------:R-:W2:Y:S04]  /*278f0*/  LDL R108, [R1+0x624] ;  /* 0x00062400016c7983 */ /* 0x000ea80000100800 */
[----:B------:R-:W2:Y:S04]  /*27900*/  LDL R109, [R1+0x620] ;  /* 0x00062000016d7983 */ /* 0x000ea80000100800 */
[----:B------:R-:W2:Y:S04]  /*27910*/  LDL R144, [R1+0x60c] ;  /* 0x00060c0001907983 */ /* 0x000ea80000100800 */
[----:B------:R-:W2:Y:S04]  /*27920*/  LDL R145, [R1+0x608] ;  /* 0x0006080001917983 */ /* 0x000ea80000100800 */
[----:B------:R-:W2:Y:S04]  /*27930*/  LDL R90, [R1+0x5f4] ;  /* 0x0005f400015a7983 */ /* 0x000ea80000100800 */
[----:B------:R-:W2:Y:S04]  /*27940*/  LDL R91, [R1+0x5f0] ;  /* 0x0005f000015b7983 */ /* 0x000ea80000100800 */
[----:B-1----:R-:W2:Y:S04]  /*27950*/  LDL R22, [R1+0x5dc] ;  /* 0x0005dc0001167983 */ /* 0x002ea80000100800 */
        /* <DEDUP_REMOVED lines=17> */
[----:B------:R-:W2:Y:S01]  /*27a70*/  LDL R125, [R1+0x428] ;  /* 0x00042800017d7983 */ /* 0x000ea20000100800 */
[----:B------:R-:W-:-:S04]  /*27a80*/  IMAD R244, R244, UR60, RZ ;  /* 0x0000003cf4f47c24 */ /* 0x000fc8000f8e02ff */
[--C-:B------:R-:W-:Y:S01]  /*27a90*/  IMAD.WIDE R102, R244, 0x4, R122.reuse ;  /* 0x00000004f4667825 */ /* 0x100fe200078e027a */
[----:B------:R-:W-:Y:S04]  /*27aa0*/  STL [R1+0x5170], R244 ;  /* 0x005170f401007387 */ /* 0x000fe80000100800 */
[----:B------:R3:W-:Y:S02]  /*27ab0*/  STL.64 [R1+0x2918], R102 ;  /* 0x0029186601007387 */ /* 0x0007e40000100a00 */
[----:B---3--:R-:W-:-:S05]  /*27ac0*/  IMAD.WIDE R102, R104, 0x4, R122 ;  /* 0x0000000468667825 */ /* 0x008fca00078e027a */
[----:B------:R4:W-:Y:S02]  /*27ad0*/  STL.64 [R1+0x13e0], R102 ;  /* 0x0013e06601007387 */ /* 0x0009e40000100a00 */
[----:B----4-:R-:W-:-:S05]  /*27ae0*/  IMAD.WIDE R102, R105, 0x4, R122 ;  /* 0x0000000469667825 */ /* 0x010fca00078e027a */
[----:B------:R1:W-:Y:S01]  /*27af0*/  STL.64 [R1+0x1428], R102 ;  /* 0x0014286601007387 */ /* 0x0003e20000100a00 */
[----:B--2---:R-:W-:-:S04]  /*27b00*/  IMAD.WIDE R104, R106, 0x4, R122 ;  /* 0x000000046a687825 */ /* 0x004fc800078e027a */
[--C-:B-1----:R-:W-:Y:S01]  /*27b10*/  IMAD.WIDE R102, R107, 0x4, R122.reuse ;  /* 0x000000046b667825 */ /* 0x102fe200078e027a */
[----:B------:R1:W-:Y:S04]  /*27b20*/  STL.64 [R1+0x1470], R104 ;  /* 0x0014706801007387 */ /* 0x0003e80000100a00 */
[----:B------:R2:W-:Y:S01]  /*27b30*/  STL.64 [R1+0x14b0], R102 ;  /* 0x0014b06601007387 */ /* 0x0005e20000100a00 */
[----:B------:R-:W-:-:S04]  /*27b40*/  IMAD.WIDE R106, R109, 0x4, R122 ;  /* 0x000000046d6a7825 */ /* 0x000fc800078e027a */
        /* <DEDUP_REMOVED lines=46> */
[----:B------:R-:W3:Y:S04]  /*27e30*/  LDL R103, [R1+0x420] ;  /* 0x0004200001677983 */ /* 0x000ee80000100800 */
[----:B------:R-:W-:Y:S01]  /*27e40*/  STL.64 [R1+0x25c8], R54 ;  /* 0x0025c83601007387 */ /* 0x000fe20000100a00 */
[----:B--2---:R-:W-:-:S03]  /*27e50*/  IMAD.WIDE R22, R125, 0x4, R122 ;  /* 0x000000047d167825 */ /* 0x004fc600078e027a */
        /* <DEDUP_REMOVED lines=27> */
[----:B------:R-:W4:Y:S04]  /*28010*/  LDL.LU R244, [R1+0xa0] ;  /* 0x0000a00001f47983 */ /* 0x000f280000300800 */
[----:B------:R-:W4:Y:S04]  /*28020*/  LDL.LU R3, [R1+0x98] ;  /* 0x0000980001037983 */ /* 0x000f280000300800 */
[----:B------:R-:W4:Y:S04]  /*28030*/  LDL.LU R0, [R1+0x94] ;  /* 0x0000940001007983 */ /* 0x000f280000300800 */
[----:B------:R-:W4:Y:S01]  /*28040*/  LDL.LU R92, [R1+0x90] ;  /* 0x00009000015c7983 */ /* 0x000f220000300800 */
[----:B---3--:R-:W-:-:S05]  /*28050*/  IMAD.WIDE R102, R103, 0x4, R122 ;  /* 0x0000000467667825 */ /* 0x008fca00078e027a */
[----:B------:R2:W-:Y:S02]  /*28060*/  STL.64 [R1+0x27f8], R102 ;  /* 0x0027f86601007387 */ /* 0x0005e40000100a00 */
[----:B--2---:R-:W-:-:S05]  /*28070*/  IMAD.WIDE R102, R124, 0x4, R122 ;  /* 0x000000047c667825 */ /* 0x004fca00078e027a */
[----:B------:R4:W-:Y:S04]  /*28080*/  STL.64 [R1+0x2828], R102 ;  /* 0x0028286601007387 */ /* 0x0009e80000100a00 */
[----:B------:R-:W2:Y:S01]  /*28090*/  LDL R124, [R1+0x80] ;  /* 0x00008000017c7983 */ /* 0x000ea20000100800 */
[----:B----4-:R-:W-:-:S03]  /*280a0*/  IMAD.WIDE R102, R125, 0x4, R122 ;  /* 0x000000047d667825 */ /* 0x010fc600078e027a */
[----:B------:R-:W3:Y:S04]  /*280b0*/  LDL R125, [R1+0x78] ;  /* 0x00007800017d7983 */ /* 0x000ee80000100800 */
        /* <DEDUP_REMOVED lines=61> */
[----:B-1----:R-:W-:-:S05]  /*28490*/  IMAD.WIDE R58, R244, 0x4, R122 ;  /* 0x00000004f43a7825 */ /* 0x002fca00078e027a */
        /* <DEDUP_REMOVED lines=9> */
[----:B--2---:R-:W-:-:S04]  /*28530*/  IMAD.WIDE R58, R124, 0x4, R122 ;  /* 0x000000047c3a7825 */ /* 0x004fc800078e027a */
[--C-:B---3--:R-:W-:Y:S01]  /*28540*/  IMAD.WIDE R124, R125, 0x4, R122.reuse ;  /* 0x000000047d7c7825 */ /* 0x108fe200078e027a */
[----:B------:R1:W-:Y:S04]  /*28550*/  STL.64 [R1+0x2950], R58 ;  /* 0x0029503a01007387 */ /* 0x0003e80000100a00 */
[----:B-1----:R-:W2:Y:S04]  /*28560*/  LDL.LU.64 R58, [R1+0x5180] ;  /* 0x00518000013a7983 */ /* 0x002ea80000300a00 */
[----:B------:R1:W-:Y:S04]  /*28570*/  STL.64 [R1+0x2930], R124 ;  /* 0x0029307c01007387 */ /* 0x0003e80000100a00 */
[----:B-1----:R-:W3:Y:S01]  /*28580*/  LDL.LU.64 R124, [R1+0x5178] ;  /* 0x00517800017c7983 */ /* 0x002ee20000300a00 */
[----:B------:R-:W-:-:S05]  /*28590*/  IMAD.WIDE R122, R239, 0x4, R122 ;  /* 0x00000004ef7a7825 */ /* 0x000fca00078e027a */
[----:B------:R3:W-:Y:S02]  /*285a0*/  STL.64 [R1+0x28a8], R122 ;  /* 0x0028a87a01007387 */ /* 0x0007e40000100a00 */
[----:B---3--:R-:W-:-:S05]  /*285b0*/  IMAD.WIDE R122, R235, 0x4, R124 ;  /* 0x00000004eb7a7825 */ /* 0x008fca00078e027c */
[----:B------:R2:W-:Y:S02]  /*285c0*/  STL.64 [R1+0x2898], R122 ;  /* 0x0028987a01007387 */ /* 0x0005e40000100a00 */
[----:B--2---:R-:W-:-:S05]  /*285d0*/  IMAD.WIDE R122, R59, 0x4, R124 ;  /* 0x000000043b7a7825 */ /* 0x004fca00078e027c */
[----:B------:R4:W-:Y:S02]  /*285e0*/  STL.64 [R1+0x2890], R122 ;  /* 0x0028907a01007387 */ /* 0x0009e40000100a00 */
[----:B----4-:R-:W-:-:S05]  /*285f0*/  IMAD.WIDE R122, R55, 0x4, R124 ;  /* 0x00000004377a7825 */ /* 0x010fca00078e027c */
        /* <DEDUP_REMOVED lines=15> */
[----:B-1----:R-:W-:-:S04]  /*286f0*/  IMAD.WIDE R122, R58, 0x4, R124 ;  /* 0x000000043a7a7825 */ /* 0x002fc800078e027c */
[--C-:B------:R-:W-:Y:S01]  /*28700*/  IMAD.WIDE R58, R196, 0x4, R124.reuse ;  /* 0x00000004c43a7825 */ /* 0x100fe200078e027c */
[----:B------:R1:W-:Y:S04]  /*28710*/  STL.64 [R1+0x2630], R122 ;  /* 0x0026307a01007387 */ /* 0x0003e80000100a00 */
[----:B------:R2:W-:Y:S01]  /*28720*/  STL.64 [R1+0x2628], R58 ;  /* 0x0026283a01007387 */ /* 0x0005e20000100a00 */
[----:B-1----:R-:W-:-:S04]  /*28730*/  IMAD.WIDE R122, R180, 0x4, R124 ;  /* 0x00000004b47a7825 */ /* 0x002fc800078e027c */
[--C-:B--2---:R-:W-:Y:S01]  /*28740*/  IMAD.WIDE R58, R157, 0x4, R124.reuse ;  /* 0x000000049d3a7825 */ /* 0x104fe200078e027c */
        /* <DEDUP_REMOVED lines=33> */
[----:B------:R-:W-:Y:S01]  /*28960*/  STL.64 [R1+0x2380], R112 ;  /* 0x0023807001007387 */ /* 0x000fe20000100a00 */
[----:B-1----:R-:W-:-:S04]  /*28970*/  IMAD.WIDE R54, R94, 0x4, R124 ;  /* 0x000000045e367825 */ /* 0x002fc800078e027c */
[--C-:B--2---:R-:W-:Y:S01]  /*28980*/  IMAD.WIDE R58, R75, 0x4, R124.reuse ;  /* 0x000000044b3a7825 */ /* 0x104fe200078e027c */
[----:B------:R1:W-:Y:S03]  /*28990*/  STL.64 [R1+0x2370], R54 ;  /* 0x0023703601007387 */ /* 0x0003e60000100a00 */
[--C-:B------:R-:W-:Y:S01]  /*289a0*/  IMAD.WIDE R94, R172, 0x4, R124.reuse ;  /* 0x00000004ac5e7825 */ /* 0x100fe200078e027c */
[----:B------:R2:W-:Y:S01]  /*289b0*/  STL.64 [R1+0x2368], R58 ;  /* 0x0023683a01007387 */ /* 0x0005e20000100a00 */
[----:B------:R-:W-:Y:S01]  /*289c0*/  ULEA UR4, UR4, UR6, 0x18 ;  /* 0x0000000604047291 */ /* 0x000fe2000f8ec03f */
[----:B------:R-:W3:Y:S02]  /*289d0*/  LDC R172, c[0x0][0x238] ;  /* 0x00008e00ffac7b82 */ /* 0x000ee40000000800 */
[----:B------:R4:W-:Y:S01]  /*289e0*/  STL.64 [R1+0x22f8], R94 ;  /* 0x0022f85e01007387 */ /* 0x0009e20000100a00 */
[----:B-1----:R-:W-:-:S04]  /*289f0*/  IMAD.WIDE R54, R156, 0x4, R124 ;  /* 0x000000049c367825 */ /* 0x002fc800078e027c */
[--C-:B--2---:R-:W-:Y:S01]  /*28a00*/  IMAD.WIDE R58, R140, 0x4, R124.reuse ;  /* 0x000000048c3a7825 */ /* 0x104fe200078e027c */
[----:B------:R1:W-:Y:S01]  /*28a10*/  STL.64 [R1+0x22d0], R54 ;  /* 0x0022d03601007387 */ /* 0x0003e20000100a00 */
[----:B------:R-:W-:Y:S01]  /*28a20*/  ULDC.64 UR58, c[0x0][0x208] ;  /* 0x00008200003a7ab9 */ /* 0x000fe20000000a00 */
[----:B------:R-:W2:Y:S01]  /*28a30*/  LDC R140, c[0x0][0x238] ;  /* 0x00008e00ff8c7b82 */ /* 0x000ea20000000800 */
[--C-:B----4-:R-:W-:Y:S01]  /*28a40*/  IMAD.WIDE R94, R78, 0x4, R124.reuse ;  /* 0x000000044e5e7825 */ /* 0x110fe200078e027c */
[----:B------:R4:W-:Y:S04]  /*28a50*/  STL.64 [R1+0x2240], R58 ;  /* 0x0022403a01007387 */ /* 0x0009e80000100a00 */
[----:B------:R4:W-:Y:S01]  /*28a60*/  STL.64 [R1+0x1e80], R94 ;  /* 0x001e805e01007387 */ /* 0x0009e20000100a00 */
[----:B-1----:R-:W-:-:S04]  /*28a70*/  IMAD.WIDE R54, R214, 0x4, R124 ;  /* 0x00000004d6367825 */ /* 0x002fc800078e027c */
[--C-:B----4-:R-:W-:Y:S01]  /*28a80*/  IMAD.WIDE R58, R206, 0x4, R124.reuse ;  /* 0x00000004ce3a7825 */ /* 0x110fe200078e027c */
[----:B------:R1:W-:Y:S01]  /*28a90*/  STL.64 [R1+0x27c0], R54 ;  /* 0x0027c03601007387 */ /* 0x0003e20000100a00 */
[----:B------:R-:W4:Y:S02]  /*28aa0*/  LDC R206, c[0x0][0x238] ;  /* 0x00008e00ffce7b82 */ /* 0x000f240000000800 */
[--C-:B------:R-:W-:Y:S01]  /*28ab0*/  IMAD.WIDE R94, R198, 0x4, R124.reuse ;  /* 0x00000004c65e7825 */ /* 0x100fe200078e027c */
[----:B------:R1:W-:Y:S04]  /*28ac0*/  STL.64 [R1+0x27b8], R58 ;  /* 0x0027b83a01007387 */ /* 0x0003e80000100a00 */
[----:B------:R1:W-:Y:S01]  /*28ad0*/  STL.64 [R1+0x27a8], R94 ;  /* 0x0027a85e01007387 */ /* 0x0003e20000100a00 */
[----:B---3--:R-:W-:Y:S01]  /*28ae0*/  IMAD R172, R172, 0x6c, RZ ;  /* 0x0000006cacac7824 */ /* 0x008fe200078e02ff */
[----:B------:R-:W3:Y:S01]  /*28af0*/  LDC R198, c[0x0][0x238] ;  /* 0x00008e00ffc67b82 */ /* 0x000ee20000000800 */
[----:B-1----:R-:W-:-:S04]  /*28b00*/  IMAD.WIDE R54, R190, 0x4, R124 ;  /* 0x00000004be367825 */ /* 0x002fc800078e027c */
[--C-:B------:R-:W-:Y:S01]  /*28b10*/  IMAD.WIDE R58, R128, 0x4, R124.reuse ;  /* 0x00000004803a7825 */ /* 0x100fe200078e027c */
[----:B------:R1:W-:Y:S02]  /*28b20*/  STL.64 [R1+0x26a8], R54 ;  /* 0x0026a83601007387 */ /* 0x0003e40000100a00 */
[----:B------:R-:W2:Y:S01]  /*28b30*/  LDC R190, c[0x0][0x238] ;  /* 0x00008e00ffbe7b82 */ /* 0x000ea20000000800 */
[--C-:B------:R-:W-:Y:S01]  /*28b40*/  IMAD.WIDE R94, R119, 0x4, R124.reuse ;  /* 0x00000004775e7825 */ /* 0x100fe200078e027c */
[----:B------:R1:W-:Y:S04]  /*28b50*/  STL.64 [R1+0x2698], R58 ;  /* 0x0026983a01007387 */ /* 0x0003e80000100a00 */
[----:B------:R4:W-:Y:S01]  /*28b60*/  STL.64 [R1+0x2690], R94 ;  /* 0x0026905e01007387 */ /* 0x0009e20000100a00 */
[----:B-1----:R-:W-:-:S04]  /*28b70*/  IMAD.WIDE R54, R115, 0x4, R124 ;  /* 0x0000000473367825 */ /* 0x002fc800078e027c */
[--C-:B------:R-:W-:Y:S01]  /*28b80*/  IMAD.WIDE R58, R111, 0x4, R124.reuse ;  /* 0x000000046f3a7825 */ /* 0x100fe200078e027c */
[----:B------:R1:W-:Y:S03]  /*28b90*/  STL.64 [R1+0x2688], R54 ;  /* 0x0026883601007387 */ /* 0x0003e60000100a00 */
[--C-:B----4-:R-:W-:Y:S01]  /*28ba0*/  IMAD.WIDE R94, R67, 0x4, R124.reuse ;  /* 0x00000004435e7825 */ /* 0x110fe200078e027c */
[----:B------:R4:W-:Y:S01]  /*28bb0*/  STL.64 [R1+0x2678], R58 ;  /* 0x0026783a01007387 */ /* 0x0009e20000100a00 */
[----:B------:R-:W3:Y:S03]  /*28bc0*/  LDC R67, c[0x0][0x230] ;  /* 0x00008c00ff437b82 */ /* 0x000ee60000000800 */
        /* <DEDUP_REMOVED lines=11> */
[----:B------:R2:W-:Y:S01]  /*28c80*/  STL.64 [R1+0x21e8], R58 ;  /* 0x0021e83a01007387 */ /* 0x0005e20000100a00 */
[----:B------:R-:W4:Y:S03]  /*28c90*/  LDC R127, c[0x0][0x238] ;  /* 0x00008e00ff7f7b82 */ /* 0x000f260000000800 */
        /* <DEDUP_REMOVED lines=27> */
[----:B------:R1:W-:Y:S01]  /*28e50*/  STL.64 [R1+0x2500], R54 ;  /* 0x0025003601007387 */ /* 0x0003e20000100a00 */
[----:B------:R-:W2:Y:S02]  /*28e60*/  LDC R212, c[0x0][0x238] ;  /* 0x00008e00ffd47b82 */ /* 0x000ea40000000800 */
[--C-:B---3--:R-:W-:Y:S01]  /*28e70*/  IMAD.WIDE R14, R130, 0x4, R124.reuse ;  /* 0x00000004820e7825 */ /* 0x108fe200078e027c */
[----:B------:R3:W-:Y:S04]  /*28e80*/  STL.64 [R1+0x24e8], R58 ;  /* 0x0024e83a01007387 */ /* 0x0007e80000100a00 */
[----:B------:R4:W-:Y:S01]  /*28e90*/  STL.64 [R1+0x24d8], R14 ;  /* 0x0024d80e01007387 */ /* 0x0009e20000100a00 */
[--C-:B------:R-:W-:Y:S01]  /*28ea0*/  IMAD.WIDE R6, R6, 0x4, R124.reuse ;  /* 0x0000000406067825 */ /* 0x100fe200078e027c */
[----:B------:R-:W2:Y:S03]  /*28eb0*/  LDC R130, c[0x0][0x238] ;  /* 0x00008e00ff827b82 */ /* 0x000ea60000000800 */
[----:B-1----:R-:W-:-:S04]  /*28ec0*/  IMAD.WIDE R54, R77, 0x4, R124 ;  /* 0x000000044d367825 */ /* 0x002fc800078e027c */
[--C-:B---3--:R-:W-:Y:S01]  /*28ed0*/  IMAD.WIDE R58, R41, 0x4, R124.reuse ;  /* 0x00000004293a7825 */ /* 0x108fe200078e027c */
[----:B------:R1:W-:Y:S03]  /*28ee0*/  STL.64 [R1+0x24c8], R54 ;  /* 0x0024c83601007387 */ /* 0x0003e60000100a00 */
[--C-:B----4-:R-:W-:Y:S01]  /*28ef0*/  IMAD.WIDE R14, R31, 0x4, R124.reuse ;  /* 0x000000041f0e7825 */ /* 0x110fe200078e027c */
[----:B------:R3:W-:Y:S04]  /*28f00*/  STL.64 [R1+0x24b8], R58 ;  /* 0x0024b83a01007387 */ /* 0x0007e80000100a00 */
[----:B------:R4:W-:Y:S01]  /*28f10*/  STL.64 [R1+0x24a8], R14 ;  /* 0x0024a80e01007387 */ /* 0x0009e20000100a00 */
[----:B-1----:R-:W-:-:S04]  /*28f20*/  IMAD.WIDE R54, R21, 0x4, R124 ;  /* 0x0000000415367825 */ /* 0x002fc800078e027c */
[--C-:B---3--:R-:W-:Y:S01]  /*28f30*/  IMAD.WIDE R58, R12, 0x4, R124.reuse ;  /* 0x000000040c3a7825 */ /* 0x108fe200078e027c */
[----:B------:R1:W-:Y:S01]  /*28f40*/  STL.64 [R1+0x24a0], R54 ;  /* 0x0024a03601007387 */ /* 0x0003e20000100a00 */
[----:B------:R-:W3:Y:S02]  /*28f50*/  LDC R12, c[0x0][0x230] ;  /* 0x00008c00ff0c7b82 */ /* 0x000ee40000000800 */
[--C-:B----4-:R-:W-:Y:S01]  /*28f60*/  IMAD.WIDE R14, R5, 0x4, R124.reuse ;  /* 0x00000004050e7825 */ /* 0x110fe200078e027c */
[----:B------:R4:W-:Y:S04]  /*28f70*/  STL.64 [R1+0x2490], R58 ;  /* 0x0024903a01007387 */ /* 0x0009e80000100a00 */
[----:B------:R2:W-:Y:S01]  /*28f80*/  STL.64 [R1+0x2468], R14 ;  /* 0x0024680e01007387 */ /* 0x0005e20000100a00 */
[----:B-1----:R-:W-:-:S04]  /*28f90*/  IMAD.WIDE R54, R149, 0x4, R124 ;  /* 0x0000000495367825 */ /* 0x002fc800078e027c */
[--C-:B----4-:R-:W-:Y:S01]  /*28fa0*/  IMAD.WIDE R58, R141, 0x4, R124.reuse ;  /* 0x000000048d3a7825 */ /* 0x110fe200078e027c */
[----:B------:R1:W-:Y:S03]  /*28fb0*/  STL.64 [R1+0x2358], R54 ;  /* 0x0023583601007387 */ /* 0x0003e60000100a00 */
[--C-:B--2---:R-:W-:Y:S01]  /*28fc0*/  IMAD.WIDE R14, R133, 0x4, R124.reuse ;  /* 0x00000004850e7825 */ /* 0x104fe200078e027c */
        /* <DEDUP_REMOVED lines=10> */
[----:B------:R1:W-:Y:S01]  /*29070*/  STL.64 [R1+0x1598], R54 ;  /* 0x0015983601007387 */ /* 0x0003e20000100a00 */
[----:B------:R-:W2:Y:S02]  /*29080*/  LDC R66, c[0x0][0x230] ;  /* 0x00008c00ff427b82 */ /* 0x000ea40000000800 */
[--C-:B----4-:R-:W-:Y:S01]  /*29090*/  IMAD.WIDE R14, R68, 0x4, R124.reuse ;  /* 0x00000004440e7825 */ /* 0x110fe200078e027c */
[----:B------:R4:W-:Y:S04]  /*290a0*/  STL.64 [R1+0x1550], R4 ;  /* 0x0015500401007387 */ /* 0x0009e80000100a00 */
[----:B------:R3:W-:Y:S01]  /*290b0*/  STL.64 [R1+0x1358], R14 ;  /* 0x0013580e01007387 */ /* 0x0007e20000100a00 */
[----:B-1----:R-:W-:-:S04]  /*290c0*/  IMAD.WIDE R54, R70, 0x4, R124 ;  /* 0x0000000446367825 */ /* 0x002fc800078e027c */
[--C-:B----4-:R-:W-:Y:S01]  /*290d0*/  IMAD.WIDE R4, R76, 0x4, R124.reuse ;  /* 0x000000044c047825 */ /* 0x110fe200078e027c */
[----:B------:R1:W-:Y:S03]  /*290e0*/  STL.64 [R1+0x1338], R54 ;  /* 0x0013383601007387 */ /* 0x0003e60000100a00 */
[--C-:B---3--:R-:W-:Y:S01]  /*290f0*/  IMAD.WIDE R14, R64, 0x4, R124.reuse ;  /* 0x00000004400e7825 */ /* 0x108fe200078e027c */
[----:B------:R3:W-:Y:S04]  /*29100*/  STL.64 [R1+0x1308], R4 ;  /* 0x0013080401007387 */ /* 0x0007e80000100a00 */
[----:B------:R4:W-:Y:S01]  /*29110*/  STL.64 [R1+0x2348], R14 ;  /* 0x0023480e01007387 */ /* 0x0009e20000100a00 */
[----:B-1----:R-:W-:-:S04]  /*29120*/  IMAD.WIDE R54, R227, 0x4, R124 ;  /* 0x00000004e3367825 */ /* 0x002fc800078e027c */
[--C-:B---3--:R-:W-:Y:S01]  /*29130*/  IMAD.WIDE R4, R148, 0x4, R124.reuse ;  /* 0x0000000494047825 */ /* 0x108fe200078e027c */
[----:B------:R-:W-:Y:S01]  /*29140*/  STL.64 [R1+0x2330], R54 ;  /* 0x0023303601007387 */ /* 0x000fe20000100a00 */
[----:B------:R-:W1:Y:S02]  /*29150*/  LDC R148, c[0x0][0x238] ;  /* 0x00008e00ff947b82 */ /* 0x000e640000000800 */
[--C-:B----4-:R-:W-:Y:S01]  /*29160*/  IMAD.WIDE R14, R139, 0x4, R124.reuse ;  /* 0x000000048b0e7825 */ /* 0x110fe200078e027c */
[----:B------:R3:W-:Y:S03]  /*29170*/  STL.64 [R1+0x2320], R4 ;  /* 0x0023200401007387 */ /* 0x0007e60000100a00 */
[--C-:B------:R-:W-:Y:S01]  /*29180*/  IMAD.WIDE R40, R40, 0x4, R124.reuse ;  /* 0x0000000428287825 */ /* 0x100fe200078e027c */
[----:B------:R4:W-:Y:S04]  /*29190*/  STL.64 [R1+0x2318], R14 ;  /* 0x0023180e01007387 */ /* 0x0009e80000100a00 */
[----:B------:R-:W-:Y:S01]  /*291a0*/  STL.64 [R1+0x2300], R40 ;  /* 0x0023002801007387 */ /* 0x000fe20000100a00 */
[----:B---3--:R-:W-:-:S04]  /*291b0*/  IMAD.WIDE R4, R20, 0x4, R124 ;  /* 0x0000000414047825 */ /* 0x008fc800078e027c */
[--C-:B----4-:R-:W-:Y:S01]  /*291c0*/  IMAD.WIDE R14, R93, 0x4, R124.reuse ;  /* 0x000000045d0e7825 */ /* 0x110fe200078e027c */
[----:B------:R3:W-:Y:S03]  /*291d0*/  STL.64 [R1+0x22f0], R4 ;  /* 0x0022f00401007387 */ /* 0x0007e60000100a00 */
[--C-:B------:R-:W-:Y:S01]  /*291e0*/  IMAD.WIDE R20, R96, 0x4, R124.reuse ;  /* 0x0000000460147825 */ /* 0x100fe200078e027c */
[----:B------:R4:W-:Y:S04]  /*291f0*/  STL.64 [R1+0x2030], R14 ;  /* 0x0020300e01007387 */ /* 0x0009e80000100a00 */
[----:B------:R2:W-:Y:S01]  /*29200*/  STL.64 [R1+0x1fb8], R20 ;  /* 0x001fb81401007387 */ /* 0x0005e20000100a00 */
[----:B---3--:R-:W-:-:S04]  /*29210*/  IMAD.WIDE R4, R97, 0x4, R124 ;  /* 0x0000000461047825 */ /* 0x008fc800078e027c */
[--C-:B----4-:R-:W-:Y:S01]  /*29220*/  IMAD.WIDE R14, R98, 0x4, R124.reuse ;  /* 0x00000004620e7825 */ /* 0x110fe200078e027c */
[----:B------:R3:W-:Y:S03]  /*29230*/  STL.64 [R1+0x1eb8], R4 ;  /* 0x001eb80401007387 */ /* 0x0007e60000100a00 */
[--C-:B--2---:R-:W-:Y:S01]  /*29240*/  IMAD.WIDE R20, R100, 0x4, R124.reuse ;  /* 0x0000000464147825 */ /* 0x104fe200078e027c */
[----:B------:R2:W-:Y:S04]  /*29250*/  STL.64 [R1+0x16c8], R14 ;  /* 0x0016c80e01007387 */ /* 0x0005e80000100a00 */
[----:B------:R4:W-:Y:S01]  /*29260*/  STL.64 [R1+0x15d0], R20 ;  /* 0x0015d01401007387 */ /* 0x0009e20000100a00 */
[----:B---3--:R-:W-:-:S04]  /*29270*/  IMAD.WIDE R4, R101, 0x4, R124 ;  /* 0x0000000465047825 */ /* 0x008fc800078e027c */
[--C-:B--2---:R-:W-:Y:S01]  /*29280*/  IMAD.WIDE R14, R102, 0x4, R124.reuse ;  /* 0x00000004660e7825 */ /* 0x104fe200078e027c */
[----:B------:R2:W-:Y:S03]  /*29290*/  STL.64 [R1+0x2200], R4 ;  /* 0x0022000401007387 */ /* 0x0005e60000100a00 */
[--C-:B----4-:R-:W-:Y:S01]  /*292a0*/  IMAD.WIDE R20, R105, 0x4, R124.reuse ;  /* 0x0000000469147825 */ /* 0x110fe200078e027c */
[----:B------:R3:W-:Y:S04]  /*292b0*/  STL.64 [R1+0x1500], R14 ;  /* 0x0015000e01007387 */ /* 0x0007e80000100a00 */
[----:B------:R4:W-:Y:S01]  /*292c0*/  STL.64 [R1+0x1388], R20 ;  /* 0x0013881401007387 */ /* 0x0009e20000100a00 */
[----:B--2---:R-:W-:-:S04]  /*292d0*/  IMAD.WIDE R4, R106, 0x4, R124 ;  /* 0x000000046a047825 */ /* 0x004fc800078e027c */
[--C-:B---3--:R-:W-:Y:S01]  /*292e0*/  IMAD.WIDE R14, R108, 0x4, R124.reuse ;  /* 0x000000046c0e7825 */ /* 0x108fe200078e027c */
[----:B------:R2:W-:Y:S01]  /*292f0*/  STL.64 [R1+0x1380], R4 ;  /* 0x0013800401007387 */ /* 0x0005e20000100a00 */
[----:B------:R-:W3:Y:S02]  /*29300*/  LDC R108, c[0x0][0x238] ;  /* 0x00008e00ff6c7b82 */ /* 0x000ee40000000800 */
[--C-:B----4-:R-:W-:Y:S01]  /*29310*/  IMAD.WIDE R20, R109, 0x4, R124.reuse ;  /* 0x000000046d147825 */ /* 0x110fe200078e027c */
[----:B------:R4:W-:Y:S04]  /*29320*/  STL.64 [R1+0x1378], R14 ;  /* 0x0013780e01007387 */ /* 0x0009e80000100a00 */
[----:B------:R1:W-:Y:S01]  /*29330*/  STL.64 [R1+0x1368], R20 ;  /* 0x0013681401007387 */ /* 0x0003e20000100a00 */
[----:B------:R-:W3:Y:S01]  /*29340*/  S2R R227, SR_TID.X ;  /* 0x0000000000e37919 */ /* 0x000ee20000002100 */
[--C-:B--2---:R-:W-:Y:S01]  /*29350*/  IMAD.WIDE R4, R110, 0x4, R124.reuse ;  /* 0x000000046e047825 */ /* 0x104fe200078e027c */
[----:B------:R-:W2:Y:S03]  /*29360*/  LDC R109, c[0x0][0x230] ;  /* 0x00008c00ff6d7b82 */ /* 0x000ea60000000800 */
[--C-:B----4-:R-:W-:Y:S01]  /*29370*/  IMAD.WIDE R14, R114, 0x4, R124.reuse ;  /* 0x00000004720e7825 */ /* 0x110fe200078e027c */
[----:B------:R4:W-:Y:S03]  /*29380*/  STL.64 [R1+0x1360], R4 ;  /* 0x0013600401007387 */ /* 0x0009e60000100a00 */
[--C-:B-1----:R-:W-:Y:S01]  /*29390*/  IMAD.WIDE R20, R116, 0x4, R124.reuse ;  /* 0x0000000474147825 */ /* 0x102fe200078e027c */
[----:B------:R1:W-:Y:S01]  /*293a0*/  STL.64 [R1+0x1350], R14 ;  /* 0x0013500e01007387 */ /* 0x0003e20000100a00 */
[----:B------:R-:W2:Y:S03]  /*293b0*/  LDC R110, c[0x0][0x230] ;  /* 0x00008c00ff6e7b82 */ /* 0x000ea60000000800 */
[----:B------:R1:W-:Y:S01]  /*293c0*/  STL.64 [R1+0x12f8], R20 ;  /* 0x0012f81401007387 */ /* 0x0003e20000100a00 */
[----:B----4-:R-:W-:-:S04]  /*293d0*/  IMAD.WIDE R4, R118, 0x4, R124 ;  /* 0x0000000476047825 */ /* 0x010fc800078e027c */
[----:B------:R-:W4:Y:S01]  /*293e0*/  LDC R118, c[0x0][0x238] ;  /* 0x00008e00ff767b82 */ /* 0x000f220000000800 */
[--C-:B-1----:R-:W-:Y:S01]  /*293f0*/  IMAD.WIDE R14, R126, 0x4, R124.reuse ;  /* 0x000000047e0e7825 */ /* 0x102fe200078e027c */
[----:B------:R1:W-:Y:S03]  /*29400*/  STL.64 [R1+0x12c8], R4 ;  /* 0x0012c80401007387 */ /* 0x0003e60000100a00 */
[----:B------:R-:W-:Y:S01]  /*29410*/  IMAD.WIDE R20, R131, 0x4, R124 ;  /* 0x0000000483147825 */ /* 0x000fe200078e027c */
[----:B------:R1:W-:Y:S01]  /*29420*/  STL.64 [R1+0x1320], R14 ;  /* 0x0013200e01007387 */ /* 0x0003e20000100a00 */
[----:B---3--:R-:W-:Y:S02]  /*29430*/  LOP3.LUT R214, R227, 0x3f, RZ, 0xc0, !PT ;  /* 0x0000003fe3d67812 */ /* 0x008fe400078ec0ff */
[C---:B------:R-:W-:Y:S02]  /*29440*/  IMAD R56, R108.reuse, 0x4c, RZ ;  /* 0x0000004c6c387824 */ /* 0x040fe400078e02ff */
[----:B------:R-:W-:-:S02]  /*29450*/  IMAD R70, R108, 0x50, RZ ;  /* 0x000000506c467824 */ /* 0x000fc400078e02ff */
[----:B------:R-:W-:Y:S02]  /*29460*/  IMAD R98, R108, 0x58, RZ ;  /* 0x000000586c627824 */ /* 0x000fe400078e02ff */
[----:B------:R-:W-:Y:S02]  /*29470*/  IMAD R130, R130, 0x60, RZ ;  /* 0x0000006082827824 */ /* 0x000fe400078e02ff */
[C---:B------:R-:W-:Y:S02]  /*29480*/  IMAD R60, R108.reuse, 0x4d, RZ ;  /* 0x0000004d6c3c7824 */ /* 0x040fe400078e02ff */
[----:B------:R-:W-:Y:S02]  /*29490*/  IMAD R102, R108, 0x59, RZ ;  /* 0x000000596c667824 */ /* 0x000fe400078e02ff */
[----:B------:R-:W-:Y:S02]  /*294a0*/  IMAD R148, R148, 0x65, RZ ;  /* 0x0000006594947824 */ /* 0x000fe400078e02ff */
[----:B------:R-:W-:-:S02]  /*294b0*/  IMAD R190, R190, 0x71, RZ ;  /* 0x00000071bebe7824 */ /* 0x000fc400078e02ff */
[----:B------:R-:W-:Y:S02]  /*294c0*/  IMAD R206, R206, 0x75, RZ ;  /* 0x00000075cece7824 */ /* 0x000fe400078e02ff */
[C---:B------:R-:W-:Y:S02]  /*294d0*/  IMAD R64, R108.reuse, 0x4e, RZ ;  /* 0x0000004e6c407824 */ /* 0x040fe400078e02ff */
[C---:B------:R-:W-:Y:S02]  /*294e0*/  IMAD R78, R108.reuse, 0x52, RZ ;  /* 0x000000526c4e7824 */ /* 0x040fe400078e02ff */
[----:B------:R-:W-:Y:S02]  /*294f0*/  IMAD R106, R108, 0x5a, RZ ;  /* 0x0000005a6c6a7824 */ /* 0x000fe400078e02ff */
[----:B------:R-:W-:Y:S02]  /*29500*/  VIADD R66, R66, 0xffffffb4 ;  /* 0xffffffb442427836 */ /* 0x000fe40000000000 */
[----:B------:R-:W-:-:S02]  /*29510*/  IMAD R53, R108, 0x47, RZ ;  /* 0x000000476c357824 */ /* 0x000fc400078e02ff */
[----:B------:R-:W-:Y:S01]  /*29520*/  VIADD R67, R67, 0xffffffac ;  /* 0xffffffac43437836 */ /* 0x000fe20000000000 */
[----:B--2---:R-:W-:Y:S01]  /*29530*/  IADD3 R109, R109, -0x58, RZ ;  /* 0xffffffa86d6d7810 */ /* 0x004fe20007ffe0ff */
[--C-:B-1----:R-:W-:Y:S01]  /*29540*/  IMAD.WIDE R4, R132, 0x4, R124.reuse ;  /* 0x0000000484047825 */ /* 0x102fe200078e027c */
[----:B------:R1:W-:Y:S01]  /*29550*/  STL.64 [R1+0x1348], R20 ;  /* 0x0013481401007387 */ /* 0x0003e20000100a00 */
[----:B------:R-:W2:Y:S02]  /*29560*/  LDC R126, c[0x0][0x230] ;  /* 0x00008c00ff7e7b82 */ /* 0x000ea40000000800 */
[--C-:B------:R-:W-:Y:S01]  /*29570*/  IMAD.WIDE R14, R134, 0x4, R124.reuse ;  /* 0x00000004860e7825 */ /* 0x100fe200078e027c */
[----:B------:R3:W-:Y:S04]  /*29580*/  STL.64 [R1+0x1340], R4 ;  /* 0x0013400401007387 */ /* 0x0007e80000100a00 */
[----:B------:R4:W-:Y:S01]  /*29590*/  STL.64 [R1+0x1330], R14 ;  /* 0x0013300e01007387 */ /* 0x0009e20000100a00 */
[----:B------:R-:W-:Y:S01]  /*295a0*/  IMAD R114, R108, 0x5c, RZ ;  /* 0x0000005c6c727824 */ /* 0x000fe200078e02ff */
[----:B------:R-:W2:Y:S01]  /*295b0*/  LDC R134, c[0x0][0x238] ;  /* 0x00008e00ff867b82 */ /* 0x000ea20000000800 */
[----:B-1----:R-:W-:-:S04]  /*295c0*/  IMAD.WIDE R20, R136, 0x4, R124 ;  /* 0x0000000488147825 */ /* 0x002fc800078e027c */
[--C-:B---3--:R-:W-:Y:S01]  /*295d0*/  IMAD.WIDE R4, R138, 0x4, R124.reuse ;  /* 0x000000048a047825 */ /* 0x108fe200078e027c */
[----:B------:R1:W-:Y:S02]  /*295e0*/  STL.64 [R1+0x1328], R20 ;  /* 0x0013281401007387 */ /* 0x0003e40000100a00 */
[----:B------:R-:W3:Y:S01]  /*295f0*/  LDC R138, c[0x0][0x238] ;  /* 0x00008e00ff8a7b82 */ /* 0x000ee20000000800 */
[--C-:B----4-:R-:W-:Y:S01]  /*29600*/  IMAD.WIDE R14, R142, 0x4, R124.reuse ;  /* 0x000000048e0e7825 */ /* 0x110fe200078e027c */
        /* <DEDUP_REMOVED lines=13> */
[----:B------:R4:W-:Y:S01]  /*296e0*/  STL.64 [R1+0x12d0], R14 ;  /* 0x0012d00e01007387 */ /* 0x0009e20000100a00 */
[----:B-1----:R-:W-:-:S04]  /*296f0*/  IMAD.WIDE R20, R87, 0x4, R124 ;  /* 0x0000000457147825 */ /* 0x002fc800078e027c */
[--C-:B--2---:R-:W-:Y:S01]  /*29700*/  IMAD.WIDE R4, R10, 0x4, R124.reuse ;  /* 0x000000040a047825 */ /* 0x104fe200078e027c */
[----:B------:R-:W-:Y:S03]  /*29710*/  STL.64 [R1+0x12c0], R20 ;  /* 0x0012c01401007387 */ /* 0x000fe60000100a00 */
[--C-:B----4-:R-:W-:Y:S01]  /*29720*/  IMAD.WIDE R14, R26, 0x4, R124.reuse ;  /* 0x000000041a0e7825 */ /* 0x110fe200078e027c */
[----:B------:R1:W-:Y:S03]  /*29730*/  STL.64 [R1+0x12b8], R4 ;  /* 0x0012b80401007387 */ /* 0x0003e60000100a00 */
[--C-:B------:R-:W-:Y:S01]  /*29740*/  IMAD.WIDE R10, R36, 0x4, R124.reuse ;  /* 0x00000004240a7825 */ /* 0x100fe200078e027c */
        /* <DEDUP_REMOVED lines=16> */
[----:B------:R-:W-:Y:S01]  /*29850*/  IMAD R26, R108, 0x44, RZ ;  /* 0x000000446c1a7824 */ /* 0x000fe200078e02ff */
[----:B------:R-:W2:Y:S01]  /*29860*/  LDC R202, c[0x0][0x238] ;  /* 0x00008e00ffca7b82 */ /* 0x000ea20000000800 */
[----:B-1----:R-:W-:-:S04]  /*29870*/  IMAD.WIDE R4, R250, 0x4, R124 ;  /* 0x00000004fa047825 */ /* 0x002fc800078e027c */
[--C-:B---3--:R-:W-:Y:S01]  /*29880*/  IMAD.WIDE R14, R219, 0x4, R124.reuse ;  /* 0x00000004db0e7825 */ /* 0x108fe200078e027c */
[----:B------:R1:W-:Y:S03]  /*29890*/  STL.64 [R1+0x1270], R4 ;  /* 0x0012700401007387 */ /* 0x0003e60000100a00 */
[--C-:B----4-:R-:W-:Y:S01]  /*298a0*/  IMAD.WIDE R10, R217, 0x4, R124.reuse ;  /* 0x00000004d90a7825 */ /* 0x110fe200078e027c */
[----:B------:R3:W-:Y:S04]  /*298b0*/  STL.64 [R1+0x1268], R14 ;  /* 0x0012680e01007387 */ /* 0x0007e80000100a00 */
[----:B------:R4:W-:Y:S01]  /*298c0*/  STL.64 [R1+0x1260], R10 ;  /* 0x0012600a01007387 */ /* 0x0009e20000100a00 */
[----:B-1----:R-:W-:-:S02]  /*298d0*/  IMAD.WIDE R4, R218, 0x4, R124 ;  /* 0x00000004da047825 */ /* 0x002fc400078e027c */
[----:B------:R-:W1:Y:S02]  /*298e0*/  LDC R218, c[0x0][0x238] ;  /* 0x00008e00ffda7b82 */ /* 0x000e640000000800 */
[--C-:B---3--:R-:W-:Y:S01]  /*298f0*/  IMAD.WIDE R14, R240, 0x4, R124.reuse ;  /* 0x00000004f00e7825 */ /* 0x108fe200078e027c */
[----:B------:R3:W-:Y:S03]  /*29900*/  STL.64 [R1+0x1258], R4 ;  /* 0x0012580401007387 */ /* 0x0007e60000100a00 */
[--C-:B----4-:R-:W-:Y:S01]  /*29910*/  IMAD.WIDE R10, R150, 0x4, R124.reuse ;  /* 0x00000004960a7825 */ /* 0x110fe200078e027c */
[----:B------:R4:W-:Y:S04]  /*29920*/  STL.64 [R1+0x1250], R14 ;  /* 0x0012500e01007387 */ /* 0x0009e80000100a00 */
[----:B------:R2:W-:Y:S01]  /*29930*/  STL.64 [R1+0x1248], R10 ;  /* 0x0012480a01007387 */ /* 0x0005e20000100a00 */
[----:B---3--:R-:W-:-:S02]  /*29940*/  IMAD.WIDE R4, R152, 0x4, R124 ;  /* 0x0000000498047825 */ /* 0x008fc400078e027c */
[----:B------:R-:W3:Y:S02]  /*29950*/  LDC R152, c[0x0][0x238] ;  /* 0x00008e00ff987b82 */ /* 0x000ee40000000800 */
[--C-:B----4-:R-:W-:Y:S01]  /*29960*/  IMAD.WIDE R14, R79, 0x4, R124.reuse ;  /* 0x000000044f0e7825 */ /* 0x110fe200078e027c */
[----:B------:R4:W-:Y:S03]  /*29970*/  STL.64 [R1+0x1240], R4 ;  /* 0x0012400401007387 */ /* 0x0009e60000100a00 */
[--C-:B--2---:R-:W-:Y:S01]  /*29980*/  IMAD.WIDE R10, R85, 0x4, R124.reuse ;  /* 0x00000004550a7825 */ /* 0x104fe200078e027c */
[----:B------:R2:W-:Y:S04]  /*29990*/  STL.64 [R1+0x1238], R14 ;  /* 0x0012380e01007387 */ /* 0x0005e80000100a00 */
[----:B------:R2:W-:Y:S01]  /*299a0*/  STL.64 [R1+0x1230], R10 ;  /* 0x0012300a01007387 */ /* 0x0005e20000100a00 */
[----:B----4-:R-:W-:-:S04]  /*299b0*/  IMAD.WIDE R4, R86, 0x4, R124 ;  /* 0x0000000456047825 */ /* 0x010fc800078e027c */
[--C-:B--2---:R-:W-:Y:S01]  /*299c0*/  IMAD.WIDE R14, R89, 0x4, R124.reuse ;  /* 0x00000004590e7825 */ /* 0x104fe200078e027c */
[----:B------:R2:W-:Y:S03]  /*299d0*/  STL.64 [R1+0x1228], R4 ;  /* 0x0012280401007387 */ /* 0x0005e60000100a00 */
[--C-:B------:R-:W-:Y:S01]  /*299e0*/  IMAD.WIDE R10, R154, 0x4, R124.reuse ;  /* 0x000000049a0a7825 */ /* 0x100fe200078e027c */
[----:B------:R4:W-:Y:S04]  /*299f0*/  STL.64 [R1+0x1220], R14 ;  /* 0x0012200e01007387 */ /* 0x0009e80000100a00 */
[----:B------:R1:W-:Y:S01]  /*29a00*/  STL.64 [R1+0x1218], R10 ;  /* 0x0012180a01007387 */ /* 0x0003e20000100a00 */
[----:B--2---:R-:W-:-:S02]  /*29a10*/  IMAD.WIDE R4, R158, 0x4, R124 ;  /* 0x000000049e047825 */ /* 0x004fc400078e027c */
[----:B------:R-:W2:Y:S02]  /*29a20*/  LDC R158, c[0x0][0x238] ;  /* 0x00008e00ff9e7b82 */ /* 0x000ea40000000800 */
[--C-:B----4-:R-:W-:Y:S01]  /*29a30*/  IMAD.WIDE R14, R159, 0x4, R124.reuse ;  /* 0x000000049f0e7825 */ /* 0x110fe200078e027c */
[----:B------:R4:W-:Y:S03]  /*29a40*/  STL.64 [R1+0x1210], R4 ;  /* 0x0012100401007387 */ /* 0x0009e60000100a00 */
[--C-:B-1----:R-:W-:Y:S01]  /*29a50*/  IMAD.WIDE R10, R90, 0x4, R124.reuse ;  /* 0x000000045a0a7825 */ /* 0x102fe200078e027c */
[----:B------:R1:W-:Y:S04]  /*29a60*/  STL.64 [R1+0x1208], R14 ;  /* 0x0012080e01007387 */ /* 0x0003e80000100a00 */
[----:B------:R3:W-:Y:S01]  /*29a70*/  STL.64 [R1+0x1200], R10 ;  /* 0x0012000a01007387 */ /* 0x0007e20000100a00 */
[----:B----4-:R-:W-:-:S04]  /*29a80*/  IMAD.WIDE R4, R91, 0x4, R124 ;  /* 0x000000045b047825 */ /* 0x010fc800078e027c */
[--C-:B-1----:R-:W-:Y:S01]  /*29a90*/  IMAD.WIDE R14, R99, 0x4, R124.reuse ;  /* 0x00000004630e7825 */ /* 0x102fe200078e027c */
        /* <DEDUP_REMOVED lines=29> */
[----:B-1----:R-:W-:-:S02]  /*29c70*/  IMAD.WIDE R4, R197, 0x4, R124 ;  /* 0x00000004c5047825 */ /* 0x002fc400078e027c */
[----:B------:R-:W1:Y:S02]  /*29c80*/  LDC R197, c[0x0][0x238] ;  /* 0x00008e00ffc57b82 */ /* 0x000e640000000800 */
[--C-:B--2---:R-:W-:Y:S01]  /*29c90*/  IMAD.WIDE R14, R203, 0x4, R124.reuse ;  /* 0x00000004cb0e7825 */ /* 0x104fe200078e027c */
[----:B------:R2:W-:Y:S03]  /*29ca0*/  STL.64 [R1+0x1180], R4 ;  /* 0x0011800401007387 */ /* 0x0005e60000100a00 */
[--C-:B----4-:R-:W-:Y:S01]  /*29cb0*/  IMAD.WIDE R10, R249, 0x4, R124.reuse ;  /* 0x00000004f90a7825 */ /* 0x110fe200078e027c */
[----:B------:R4:W-:Y:S04]  /*29cc0*/  STL.64 [R1+0x1178], R14 ;  /* 0x0011780e01007387 */ /* 0x0009e80000100a00 */
[----:B------:R3:W-:Y:S01]  /*29cd0*/  STL.64 [R1+0x1170], R10 ;  /* 0x0011700a01007387 */ /* 0x0007e20000100a00 */
[----:B--2---:R-:W-:-:S04]  /*29ce0*/  IMAD.WIDE R4, R220, 0x4, R124 ;  /* 0x00000004dc047825 */ /* 0x004fc800078e027c */
[--C-:B----4-:R-:W-:Y:S01]  /*29cf0*/  IMAD.WIDE R14, R224, 0x4, R124.reuse ;  /* 0x00000004e00e7825 */ /* 0x110fe200078e027c */
[----:B------:R2:W-:Y:S01]  /*29d00*/  STL.64 [R1+0x1168], R4 ;  /* 0x0011680401007387 */ /* 0x0005e20000100a00 */
[----:B------:R-:W4:Y:S02]  /*29d10*/  LDC R224, c[0x0][0x238] ;  /* 0x00008e00ffe07b82 */ /* 0x000f240000000800 */
[--C-:B---3--:R-:W-:Y:S01]  /*29d20*/  IMAD.WIDE R10, R225, 0x4, R124.reuse ;  /* 0x00000004e10a7825 */ /* 0x108fe200078e027c */
[----:B------:R-:W-:Y:S04]  /*29d30*/  STL.64 [R1+0x1160], R14 ;  /* 0x0011600e01007387 */ /* 0x000fe80000100a00 */
[----:B------:R3:W-:Y:S01]  /*29d40*/  STL.64 [R1+0x1158], R10 ;  /* 0x0011580a01007387 */ /* 0x0007e20000100a00 */
[----:B--2---:R-:W-:-:S05]  /*29d50*/  IMAD.WIDE R4, R241, 0x4, R124 ;  /* 0x00000004f1047825 */ /* 0x004fca00078e027c */
[----:B------:R2:W-:Y:S01]  /*29d60*/  STL.64 [R1+0x1150], R4 ;  /* 0x0011500401007387 */ /* 0x0005e20000100a00 */
[----:B---3--:R-:W-:-:S03]  /*29d70*/  IMAD.WIDE R10, R13, 0x4, R124 ;  /* 0x000000040d0a7825 */ /* 0x008fc600078e027c */
[----:B------:R3:W-:Y:S04]  /*29d80*/  STL.64 [R1+0x1140], R6 ;  /* 0x0011400601007387 */ /* 0x0007e80000100a00 */
[----:B------:R1:W-:Y:S01]  /*29d90*/  STL.64 [R1+0x1148], R10 ;  /* 0x0011480a01007387 */ /* 0x0003e20000100a00 */
[--C-:B--2---:R-:W-:Y:S02]  /*29da0*/  IMAD.WIDE R4, R176, 0x4, R124.reuse ;  /* 0x00000004b0047825 */ /* 0x104fe400078e027c */
[----:B------:R-:W2:Y:S02]  /*29db0*/  LDC R176, c[0x0][0x238] ;  /* 0x00008e00ffb07b82 */ /* 0x000ea40000000800 */
[--C-:B---3--:R-:W-:Y:S01]  /*29dc0*/  IMAD.WIDE R6, R22, 0x4, R124.reuse ;  /* 0x0000000416067825 */ /* 0x108fe200078e027c */
[----:B------:R3:W-:Y:S03]  /*29dd0*/  STL.64 [R1+0x1138], R4 ;  /* 0x0011380401007387 */ /* 0x0007e60000100a00 */
[--C-:B-1----:R-:W-:Y:S01]  /*29de0*/  IMAD.WIDE R10, R23, 0x4, R124.reuse ;  /* 0x00000004170a7825 */ /* 0x102fe200078e027c */
[----:B------:R1:W-:Y:S01]  /*29df0*/  STL.64 [R1+0x1130], R6 ;  /* 0x0011300601007387 */ /* 0x0003e20000100a00 */
[----:B------:R-:W4:Y:S03]  /*29e00*/  LDC R22, c[0x0][0x230] ;  /* 0x00008c00ff167b82 */ /* 0x000f260000000800 */
[----:B------:R-:W-:Y:S01]  /*29e10*/  STL.64 [R1+0x1128], R10 ;  /* 0x0011280a01007387 */ /* 0x000fe20000100a00 */
[----:B---3--:R-:W-:-:S03]  /*29e20*/  IMAD.WIDE R4, R30, 0x4, R124 ;  /* 0x000000041e047825 */ /* 0x008fc600078e027c */
[----:B------:R-:W3:Y:S01]  /*29e30*/  LDL.LU R59, [R1+0x20] ;  /* 0x00002000013b7983 */ /* 0x000ee20000300800 */
[----:B------:R-:W4:Y:S01]  /*29e40*/  LDC R23, c[0x0][0x230] ;  /* 0x00008c00ff177b82 */ /* 0x000f220000000800 */
[--C-:B-1----:R-:W-:Y:S02]  /*29e50*/  IMAD.WIDE R6, R32, 0x4, R124.reuse ;  /* 0x0000000420067825 */ /* 0x102fe400078e027c */
[----:B------:R1:W-:Y:S04]  /*29e60*/  STL.64 [R1+0x1120], R4 ;  /* 0x0011200401007387 */ /* 0x0003e80000100a00 */
[----:B------:R1:W-:Y:S04]  /*29e70*/  STL.64 [R1+0x1118], R6 ;  /* 0x0011180601007387 */ /* 0x0003e80000100a00 */
[----:B------:R-:W2:Y:S01]  /*29e80*/  LDL.LU R123, [R1+0x70] ;  /* 0x00007000017b7983 */ /* 0x000ea20000300800 */
[----:B-1----:R-:W-:-:S04]  /*29e90*/  IMAD.WIDE R4, R177, 0x4, R124 ;  /* 0x00000004b1047825 */ /* 0x002fc800078e027c */
[--C-:B------:R-:W-:Y:S01]  /*29ea0*/  IMAD.WIDE R6, R37, 0x4, R124.reuse ;  /* 0x0000000425067825 */ /* 0x100fe200078e027c */
[----:B------:R1:W-:Y:S01]  /*29eb0*/  STL.64 [R1+0x1110], R4 ;  /* 0x0011100401007387 */ /* 0x0003e20000100a00 */
[----:B------:R-:W4:Y:S03]  /*29ec0*/  LDC R37, c[0x0][0x230] ;  /* 0x00008c00ff257b82 */ /* 0x000f260000000800 */
[----:B------:R-:W4:Y:S04]  /*29ed0*/  LDL.LU R57, [R1+0x100] ;  /* 0x0001000001397983 */ /* 0x000f280000300800 */
[----:B------:R-:W-:Y:S01]  /*29ee0*/  STL.64 [R1+0x1108], R6 ;  /* 0x0011080601007387 */ /* 0x000fe20000100a00 */
[----:B-1----:R-:W-:-:S03]  /*29ef0*/  IMAD.WIDE R4, R38, 0x4, R124 ;  /* 0x0000000426047825 */ /* 0x002fc600078e027c */
[----:B------:R-:W4:Y:S01]  /*29f00*/  LDL.LU R54, [R1+0x104] ;  /* 0x0001040001367983 */ /* 0x000f220000300800 */
[----:B------:R-:W1:Y:S03]  /*29f10*/  LDC R38, c[0x0][0x230] ;  /* 0x00008c00ff267b82 */ /* 0x000e660000000800 */
[----:B------:R-:W4:Y:S04]  /*29f20*/  LDL.LU R95, [R1+0x10c] ;  /* 0x00010c00015f7983 */ /* 0x000f280000300800 */
[----:B------:R1:W-:Y:S04]  /*29f30*/  STL.64 [R1+0x1100], R4 ;  /* 0x0011000401007387 */ /* 0x0003e80000100a00 */
[----:B------:R-:W4:Y:S04]  /*29f40*/  LDL.LU R104, [R1+0x114] ;  /* 0x0001140001687983 */ /* 0x000f280000300800 */
[----:B------:R-:W4:Y:S01]  /*29f50*/  LDL.LU R113, [R1+0x11c] ;  /* 0x00011c0001717983 */ /* 0x000f220000300800 */
[----:B-1----:R-:W-:-:S03]  /*29f60*/  IMAD.WIDE R4, R46, 0x4, R124 ;  /* 0x000000042e047825 */ /* 0x002fc600078e027c */
[----:B------:R-:W4:Y:S04]  /*29f70*/  LDL.LU R121, [R1+0x128] ;  /* 0x0001280001797983 */ /* 0x000f280000300800 */
        /* <DEDUP_REMOVED lines=23> */
[----:B---3--:R-:W-:-:S03]  /*2a0f0*/  IMAD.WIDE R6, R59, 0x4, R124 ;  /* 0x000000043b067825 */ /* 0x008fc600078e027c */
[----:B------:R-:W3:Y:S04]  /*2a100*/  LDL.LU R59, [R1+0x1b0] ;  /* 0x0001b000013b7983 */ /* 0x000ee80000300800 */
[----:B------:R4:W-:Y:S01]  /*2a110*/  STL.64 [R1+0x10d8], R6 ;  /* 0x0010d80601007387 */ /* 0x0009e20000100a00 */
[----:B--2---:R-:W-:-:S03]  /*2a120*/  IMAD.WIDE R4, R123, 0x4, R124 ;  /* 0x000000047b047825 */ /* 0x004fc600078e027c */
[----:B------:R-:W2:Y:S01]  /*2a130*/  LDL.LU R123, [R1+0x1bc] ;  /* 0x0001bc00017b7983 */ /* 0x000ea20000300800 */
[----:B------:R-:W-:-:S03]  /*2a140*/  IMAD.WIDE R10, R181, 0x4, R124 ;  /* 0x00000004b50a7825 */ /* 0x000fc600078e027c */
[----:B------:R1:W-:Y:S01]  /*2a150*/  STL.64 [R1+0x10d0], R4 ;  /* 0x0010d00401007387 */ /* 0x0003e20000100a00 */
[----:B----4-:R-:W-:-:S05]  /*2a160*/  IMAD.WIDE R6, R57, 0x4, R124 ;  /* 0x0000000439067825 */ /* 0x010fca00078e027c */
[----:B------:R4:W-:Y:S01]  /*2a170*/  STL.64 [R1+0x10c8], R6 ;  /* 0x0010c80601007387 */ /* 0x0009e20000100a00 */
[----:B-1----:R-:W-:-:S03]  /*2a180*/  IMAD.WIDE R4, R54, 0x4, R124 ;  /* 0x0000000436047825 */ /* 0x002fc600078e027c */
[----:B------:R1:W-:Y:S04]  /*2a190*/  STL.64 [R1+0x10c0], R10 ;  /* 0x0010c00a01007387 */ /* 0x0003e80000100a00 */
[----:B------:R1:W-:Y:S01]  /*2a1a0*/  STL.64 [R1+0x10b8], R4 ;  /* 0x0010b80401007387 */ /* 0x0003e20000100a00 */
[----:B----4-:R-:W-:-:S04]  /*2a1b0*/  IMAD.WIDE R6, R95, 0x4, R124 ;  /* 0x000000045f067825 */ /* 0x010fc800078e027c */
[--C-:B-1----:R-:W-:Y:S01]  /*2a1c0*/  IMAD.WIDE R10, R104, 0x4, R124.reuse ;  /* 0x00000004680a7825 */ /* 0x102fe200078e027c */
[----:B------:R1:W-:Y:S03]  /*2a1d0*/  STL.64 [R1+0x10b0], R6 ;  /* 0x0010b00601007387 */ /* 0x0003e60000100a00 */
[--C-:B------:R-:W-:Y:S01]  /*2a1e0*/  IMAD.WIDE R4, R113, 0x4, R124.reuse ;  /* 0x0000000471047825 */ /* 0x100fe200078e027c */
[----:B------:R4:W-:Y:S04]  /*2a1f0*/  STL.64 [R1+0x10a8], R10 ;  /* 0x0010a80a01007387 */ /* 0x0009e80000100a00 */
[----:B------:R4:W-:Y:S01]  /*2a200*/  STL.64 [R1+0x10a0], R4 ;  /* 0x0010a00401007387 */ /* 0x0009e20000100a00 */
[----:B-1----:R-:W-:-:S02]  /*2a210*/  IMAD.WIDE R6, R182, 0x4, R124 ;  /* 0x00000004b6067825 */ /* 0x002fc400078e027c */
[----:B------:R-:W1:Y:S02]  /*2a220*/  LDC R182, c[0x0][0x230] ;  /* 0x00008c00ffb67b82 */ /* 0x000e640000000800 */
[--C-:B----4-:R-:W-:Y:S01]  /*2a230*/  IMAD.WIDE R10, R121, 0x4, R124.reuse ;  /* 0x00000004790a7825 */ /* 0x110fe200078e027c */
[----:B------:R4:W-:Y:S03]  /*2a240*/  STL.64 [R1+0x1098], R6 ;  /* 0x0010980601007387 */ /* 0x0009e60000100a00 */
[--C-:B------:R-:W-:Y:S01]  /*2a250*/  IMAD.WIDE R4, R144, 0x4, R124.reuse ;  /* 0x0000000490047825 */ /* 0x100fe200078e027c */
[----:B------:R4:W-:Y:S04]  /*2a260*/  STL.64 [R1+0x1090], R10 ;  /* 0x0010900a01007387 */ /* 0x0009e80000100a00 */
[----:B------:R4:W-:Y:S02]  /*2a270*/  STL.64 [R1+0x1088], R4 ;  /* 0x0010880401007387 */ /* 0x0009e40000100a00 */
[----:B----4-:R-:W-:-:S04]  /*2a280*/  IMAD.WIDE R6, R151, 0x4, R124 ;  /* 0x0000000497067825 */ /* 0x010fc800078e027c */
[--C-:B------:R-:W-:Y:S01]  /*2a290*/  IMAD.WIDE R10, R157, 0x4, R124.reuse ;  /* 0x000000049d0a7825 */ /* 0x100fe200078e027c */
[----:B------:R4:W-:Y:S03]  /*2a2a0*/  STL.64 [R1+0x1080], R6 ;  /* 0x0010800601007387 */ /* 0x0009e60000100a00 */
[--C-:B------:R-:W-:Y:S01]  /*2a2b0*/  IMAD.WIDE R4, R166, 0x4, R124.reuse ;  /* 0x00000004a6047825 */ /* 0x100fe200078e027c */
[----:B------:R4:W-:Y:S01]  /*2a2c0*/  STL.64 [R1+0x1078], R10 ;  /* 0x0010780a01007387 */ /* 0x0009e20000100a00 */
[----:B------:R-:W1:Y:S03]  /*2a2d0*/  LDC R166, c[0x0][0x238] ;  /* 0x00008e00ffa67b82 */ /* 0x000e660000000800 */
[----:B------:R4:W-:Y:S02]  /*2a2e0*/  STL.64 [R1+0x1070], R4 ;  /* 0x0010700401007387 */ /* 0x0009e40000100a00 */
[----:B----4-:R-:W-:-:S04]  /*2a2f0*/  IMAD.WIDE R6, R180, 0x4, R124 ;  /* 0x00000004b4067825 */ /* 0x010fc800078e027c */
[--C-:B------:R-:W-:Y:S01]  /*2a300*/  IMAD.WIDE R10, R196, 0x4, R124.reuse ;  /* 0x00000004c40a7825 */ /* 0x100fe200078e027c */
        /* <DEDUP_REMOVED lines=8> */
[----:B------:R1:W-:Y:S04]  /*2a390*/  STL.64 [R1+0x1048], R10 ;  /* 0x0010480a01007387 */ /* 0x0003e80000100a00 */
[----:B------:R1:W-:Y:S01]  /*2a3a0*/  STL.64 [R1+0x1040], R4 ;  /* 0x0010400401007387 */ /* 0x0003e20000100a00 */
[----:B----4-:R-:W-:-:S04]  /*2a3b0*/  IMAD.WIDE R6, R146, 0x4, R124 ;  /* 0x0000000492067825 */ /* 0x010fc800078e027c */
[--C-:B-1----:R-:W-:Y:S01]  /*2a3c0*/  IMAD.WIDE R10, R153, 0x4, R124.reuse ;  /* 0x00000004990a7825 */ /* 0x102fe200078e027c */
[----:B------:R1:W-:Y:S03]  /*2a3d0*/  STL.64 [R1+0x1038], R6 ;  /* 0x0010380601007387 */ /* 0x0003e60000100a00 */
[--C-:B------:R-:W-:Y:S01]  /*2a3e0*/  IMAD.WIDE R4, R189, 0x4, R124.reuse ;  /* 0x00000004bd047825 */ /* 0x100fe200078e027c */
[----:B------:R4:W-:Y:S03]  /*2a3f0*/  STL.64 [R1+0x1030], R10 ;  /* 0x0010300a01007387 */ /* 0x0009e60000100a00 */
[--C-:B-1----:R-:W-:Y:S02]  /*2a400*/  IMAD.WIDE R6, R235, 0x4, R124.reuse ;  /* 0x00000004eb067825 */ /* 0x102fe400078e027c */
[----:B------:R-:W2:Y:S02]  /*2a410*/  LDL.LU R235, [R1+0x208] ;  /* 0x0002080001eb7983 */ /* 0x000ea40000300800 */
[----:B----4-:R-:W-:-:S02]  /*2a420*/  IMAD.WIDE R10, R221, 0x4, R124 ;  /* 0x00000004dd0a7825 */ /* 0x010fc400078e027c */
[----:B------:R1:W-:Y:S04]  /*2a430*/  STL.64 [R1+0x1028], R4 ;  /* 0x0010280401007387 */ /* 0x0003e80000100a00 */
[----:B------:R4:W-:Y:S01]  /*2a440*/  STL.64 [R1+0x1020], R6 ;  /* 0x0010200601007387 */ /* 0x0009e20000100a00 */
[----:B-1----:R-:W-:-:S04]  /*2a450*/  IMAD.WIDE R4, R205, 0x4, R124 ;  /* 0x00000004cd047825 */ /* 0x002fc800078e027c */
[--C-:B----4-:R-:W-:Y:S01]  /*2a460*/  IMAD.WIDE R6, R55, 0x4, R124.reuse ;  /* 0x0000000437067825 */ /* 0x110fe200078e027c */
[----:B------:R1:W-:Y:S04]  /*2a470*/  STL.64 [R1+0x1018], R4 ;  /* 0x0010180401007387 */ /* 0x0003e80000100a00 */
[----:B------:R4:W-:Y:S01]  /*2a480*/  STL.64 [R1+0x1010], R10 ;  /* 0x0010100a01007387 */ /* 0x0009e20000100a00 */
[----:B-1----:R-:W-:-:S03]  /*2a490*/  IMAD.WIDE R4, R122, 0x4, R124 ;  /* 0x000000047a047825 */ /* 0x002fc600078e027c */
[----:B------:R-:W2:Y:S01]  /*2a4a0*/  LDL.LU R122, [R1+0x250] ;  /* 0x00025000017a7983 */ /* 0x000ea20000300800 */
[----:B----4-:R-:W-:-:S03]  /*2a4b0*/  IMAD.WIDE R10, R73, 0x4, R124 ;  /* 0x00000004490a7825 */ /* 0x010fc600078e027c */
[----:B------:R3:W-:Y:S04]  /*2a4c0*/  STL.64 [R1+0x1008], R6 ;  /* 0x0010080601007387 */ /* 0x0007e80000100a00 */
[----:B------:R2:W-:Y:S01]  /*2a4d0*/  STL.64 [R1+0x1000], R4 ;  /* 0x0010000401007387 */ /* 0x0005e20000100a00 */
[----:B---3--:R-:W-:-:S05]  /*2a4e0*/  IMAD.WIDE R6, R59, 0x4, R124 ;  /* 0x000000043b067825 */ /* 0x008fca00078e027c */
[----:B------:R1:W-:Y:S04]  /*2a4f0*/  STL.64 [R1+0xff8], R6 ;  /* 0x000ff80601007387 */ /* 0x0003e80000100a00 */
[----:B------:R3:W-:Y:S01]  /*2a500*/  STL.64 [R1+0xff0], R10 ;  /* 0x000ff00a01007387 */ /* 0x0007e20000100a00 */
[----:B--2---:R-:W-:-:S04]  /*2a510*/  IMAD.WIDE R4, R123, 0x4, R124 ;  /* 0x000000047b047825 */ /* 0x004fc800078e027c */
[--C-:B-1----:R-:W-:Y:S01]  /*2a520*/  IMAD.WIDE R6, R162, 0x4, R124.reuse ;  /* 0x00000004a2067825 */ /* 0x102fe200078e027c */
[----:B------:R1:W-:Y:S01]  /*2a530*/  STL.64 [R1+0xfe8], R4 ;  /* 0x000fe80401007387 */ /* 0x0003e20000100a00 */
[----:B------:R-:W2:Y:S02]  /*2a540*/  LDC R162, c[0x0][0x238] ;  /* 0x00008e00ffa27b82 */ /* 0x000ea40000000800 */
[--C-:B---3--:R-:W-:Y:S01]  /*2a550*/  IMAD.WIDE R10, R171, 0x4, R124.reuse ;  /* 0x00000004ab0a7825 */ /* 0x108fe200078e027c */
[----:B------:R3:W-:Y:S04]  /*2a560*/  STL.64 [R1+0xfe0], R6 ;  /* 0x000fe00601007387 */ /* 0x0007e80000100a00 */
[----:B------:R4:W-:Y:S01]  /*2a570*/  STL.64 [R1+0xfd8], R10 ;  /* 0x000fd80a01007387 */ /* 0x0009e20000100a00 */
[----:B-1----:R-:W-:-:S04]  /*2a580*/  IMAD.WIDE R4, R192, 0x4, R124 ;  /* 0x00000004c0047825 */ /* 0x002fc800078e027c */
[--C-:B---3--:R-:W-:Y:S01]  /*2a590*/  IMAD.WIDE R6, R200, 0x4, R124.reuse ;  /* 0x00000004c8067825 */ /* 0x108fe200078e027c */
[----:B------:R1:W-:Y:S03]  /*2a5a0*/  STL.64 [R1+0xfd0], R4 ;  /* 0x000fd00401007387 */ /* 0x0003e60000100a00 */
[--C-:B----4-:R-:W-:Y:S01]  /*2a5b0*/  IMAD.WIDE R10, R230, 0x4, R124.reuse ;  /* 0x00000004e60a7825 */ /* 0x110fe200078e027c */
[----:B------:R3:W-:Y:S01]  /*2a5c0*/  STL.64 [R1+0xfc8], R6 ;  /* 0x000fc80601007387 */ /* 0x0007e20000100a00 */
[----:B------:R-:W4:Y:S03]  /*2a5d0*/  LDC R230, c[0x0][0x238] ;  /* 0x00008e00ffe67b82 */ /* 0x000f260000000800 */
[----:B------:R-:W-:Y:S04]  /*2a5e0*/  STL.64 [R1+0xfc0], R10 ;  /* 0x000fc00a01007387 */ /* 0x000fe80000100a00 */
[----:B------:R-:W4:Y:S01]  /*2a5f0*/  LDL.LU R123, [R1+0x270] ;  /* 0x00027000017b7983 */ /* 0x000f220000300800 */
[----:B-1----:R-:W-:-:S04]  /*2a600*/  IMAD.WIDE R4, R213, 0x4, R124 ;  /* 0x00000004d5047825 */ /* 0x002fc800078e027c */
[--C-:B---3--:R-:W-:Y:S01]  /*2a610*/  IMAD.WIDE R6, R229, 0x4, R124.reuse ;  /* 0x00000004e5067825 */ /* 0x108fe200078e027c */
[----:B------:R1:W-:Y:S04]  /*2a620*/  STL.64 [R1+0xfb8], R4 ;  /* 0x000fb80401007387 */ /* 0x0003e80000100a00 */
[----:B------:R-:W-:Y:S04]  /*2a630*/  STL.64 [R1+0xfb0], R6 ;  /* 0x000fb00601007387 */ /* 0x000fe80000100a00 */
[----:B------:R-:W3:Y:S01]  /*2a640*/  LDL.LU R211, [R1+0x27c] ;  /* 0x00027c0001d37983 */ /* 0x000ee20000300800 */
[----:B-1----:R-:W-:-:S03]  /*2a650*/  IMAD.WIDE R4, R226, 0x4, R124 ;  /* 0x00000004e2047825 */ /* 0x002fc600078e027c */
[----:B------:R-:W2:Y:S01]  /*2a660*/  LDL.LU R57, [R1+0x28c] ;  /* 0x00028c0001397983 */ /* 0x000ea20000300800 */
[----:B------:R-:W-:-:S03]  /*2a670*/  IMAD R118, R118, 0x5d, RZ ;  /* 0x0000005d76767824 */ /* 0x000fc600078e02ff */
[----:B------:R1:W-:Y:S01]  /*2a680*/  STL.64 [R1+0xfa8], R4 ;  /* 0x000fa80401007387 */ /* 0x0003e20000100a00 */
[----:B------:R-:W-:Y:S02]  /*2a690*/  IMAD R42, R108, 0x48, RZ ;  /* 0x000000486c2a7824 */ /* 0x000fe400078e02ff */
[----:B------:R-:W-:Y:S01]  /*2a6a0*/  VIADD R110, R110, 0xffffff98 ;  /* 0xffffff986e6e7836 */ /* 0x000fe20000000000 */
[----:B------:R-:W3:Y:S01]  /*2a6b0*/  LDL.LU R54, [R1+0x2ac] ;  /* 0x0002ac0001367983 */ /* 0x000ee20000300800 */
[----:B------:R-:W-:Y:S02]  /*2a6c0*/  IMAD R84, R108, 0x54, RZ ;  /* 0x000000546c547824 */ /* 0x000fe400078e02ff */
[----:B------:R-:W-:Y:S01]  /*2a6d0*/  IMAD R140, R140, 0x63, RZ ;  /* 0x000000638c8c7824 */ /* 0x000fe200078e02ff */
[----:B------:R-:W3:Y:S01]  /*2a6e0*/  LDL.LU R95, [R1+0x2d0] ;  /* 0x0002d000015f7983 */ /* 0x000ee20000300800 */
[----:B------:R-:W-:Y:S01]  /*2a6f0*/  IMAD R158, R158, 0x68, RZ ;  /* 0x000000689e9e7824 */ /* 0x000fe200078e02ff */
[----:B------:R-:W-:Y:S01]  /*2a700*/  LOP3.LUT R227, R227, 0x3f, RZ, 0xc0, !PT ;  /* 0x0000003fe3e37812 */ /* 0x000fe200078ec0ff */
[----:B------:R-:W-:Y:S01]  /*2a710*/  IMAD R202, R202, 0x74, RZ ;  /* 0x00000074caca7824 */ /* 0x000fe200078e02ff */
[----:B------:R-:W3:Y:S01]  /*2a720*/  LDL.LU R104, [R1+0x2d8] ;  /* 0x0002d80001687983 */ /* 0x000ee20000300800 */
[--C-:B-1----:R-:W-:Y:S01]  /*2a730*/  IMAD.WIDE R4, R232, 0x4, R124.reuse ;  /* 0x00000004e8047825 */ /* 0x102fe200078e027c */
[----:B------:R-:W1:Y:S04]  /*2a740*/  LDC R226, c[0x0][0x230] ;  /* 0x00008c00ffe27b82 */ /* 0x000e680000000800 */
[----:B------:R1:W-:Y:S04]  /*2a750*/  STL.64 [R1+0xfa0], R4 ;  /* 0x000fa00401007387 */ /* 0x0003e80000100a00 */
[----:B------:R-:W3:Y:S04]  /*2a760*/  LDL.LU R113, [R1+0x2dc] ;  /* 0x0002dc0001717983 */ /* 0x000ee80000300800 */
[----:B------:R-:W3:Y:S01]  /*2a770*/  LDL.LU R121, [R1+0x2e8] ;  /* 0x0002e80001797983 */ /* 0x000ee20000300800 */
[----:B-1----:R-:W-:-:S03]  /*2a780*/  IMAD.WIDE R4, R183, 0x4, R124 ;  /* 0x00000004b7047825 */ /* 0x002fc600078e027c */
[----:B------:R-:W3:Y:S01]  /*2a790*/  LDL.LU R144, [R1+0x314] ;  /* 0x0003140001907983 */ /* 0x000ee20000300800 */
[----:B------:R-:W1:Y:S03]  /*2a7a0*/  LDC R183, c[0x0][0x230] ;  /* 0x00008c00ffb77b82 */ /* 0x000e660000000800 */
[----:B------:R-:W3:Y:S04]  /*2a7b0*/  LDL.LU R151, [R1+0x318] ;  /* 0x0003180001977983 */ /* 0x000ee80000300800 */
[----:B------:R1:W-:Y:S04]  /*2a7c0*/  STL.64 [R1+0xf98], R4 ;  /* 0x000f980401007387 */ /* 0x0003e80000100a00 */
[----:B------:R-:W3:Y:S04]  /*2a7d0*/  LDL.LU R157, [R1+0x338] ;  /* 0x00033800019d7983 */ /* 0x000ee80000300800 */
[----:B------:R-:W3:Y:S04]  /*2a7e0*/  LDL.LU R180, [R1+0x340] ;  /* 0x0003400001b47983 */ /* 0x000ee80000300800 */
[----:B------:R-:W3:Y:S04]  /*2a7f0*/  LDL.LU R196, [R1+0x36c] ;  /* 0x00036c0001c47983 */ /* 0x000ee80000300800 */
[----:B------:R-:W3:Y:S01]  /*2a800*/  LDL.LU R58, [R1+0x3b8] ;  /* 0x0003b800013a7983 */ /* 0x000ee20000300800 */
[----:B-1----:R-:W-:-:S05]  /*2a810*/  IMAD.WIDE R4, R235, 0x4, R124 ;  /* 0x00000004eb047825 */ /* 0x002fca00078e027c */
        /* <DEDUP_REMOVED lines=10> */
[----:B------:R-:W3:Y:S04]  /*2a8c0*/  LDL.LU R55, [R1+0x40c] ;  /* 0x00040c0001377983 */ /* 0x000ee80000300800 */
[----:B------:R-:W3:Y:S04]  /*2a8d0*/  LDL.LU R59, [R1+0x410] ;  /* 0x00041000013b7983 */ /* 0x000ee80000300800 */
[----:B------:R-:W3:Y:S04]  /*2a8e0*/  LDL.LU R235, [R1+0x414] ;  /* 0x0004140001eb7983 */ /* 0x000ee80000300800 */
[----:B------:R-:W3:Y:S01]  /*2a8f0*/  LDL.LU R122, [R1+0x424] ;  /* 0x00042400017a7983 */ /* 0x000ee20000300800 */
[----:B----4-:R-:W-:-:S03]  /*2a900*/  IMAD.WIDE R6, R123, 0x4, R124 ;  /* 0x000000047b067825 */ /* 0x010fc600078e027c */
[----:B------:R-:W4:Y:S01]  /*2a910*/  LDL.LU R123, [R1+0x430] ;  /* 0x00043000017b7983 */ /* 0x000f220000300800 */
[----:B-1----:R-:W-:-:S05]  /*2a920*/  IMAD.WIDE R4, R184, 0x4, R124 ;  /* 0x00000004b8047825 */ /* 0x002fca00078e027c */
[----:B------:R3:W-:Y:S04]  /*2a930*/  STL.64 [R1+0xf80], R4 ;  /* 0x000f800401007387 */ /* 0x0007e80000100a00 */
[----:B------:R1:W-:Y:S01]  /*2a940*/  STL.64 [R1+0xf78], R6 ;  /* 0x000f780601007387 */ /* 0x0003e20000100a00 */
[----:B--2---:R-:W-:-:S04]  /*2a950*/  IMAD.WIDE R10, R57, 0x4, R124 ;  /* 0x00000004390a7825 */ /* 0x004fc800078e027c */
[----:B---3--:R-:W-:-:S04]  /*2a960*/  IMAD.WIDE R4, R211, 0x4, R124 ;  /* 0x00000004d3047825 */ /* 0x008fc800078e027c */
[--C-:B-1----:R-:W-:Y:S01]  /*2a970*/  IMAD.WIDE R6, R54, 0x4, R124.reuse ;  /* 0x0000000436067825 */ /* 0x102fe200078e027c */
        /* <DEDUP_REMOVED lines=13> */
[----:B------:R2:W-:Y:S01]  /*2aa50*/  STL.64 [R1+0xf38], R10 ;  /* 0x000f380a01007387 */ /* 0x0005e20000100a00 */
[----:B------:R-:W3:Y:S03]  /*2aa60*/  LDC R186, c[0x0][0x238] ;  /* 0x00008e00ffba7b82 */ /* 0x000ee60000000800 */
[----:B------:R2:W-:Y:S01]  /*2aa70*/  STL.64 [R1+0xf30], R6 ;  /* 0x000f300601007387 */ /* 0x0005e20000100a00 */
        /* <DEDUP_REMOVED lines=34> */
[----:B------:R-:W-:Y:S04]  /*2aca0*/  STL.64 [R1+0xea8], R10 ;  /* 0x000ea80a01007387 */ /* 0x000fe80000100a00 */
[----:B------:R-:W2:Y:S01]  /*2acb0*/  LDL.LU R129, [R1+0x438] ;  /* 0x0004380001817983 */ /* 0x000ea20000300800 */
[----:B-1----:R-:W-:-:S03]  /*2acc0*/  IMAD.WIDE R4, R122, 0x4, R124 ;  /* 0x000000047a047825 */ /* 0x002fc600078e027c */
[----:B------:R1:W-:Y:S04]  /*2acd0*/  STL.64 [R1+0xea0], R6 ;  /* 0x000ea00601007387 */ /* 0x0003e80000100a00 */
[----:B------:R4:W-:Y:S04]  /*2ace0*/  STL.64 [R1+0xe98], R4 ;  /* 0x000e980401007387 */ /* 0x0009e80000100a00 */
[----:B------:R-:W3:Y:S01]  /*2acf0*/  LDL.LU R155, [R1+0x448] ;  /* 0x00044800019b7983 */ /* 0x000ee20000300800 */
[--C-:B-1----:R-:W-:Y:S02]  /*2ad00*/  IMAD.WIDE R6, R222, 0x4, R124.reuse ;  /* 0x00000004de067825 */ /* 0x102fe400078e027c */
[----:B------:R-:W1:Y:S03]  /*2ad10*/  LDC R222, c[0x0][0x238] ;  /* 0x00008e00ffde7b82 */ /* 0x000e660000000800 */
[----:B------:R1:W-:Y:S04]  /*2ad20*/  STL.64 [R1+0xe90], R6 ;  /* 0x000e900601007387 */ /* 0x0003e80000100a00 */
[----:B------:R-:W3:Y:S01]  /*2ad30*/  LDL.LU R179, [R1+0x44c] ;  /* 0x00044c0001b37983 */ /* 0x000ee20000300800 */
[----:B----4-:R-:W-:-:S05]  /*2ad40*/  IMAD.WIDE R4, R123, 0x4, R124 ;  /* 0x000000047b047825 */ /* 0x010fca00078e027c */
[----:B------:R4:W-:Y:S04]  /*2ad50*/  STL.64 [R1+0xb78], R4 ;  /* 0x000b780401007387 */ /* 0x0009e80000100a00 */
[----:B------:R-:W3:Y:S04]  /*2ad60*/  LDL.LU R195, [R1+0x454] ;  /* 0x0004540001c37983 */ /* 0x000ee80000300800 */
        /* <DEDUP_REMOVED lines=24> */
[----:B------:R-:W3:Y:S01]  /*2aef0*/  LDL.LU R123, [R1+0x10] ;  /* 0x00001000017b7983 */ /* 0x000ee20000300800 */
[----:B-1----:R-:W-:-:S04]  /*2af00*/  IMAD.WIDE R6, R216, 0x4, R124 ;  /* 0x00000004d8067825 */ /* 0x002fc800078e027c */
[----:B----4-:R-:W-:-:S04]  /*2af10*/  IMAD.WIDE R4, R243, 0x4, R124 ;  /* 0x00000004f3047825 */ /* 0x010fc800078e027c */
[----:B--2---:R-:W-:-:S05]  /*2af20*/  IMAD.WIDE R10, R129, 0x4, R124 ;  /* 0x00000004810a7825 */ /* 0x004fca00078e027c */
[----:B------:R3:W-:Y:S04]  /*2af30*/  STL.64 [R1+0xb70], R10 ;  /* 0x000b700a01007387 */ /* 0x0007e80000100a00 */
[----:B------:R1:W-:Y:S04]  /*2af40*/  STL.64 [R1+0xb68], R6 ;  /* 0x000b680601007387 */ /* 0x0003e80000100a00 */
[----:B------:R2:W-:Y:S01]  /*2af50*/  STL.64 [R1+0xb60], R4 ;  /* 0x000b600401007387 */ /* 0x0005e20000100a00 */
[----:B---3--:R-:W-:-:S05]  /*2af60*/  IMAD.WIDE R10, R155, 0x4, R124 ;  /* 0x000000049b0a7825 */ /* 0x008fca00078e027c */
[----:B------:R3:W-:Y:S01]  /*2af70*/  STL.64 [R1+0xe88], R10 ;  /* 0x000e880a01007387 */ /* 0x0007e20000100a00 */
[----:B-1----:R-:W-:-:S05]  /*2af80*/  IMAD.WIDE R6, R179, 0x4, R124 ;  /* 0x00000004b3067825 */ /* 0x002fca00078e027c */
[----:B------:R1:W-:Y:S01]  /*2af90*/  STL.64 [R1+0xe80], R6 ;  /* 0x000e800601007387 */ /* 0x0003e20000100a00 */
[----:B--2---:R-:W-:-:S04]  /*2afa0*/  IMAD.WIDE R4, R195, 0x4, R124 ;  /* 0x00000004c3047825 */ /* 0x004fc800078e027c */
[--C-:B---3--:R-:W-:Y:S01]  /*2afb0*/  IMAD.WIDE R10, R211, 0x4, R124.reuse ;  /* 0x00000004d30a7825 */ /* 0x108fe200078e027c */
[----:B------:R2:W-:Y:S03]  /*2afc0*/  STL.64 [R1+0xe78], R4 ;  /* 0x000e780401007387 */ /* 0x0005e60000100a00 */
[--C-:B-1----:R-:W-:Y:S01]  /*2afd0*/  IMAD.WIDE R6, R57, 0x4, R124.reuse ;  /* 0x0000000439067825 */ /* 0x102fe200078e027c */
[----:B------:R1:W-:Y:S04]  /*2afe0*/  STL.64 [R1+0xe70], R10 ;  /* 0x000e700a01007387 */ /* 0x0003e80000100a00 */
[----:B------:R3:W-:Y:S01]  /*2aff0*/  STL.64 [R1+0xe38], R6 ;  /* 0x000e380601007387 */ /* 0x0007e20000100a00 */
[----:B--2---:R-:W-:-:S04]  /*2b000*/  IMAD.WIDE R4, R54, 0x4, R124 ;  /* 0x0000000436047825 */ /* 0x004fc800078e027c */
[--C-:B-1----:R-:W-:Y:S01]  /*2b010*/  IMAD.WIDE R10, R95, 0x4, R124.reuse ;  /* 0x000000045f0a7825 */ /* 0x102fe200078e027c */
        /* <DEDUP_REMOVED lines=59> */
[----:B-1----:R-:W-:-:S04]  /*2b3d0*/  IMAD.WIDE R4, R9, 0x4, R124 ;  /* 0x0000000409047825 */ /* 0x002fc800078e027c */
[--C-:B------:R-:W-:Y:S01]  /*2b3e0*/  IMAD.WIDE R8, R18, 0x4, R124.reuse ;  /* 0x0000000412087825 */ /* 0x100fe200078e027c */
[----:B------:R1:W-:Y:S01]  /*2b3f0*/  STL.64 [R1+0xb20], R4 ;  /* 0x000b200401007387 */ /* 0x0003e20000100a00 */
[----:B---3--:R-:W3:Y:S02]  /*2b400*/  LDC R10, c[0x0][0x230] ;  /* 0x00008c00ff0a7b82 */ /* 0x008ee40000000800 */
[--C-:B----4-:R-:W-:Y:S01]  /*2b410*/  IMAD.WIDE R6, R19, 0x4, R124.reuse ;  /* 0x0000000413067825 */ /* 0x110fe200078e027c */
[----:B------:R4:W-:Y:S04]  /*2b420*/  STL.64 [R1+0xb18], R8 ;  /* 0x000b180801007387 */ /* 0x0009e80000100a00 */
[----:B------:R4:W-:Y:S01]  /*2b430*/  STL.64 [R1+0xb10], R6 ;  /* 0x000b100601007387 */ /* 0x0009e20000100a00 */
[----:B------:R-:W2:Y:S01]  /*2b440*/  LDC R11, c[0x0][0x230] ;  /* 0x00008c00ff0b7b82 */ /* 0x000ea20000000800 */
        /* <DEDUP_REMOVED lines=31> */
[----:B------:R-:W-:Y:S02]  /*2b640*/  IMAD R218, R218, 0x78, RZ ;  /* 0x00000078dada7824 */ /* 0x000fe400078e02ff */
[--C-:B---3--:R-:W-:Y:S01]  /*2b650*/  IMAD.WIDE R8, R207, 0x4, R124.reuse ;  /* 0x00000004cf087825 */ /* 0x108fe200078e027c */
[----:B------:R1:W-:Y:S03]  /*2b660*/  STL.64 [R1+0xa90], R4 ;  /* 0x000a900401007387 */ /* 0x0003e60000100a00 */
[----:B------:R-:W-:Y:S02]  /*2b670*/  IMAD R230, R230, 0x7c, RZ ;  /* 0x0000007ce6e67824 */ /* 0x000fe400078e02ff */
[--C-:B----4-:R-:W-:Y:S01]  /*2b680*/  IMAD.WIDE R6, R215, 0x4, R124.reuse ;  /* 0x00000004d7067825 */ /* 0x110fe200078e027c */
[----:B------:R3:W-:Y:S01]  /*2b690*/  STL.64 [R1+0x540], R8 ;  /* 0x0005400801007387 */ /* 0x0007e20000100a00 */
[----:B------:R-:W4:Y:S02]  /*2b6a0*/  LDC R215, c[0x0][0x230] ;  /* 0x00008c00ffd77b82 */ /* 0x000f240000000800 */
[----:B-1----:R-:W-:Y:S01]  /*2b6b0*/  IMAD.WIDE R4, R223, 0x4, R124 ;  /* 0x00000004df047825 */ /* 0x002fe200078e027c */
[----:B------:R1:W-:Y:S03]  /*2b6c0*/  STL.64 [R1+0x520], R6 ;  /* 0x0005200601007387 */ /* 0x0003e60000100a00 */
[----:B------:R-:W-:-:S02]  /*2b6d0*/  IMAD R30, R108, 0x45, RZ ;  /* 0x000000456c1e7824 */ /* 0x000fc400078e02ff */
[C---:B------:R-:W-:Y:S02]  /*2b6e0*/  IMAD R46, R108.reuse, 0x49, RZ ;  /* 0x000000496c2e7824 */ /* 0x040fe400078e02ff */
[----:B------:R-:W-:Y:S02]  /*2b6f0*/  IMAD R88, R108, 0x55, RZ ;  /* 0x000000556c587824 */ /* 0x000fe400078e02ff */
[----:B------:R-:W-:Y:S02]  /*2b700*/  IMAD R134, R134, 0x61, RZ ;  /* 0x0000006186867824 */ /* 0x000fe400078e02ff */
[----:B------:R-:W-:Y:S02]  /*2b710*/  IMAD R162, R162, 0x69, RZ ;  /* 0x00000069a2a27824 */ /* 0x000fe400078e02ff */
[----:B------:R-:W-:Y:S02]  /*2b720*/  IMAD R176, R176, 0x6d, RZ ;  /* 0x0000006db0b07824 */ /* 0x000fe400078e02ff */
[----:B------:R-:W-:-:S02]  /*2b730*/  IMAD R50, R108, 0x4a, RZ ;  /* 0x0000004a6c327824 */ /* 0x000fc400078e02ff */
[----:B------:R-:W-:Y:S02]  /*2b740*/  IMAD R138, R138, 0x62, RZ ;  /* 0x000000628a8a7824 */ /* 0x000fe400078e02ff */
[----:B------:R-:W-:Y:S02]  /*2b750*/  IMAD R152, R152, 0x66, RZ ;  /* 0x0000006698987824 */ /* 0x000fe400078e02ff */
[----:B------:R-:W-:Y:S02]  /*2b760*/  IMAD R166, R166, 0x6a, RZ ;  /* 0x0000006aa6a67824 */ /* 0x000fe400078e02ff */
[----:B------:R-:W-:Y:S02]  /*2b770*/  IMAD R194, R194, 0x72, RZ ;  /* 0x00000072c2c27824 */ /* 0x000fe400078e02ff */
[----:B------:R-:W-:Y:S02]  /*2b780*/  IMAD R224, R224, 0x7a, RZ ;  /* 0x0000007ae0e07824 */ /* 0x000fe400078e02ff */
[----:B------:R-:W-:-:S02]  /*2b790*/  VIADD R126, R126, 0xffffffa0 ;  /* 0xffffffa07e7e7836 */ /* 0x000fc40000000000 */
[----:B------:R-:W-:Y:S01]  /*2b7a0*/  VIADD R182, R182, 0xffffff90 ;  /* 0xffffff90b6b67836 */ /* 0x000fe20000000000 */
[----:B------:R-:W-:Y:S01]  /*2b7b0*/  LOP3.LUT R227, R227, 0x40, RZ, 0xfc, !PT ;  /* 0x00000040e3e37812 */ /* 0x000fe200078efcff */
[--C-:B---3--:R-:W-:Y:S01]  /*2b7c0*/  IMAD.WIDE R8, R231, 0x4, R124.reuse ;  /* 0x00000004e7087825 */ /* 0x108fe200078e027c */
[----:B------:R3:W-:Y:S01]  /*2b7d0*/  STL.64 [R1+0x500], R4 ;  /* 0x0005000401007387 */ /* 0x0007e20000100a00 */
[----:B------:R-:W4:Y:S02]  /*2b7e0*/  LDC R247, c[0x0][0x238] ;  /* 0x00008e00fff77b82 */ /* 0x000f240000000800 */
[--C-:B-1----:R-:W-:Y:S01]  /*2b7f0*/  IMAD.WIDE R6, R210, 0x4, R124.reuse ;  /* 0x00000004d2067825 */ /* 0x102fe200078e027c */
[----:B------:R-:W-:Y:S04]  /*2b800*/  STL.64 [R1+0x4e0], R8 ;  /* 0x0004e00801007387 */ /* 0x000fe80000100a00 */
[----:B------:R-:W2:Y:S01]  /*2b810*/  LDL.LU R155, [R1+0x380] ;  /* 0x00038000019b7983 */ /* 0x000ea20000300800 */
[----:B------:R-:W-:Y:S01]  /*2b820*/  IMAD R186, R186, 0x70, RZ ;  /* 0x00000070baba7824 */ /* 0x000fe200078e02ff */
[----:B------:R-:W1:Y:S01]  /*2b830*/  LDC R210, c[0x0][0x238] ;  /* 0x00008e00ffd27b82 */ /* 0x000e620000000800 */
[--C-:B---3--:R-:W-:Y:S01]  /*2b840*/  IMAD.WIDE R4, R209, 0x4, R124.reuse ;  /* 0x00000004d1047825 */ /* 0x108fe200078e027c */
[----:B------:R-:W-:Y:S04]  /*2b850*/  STL.64 [R1+0x4c0], R6 ;  /* 0x0004c00601007387 */ /* 0x000fe80000100a00 */
[----:B------:R-:W3:Y:S04]  /*2b860*/  LDL.LU R179, [R1+0x37c] ;  /* 0x00037c0001b37983 */ /* 0x000ee80000300800 */
        /* <DEDUP_REMOVED lines=27> */
[----:B----4-:R-:W-:-:S04]  /*2ba20*/  IMAD.WIDE R4, R208, 0x4, R124 ;  /* 0x00000004d0047825 */ /* 0x010fc800078e027c */
[--C-:B------:R-:W-:Y:S01]  /*2ba30*/  IMAD.WIDE R8, R236, 0x4, R124.reuse ;  /* 0x00000004ec087825 */ /* 0x100fe200078e027c */
[----:B------:R2:W-:Y:S03]  /*2ba40*/  STL.64 [R1+0x480], R4 ;  /* 0x0004800401007387 */ /* 0x0005e60000100a00 */
[--C-:B------:R-:W-:Y:S01]  /*2ba50*/  IMAD.WIDE R6, R245, 0x4, R124.reuse ;  /* 0x00000004f5067825 */ /* 0x100fe200078e027c */
[----:B------:R3:W-:Y:S04]  /*2ba60*/  STL.64 [R1+0x460], R8 ;  /* 0x0004600801007387 */ /* 0x0007e80000100a00 */
[----:B------:R4:W-:Y:S01]  /*2ba70*/  STL.64 [R1+0x440], R6 ;  /* 0x0004400601007387 */ /* 0x0009e20000100a00 */
[----:B--2---:R-:W-:-:S05]  /*2ba80*/  IMAD.WIDE R4, R155, 0x4, R124 ;  /* 0x000000049b047825 */ /* 0x004fca00078e027c */
[----:B------:R2:W-:Y:S01]  /*2ba90*/  STL.64 [R1+0xa88], R4 ;  /* 0x000a880401007387 */ /* 0x0005e20000100a00 */
[----:B---3--:R-:W-:-:S05]  /*2baa0*/  IMAD.WIDE R8, R179, 0x4, R124 ;  /* 0x00000004b3087825 */ /* 0x008fca00078e027c */
[----:B------:R3:W-:Y:S01]  /*2bab0*/  STL.64 [R1+0xa70], R8 ;  /* 0x000a700801007387 */ /* 0x0007e20000100a00 */
[----:B----4-:R-:W-:-:S04]  /*2bac0*/  IMAD.WIDE R6, R195, 0x4, R124 ;  /* 0x00000004c3067825 */ /* 0x010fc800078e027c */
[--C-:B--2---:R-:W-:Y:S01]  /*2bad0*/  IMAD.WIDE R4, R211, 0x4, R124.reuse ;  /* 0x00000004d3047825 */ /* 0x104fe200078e027c */
[----:B------:R2:W-:Y:S03]  /*2bae0*/  STL.64 [R1+0xa38], R6 ;  /* 0x000a380601007387 */ /* 0x0005e60000100a00 */
[--C-:B---3--:R-:W-:Y:S01]  /*2baf0*/  IMAD.WIDE R8, R57, 0x4, R124.reuse ;  /* 0x0000000439087825 */ /* 0x108fe200078e027c */
[----:B------:R3:W-:Y:S04]  /*2bb00*/  STL.64 [R1+0xa20], R4 ;  /* 0x000a200401007387 */ /* 0x0007e80000100a00 */
[----:B------:R4:W-:Y:S01]  /*2bb10*/  STL.64 [R1+0xa08], R8 ;  /* 0x000a080801007387 */ /* 0x0009e20000100a00 */
[----:B--2---:R-:W-:-:S04]  /*2bb20*/  IMAD.WIDE R6, R54, 0x4, R124 ;  /* 0x0000000436067825 */ /* 0x004fc800078e027c */
[--C-:B---3--:R-:W-:Y:S01]  /*2bb30*/  IMAD.WIDE R4, R95, 0x4, R124.reuse ;  /* 0x000000045f047825 */ /* 0x108fe200078e027c */
[----:B------:R2:W-:Y:S03]  /*2bb40*/  STL.64 [R1+0x9f0], R6 ;  /* 0x0009f00601007387 */ /* 0x0005e60000100a00 */
[--C-:B----4-:R-:W-:Y:S01]  /*2bb50*/  IMAD.WIDE R8, R104, 0x4, R124.reuse ;  /* 0x0000000468087825 */ /* 0x110fe200078e027c */
        /* <DEDUP_REMOVED lines=37> */
[----:B------:R-:W-:Y:S01]  /*2bdb0*/  STL.64 [R1+0x810], R8 ;  /* 0x0008100801007387 */ /* 0x000fe20000100a00 */
[----:B--2---:R-:W-:-:S03]  /*2bdc0*/  IMAD.WIDE R6, R122, 0x4, R124 ;  /* 0x000000047a067825 */ /* 0x004fc600078e027c */
[----:B------:R-:W2:Y:S01]  /*2bdd0*/  LDL.LU R112, [R1+0x204] ;  /* 0x0002040001707983 */ /* 0x000ea20000300800 */
[----:B---3--:R-:W-:-:S03]  /*2bde0*/  IMAD.WIDE R4, R123, 0x4, R124 ;  /* 0x000000047b047825 */ /* 0x008fc600078e027c */
[----:B------:R-:W-:Y:S04]  /*2bdf0*/  STL.64 [R1+0x7f8], R6 ;  /* 0x0007f80601007387 */ /* 0x000fe80000100a00 */
[----:B------:R-:W3:Y:S04]  /*2be00*/  LDL.LU R120, [R1+0x200] ;  /* 0x0002000001787983 */ /* 0x000ee80000300800 */
[----:B------:R2:W-:Y:S04]  /*2be10*/  STL.64 [R1+0x7e0], R4 ;  /* 0x0007e00401007387 */ /* 0x0005e80000100a00 */
        /* <DEDUP_REMOVED lines=28> */
[----:B------:R-:W4:Y:S01]  /*2bfe0*/  LDL.LU R123, [R1] ;  /* 0x00000000017b7983 */ /* 0x000f220000300800 */
[----:B--2---:R-:W-:-:S04]  /*2bff0*/  IMAD.WIDE R4, R112, 0x4, R124 ;  /* 0x0000000470047825 */ /* 0x004fc800078e027c */
[--C-:B---3--:R-:W-:Y:S01]  /*2c000*/  IMAD.WIDE R8, R120, 0x4, R124.reuse ;  /* 0x0000000478087825 */ /* 0x108fe200078e027c */
[----:B------:R2:W-:Y:S04]  /*2c010*/  STL.64 [R1+0x7c8], R4 ;  /* 0x0007c80401007387 */ /* 0x0005e80000100a00 */
        /* <DEDUP_REMOVED lines=56> */
[----:B------:R-:W2:Y:S04]  /*2c3a0*/  LDL.LU R55, [R1+0x534] ;  /* 0x0005340001377983 */ /* 0x000ea80000300800 */
[----:B------:R4:W-:Y:S01]  /*2c3b0*/  STL.64 [R1+0x4f8], R6 ;  /* 0x0004f80601007387 */ /* 0x0009e20000100a00 */
[----:B---3--:R-:W-:-:S03]  /*2c3c0*/  IMAD.WIDE R4, R123, 0x4, R124 ;  /* 0x000000047b047825 */ /* 0x008fc600078e027c */
[----:B------:R-:W3:Y:S04]  /*2c3d0*/  LDL.LU R59, [R1+0x528] ;  /* 0x00052800013b7983 */ /* 0x000ee80000300800 */
[----:B------:R1:W-:Y:S01]  /*2c3e0*/  STL.64 [R1+0x4d8], R4 ;  /* 0x0004d80401007387 */ /* 0x0003e20000100a00 */
[----:B----4-:R-:W-:-:S03]  /*2c3f0*/  IMAD.WIDE R6, R251, 0x4, R124 ;  /* 0x00000004fb067825 */ /* 0x010fc600078e027c */
[----:B------:R-:W4:Y:S04]  /*2c400*/  LDL.LU R195, [R1+0x50c] ;  /* 0x00050c0001c37983 */ /* 0x000f280000300800 */
[----:B------:R1:W-:Y:S02]  /*2c410*/  STL.64 [R1+0x4b8], R6 ;  /* 0x0004b80601007387 */ /* 0x0003e40000100a00 */
[--C-:B-1----:R-:W-:Y:S02]  /*2c420*/  IMAD.WIDE R4, R234, 0x4, R124.reuse ;  /* 0x00000004ea047825 */ /* 0x102fe400078e027c */
[----:B------:R-:W4:Y:S01]  /*2c430*/  LDL.LU R211, [R1+0x508] ;  /* 0x0005080001d37983 */ /* 0x000f220000300800 */
[----:B------:R-:W1:Y:S03]  /*2c440*/  LDC R234, c[0x0][0x238] ;  /* 0x00008e00ffea7b82 */ /* 0x000e660000000800 */
        /* <DEDUP_REMOVED lines=22> */
[----:B------:R-:W-:-:S04]  /*2c5b0*/  IMAD.WIDE R8, R233, 0x4, R124 ;  /* 0x00000004e9087825 */ /* 0x000fc800078e027c */
[--C-:B------:R-:W-:Y:S01]  /*2c5c0*/  IMAD.WIDE R6, R237, 0x4, R124.reuse ;  /* 0x00000004ed067825 */ /* 0x100fe200078e027c */
[----:B------:R-:W-:Y:S03]  /*2c5d0*/  STL.64 [R1+0x478], R8 ;  /* 0x0004780801007387 */ /* 0x000fe60000100a00 */
[--C-:B-1----:R-:W-:Y:S01]  /*2c5e0*/  IMAD.WIDE R4, R246, 0x4, R124.reuse ;  /* 0x00000004f6047825 */ /* 0x102fe200078e027c */
[----:B------:R-:W4:Y:S01]  /*2c5f0*/  LDL.LU R123, [R1+0x2f0] ;  /* 0x0002f000017b7983 */ /* 0x000f220000300800 */
[----:B------:R-:W1:Y:S03]  /*2c600*/  LDC R246, c[0x0][0x238] ;  /* 0x00008e00fff67b82 */ /* 0x000e660000000800 */
[----:B------:R2:W-:Y:S04]  /*2c610*/  STL.64 [R1+0x458], R6 ;  /* 0x0004580601007387 */ /* 0x0005e80000100a00 */
[----:B------:R3:W-:Y:S01]  /*2c620*/  STL.64 [R1+0x438], R4 ;  /* 0x0004380401007387 */ /* 0x0007e20000100a00 */
[----:B--2---:R-:W-:-:S03]  /*2c630*/  IMAD.WIDE R6, R55, 0x4, R124 ;  /* 0x0000000437067825 */ /* 0x004fc600078e027c */
[----:B------:R-:W2:Y:S04]  /*2c640*/  LDL.LU R55, [R1+0x2ec] ;  /* 0x0002ec0001377983 */ /* 0x000ea80000300800 */
[----:B------:R4:W-:Y:S01]  /*2c650*/  STL.64 [R1+0xa80], R6 ;  /* 0x000a800601007387 */ /* 0x0009e20000100a00 */
[----:B---3--:R-:W-:-:S03]  /*2c660*/  IMAD.WIDE R4, R59, 0x4, R124 ;  /* 0x000000043b047825 */ /* 0x008fc600078e027c */
[----:B------:R-:W3:Y:S04]  /*2c670*/  LDL.LU R59, [R1+0x2d4] ;  /* 0x0002d400013b7983 */ /* 0x000ee80000300800 */
[----:B------:R1:W-:Y:S01]  /*2c680*/  STL.64 [R1+0xa68], R4 ;  /* 0x000a680401007387 */ /* 0x0003e20000100a00 */
[----:B----4-:R-:W-:-:S05]  /*2c690*/  IMAD.WIDE R6, R195, 0x4, R124 ;  /* 0x00000004c3067825 */ /* 0x010fca00078e027c */
[----:B------:R4:W-:Y:S01]  /*2c6a0*/  STL.64 [R1+0xa30], R6 ;  /* 0x000a300601007387 */ /* 0x0009e20000100a00 */
[----:B-1----:R-:W-:-:S04]  /*2c6b0*/  IMAD.WIDE R4, R211, 0x4, R124 ;  /* 0x00000004d3047825 */ /* 0x002fc800078e027c */
[--C-:B------:R-:W-:Y:S01]  /*2c6c0*/  IMAD.WIDE R8, R57, 0x4, R124.reuse ;  /* 0x0000000439087825 */ /* 0x100fe200078e027c */
[----:B------:R1:W-:Y:S03]  /*2c6d0*/  STL.64 [R1+0xa18], R4 ;  /* 0x000a180401007387 */ /* 0x0003e60000100a00 */
        /* <DEDUP_REMOVED lines=37> */
[----:B------:R-:W-:Y:S04]  /*2c930*/  STL.64 [R1+0x850], R8 ;  /* 0x0008500801007387 */ /* 0x000fe80000100a00 */
[----:B------:R-:W4:Y:S01]  /*2c940*/  LDL.LU R155, [R1+0x2c8] ;  /* 0x0002c800019b7983 */ /* 0x000f220000300800 */
[----:B-1----:R-:W-:-:S03]  /*2c950*/  IMAD.WIDE R4, R122, 0x4, R124 ;  /* 0x000000047a047825 */ /* 0x002fc600078e027c */
[----:B------:R-:W-:Y:S04]  /*2c960*/  STL.64 [R1+0x838], R6 ;  /* 0x0008380601007387 */ /* 0x000fe80000100a00 */
[----:B------:R-:W4:Y:S04]  /*2c970*/  LDL.LU R179, [R1+0x2c4] ;  /* 0x0002c40001b37983 */ /* 0x000f280000300800 */
[----:B------:R1:W-:Y:S04]  /*2c980*/  STL.64 [R1+0x820], R4 ;  /* 0x0008200401007387 */ /* 0x0003e80000100a00 */
[----:B------:R-:W4:Y:S04]  /*2c990*/  LDL.LU R235, [R1+0x2c0] ;  /* 0x0002c00001eb7983 */ /* 0x000f280000300800 */
[----:B------:R-:W4:Y:S01]  /*2c9a0*/  LDL.LU R122, [R1+0x2bc] ;  /* 0x0002bc00017a7983 */ /* 0x000f220000300800 */
[----:B-1----:R-:W-:-:S03]  /*2c9b0*/  IMAD.WIDE R4, R123, 0x4, R124 ;  /* 0x000000047b047825 */ /* 0x002fc600078e027c */
[----:B------:R-:W4:Y:S04]  /*2c9c0*/  LDL.LU R123, [R1+0x2b4] ;  /* 0x0002b400017b7983 */ /* 0x000f280000300800 */
[----:B------:R3:W-:Y:S04]  /*2c9d0*/  STL.64 [R1+0x808], R4 ;  /* 0x0008080401007387 */ /* 0x0007e80000100a00 */
[----:B------:R-:W4:Y:S01]  /*2c9e0*/  LDL.LU R195, [R1+0x2b0] ;  /* 0x0002b00001c37983 */ /* 0x000f220000300800 */
[----:B--2---:R-:W-:-:S05]  /*2c9f0*/  IMAD.WIDE R6, R55, 0x4, R124 ;  /* 0x0000000437067825 */ /* 0x004fca00078e027c */
[----:B------:R-:W-:Y:S01]  /*2ca00*/  STL.64 [R1+0x7f0], R6 ;  /* 0x0007f00601007387 */ /* 0x000fe20000100a00 */
[----:B---3--:R-:W-:-:S03]  /*2ca10*/  IMAD.WIDE R4, R59, 0x4, R124 ;  /* 0x000000043b047825 */ /* 0x008fc600078e027c */
[----:B------:R-:W2:Y:S04]  /*2ca20*/  LDL.LU R211, [R1+0x2a8] ;  /* 0x0002a80001d37983 */ /* 0x000ea80000300800 */
        /* <DEDUP_REMOVED lines=22> */
[----:B----4-:R-:W-:-:S05]  /*2cb90*/  IMAD.WIDE R8, R155, 0x4, R124 ;  /* 0x000000049b087825 */ /* 0x010fca00078e027c */
[----:B------:R-:W-:Y:S01]  /*2cba0*/  STL.64 [R1+0x7c0], R8 ;  /* 0x0007c00801007387 */ /* 0x000fe20000100a00 */
[----:B-1----:R-:W-:-:S03]  /*2cbb0*/  IMAD.WIDE R4, R235, 0x4, R124 ;  /* 0x00000004eb047825 */ /* 0x002fc600078e027c */
[----:B------:R-:W4:Y:S01]  /*2cbc0*/  LDL.LU R235, [R1+0x48] ;  /* 0x0000480001eb7983 */ /* 0x000f220000300800 */
[----:B------:R-:W-:-:S05]  /*2cbd0*/  IMAD.WIDE R6, R179, 0x4, R124 ;  /* 0x00000004b3067825 */ /* 0x000fca00078e027c */
[----:B------:R1:W-:Y:S04]  /*2cbe0*/  STL.64 [R1+0x7a8], R6 ;  /* 0x0007a80601007387 */ /* 0x0003e80000100a00 */
[----:B------:R1:W-:Y:S02]  /*2cbf0*/  STL.64 [R1+0x790], R4 ;  /* 0x0007900401007387 */ /* 0x0003e40000100a00 */
[--C-:B-1----:R-:W-:Y:S02]  /*2cc00*/  IMAD.WIDE R6, R122, 0x4, R124.reuse ;  /* 0x000000047a067825 */ /* 0x102fe400078e027c */
[----:B------:R-:W4:Y:S02]  /*2cc10*/  LDL.LU R122, [R1+0x34] ;  /* 0x00003400017a7983 */ /* 0x000f240000300800 */
[----:B------:R-:W-:-:S02]  /*2cc20*/  IMAD.WIDE R4, R123, 0x4, R124 ;  /* 0x000000047b047825 */ /* 0x000fc400078e027c */
[----:B------:R1:W-:Y:S04]  /*2cc30*/  STL.64 [R1+0x778], R6 ;  /* 0x0007780601007387 */ /* 0x0003e80000100a00 */
[----:B------:R-:W4:Y:S04]  /*2cc40*/  LDL.LU R123, [R1+0x30] ;  /* 0x00003000017b7983 */ /* 0x000f280000300800 */
        /* <DEDUP_REMOVED lines=46> */
[----:B------:R-:W-:Y:S04]  /*2cf30*/  STL.64 [R1+0x550], R6 ;  /* 0x0005500601007387 */ /* 0x000fe80000100a00 */
[----:B------:R-:W3:Y:S04]  /*2cf40*/  LDL.LU R179, [R1+0x28] ;  /* 0x0000280001b37983 */ /* 0x000ee80000300800 */
[----:B------:R4:W-:Y:S04]  /*2cf50*/  STL.64 [R1+0x530], R4 ;  /* 0x0005300401007387 */ /* 0x0009e80000100a00 */
[----:B------:R-:W3:Y:S04]  /*2cf60*/  LDL.LU R195, [R1+0x24] ;  /* 0x0000240001c37983 */ /* 0x000ee80000300800 */
[----:B------:R-:W3:Y:S01]  /*2cf70*/  LDL.LU R59, [R1+0x654] ;  /* 0x00065400013b7983 */ /* 0x000ee20000300800 */
[----:B----4-:R-:W-:-:S03]  /*2cf80*/  IMAD.WIDE R4, R235, 0x4, R124 ;  /* 0x00000004eb047825 */ /* 0x010fc600078e027c */
[----:B------:R-:W4:Y:S04]  /*2cf90*/  LDL.LU R235, [R1+0x650] ;  /* 0x0006500001eb7983 */ /* 0x000f280000300800 */
[----:B------:R1:W-:Y:S04]  /*2cfa0*/  STL.64 [R1+0x510], R4 ;  /* 0x0005100401007387 */ /* 0x0003e80000100a00 */
[----:B------:R-:W4:Y:S01]  /*2cfb0*/  LDL.LU R211, [R1+0x63c] ;  /* 0x00063c0001d37983 */ /* 0x000f220000300800 */
[----:B------:R-:W-:-:S05]  /*2cfc0*/  IMAD.WIDE R6, R122, 0x4, R124 ;  /* 0x000000047a067825 */ /* 0x000fca00078e027c */
[----:B------:R3:W-:Y:S01]  /*2cfd0*/  STL.64 [R1+0x4f0], R6 ;  /* 0x0004f00601007387 */ /* 0x0007e20000100a00 */
[----:B-1----:R-:W-:-:S03]  /*2cfe0*/  IMAD.WIDE R4, R123, 0x4, R124 ;  /* 0x000000047b047825 */ /* 0x002fc600078e027c */
[----:B------:R-:W4:Y:S04]  /*2cff0*/  LDL.LU R57, [R1+0x638] ;  /* 0x0006380001397983 */ /* 0x000f280000300800 */
        /* <DEDUP_REMOVED lines=22> */
[----:B--2---:R-:W-:-:S05]  /*2d160*/  IMAD.WIDE R8, R155, 0x4, R124 ;  /* 0x000000049b087825 */ /* 0x004fca00078e027c */
[----:B------:R2:W-:Y:S01]  /*2d170*/  STL.64 [R1+0x4b0], R8 ;  /* 0x0004b00801007387 */ /* 0x0005e20000100a00 */
[----:B---3--:R-:W-:-:S05]  /*2d180*/  IMAD.WIDE R6, R179, 0x4, R124 ;  /* 0x00000004b3067825 */ /* 0x008fca00078e027c */
[----:B------:R3:W-:Y:S01]  /*2d190*/  STL.64 [R1+0x490], R6 ;  /* 0x0004900601007387 */ /* 0x0007e20000100a00 */
[----:B-1----:R-:W-:-:S04]  /*2d1a0*/  IMAD.WIDE R4, R195, 0x4, R124 ;  /* 0x00000004c3047825 */ /* 0x002fc800078e027c */
[--C-:B--2---:R-:W-:Y:S01]  /*2d1b0*/  IMAD.WIDE R8, R238, 0x4, R124.reuse ;  /* 0x00000004ee087825 */ /* 0x104fe200078e027c */
[----:B------:R4:W-:Y:S01]  /*2d1c0*/  STL.64 [R1+0x470], R4 ;  /* 0x0004700401007387 */ /* 0x0009e20000100a00 */
[----:B------:R-:W1:Y:S02]  /*2d1d0*/  LDC R238, c[0x0][0x238] ;  /* 0x00008e00ffee7b82 */ /* 0x000e640000000800 */
[--C-:B---3--:R-:W-:Y:S01]  /*2d1e0*/  IMAD.WIDE R6, R59, 0x4, R124.reuse ;  /* 0x000000043b067825 */ /* 0x108fe200078e027c */
[----:B------:R-:W-:Y:S04]  /*2d1f0*/  STL.64 [R1+0x450], R8 ;  /* 0x0004500801007387 */ /* 0x000fe80000100a00 */
[----:B------:R-:W2:Y:S01]  /*2d200*/  LDL.LU R59, [R1+0x4ec] ;  /* 0x0004ec00013b7983 */ /* 0x000ea20000300800 */
[----:B----4-:R-:W-:-:S03]  /*2d210*/  IMAD.WIDE R4, R235, 0x4, R124 ;  /* 0x00000004eb047825 */ /* 0x010fc600078e027c */
[----:B------:R3:W-:Y:S04]  /*2d220*/  STL.64 [R1+0xa78], R6 ;  /* 0x000a780601007387 */ /* 0x0007e80000100a00 */
[----:B------:R-:W4:Y:S04]  /*2d230*/  LDL.LU R235, [R1+0x4cc] ;  /* 0x0004cc0001eb7983 */ /* 0x000f280000300800 */
[----:B------:R1:W-:Y:S01]  /*2d240*/  STL.64 [R1+0xa60], R4 ;  /* 0x000a600401007387 */ /* 0x0003e20000100a00 */
[----:B---3--:R-:W-:-:S05]  /*2d250*/  IMAD.WIDE R6, R211, 0x4, R124 ;  /* 0x00000004d3067825 */ /* 0x008fca00078e027c */
[----:B------:R3:W-:Y:S01]  /*2d260*/  STL.64 [R1+0xa28], R6 ;  /* 0x000a280601007387 */ /* 0x0007e20000100a00 */
[----:B-1----:R-:W-:-:S05]  /*2d270*/  IMAD.WIDE R4, R57, 0x4, R124 ;  /* 0x0000000439047825 */ /* 0x002fca00078e027c */
[----:B------:R1:W-:Y:S01]  /*2d280*/  STL.64 [R1+0xa10], R4 ;  /* 0x000a100401007387 */ /* 0x0003e20000100a00 */
[----:B------:R-:W-:-:S04]  /*2d290*/  IMAD.WIDE R8, R54, 0x4, R124 ;  /* 0x0000000436087825 */ /* 0x000fc800078e027c */
[--C-:B---3--:R-:W-:Y:S01]  /*2d2a0*/  IMAD.WIDE R6, R95, 0x4, R124.reuse ;  /* 0x000000045f067825 */ /* 0x108fe200078e027c */
[----:B------:R3:W-:Y:S03]  /*2d2b0*/  STL.64 [R1+0x9f8], R8 ;  /* 0x0009f80801007387 */ /* 0x0007e60000100a00 */
[--C-:B-1----:R-:W-:Y:S01]  /*2d2c0*/  IMAD.WIDE R4, R104, 0x4, R124.reuse ;  /* 0x0000000468047825 */ /* 0x102fe200078e027c */
[----:B------:R1:W-:Y:S04]  /*2d2d0*/  STL.64 [R1+0x9e0], R6 ;  /* 0x0009e00601007387 */ /* 0x0003e80000100a00 */
[----:B------:R1:W-:Y:S01]  /*2d2e0*/  STL.64 [R1+0x9c8], R4 ;  /* 0x0009c80401007387 */ /* 0x0003e20000100a00 */
[----:B---3--:R-:W-:-:S04]  /*2d2f0*/  IMAD.WIDE R8, R113, 0x4, R124 ;  /* 0x0000000471087825 */ /* 0x008fc800078e027c */
[--C-:B-1----:R-:W-:Y:S01]  /*2d300*/  IMAD.WIDE R6, R121, 0x4, R124.reuse ;  /* 0x0000000479067825 */ /* 0x102fe200078e027c */
        /* <DEDUP_REMOVED lines=30> */
[----:B------:R-:W-:Y:S03]  /*2d4f0*/  STL.64 [R1+0x848], R8 ;  /* 0x0008480801007387 */ /* 0x000fe60000100a00 */
[--C-:B------:R-:W-:Y:S01]  /*2d500*/  IMAD.WIDE R4, R123, 0x4, R124.reuse ;  /* 0x000000047b047825 */ /* 0x100fe200078e027c */
[----:B------:R-:W3:Y:S04]  /*2d510*/  LDL.LU R129, [R1+0x42c] ;  /* 0x00042c0001817983 */ /* 0x000ee80000300800 */
[----:B------:R2:W-:Y:S04]  /*2d520*/  STL.64 [R1+0x830], R6 ;  /* 0x0008300601007387 */ /* 0x0005e80000100a00 */
[----:B------:R-:W3:Y:S04]  /*2d530*/  LDL.LU R155, [R1+0x428] ;  /* 0x00042800019b7983 */ /* 0x000ee80000300800 */
[----:B------:R4:W-:Y:S04]  /*2d540*/  STL.64 [R1+0x818], R4 ;  /* 0x0008180401007387 */ /* 0x0009e80000100a00 */
[----:B------:R-:W3:Y:S04]  /*2d550*/  LDL.LU R179, [R1+0x420] ;  /* 0x0004200001b37983 */ /* 0x000ee80000300800 */
[----:B------:R-:W3:Y:S04]  /*2d560*/  LDL.LU R195, [R1+0x418] ;  /* 0x0004180001c37983 */ /* 0x000ee80000300800 */
[----:B------:R-:W3:Y:S04]  /*2d570*/  LDL.LU R122, [R1+0x3f4] ;  /* 0x0003f400017a7983 */ /* 0x000ee80000300800 */
[----:B------:R-:W3:Y:S04]  /*2d580*/  LDL.LU R123, [R1+0x3f0] ;  /* 0x0003f000017b7983 */ /* 0x000ee80000300800 */
[----:B------:R-:W3:Y:S01]  /*2d590*/  LDL.LU R211, [R1+0x3d8] ;  /* 0x0003d80001d37983 */ /* 0x000ee20000300800 */
[----:B--2---:R-:W-:-:S05]  /*2d5a0*/  IMAD.WIDE R6, R59, 0x4, R124 ;  /* 0x000000043b067825 */ /* 0x004fca00078e027c */
[----:B------:R1:W-:Y:S01]  /*2d5b0*/  STL.64 [R1+0x800], R6 ;  /* 0x0008000601007387 */ /* 0x0003e20000100a00 */
[----:B----4-:R-:W-:-:S03]  /*2d5c0*/  IMAD.WIDE R4, R235, 0x4, R124 ;  /* 0x00000004eb047825 */ /* 0x010fc600078e027c */
[----:B------:R-:W2:Y:S04]  /*2d5d0*/  LDL.LU R57, [R1+0x3b4] ;  /* 0x0003b40001397983 */ /* 0x000ea80000300800 */
[----:B------:R4:W-:Y:S04]  /*2d5e0*/  STL.64 [R1+0x7e8], R4 ;  /* 0x0007e80401007387 */ /* 0x0009e80000100a00 */
        /* <DEDUP_REMOVED lines=21> */
[----:B---3--:R-:W-:-:S05]  /*2d740*/  IMAD.WIDE R8, R129, 0x4, R124 ;  /* 0x0000000481087825 */ /* 0x008fca00078e027c */
[----:B------:R3:W-:Y:S01]  /*2d750*/  STL.64 [R1+0x7d0], R8 ;  /* 0x0007d00801007387 */ /* 0x0007e20000100a00 */
[----:B-1----:R-:W-:-:S05]  /*2d760*/  IMAD.WIDE R6, R155, 0x4, R124 ;  /* 0x000000049b067825 */ /* 0x002fca00078e027c */
[----:B------:R1:W-:Y:S01]  /*2d770*/  STL.64 [R1+0x7b8], R6 ;  /* 0x0007b80601007387 */ /* 0x0003e20000100a00 */
[----:B----4-:R-:W-:-:S04]  /*2d780*/  IMAD.WIDE R4, R179, 0x4, R124 ;  /* 0x00000004b3047825 */ /* 0x010fc800078e027c */
[--C-:B---3--:R-:W-:Y:S01]  /*2d790*/  IMAD.WIDE R8, R195, 0x4, R124.reuse ;  /* 0x00000004c3087825 */ /* 0x108fe200078e027c */
[----:B------:R3:W-:Y:S03]  /*2d7a0*/  STL.64 [R1+0x7a0], R4 ;  /* 0x0007a00401007387 */ /* 0x0007e60000100a00 */
[--C-:B-1----:R-:W-:Y:S01]  /*2d7b0*/  IMAD.WIDE R6, R122, 0x4, R124.reuse ;  /* 0x000000047a067825 */ /* 0x102fe200078e027c */
[----:B------:R1:W-:Y:S04]  /*2d7c0*/  STL.64 [R1+0x788], R8 ;  /* 0x0007880801007387 */ /* 0x0003e80000100a00 */
[----:B------:R-:W4:Y:S01]  /*2d7d0*/  LDL.LU R122, [R1+0x80] ;  /* 0x00008000017a7983 */ /* 0x000f220000300800 */
[----:B---3--:R-:W-:-:S03]  /*2d7e0*/  IMAD.WIDE R4, R123, 0x4, R124 ;  /* 0x000000047b047825 */ /* 0x008fc600078e027c */
[----:B------:R-:W-:Y:S01]  /*2d7f0*/  STL.64 [R1+0x770], R6 ;  /* 0x0007700601007387 */ /* 0x000fe20000100a00 */
[----:B-1----:R-:W-:-:S03]  /*2d800*/  IMAD.WIDE R8, R211, 0x4, R124 ;  /* 0x00000004d3087825 */ /* 0x002fc600078e027c */
[----:B------:R-:W3:Y:S04]  /*2d810*/  LDL.LU R123, [R1+0x78] ;  /* 0x00007800017b7983 */ /* 0x000ee80000300800 */
[----:B------:R2:W-:Y:S04]  /*2d820*/  STL.64 [R1+0x758], R4 ;  /* 0x0007580401007387 */ /* 0x0005e80000100a00 */
[----:B------:R1:W-:Y:S01]  /*2d830*/  STL.64 [R1+0x740], R8 ;  /* 0x0007400801007387 */ /* 0x0003e20000100a00 */
[----:B--2---:R-:W-:-:S04]  /*2d840*/  IMAD.WIDE R4, R57, 0x4, R124 ;  /* 0x0000000439047825 */ /* 0x004fc800078e027c */
[--C-:B------:R-:W-:Y:S01]  /*2d850*/  IMAD.WIDE R6, R54, 0x4, R124.reuse ;  /* 0x0000000436067825 */ /* 0x100fe200078e027c */
[----:B------:R2:W-:Y:S03]  /*2d860*/  STL.64 [R1+0x728], R4 ;  /* 0x0007280401007387 */ /* 0x0005e60000100a00 */
[--C-:B-1----:R-:W-:Y:S01]  /*2d870*/  IMAD.WIDE R8, R95, 0x4, R124.reuse ;  /* 0x000000045f087825 */ /* 0x102fe200078e027c */
[----:B------:R1:W-:Y:S04]  /*2d880*/  STL.64 [R1+0x710], R6 ;  /* 0x0007100601007387 */ /* 0x0003e80000100a00 */
[----:B------:R1:W-:Y:S01]  /*2d890*/  STL.64 [R1+0x6f8], R8 ;  /* 0x0006f80801007387 */ /* 0x0003e20000100a00 */
[----:B--2---:R-:W-:-:S04]  /*2d8a0*/  IMAD.WIDE R4, R104, 0x4, R124 ;  /* 0x0000000468047825 */ /* 0x004fc800078e027c */
[--C-:B-1----:R-:W-:Y:S01]  /*2d8b0*/  IMAD.WIDE R6, R113, 0x4, R124.reuse ;  /* 0x0000000471067825 */ /* 0x102fe200078e027c */
[----:B------:R1:W-:Y:S03]  /*2d8c0*/  STL.64 [R1+0x6e0], R4 ;  /* 0x0006e00401007387 */ /* 0x0003e60000100a00 */
[--C-:B------:R-:W-:Y:S01]  /*2d8d0*/  IMAD.WIDE R8, R121, 0x4, R124.reuse ;  /* 0x0000000479087825 */ /* 0x100fe200078e027c */
[----:B------:R2:W-:Y:S04]  /*2d8e0*/  STL.64 [R1+0x6c8], R6 ;  /* 0x0006c80601007387 */ /* 0x0005e80000100a00 */
[----:B------:R2:W-:Y:S01]  /*2d8f0*/  STL.64 [R1+0x6b0], R8 ;  /* 0x0006b00801007387 */ /* 0x0005e20000100a00 */
[----:B-1----:R-:W-:-:S02]  /*2d900*/  IMAD.WIDE R4, R144, 0x4, R124 ;  /* 0x0000000490047825 */ /* 0x002fc400078e027c */
[----:B------:R-:W1:Y:S02]  /*2d910*/  LDC R144, c[0x0][0x238] ;  /* 0x00008e00ff907b82 */ /* 0x000e640000000800 */
[--C-:B--2---:R-:W-:Y:S01]  /*2d920*/  IMAD.WIDE R6, R151, 0x4, R124.reuse ;  /* 0x0000000497067825 */ /* 0x104fe200078e027c */
[----:B------:R2:W-:Y:S03]  /*2d930*/  STL.64 [R1+0x698], R4 ;  /* 0x0006980401007387 */ /* 0x0005e60000100a00 */
[--C-:B------:R-:W-:Y:S01]  /*2d940*/  IMAD.WIDE R8, R157, 0x4, R124.reuse ;  /* 0x000000049d087825 */ /* 0x100fe200078e027c */
[----:B------:R2:W-:Y:S04]  /*2d950*/  STL.64 [R1+0x680], R6 ;  /* 0x0006800601007387 */ /* 0x0005e80000100a00 */
[----:B------:R2:W-:Y:S02]  /*2d960*/  STL.64 [R1+0x668], R8 ;  /* 0x0006680801007387 */ /* 0x0005e40000100a00 */
[----:B--2---:R-:W-:-:S02]  /*2d970*/  IMAD.WIDE R4, R180, 0x4, R124 ;  /* 0x00000004b4047825 */ /* 0x004fc400078e027c */
[----:B------:R-:W2:Y:S02]  /*2d980*/  LDC R180, c[0x0][0x238] ;  /* 0x00008e00ffb47b82 */ /* 0x000ea40000000800 */
[--C-:B------:R-:W-:Y:S01]  /*2d990*/  IMAD.WIDE R6, R196, 0x4, R124.reuse ;  /* 0x00000004c4067825 */ /* 0x100fe200078e027c */
[----:B------:R1:W-:Y:S03]  /*2d9a0*/  STL.64 [R1+0x650], R4 ;  /* 0x0006500401007387 */ /* 0x0003e60000100a00 */
[--C-:B------:R-:W-:Y:S01]  /*2d9b0*/  IMAD.WIDE R8, R58, 0x4, R124.reuse ;  /* 0x000000043a087825 */ /* 0x100fe200078e027c */
[----:B------:R1:W-:Y:S01]  /*2d9c0*/  STL.64 [R1+0x638], R6 ;  /* 0x0006380601007387 */ /* 0x0003e20000100a00 */
[----:B------:R-:W2:Y:S03]  /*2d9d0*/  LDC R196, c[0x0][0x238] ;  /* 0x00008e00ffc47b82 */ /* 0x000ea60000000800 */
        /* <DEDUP_REMOVED lines=20> */
[--C-:B--2---:R-:W-:Y:S02]  /*2db20*/  IMAD.WIDE R6, R244, 0x4, R124.reuse ;  /* 0x00000004f4067825 */ /* 0x104fe400078e027c */
[----:B------:R-:W2:Y:S02]  /*2db30*/  LDL.LU R244, [R1+0x5170] ;  /* 0x0051700001f47983 */ /* 0x000ea40000300800 */
[--C-:B------:R-:W-:Y:S02]  /*2db40*/  IMAD.WIDE R8, R0, 0x4, R124.reuse ;  /* 0x0000000400087825 */ /* 0x100fe400078e027c */
[----:B------:R1:W-:Y:S02]  /*2db50*/  STL.64 [R1+0x528], R4 ;  /* 0x0005280401007387 */ /* 0x0003e40000100a00 */
[--C-:B-1----:R-:W-:Y:S02]  /*2db60*/  IMAD.WIDE R4, R3, 0x4, R124.reuse ;  /* 0x0000000403047825 */ /* 0x102fe400078e027c */
[----:B------:R-:W2:Y:S04]  /*2db70*/  LDL.LU R3, [R1+0x516c] ;  /* 0x00516c0001037983 */ /* 0x000ea80000300800 */
[----:B------:R-:W-:Y:S04]  /*2db80*/  STL.64 [R1+0x508], R6 ;  /* 0x0005080601007387 */ /* 0x000fe80000100a00 */
[----:B------:R-:W2:Y:S04]  /*2db90*/  LDL.LU R0, [R1+0x5168] ;  /* 0x0051680001007983 */ /* 0x000ea80000300800 */
[----:B------:R1:W-:Y:S04]  /*2dba0*/  STL.64 [R1+0x4e8], R4 ;  /* 0x0004e80401007387 */ /* 0x0003e80000100a00 */
[----:B------:R-:W-:Y:S01]  /*2dbb0*/  STL.64 [R1+0x4c8], R8 ;  /* 0x0004c80801007387 */ /* 0x000fe20000100a00 */
[----:B-1----:R-:W-:-:S03]  /*2dbc0*/  IMAD.WIDE R4, R252, 0x4, R124 ;  /* 0x00000004fc047825 */ /* 0x002fc600078e027c */
[----:B------:R-:W2:Y:S01]  /*2dbd0*/  LDL.LU R252, [R1+0x5164] ;  /* 0x0051640001fc7983 */ /* 0x000ea20000300800 */
[--C-:B------:R-:W-:Y:S02]  /*2dbe0*/  IMAD.WIDE R6, R92, 0x4, R124.reuse ;  /* 0x000000045c067825 */ /* 0x100fe400078e027c */
[----:B------:R-:W1:Y:S03]  /*2dbf0*/  LDC R92, c[0x0][0x230] ;  /* 0x00008c00ff5c7b82 */ /* 0x000e660000000800 */
[----:B------:R-:W-:Y:S04]  /*2dc00*/  STL.64 [R1+0x4a8], R6 ;  /* 0x0004a80601007387 */ /* 0x000fe80000100a00 */
[----:B------:R3:W-:Y:S02]  /*2dc10*/  STL.64 [R1+0x488], R4 ;  /* 0x0004880401007387 */ /* 0x0007e40000100a00 */
[----:B---3--:R-:W-:-:S02]  /*2dc20*/  IMAD.WIDE R4, R123, 0x4, R124 ;  /* 0x000000047b047825 */ /* 0x008fc400078e027c */
[----:B------:R-:W3:Y:S01]  /*2dc30*/  LDC R123, c[0x0][0x230] ;  /* 0x00008c00ff7b7b82 */ /* 0x000ee20000000800 */
[----:B-1----:R-:W-:-:S04]  /*2dc40*/  IADD3 R92, R92, -0x7c, RZ ;  /* 0xffffff845c5c7810 */ /* 0x002fc80007ffe0ff */
[----:B------:R-:W-:-:S03]  /*2dc50*/  ISETP.GE.U32.AND P3, PT, R92, 0x7fffff05, PT ;  /* 0x7fffff055c00780c */ /* 0x000fc60003f66070 */
[----:B------:R-:W1:Y:S01]  /*2dc60*/  LDC R92, c[0x0][0x230] ;  /* 0x00008c00ff5c7b82 */ /* 0x000e620000000800 */
[----:B----4-:R-:W-:-:S04]  /*2dc70*/  IMAD.WIDE R8, R122, 0x4, R124 ;  /* 0x000000047a087825 */ /* 0x010fc800078e027c */
[----:B------:R-:W-:Y:S01]  /*2dc80*/  IMAD.WIDE R6, R239, 0x4, R124 ;  /* 0x00000004ef067825 */ /* 0x000fe200078e027c */
[----:B------:R4:W-:Y:S02]  /*2dc90*/  STL.64 [R1+0x468], R8 ;  /* 0x0004680801007387 */ /* 0x0009e40000100a00 */
[----:B------:R-:W1:Y:S02]  /*2dca0*/  LDC R122, c[0x0][0x238] ;  /* 0x00008e00ff7a7b82 */ /* 0x000e640000000800 */
[----:B------:R-:W-:Y:S04]  /*2dcb0*/  STL.64 [R1+0x448], R4 ;  /* 0x0004480401007387 */ /* 0x000fe80000100a00 */
[----:B------:R4:W-:Y:S01]  /*2dcc0*/  STL.64 [R1+0x430], R6 ;  /* 0x0004300601007387 */ /* 0x0009e20000100a00 */
[----:B---3--:R-:W-:-:S02]  /*2dcd0*/  VIADD R2, R123, 0xffffffff ;  /* 0xffffffff7b027836 */ /* 0x008fc40000000000 */
[----:B------:R-:W3:Y:S08]  /*2dce0*/  LDC R123, c[0x0][0x230] ;  /* 0x00008c00ff7b7b82 */ /* 0x000ef00000000800 */
[----:B----4-:R-:W4:Y:S01]  /*2dcf0*/  LDC R9, c[0x0][0x230] ;  /* 0x00008c00ff097b82 */ /* 0x010f220000000800 */
[----:B------:R-:W-:Y:S01]  /*2dd00*/  ISETP.GE.U32.AND P5, PT, R2, 0x7fffff80, PT ;  /* 0x7fffff800200780c */ /* 0x000fe20003fa6070 */
[----:B------:R-:W-:Y:S01]  /*2dd10*/  IMAD.SHL.U32 R2, R214, 0x4, RZ ;  /* 0x00000004d6027824 */ /* 0x000fe200078e00ff */
[C---:B------:R-:W-:Y:S01]  /*2dd20*/  SHF.L.U32 R7, R108.reuse, 0x2, RZ ;  /* 0x000000026c077819 */ /* 0x040fe200000006ff */
[----:B------:R-:W-:-:S02]  /*2dd30*/  IMAD.SHL.U32 R8, R108, 0x8, RZ ;  /* 0x000000086c087824 */ /* 0x000fc400078e00ff */
[----:B----4-:R-:W-:Y:S02]  /*2dd40*/  VIADD R9, R9, 0xfffffff3 ;  /* 0xfffffff309097836 */ /* 0x010fe40000000000 */
[----:B--2---:R-:W-:Y:S01]  /*2dd50*/  IMAD.WIDE R4, R244, 0x4, R124 ;  /* 0x00000004f4047825 */ /* 0x004fe200078e027c */
[----:B------:R-:W-:-:S04]  /*2dd60*/  SEL R3, R252, R3, !P0 ;  /* 0x00000003fc037207 */ /* 0x000fc80004000000 */
[----:B------:R1:W-:Y:S01]  /*2dd70*/  STL.64 [R1+0x428], R4 ;  /* 0x0004280401007387 */ /* 0x0003e20000100a00 */
[----:B------:R-:W-:Y:S01]  /*2dd80*/  SEL R0, R252, R0, !P0 ;  /* 0x00000000fc007207 */ /* 0x000fe20004000000 */
[----:B------:R-:W-:Y:S01]  /*2dd90*/  IMAD R144, R144, 0x64, RZ ;  /* 0x0000006490907824 */ /* 0x000fe200078e02ff */
[----:B------:R-:W-:Y:S01]  /*2dda0*/  LOP3.LUT R244, R2, 0x20, RZ, 0x3c, !PT ;  /* 0x0000002002f47812 */ /* 0x000fe200078e3cff */
[----:B------:R-:W5:Y:S01]  /*2ddb0*/  LDL.LU R252, [R1+0x5160] ;  /* 0x0051600001fc7983 */ /* 0x000f620000300800 */
[----:B------:R-:W-:Y:S02]  /*2ddc0*/  IMAD R74, R108, 0x51, RZ ;  /* 0x000000516c4a7824 */ /* 0x000fe400078e02ff */
[----:B------:R-:W-:Y:S01]  /*2ddd0*/  IMAD R222, R222, 0x79, RZ ;  /* 0x00000079dede7824 */ /* 0x000fe200078e02ff */
[----:B------:R-:W-:Y:S01]  /*2dde0*/  LOP3.LUT R245, R2, 0x40, RZ, 0x3c, !PT ;  /* 0x0000004002f57812 */ /* 0x000fe200078e3cff */
[----:B------:R-:W-:Y:S01]  /*2ddf0*/  IMAD R234, R234, 0x7d, RZ ;  /* 0x0000007deaea7824 */ /* 0x000fe200078e02ff */
[----:B------:R-:W2:Y:S01]  /*2de00*/  LDC R124, c[0x0][0x230] ;  /* 0x00008c00ff7c7b82 */ /* 0x000ea20000000800 */
[----:B-1----:R-:W-:-:S07]  /*2de10*/  VIADD R5, R92, 0xffffff8c ;  /* 0xffffff8c5c057836 */ /* 0x002fce0000000000 */
[----:B------:R-:W1:Y:S01]  /*2de20*/  LDC R92, c[0x0][0x230] ;  /* 0x00008c00ff5c7b82 */ /* 0x000e620000000800 */
[----:B------:R-:W-:Y:S02]  /*2de30*/  IMAD R4, R3, UR7, RZ ;  /* 0x0000000703047c24 */ /* 0x000fe4000f8e02ff */
[----:B------:R-:W-:Y:S01]  /*2de40*/  IMAD R0, R0, UR7, RZ ;  /* 0x0000000700007c24 */ /* 0x000fe2000f8e02ff */
[----:B------:R-:W-:Y:S02]  /*2de50*/  ISETP.GE.U32.AND P0, PT, R5, 0x7fffff0d, PT ;  /* 0x7fffff0d0500780c */ /* 0x000fe40003f06070 */
[----:B------:R-:W-:Y:S01]  /*2de60*/  LEA R242, P2, R4, UR10, 0x2 ;  /* 0x0000000a04f27c11 */ /* 0x000fe2000f8410ff */
[----:B---3--:R-:W-:Y:S01]  /*2de70*/  VIADD R5, R123, 0xfffffffb ;  /* 0xfffffffb7b057836 */ /* 0x008fe20000000000 */
[----:B------:R-:W-:Y:S01]  /*2de80*/  IADD3 R3, R2, UR4, RZ ;  /* 0x0000000402037c10 */ /* 0x000fe2000fffe0ff */
[----:B------:R-:W-:Y:S01]  /*2de90*/  IMAD R34, R108, 0x46, RZ ;  /* 0x000000466c227824 */ /* 0x000fe200078e02ff */
[----:B------:R-:W-:Y:S01]  /*2dea0*/  LEA.HI.X.SX32 R243, R4, UR11, 0x2, P2 ;  /* 0x0000000b04f37c11 */ /* 0x000fe200090f16ff */
[----:B------:R-:W-:Y:S01]  /*2deb0*/  IMAD R122, R122, 0x5e, RZ ;  /* 0x0000005e7a7a7824 */ /* 0x000fe200078e02ff */
[----:B------:R-:W-:Y:S01]  /*2dec0*/  LEA R240, P2, R0, UR10, 0x2 ;  /* 0x0000000a00f07c11 */ /* 0x000fe2000f8410ff */
[----:B------:R-:W-:Y:S01]  /*2ded0*/  IMAD R180, R180, 0x6e, RZ ;  /* 0x0000006eb4b47824 */ /* 0x000fe200078e02ff */
[----:B------:R-:W-:Y:S01]  /*2dee0*/  ISETP.GE.U32.AND P4, PT, R5, 0x7fffff7c, PT ;  /* 0x7fffff7c0500780c */ /* 0x000fe20003f86070 */
[----:B------:R-:W-:Y:S01]  /*2def0*/  IMAD R210, R210, 0x76, RZ ;  /* 0x00000076d2d27824 */ /* 0x000fe200078e02ff */
[----:B------:R-:W-:Y:S01]  /*2df00*/  LEA.HI.X.SX32 R241, R0, UR11, 0x2, P2 ;  /* 0x0000000b00f17c11 */ /* 0x000fe200090f16ff */
[----:B------:R-:W-:Y:S01]  /*2df10*/  VIADD R4, R3, 0x100000 ;  /* 0x0010000003047836 */ /* 0x000fe20000000000 */
[----:B------:R-:W3:Y:S01]  /*2df20*/  LDC R125, c[0x0][0x230] ;  /* 0x00008c00ff7d7b82 */ /* 0x000ee20000000800 */
[----:B-1----:R-:W-:-:S03]  /*2df30*/  VIADD R6, R92, 0xfffffff7 ;  /* 0xfffffff75c067836 */ /* 0x002fc60000000000 */
[----:B------:R-:W-:Y:S01]  /*2df40*/  @!PT LDS RZ, [RZ] ;  /* 0x00000000fffff984 */ /* 0x000fe20000000800 */
[----:B------:R-:W-:Y:S01]  /*2df50*/  @!PT LDS RZ, [RZ] ;  /* 0x00000000fffff984 */ /* 0x000fe20000000800 */
[----:B------:R-:W-:Y:S01]  /*2df60*/  @!PT LDS RZ, [RZ] ;  /* 0x00000000fffff984 */ /* 0x000fe20000000800 */
[----:B------:R-:W-:Y:S02]  /*2df70*/  LDGSTS.E [R4+-0x80000], desc[UR58][R242.64], !P5 ;  /* 0x80000000f2047fae */ /* 0x000fe4000e92187a */
[----:B------:R-:W-:Y:S01]  /*2df80*/  ISETP.GE.U32.AND P2, PT, R6, 0x7fffff78, PT ;  /* 0x7fffff780600780c */ /* 0x000fe20003f46070 */
[C---:B------:R-:W-:Y:S01]  /*2df90*/  VIADD R6, R3.reuse, 0x100000 ;  /* 0x0010000003067836 */ /* 0x040fe20000000000 */
[----:B------:R-:W-:Y:S01]  /*2dfa0*/  IADD3 R5, R3, 0x100000, RZ ;  /* 0x0010000003057810 */ /* 0x000fe20007ffe0ff */
[----:B------:R-:W-:-:S03]  /*2dfb0*/  IMAD.WIDE R18, R7, 0x4, R242 ;  /* 0x0000000407127825 */ /* 0x000fc600078e02f2 */
[----:B------:R1:W-:Y:S01]  /*2dfc0*/  LDGSTS.E [R6+-0x7ff00], desc[UR58][R240.64], !P5 ;  /* 0x80100000f0067fae */ /* 0x0003e2000e92187a */
[----:B------:R-:W-:Y:S01]  /*2dfd0*/  IMAD.WIDE R16, R7, 0x4, R240 ;  /* 0x0000000407107825 */ /* 0x000fe200078e02f0 */
[----:B------:R-:W-:Y:S02]  /*2dfe0*/  ISETP.GE.U32.AND P5, PT, R9, 0x7fffff74, PT ;  /* 0x7fffff740900780c */ /* 0x000fe40003fa6070 */
[----:B------:R-:W-:Y:S01]  /*2dff0*/  LDGSTS.E [R5+-0x7f800], desc[UR58][R18.64], !P4 ;  /* 0x8080000012057fae */ /* 0x000fe2000e12187a */
[----:B------:R-:W-:Y:S02]  /*2e000*/  VIADD R0, R3, 0x100000 ;  /* 0x0010000003007836 */ /* 0x000fe40000000000 */
[C---:B------:R-:W-:Y:S01]  /*2e010*/  IMAD.WIDE R14, R8.reuse, 0x4, R242 ;  /* 0x00000004080e7825 */ /* 0x040fe200078e02f2 */
[----:B------:R-:W-:Y:S03]  /*2e020*/  LDGSTS.E [R4+-0x7f700], desc[UR58][R16.64], !P4 ;  /* 0x8090000010047fae */ /* 0x000fe6000e12187a */
[----:B------:R-:W-:Y:S01]  /*2e030*/  IMAD.WIDE R8, R8, 0x4, R240 ;  /* 0x0000000408087825 */ /* 0x000fe200078e02f0 */
[----:B------:R-:W-:Y:S03]  /*2e040*/  LDGSTS.E [R0+-0x7f000], desc[UR58][R14.64], !P2 ;  /* 0x810000000e007fae */ /* 0x000fe6000d12187a */
[----:B-1----:R-:W-:Y:S01]  /*2e050*/  IMAD R6, R108, 0xc, RZ ;  /* 0x0000000c6c067824 */ /* 0x002fe200078e02ff */
[----:B------:R-:W-:Y:S04]  /*2e060*/  STL.64 [R1+0x3f0], R18 ;  /* 0x0003f01201007387 */ /* 0x000fe80000100a00 */
[----:B------:R1:W-:Y:S04]  /*2e070*/  LDGSTS.E [R5+-0x7ef00], desc[UR58][R8.64], !P2 ;  /* 0x8110000008057fae */ /* 0x0003e8000d12187a */
[----:B------:R4:W-:Y:S04]  /*2e080*/  STL.64 [R1+0x3e8], R16 ;  /* 0x0003e81001007387 */ /* 0x0009e80000100a00 */
[----:B------:R2:W-:Y:S01]  /*2e090*/  STL.64 [R1+0x3b0], R14 ;  /* 0x0003b00e01007387 */ /* 0x0005e20000100a00 */
[----:B-1----:R-:W-:-:S02]  /*2e0a0*/  VIADD R5, R10, 0xffffffef ;  /* 0xffffffef0a057836 */ /* 0x002fc40000000000 */
[----:B----4-:R-:W-:-:S03]  /*2e0b0*/  IMAD.WIDE R16, R6, 0x4, R242 ;  /* 0x0000000406107825 */ /* 0x010fc600078e02f2 */
[----:B------:R-:W-:Y:S01]  /*2e0c0*/  ISETP.GE.U32.AND P2, PT, R5, 0x7fffff70, PT ;  /* 0x7fffff700500780c */ /* 0x000fe20003f46070 */
[----:B--2---:R-:W-:Y:S01]  /*2e0d0*/  IMAD.WIDE R14, R6, 0x4, R240 ;  /* 0x00000004060e7825 */ /* 0x004fe200078e02f0 */
[----:B------:R1:W-:Y:S01]  /*2e0e0*/  STL.64 [R1+0x3a8], R8 ;  /* 0x0003a80801007387 */ /* 0x0003e20000100a00 */
[----:B------:R-:W2:Y:S03]  /*2e0f0*/  LDC R10, c[0x0][0x230] ;  /* 0x00008c00ff0a7b82 */ /* 0x000ea60000000800 */
[----:B------:R-:W-:Y:S01]  /*2e100*/  LDGSTS.E [R4+-0x7e800], desc[UR58][R16.64], !P5 ;  /* 0x8180000010047fae */ /* 0x000fe2000e92187a */
[----:B------:R-:W-:-:S03]  /*2e110*/  VIADD R6, R11, 0xffffffeb ;  /* 0xffffffeb0b067836 */ /* 0x000fc60000000000 */
[----:B------:R4:W-:Y:S01]  /*2e120*/  LDGSTS.E [R0+-0x7e700], desc[UR58][R14.64], !P5 ;  /* 0x819000000e007fae */ /* 0x0009e2000e92187a */
[----:B------:R-:W-:Y:S01]  /*2e130*/  VIADD R5, R3, 0x100000 ;  /* 0x0010000003057836 */ /* 0x000fe20000000000 */
[----:B-1----:R-:W1:Y:S02]  /*2e140*/  LDC R8, c[0x0][0x230] ;  /* 0x00008c00ff087b82 */ /* 0x002e640000000800 */
[----:B------:R3:W-:Y:S01]  /*2e150*/  STL.64 [R1+0x370], R16 ;  /* 0x0003701001007387 */ /* 0x0007e20000100a00 */
[----:B------:R-:W-:Y:S02]  /*2e160*/  ISETP.GE.U32.AND P4, PT, R6, 0x7fffff6c, PT ;  /* 0x7fffff6c0600780c */ /* 0x000fe40003f86070 */
[----:B----4-:R-:W-:-:S03]  /*2e170*/  SHF.L.U32 R0, R108, 0x4, RZ ;  /* 0x000000046c007819 */ /* 0x010fc600000006ff */
[----:B------:R-:W4:Y:S01]  /*2e180*/  LDC R9, c[0x0][0x230] ;  /* 0x00008c00ff097b82 */ /* 0x000f220000000800 */
[----:B------:R-:W-:Y:S02]  /*2e190*/  VIADD R7, R12, 0xffffffe7 ;  /* 0xffffffe70c077836 */ /* 0x000fe40000000000 */
[----:B------:R-:W-:-:S04]  /*2e1a0*/  IMAD.WIDE R18, R0, 0x4, R242 ;  /* 0x0000000400127825 */ /* 0x000fc800078e02f2 */
[----:B---3--:R-:W-:Y:S01]  /*2e1b0*/  IMAD.WIDE R16, R0, 0x4, R240 ;  /* 0x0000000400107825 */ /* 0x008fe200078e02f0 */
[----:B------:R-:W-:Y:S01]  /*2e1c0*/  LDGSTS.E [R5+-0x7e000], desc[UR58][R18.64], !P2 ;  /* 0x8200000012057fae */ /* 0x000fe2000d12187a */
[----:B------:R-:W3:Y:S02]  /*2e1d0*/  LDC R11, c[0x0][0x230] ;  /* 0x00008c00ff0b7b82 */ /* 0x000ee40000000800 */
[C---:B------:R-:W-:Y:S01]  /*2e1e0*/  IMAD R6, R108.reuse, 0x14, RZ ;  /* 0x000000146c067824 */ /* 0x040fe200078e02ff */
[----:B------:R2:W-:Y:S01]  /*2e1f0*/  LDGSTS.E [R4+-0x7df00], desc[UR58][R16.64], !P2 ;  /* 0x8210000010047fae */ /* 0x0005e2000d12187a */
[----:B------:R-:W-:Y:S01]  /*2e200*/  ISETP.GE.U32.AND P2, PT, R7, 0x7fffff68, PT ;  /* 0x7fffff680700780c */ /* 0x000fe20003f46070 */
[----:B------:R-:W-:Y:S02]  /*2e210*/  VIADD R0, R3, 0x100000 ;  /* 0x0010000003007836 */ /* 0x000fe40000000000 */
[----:B------:R2:W-:Y:S01]  /*2e220*/  STL.64 [R1+0x368], R14 ;  /* 0x0003680e01007387 */ /* 0x0005e20000100a00 */
[----:B------:R-:W-:-:S03]  /*2e230*/  IMAD R7, R108, 0x18, RZ ;  /* 0x000000186c077824 */ /* 0x000fc600078e02ff */
[----:B------:R-:W-:Y:S04]  /*2e240*/  STL.64 [R1+0x330], R18 ;  /* 0x0003301201007387 */ /* 0x000fe80000100a00 */
[----:B------:R1:W-:Y:S01]  /*2e250*/  STL.64 [R1+0x328], R16 ;  /* 0x0003281001007387 */ /* 0x0003e20000100a00 */
[----:B--2---:R-:W-:-:S05]  /*2e260*/  IMAD.WIDE R14, R6, 0x4, R242 ;  /* 0x00000004060e7825 */ /* 0x004fca00078e02f2 */
[----:B------:R2:W-:Y:S01]  /*2e270*/  STL.64 [R1+0x2f0], R14 ;  /* 0x0002f00e01007387 */ /* 0x0005e20000100a00 */
[----:B-1----:R-:W-:-:S03]  /*2e280*/  IMAD.WIDE R16, R6, 0x4, R240 ;  /* 0x0000000406107825 */ /* 0x002fc600078e02f0 */
[----:B------:R2:W-:Y:S01]  /*2e290*/  LDGSTS.E [R0+-0x7d800], desc[UR58][R14.64], !P4 ;  /* 0x828000000e007fae */ /* 0x0005e2000e12187a */
[----:B------:R-:W-:-:S03]  /*2e2a0*/  IMAD.WIDE R12, R7, 0x4, R240 ;  /* 0x00000004070c7825 */ /* 0x000fc600078e02f0 */
[----:B------:R1:W-:Y:S01]  /*2e2b0*/  LDGSTS.E [R5+-0x7d700], desc[UR58][R16.64], !P4 ;  /* 0x8290000010057fae */ /* 0x0003e2000e12187a */
[----:B--2---:R-:W-:Y:S01]  /*2e2c0*/  IMAD.WIDE R14, R7, 0x4, R242 ;  /* 0x00000004070e7825 */ /* 0x004fe200078e02f2 */
[----:B-1----:R-:W-:-:S04]  /*2e2d0*/  IADD3 R5, R8, -0x1d, RZ ;  /* 0xffffffe308057810 */ /* 0x002fc80007ffe0ff */
[----:B------:R-:W-:Y:S04]  /*2e2e0*/  LDGSTS.E [R4+-0x7d000], desc[UR58][R14.64], !P2 ;  /* 0x830000000e047fae */ /* 0x000fe8000d12187a */
[----:B------:R1:W-:Y:S01]  /*2e2f0*/  LDGSTS.E [R0+-0x7cf00], desc[UR58][R12.64], !P2 ;  /* 0x831000000c007fae */ /* 0x0003e2000d12187a */
[----:B------:R-:W-:Y:S01]  /*2e300*/  ISETP.GE.U32.AND P2, PT, R5, 0x7fffff64, PT ;  /* 0x7fffff640500780c */ /* 0x000fe20003f46070 */
[----:B----4-:R-:W-:Y:S02]  /*2e310*/  VIADD R6, R9, 0xffffffdf ;  /* 0xffffffdf09067836 */ /* 0x010fe40000000000 */
[----:B------:R-:W-:Y:S01]  /*2e320*/  STL.64 [R1+0x2e8], R16 ;  /* 0x0002e81001007387 */ /* 0x000fe20000100a00 */
[----:B------:R-:W2:Y:S03]  /*2e330*/  LDC R9, c[0x0][0x230] ;  /* 0x00008c00ff097b82 */ /* 0x000ea60000000800 */
[----:B------:R-:W-:Y:S04]  /*2e340*/  STL.64 [R1+0x2b0], R14 ;  /* 0x0002b00e01007387 */ /* 0x000fe80000100a00 */
[----:B------:R4:W-:Y:S01]  /*2e350*/  STL.64 [R1+0x2a8], R12 ;  /* 0x0002a80c01007387 */ /* 0x0009e20000100a00 */
[----:B-1----:R-:W-:Y:S01]  /*2e360*/  IMAD R0, R108, 0x1c, RZ ;  /* 0x0000001c6c007824 */ /* 0x002fe200078e02ff */
[----:B------:R-:W-:Y:S01]  /*2e370*/  IADD3 R5, R3, 0x100000, RZ ;  /* 0x0010000003057810 */ /* 0x000fe20007ffe0ff */
[----:B------:R-:W-:Y:S01]  /*2e380*/  VIADD R7, R10, 0xffffffdb ;  /* 0xffffffdb0a077836 */ /* 0x000fe20000000000 */
[----:B------:R-:W-:Y:S01]  /*2e390*/  ISETP.GE.U32.AND P4, PT, R6, 0x7fffff60, PT ;  /* 0x7fffff600600780c */ /* 0x000fe20003f86070 */
[----:B------:R-:W-:Y:S01]  /*2e3a0*/  IMAD.WIDE R18, R0, 0x4, R242 ;  /* 0x0000000400127825 */ /* 0x000fe200078e02f2 */
[----:B------:R-:W1:Y:S08]  /*2e3b0*/  LDC R10, c[0x0][0x230] ;  /* 0x00008c00ff0a7b82 */ /* 0x000e700000000800 */
[----:B----4-:R-:W4:Y:S01]  /*2e3c0*/  LDC R12, c[0x0][0x230] ;  /* 0x00008c00ff0c7b82 */ /* 0x010f220000000800 */
[----:B------:R-:W-:Y:S01]  /*2e3d0*/  IMAD.SHL.U32 R6, R108, 0x20, RZ ;  /* 0x000000206c067824 */ /* 0x000fe200078e00ff */
[----:B------:R3:W-:Y:S01]  /*2e3e0*/  LDGSTS.E [R5+-0x7c800], desc[UR58][R18.64], !P2 ;  /* 0x8380000012057fae */ /* 0x0007e2000d12187a */
[----:B------:R-:W-:Y:S01]  /*2e3f0*/  IMAD.WIDE R16, R0, 0x4, R240 ;  /* 0x0000000400107825 */ /* 0x000fe200078e02f0 */
[----:B------:R-:W-:-:S03]  /*2e400*/  ISETP.GE.U32.AND P5, PT, R7, 0x7fffff5c, PT ;  /* 0x7fffff5c0700780c */ /* 0x000fc60003fa6070 */
[----:B------:R-:W-:Y:S01]  /*2e410*/  VIADD R0, R3, 0x100000 ;  /* 0x0010000003007836 */ /* 0x000fe20000000000 */
[----:B------:R2:W-:Y:S01]  /*2e420*/  LDGSTS.E [R4+-0x7c700], desc[UR58][R16.64], !P2 ;  /* 0x8390000010047fae */ /* 0x0005e2000d12187a */
[----:B------:R-:W-:Y:S01]  /*2e430*/  IMAD.WIDE R14, R6, 0x4, R242 ;  /* 0x00000004060e7825 */ /* 0x000fe200078e02f2 */
[----:B------:R-:W1:Y:S03]  /*2e440*/  LDC R13, c[0x0][0x230] ;  /* 0x00008c00ff0d7b82 */ /* 0x000e660000000800 */
[----:B---3--:R-:W-:Y:S01]  /*2e450*/  VIADD R5, R11, 0xffffffd7 ;  /* 0xffffffd70b057836 */ /* 0x008fe20000000000 */
[----:B------:R3:W-:Y:S04]  /*2e460*/  STL.64 [R1+0x270], R18 ;  /* 0x0002701201007387 */ /* 0x0007e80000100a00 */
[----:B------:R-:W1:Y:S01]  /*2e470*/  LDC R11, c[0x0][0x230] ;  /* 0x00008c00ff0b7b82 */ /* 0x000e620000000800 */
[C---:B------:R-:W-:Y:S01]  /*2e480*/  IMAD R7, R108.reuse, 0x24, RZ ;  /* 0x000000246c077824 */ /* 0x040fe200078e02ff */
[----:B------:R-:W-:Y:S01]  /*2e490*/  ISETP.GE.U32.AND P2, PT, R5, 0x7fffff58, PT ;  /* 0x7fffff580500780c */ /* 0x000fe20003f46070 */
[----:B------:R2:W-:Y:S01]  /*2e4a0*/  STL.64 [R1+0x268], R16 ;  /* 0x0002681001007387 */ /* 0x0005e20000100a00 */
[----:B------:R-:W-:-:S02]  /*2e4b0*/  IMAD R8, R108, 0x28, RZ ;  /* 0x000000286c087824 */ /* 0x000fc400078e02ff */
[----:B------:R-:W-:Y:S01]  /*2e4c0*/  VIADD R5, R3, 0x100000 ;  /* 0x0010000003057836 */ /* 0x000fe20000000000 */
[----:B------:R2:W-:Y:S01]  /*2e4d0*/  STL.64 [R1+0x230], R14 ;  /* 0x0002300e01007387 */ /* 0x0005e20000100a00 */
[----:B---3--:R-:W-:-:S03]  /*2e4e0*/  IMAD.WIDE R18, R6, 0x4, R240 ;  /* 0x0000000406127825 */ /* 0x008fc600078e02f0 */
[----:B------:R3:W-:Y:S01]  /*2e4f0*/  LDGSTS.E [R0+-0x7c000], desc[UR58][R14.64], !P4 ;  /* 0x840000000e007fae */ /* 0x0007e2000e12187a */
[----:B--2---:R-:W-:-:S03]  /*2e500*/  IMAD.WIDE R16, R7, 0x4, R242 ;  /* 0x0000000407107825 */ /* 0x004fc600078e02f2 */
[----:B------:R2:W-:Y:S04]  /*2e510*/  LDGSTS.E [R4+-0x7bf00], desc[UR58][R18.64], !P4 ;  /* 0x8410000012047fae */ /* 0x0005e8000e12187a */
[----:B------:R-:W-:Y:S01]  /*2e520*/  LDGSTS.E [R0+-0x7b800], desc[UR58][R16.64], !P5 ;  /* 0x8480000010007fae */ /* 0x000fe2000e92187a */
[----:B---3--:R-:W-:-:S03]  /*2e530*/  IMAD.WIDE R14, R7, 0x4, R240 ;  /* 0x00000004070e7825 */ /* 0x008fc600078e02f0 */
[----:B------:R-:W-:Y:S01]  /*2e540*/  STL.64 [R1+0x228], R18 ;  /* 0x0002281201007387 */ /* 0x000fe20000100a00 */
[----:B------:R-:W-:-:S03]  /*2e550*/  IMAD.WIDE R6, R8, 0x4, R242 ;  /* 0x0000000408067825 */ /* 0x000fc600078e02f2 */
[----:B------:R4:W-:Y:S01]  /*2e560*/  LDGSTS.E [R5+-0x7b700], desc[UR58][R14.64], !P5 ;  /* 0x849000000e057fae */ /* 0x0009e2000e92187a */
[----:B--2---:R-:W-:-:S03]  /*2e570*/  IADD3 R4, R9, -0x2d, RZ ;  /* 0xffffffd309047810 */ /* 0x004fc60007ffe0ff */
[----:B------:R-:W-:Y:S01]  /*2e580*/  STL.64 [R1+0x1f0], R16 ;  /* 0x0001f01001007387 */ /* 0x000fe20000100a00 */
[----:B------:R-:W-:Y:S01]  /*2e590*/  IMAD.WIDE R20, R8, 0x4, R240 ;  /* 0x0000000408147825 */ /* 0x000fe200078e02f0 */
[----:B------:R-:W-:Y:S01]  /*2e5a0*/  ISETP.GE.U32.AND P5, PT, R4, 0x7fffff54, PT ;  /* 0x7fffff540400780c */ /* 0x000fe20003fa6070 */
[----:B------:R-:W2:Y:S01]  /*2e5b0*/  LDC R8, c[0x0][0x230] ;  /* 0x00008c00ff087b82 */ /* 0x000ea20000000800 */
[----:B------:R-:W-:Y:S01]  /*2e5c0*/  STL.64 [R1+0x1e8], R14 ;  /* 0x0001e80e01007387 */ /* 0x000fe20000100a00 */
[----:B----4-:R-:W-:-:S03]  /*2e5d0*/  VIADD R5, R12, 0xffffffcf ;  /* 0xffffffcf0c057836 */ /* 0x010fc60000000000 */
[----:B------:R3:W-:Y:S03]  /*2e5e0*/  STL.64 [R1+0x1a8], R6 ;  /* 0x0001a80601007387 */ /* 0x0007e60000100a00 */
[----:B------:R-:W4:Y:S01]  /*2e5f0*/  LDC R12, c[0x0][0x230] ;  /* 0x00008c00ff0c7b82 */ /* 0x000f220000000800 */
[----:B------:R3:W-:Y:S01]  /*2e600*/  LDGSTS.E [R0+-0x7b000], desc[UR58][R6.64], !P2 ;  /* 0x8500000006007fae */ /* 0x0007e2000d12187a */
[----:B------:R-:W-:Y:S01]  /*2e610*/  ISETP.GE.U32.AND P4, PT, R5, 0x7fffff50, PT ;  /* 0x7fffff500500780c */ /* 0x000fe20003f86070 */
[C---:B------:R-:W-:Y:S02]  /*2e620*/  VIADD R5, R3.reuse, 0x100000 ;  /* 0x0010000003057836 */ /* 0x040fe40000000000 */
[----:B---3--:R-:W-:Y:S02]  /*2e630*/  VIADD R6, R3, 0x100000 ;  /* 0x0010000003067836 */ /* 0x008fe40000000000 */
[----:B------:R-:W-:-:S03]  /*2e640*/  IMAD R7, R108, 0x2c, RZ ;  /* 0x0000002c6c077824 */ /* 0x000fc600078e02ff */
[----:B------:R1:W-:Y:S01]  /*2e650*/  LDGSTS.E [R6+-0x7af00], desc[UR58][R20.64], !P2 ;  /* 0x8510000014067fae */ /* 0x0003e2000d12187a */
[----:B------:R-:W-:Y:S01]  /*2e660*/  IMAD.WIDE R18, R7, 0x4, R242 ;  /* 0x0000000407127825 */ /* 0x000fe200078e02f2 */
[----:B------:R-:W-:-:S03]  /*2e670*/  IADD3 R4, R3, 0x100000, RZ ;  /* 0x0010000003047810 */ /* 0x000fc60007ffe0ff */
[----:B------:R-:W-:Y:S01]  /*2e680*/  IMAD R9, R108, 0x30, RZ ;  /* 0x000000306c097824 */ /* 0x000fe200078e02ff */
[----:B------:R-:W-:Y:S01]  /*2e690*/  STL.64 [R1+0x198], R20 ;  /* 0x0001981401007387 */ /* 0x000fe20000100a00 */
[----:B-1----:R-:W-:-:S03]  /*2e6a0*/  VIADD R6, R11, 0xffffffcb ;  /* 0xffffffcb0b067836 */ /* 0x002fc60000000000 */
[----:B------:R1:W-:Y:S01]  /*2e6b0*/  STL.64 [R1+0x148], R18 ;  /* 0x0001481201007387 */ /* 0x0003e20000100a00 */
[----:B------:R-:W-:Y:S01]  /*2e6c0*/  IMAD.WIDE R16, R7, 0x4, R240 ;  /* 0x0000000407107825 */ /* 0x000fe200078e02f0 */
[----:B------:R-:W3:Y:S01]  /*2e6d0*/  LDC R11, c[0x0][0x230] ;  /* 0x00008c00ff0b7b82 */ /* 0x000ee20000000800 */
[----:B------:R-:W-:Y:S02]  /*2e6e0*/  ISETP.GE.U32.AND P2, PT, R6, 0x7fffff4c, PT ;  /* 0x7fffff4c0600780c */ /* 0x000fe40003f46070 */
[----:B------:R-:W-:Y:S01]  /*2e6f0*/  IMAD.WIDE R14, R9, 0x4, R242 ;  /* 0x00000004090e7825 */ /* 0x000fe200078e02f2 */
[----:B------:R1:W-:Y:S03]  /*2e700*/  LDGSTS.E [R5+-0x7a800], desc[UR58][R18.64], !P5 ;  /* 0x8580000012057fae */ /* 0x0003e6000e92187a */
[----:B------:R-:W-:Y:S01]  /*2e710*/  IMAD R6, R108, 0x34, RZ ;  /* 0x000000346c067824 */ /* 0x000fe200078e02ff */
[----:B------:R2:W-:Y:S01]  /*2e720*/  STL.64 [R1+0x138], R16 ;  /* 0x0001381001007387 */ /* 0x0005e20000100a00 */
[----:B------:R-:W-:-:S03]  /*2e730*/  VIADD R7, R10, 0xffffffc7 ;  /* 0xffffffc70a077836 */ /* 0x000fc60000000000 */
[----:B------:R2:W-:Y:S01]  /*2e740*/  LDGSTS.E [R4+-0x7a700], desc[UR58][R16.64], !P5 ;  /* 0x8590000010047fae */ /* 0x0005e2000e92187a */
[----:B-1----:R-:W-:-:S03]  /*2e750*/  IMAD.WIDE R18, R9, 0x4, R240 ;  /* 0x0000000409127825 */ /* 0x002fc600078e02f0 */
[----:B------:R1:W-:Y:S04]  /*2e760*/  STL.64 [R1+0xe8], R14 ;  /* 0x0000e80e01007387 */ /* 0x0003e80000100a00 */
[----:B------:R1:W-:Y:S01]  /*2e770*/  LDGSTS.E [R0+-0x7a000], desc[UR58][R14.64], !P4 ;  /* 0x860000000e007fae */ /* 0x0003e2000e12187a */
[----:B--2---:R-:W-:-:S03]  /*2e780*/  IMAD.WIDE R16, R6, 0x4, R242 ;  /* 0x0000000406107825 */ /* 0x004fc600078e02f2 */
[----:B------:R4:W-:Y:S01]  /*2e790*/  LDGSTS.E [R5+-0x79f00], desc[UR58][R18.64], !P4 ;  /* 0x8610000012057fae */ /* 0x0009e2000e12187a */
[----:B------:R-:W-:-:S03]  /*2e7a0*/  ISETP.GE.U32.AND P4, PT, R7, 0x7fffff48, PT ;  /* 0x7fffff480700780c */ /* 0x000fc60003f86070 */
[----:B------:R-:W-:Y:S01]  /*2e7b0*/  LDGSTS.E [R4+-0x79800], desc[UR58][R16.64], !P2 ;  /* 0x8680000010047fae */ /* 0x000fe2000d12187a */
[----:B-1----:R-:W-:-:S04]  /*2e7c0*/  IMAD.WIDE R14, R6, 0x4, R240 ;  /* 0x00000004060e7825 */ /* 0x002fc800078e02f0 */
[----:B----4-:R-:W-:Y:S01]  /*2e7d0*/  VIADD R5, R12, 0xffffffc3 ;  /* 0xffffffc30c057836 */ /* 0x010fe20000000000 */
[----:B------:R1:W-:Y:S01]  /*2e7e0*/  LDGSTS.E [R0+-0x79700], desc[UR58][R14.64], !P2 ;  /* 0x869000000e007fae */ /* 0x0003e2000d12187a */
[C---:B------:R-:W-:Y:S01]  /*2e7f0*/  IMAD R7, R108.reuse, 0x3c, RZ ;  /* 0x0000003c6c077824 */ /* 0x040fe200078e02ff */
[----:B------:R-:W2:Y:S02]  /*2e800*/  LDC R12, c[0x0][0x230] ;  /* 0x00008c00ff0c7b82 */ /* 0x000ea40000000800 */
[----:B------:R-:W-:Y:S01]  /*2e810*/  ISETP.GE.U32.AND P2, PT, R5, 0x7fffff44, PT ;  /* 0x7fffff440500780c */ /* 0x000fe20003f46070 */
[----:B------:R4:W-:Y:S01]  /*2e820*/  STL.64 [R1+0xd8], R18 ;  /* 0x0000d81201007387 */ /* 0x0009e20000100a00 */
[----:B------:R-:W-:Y:S01]  /*2e830*/  IADD3 R5, R3, 0x100000, RZ ;  /* 0x0010000003057810 */ /* 0x000fe20007ffe0ff */
[----:B-1----:R-:W-:Y:S02]  /*2e840*/  IMAD R0, R108, 0x38, RZ ;  /* 0x000000386c007824 */ /* 0x002fe400078e02ff */
[----:B------:R1:W-:Y:S02]  /*2e850*/  STL.64 [R1+0x88], R16 ;  /* 0x0000881001007387 */ /* 0x0003e40000100a00 */
[----:B----4-:R-:W-:-:S02]  /*2e860*/  IMAD.WIDE R18, R0, 0x4, R242 ;  /* 0x0000000400127825 */ /* 0x010fc400078e02f2 */
[----:B------:R4:W-:Y:S02]  /*2e870*/  STL.64 [R1+0x80], R14 ;  /* 0x0000800e01007387 */ /* 0x0009e40000100a00 */
[----:B-1----:R-:W-:Y:S02]  /*2e880*/  IMAD.WIDE R16, R0, 0x4, R240 ;  /* 0x0000000400107825 */ /* 0x002fe400078e02f0 */
[----:B------:R-:W-:Y:S02]  /*2e890*/  STL.64 [R1+0x50], R18 ;  /* 0x0000501201007387 */ /* 0x000fe40000100a00 */
[----:B------:R-:W-:Y:S02]  /*2e8a0*/  VIADD R0, R3, 0x100000 ;  /* 0x0010000003007836 */ /* 0x000fe40000000000 */
[----:B------:R1:W-:Y:S01]  /*2e8b0*/  LDGSTS.E [R5+-0x79000], desc[UR58][R18.64], !P4 ;  /* 0x8700000012057fae */ /* 0x0003e2000e12187a */
[----:B----4-:R-:W-:-:S03]  /*2e8c0*/  IMAD.WIDE R14, R7, 0x4, R242 ;  /* 0x00000004070e7825 */ /* 0x010fc600078e02f2 */
[----:B------:R4:W-:Y:S01]  /*2e8d0*/  STL.64 [R1+0x48], R16 ;  /* 0x0000481001007387 */ /* 0x0009e20000100a00 */
[----:B------:R-:W-:-:S03]  /*2e8e0*/  VIADD R6, R3, 0x100000 ;  /* 0x0010000003067836 */ /* 0x000fc60000000000 */
[----:B------:R4:W-:Y:S01]  /*2e8f0*/  LDGSTS.E [R4+-0x78f00], desc[UR58][R16.64], !P4 ;  /* 0x8710000010047fae */ /* 0x0009e2000e12187a */
[----:B-1----:R-:W-:-:S03]  /*2e900*/  VIADD R5, R8, 0xffffffbf ;  /* 0xffffffbf08057836 */ /* 0x002fc60000000000 */
[----:B------:R1:W-:Y:S04]  /*2e910*/  STL.64 [R1+0x18], R14 ;  /* 0x0000180e01007387 */ /* 0x0003e80000100a00 */
[----:B------:R1:W-:Y:S01]  /*2e920*/  LDGSTS.E [R0+-0x78800], desc[UR58][R14.64], !P2 ;  /* 0x878000000e007fae */ /* 0x0003e2000d12187a */
[----:B----4-:R-:W-:Y:S01]  /*2e930*/  IMAD.WIDE R16, R7, 0x4, R240 ;  /* 0x0000000407107825 */ /* 0x010fe200078e02f0 */
[----:B------:R-:W-:Y:S01]  /*2e940*/  ISETP.GE.U32.AND P5, PT, R5, 0x7fffff40, PT ;  /* 0x7fffff400500780c */ /* 0x000fe20003fa6070 */
[----:B------:R-:W4:Y:S01]  /*2e950*/  LDC R7, c[0x0][0x230] ;  /* 0x00008c00ff077b82 */ /* 0x000f220000000800 */
[----:B------:R-:W-:Y:S02]  /*2e960*/  SHF.L.U32 R10, R108, 0x6, RZ ;  /* 0x000000066c0a7819 */ /* 0x000fe400000006ff */
[----:B------:R2:W-:Y:S05]  /*2e970*/  LDGSTS.E [R6+-0x78700], desc[UR58][R16.64], !P2 ;  /* 0x8790000010067fae */ /* 0x0005ea000d12187a */
[----:B-1----:R-:W1:Y:S01]  /*2e980*/  LDC R14, c[0x0][0x230] ;  /* 0x00008c00ff0e7b82 */ /* 0x002e620000000800 */
[----:B---3--:R-:W-:Y:S01]  /*2e990*/  VIADD R4, R11, 0xffffffbb ;  /* 0xffffffbb0b047836 */ /* 0x008fe20000000000 */
[----:B--2---:R-:W-:Y:S01]  /*2e9a0*/  IADD3 R6, R13, -0x49, RZ ;  /* 0xffffffb70d067810 */ /* 0x004fe20007ffe0ff */
[----:B------:R-:W-:-:S05]  /*2e9b0*/  VIADD R5, R3, 0x100000 ;  /* 0x0010000003057836 */ /* 0x000fca0000000000 */
[----:B------:R-:W2:Y:S01]  /*2e9c0*/  LDC R15, c[0x0][0x230] ;  /* 0x00008c00ff0f7b82 */ /* 0x000ea20000000800 */
[----:B------:R-:W-:Y:S01]  /*2e9d0*/  IMAD.WIDE R8, R10, 0x4, R242 ;  /* 0x000000040a087825 */ /* 0x000fe200078e02f2 */
[----:B------:R-:W-:Y:S02]  /*2e9e0*/  ISETP.GE.U32.AND P2, PT, R6, 0x7fffff38, PT ;  /* 0x7fffff380600780c */ /* 0x000fe40003f46070 */
[----:B------:R-:W-:Y:S01]  /*2e9f0*/  ISETP.GE.U32.AND P4, PT, R4, 0x7fffff3c, PT ;  /* 0x7fffff3c0400780c */ /* 0x000fe20003f86070 */
[----:B------:R-:W-:Y:S01]  /*2ea00*/  IMAD.WIDE R10, R10, 0x4, R240 ;  /* 0x000000040a0a7825 */ /* 0x000fe200078e02f0 */
[----:B------:R3:W-:Y:S02]  /*2ea10*/  LDGSTS.E [R5+-0x78000], desc[UR58][R8.64], !P5 ;  /* 0x8800000008057fae */ /* 0x0007e4000e92187a */
[----:B------:R-:W4:Y:S01]  /*2ea20*/  LDC R6, c[0x0][0x230] ;  /* 0x00008c00ff067b82 */ /* 0x000f220000000800 */
[----:B------:R-:W-:Y:S02]  /*2ea30*/  VIADD R4, R3, 0x100000 ;  /* 0x0010000003047836 */ /* 0x000fe40000000000 */
[----:B------:R-:W-:-:S03]  /*2ea40*/  IMAD.WIDE R24, R26, 0x4, R242 ;  /* 0x000000041a187825 */ /* 0x000fc600078e02f2 */
[----:B------:R-:W-:Y:S02]  /*2ea50*/  LDGSTS.E [R4+-0x77f00], desc[UR58][R10.64], !P5 ;  /* 0x881000000a047fae */ /* 0x000fe4000e92187a */
[----:B------:R-:W2:Y:S01]  /*2ea60*/  LDC R13, c[0x0][0x230] ;  /* 0x00008c00ff0d7b82 */ /* 0x000ea20000000800 */
[----:B---3--:R-:W-:Y:S01]  /*2ea70*/  VIADD R5, R12, 0xffffffb3 ;  /* 0xffffffb30c057836 */ /* 0x008fe20000000000 */
[----:B------:R-:W-:Y:S01]  /*2ea80*/  LDGSTS.E [R0+-0x77800], desc[UR58][R24.64], !P4 ;  /* 0x8880000018007fae */ /* 0x000fe2000e12187a */
[----:B------:R-:W-:-:S03]  /*2ea90*/  IMAD.WIDE R26, R26, 0x4, R240 ;  /* 0x000000041a1a7825 */ /* 0x000fc600078e02f0 */
[----:B------:R-:W-:Y:S01]  /*2eaa0*/  ISETP.GE.U32.AND P5, PT, R5, 0x7fffff34, PT ;  /* 0x7fffff340500780c */ /* 0x000fe20003fa6070 */
[----:B-1----:R-:W-:Y:S01]  /*2eab0*/  VIADD R5, R14, 0xffffffaf ;  /* 0xffffffaf0e057836 */ /* 0x002fe20000000000 */
[----:B------:R-:W-:Y:S01]  /*2eac0*/  LDGSTS.E [R0+-0x77700], desc[UR58][R26.64], !P4 ;  /* 0x889000001a007fae */ /* 0x000fe2000e12187a */
[C---:B------:R-:W-:Y:S01]  /*2ead0*/  IMAD.WIDE R40, R42.reuse, 0x4, R242 ;  /* 0x000000042a287825 */ /* 0x040fe200078e02f2 */
[----:B------:R-:W1:Y:S02]  /*2eae0*/  LDC R12, c[0x0][0x230] ;  /* 0x00008c00ff0c7b82 */ /* 0x000e640000000800 */
[----:B------:R-:W-:Y:S01]  /*2eaf0*/  ISETP.GE.U32.AND P4, PT, R5, 0x7fffff30, PT ;  /* 0x7fffff300500780c */ /* 0x000fe20003f86070 */
[----:B------:R-:W-:Y:S01]  /*2eb00*/  IMAD.WIDE R42, R42, 0x4, R240 ;  /* 0x000000042a2a7825 */ /* 0x000fe200078e02f0 */
[----:B------:R-:W-:Y:S03]  /*2eb10*/  LDGSTS.E [R4+-0x77000], desc[UR58][R40.64], !P2 ;  /* 0x8900000028047fae */ /* 0x000fe6000d12187a */
[----:B------:R-:W-:Y:S01]  /*2eb20*/  VIADD R5, R3, 0x100000 ;  /* 0x0010000003057836 */ /* 0x000fe20000000000 */
[----:B------:R-:W-:Y:S01]  /*2eb30*/  LDGSTS.E [R0+-0x76f00], desc[UR58][R42.64], !P2 ;  /* 0x891000002a007fae */ /* 0x000fe2000d12187a */
[C---:B------:R-:W-:Y:S01]  /*2eb40*/  IMAD.WIDE R54, R56.reuse, 0x4, R242 ;  /* 0x0000000438367825 */ /* 0x040fe200078e02f2 */
[----:B------:R-:W3:Y:S04]  /*2eb50*/  LDC R14, c[0x0][0x230] ;  /* 0x00008c00ff0e7b82 */ /* 0x000ee80000000800 */
[----:B------:R4:W-:Y:S01]  /*2eb60*/  LDGSTS.E [R5+-0x76800], desc[UR58][R54.64], !P5 ;  /* 0x8980000036057fae */ /* 0x0009e2000e92187a */
[----:B------:R-:W-:-:S05]  /*2eb70*/  IMAD.WIDE R56, R56, 0x4, R240 ;  /* 0x0000000438387825 */ /* 0x000fca00078e02f0 */
[----:B------:R-:W-:Y:S01]  /*2eb80*/  LDGSTS.E [R4+-0x76700], desc[UR58][R56.64], !P5 ;  /* 0x8990000038047fae */ /* 0x000fe2000e92187a */
[----:B----4-:R-:W-:Y:S01]  /*2eb90*/  IADD3 R5, R6, -0x55, RZ ;  /* 0xffffffab06057810 */ /* 0x010fe20007ffe0ff */
[----:B--2---:R-:W-:Y:S02]  /*2eba0*/  VIADD R6, R13, 0xffffffa7 ;  /* 0xffffffa70d067836 */ /* 0x004fe40000000000 */
[----:B------:R-:W2:Y:S01]  /*2ebb0*/  LDC R13, c[0x0][0x230] ;  /* 0x00008c00ff0d7b82 */ /* 0x000ea20000000800 */
[----:B------:R-:W-:Y:S02]  /*2ebc0*/  ISETP.GE.U32.AND P2, PT, R5, 0x7fffff2c, PT ;  /* 0x7fffff2c0500780c */ /* 0x000fe40003f46070 */
[----:B------:R-:W-:Y:S01]  /*2ebd0*/  ISETP.GE.U32.AND P5, PT, R6, 0x7fffff28, PT ;  /* 0x7fffff280600780c */ /* 0x000fe20003fa6070 */
[----:B------:R-:W-:Y:S01]  /*2ebe0*/  IMAD.WIDE R68, R70, 0x4, R242 ;  /* 0x0000000446447825 */ /* 0x000fe200078e02f2 */
[----:B------:R-:W-:-:S03]  /*2ebf0*/  IADD3 R5, R3, 0x100000, RZ ;  /* 0x0010000003057810 */ /* 0x000fc60007ffe0ff */
[----:B------:R-:W-:Y:S01]  /*2ec00*/  VIADD R6, R3, 0x100000 ;  /* 0x0010000003067836 */ /* 0x000fe20000000000 */
[----:B------:R-:W-:Y:S01]  /*2ec10*/  LDGSTS.E [R0+-0x76000], desc[UR58][R68.64], !P4 ;  /* 0x8a00000044007fae */ /* 0x000fe2000e12187a */
[----:B------:R-:W-:-:S04]  /*2ec20*/  IMAD.WIDE R70, R70, 0x4, R240 ;  /* 0x0000000446467825 */ /* 0x000fc800078e02f0 */
[C---:B------:R-:W-:Y:S01]  /*2ec30*/  IMAD.WIDE R82, R84.reuse, 0x4, R242 ;  /* 0x0000000454527825 */ /* 0x040fe200078e02f2 */
[----:B------:R-:W-:Y:S03]  /*2ec40*/  LDGSTS.E [R6+-0x75f00], desc[UR58][R70.64], !P4 ;  /* 0x8a10000046067fae */ /* 0x000fe6000e12187a */
[----:B------:R-:W-:Y:S01]  /*2ec50*/  IMAD.WIDE R84, R84, 0x4, R240 ;  /* 0x0000000454547825 */ /* 0x000fe200078e02f0 */
[----:B------:R1:W-:Y:S03]  /*2ec60*/  LDGSTS.E [R5+-0x75800], desc[UR58][R82.64], !P2 ;  /* 0x8a80000052057fae */ /* 0x0003e6000d12187a */
[----:B------:R-:W-:Y:S01]  /*2ec70*/  VIADD R7, R7, 0xffffffa3 ;  /* 0xffffffa307077836 */ /* 0x000fe20000000000 */
[----:B------:R-:W-:Y:S01]  /*2ec80*/  LDGSTS.E [R4+-0x75700], desc[UR58][R84.64], !P2 ;  /* 0x8a90000054047fae */ /* 0x000fe2000d12187a */
[----:B------:R-:W-:-:S04]  /*2ec90*/  IMAD.WIDE R96, R98, 0x4, R242 ;  /* 0x0000000462607825 */ /* 0x000fc800078e02f2 */
[----:B------:R-:W-:Y:S01]  /*2eca0*/  IMAD.WIDE R98, R98, 0x4, R240 ;  /* 0x0000000462627825 */ /* 0x000fe200078e02f0 */
[----:B------:R-:W-:Y:S01]  /*2ecb0*/  ISETP.GE.U32.AND P4, PT, R7, 0x7fffff24, PT ;  /* 0x7fffff240700780c */ /* 0x000fe20003f86070 */
[----:B------:R-:W-:Y:S01]  /*2ecc0*/  LDGSTS.E [R0+-0x75000], desc[UR58][R96.64], !P5 ;  /* 0x8b00000060007fae */ /* 0x000fe2000e92187a */
[----:B------:R-:W4:Y:S01]  /*2ecd0*/  LDC R7, c[0x0][0x230] ;  /* 0x00008c00ff077b82 */ /* 0x000f220000000800 */
[----:B-1----:R-:W-:Y:S02]  /*2ece0*/  VIADD R5, R12, 0xffffff9f ;  /* 0xffffff9f0c057836 */ /* 0x002fe40000000000 */
[----:B------:R-:W-:Y:S03]  /*2ecf0*/  LDGSTS.E [R4+-0x74f00], desc[UR58][R98.64], !P5 ;  /* 0x8b10000062047fae */ /* 0x000fe6000e92187a */
[----:B------:R-:W-:Y:S01]  /*2ed00*/  ISETP.GE.U32.AND P5, PT, R5, 0x7fffff20, PT ;  /* 0x7fffff200500780c */ /* 0x000fe20003fa6070 */
[C---:B------:R-:W-:Y:S01]  /*2ed10*/  IMAD.WIDE R112, R114.reuse, 0x4, R242 ;  /* 0x0000000472707825 */ /* 0x040fe200078e02f2 */
[----:B------:R-:W1:Y:S03]  /*2ed20*/  LDC R12, c[0x0][0x230] ;  /* 0x00008c00ff0c7b82 */ /* 0x000e660000000800 */
[----:B------:R-:W-:Y:S01]  /*2ed30*/  IMAD.WIDE R114, R114, 0x4, R240 ;  /* 0x0000000472727825 */ /* 0x000fe200078e02f0 */
[----:B------:R-:W-:Y:S03]  /*2ed40*/  LDGSTS.E [R0+-0x74800], desc[UR58][R112.64], !P4 ;  /* 0x8b80000070007fae */ /* 0x000fe6000e12187a */
[----:B------:R-:W-:Y:S01]  /*2ed50*/  VIADD R5, R3, 0x100000 ;  /* 0x0010000003057836 */ /* 0x000fe20000000000 */
[----:B------:R-:W-:Y:S01]  /*2ed60*/  LDGSTS.E [R0+-0x74700], desc[UR58][R114.64], !P4 ;  /* 0x8b90000072007fae */ /* 0x000fe2000e12187a */
[----:B------:R-:W-:-:S04]  /*2ed70*/  IMAD.WIDE R128, R130, 0x4, R242 ;  /* 0x0000000482807825 */ /* 0x000fc800078e02f2 */
[----:B--2---:R-:W-:Y:S01]  /*2ed80*/  VIADD R6, R13, 0xffffff9b ;  /* 0xffffff9b0d067836 */ /* 0x004fe20000000000 */
[----:B------:R2:W-:Y:S01]  /*2ed90*/  LDGSTS.E [R5+-0x74000], desc[UR58][R128.64], !P5 ;  /* 0x8c00000080057fae */ /* 0x0005e2000e92187a */
[----:B------:R-:W-:Y:S01]  /*2eda0*/  IMAD.WIDE R130, R130, 0x4, R240 ;  /* 0x0000000482827825 */ /* 0x000fe200078e02f0 */
[----:B------:R-:W1:Y:S02]  /*2edb0*/  LDC R13, c[0x0][0x230] ;  /* 0x00008c00ff0d7b82 */ /* 0x000e640000000800 */
[----:B------:R-:W-:Y:S02]  /*2edc0*/  ISETP.GE.U32.AND P2, PT, R6, 0x7fffff1c, PT ;  /* 0x7fffff1c0600780c */ /* 0x000fe40003f46070 */
[----:B------:R3:W-:Y:S01]  /*2edd0*/  LDGSTS.E [R4+-0x73f00], desc[UR58][R130.64], !P5 ;  /* 0x8c10000082047fae */ /* 0x0007e2000e92187a */
[----:B------:R-:W-:-:S04]  /*2ede0*/  IMAD.WIDE R142, R144, 0x4, R242 ;  /* 0x00000004908e7825 */ /* 0x000fc800078e02f2 */
[----:B--2---:R-:W-:Y:S01]  /*2edf0*/  VIADD R5, R15, 0xffffff93 ;  /* 0xffffff930f057836 */ /* 0x004fe20000000000 */
[----:B---3--:R-:W-:Y:S01]  /*2ee00*/  IADD3 R4, R14, -0x69, RZ ;  /* 0xffffff970e047810 */ /* 0x008fe20007ffe0ff */
[----:B------:R-:W-:Y:S02]  /*2ee10*/  VIADD R6, R3, 0x100000 ;  /* 0x0010000003067836 */ /* 0x000fe40000000000 */
[----:B------:R-:W-:Y:S01]  /*2ee20*/  IMAD.WIDE R144, R144, 0x4, R240 ;  /* 0x0000000490907825 */ /* 0x000fe200078e02f0 */
[----:B------:R-:W-:Y:S01]  /*2ee30*/  ISETP.GE.U32.AND P5, PT, R4, 0x7fffff18, PT ;  /* 0x7fffff180400780c */ /* 0x000fe20003fa6070 */
[----:B------:R-:W-:Y:S01]  /*2ee40*/  LDGSTS.E [R0+-0x73800], desc[UR58][R142.64], !P2 ;  /* 0x8c8000008e007fae */ /* 0x000fe2000d12187a */
[----:B------:R-:W-:Y:S01]  /*2ee50*/  ISETP.GE.U32.AND P4, PT, R5, 0x7fffff14, PT ;  /* 0x7fffff140500780c */ /* 0x000fe20003f86070 */
[----:B----4-:R-:W-:Y:S01]  /*2ee60*/  VIADD R7, R7, 0xffffff8f ;  /* 0xffffff8f07077836 */ /* 0x010fe20000000000 */
[----:B------:R-:W-:Y:S01]  /*2ee70*/  IADD3 R5, R3, 0x100000, RZ ;  /* 0x0010000003057810 */ /* 0x000fe20007ffe0ff */
[----:B------:R-:W-:Y:S01]  /*2ee80*/  IMAD.WIDE R156, R158, 0x4, R242 ;  /* 0x000000049e9c7825 */ /* 0x000fe200078e02f2 */
[----:B------:R-:W-:Y:S01]  /*2ee90*/  LDGSTS.E [R6+-0x73700], desc[UR58][R144.64], !P2 ;  /* 0x8c90000090067fae */ /* 0x000fe2000d12187a */
[----:B------:R-:W2:Y:S01]  /*2eea0*/  LDC R14, c[0x0][0x230] ;  /* 0x00008c00ff0e7b82 */ /* 0x000ea20000000800 */
[----:B------:R-:W-:Y:S01]  /*2eeb0*/  ISETP.GE.U32.AND P2, PT, R7, 0x7fffff10, PT ;  /* 0x7fffff100700780c */ /* 0x000fe20003f46070 */
[----:B------:R-:W-:-:S02]  /*2eec0*/  VIADD R4, R3, 0x100000 ;  /* 0x0010000003047836 */ /* 0x000fc40000000000 */
[----:B------:R-:W-:Y:S02]  /*2eed0*/  IMAD.WIDE R158, R158, 0x4, R240 ;  /* 0x000000049e9e7825 */ /* 0x000fe400078e02f0 */
[----:B------:R1:W-:Y:S02]  /*2eee0*/  LDGSTS.E [R5+-0x73000], desc[UR58][R156.64], !P5 ;  /* 0x8d0000009c057fae */ /* 0x0003e4000e92187a */
[----:B------:R-:W3:Y:S01]  /*2eef0*/  LDC R7, c[0x0][0x230] ;  /* 0x00008c00ff077b82 */ /* 0x000ee20000000800 */
[C---:B------:R-:W-:Y:S01]  /*2ef00*/  IMAD.WIDE R170, R172.reuse, 0x4, R242 ;  /* 0x00000004acaa7825 */ /* 0x040fe200078e02f2 */
[----:B------:R-:W-:Y:S03]  /*2ef10*/  LDGSTS.E [R4+-0x72f00], desc[UR58][R158.64], !P5 ;  /* 0x8d1000009e047fae */ /* 0x000fe6000e92187a */
[----:B------:R-:W-:Y:S01]  /*2ef20*/  IMAD.WIDE R172, R172, 0x4, R240 ;  /* 0x00000004acac7825 */ /* 0x000fe200078e02f0 */
[----:B------:R-:W-:Y:S02]  /*2ef30*/  LDGSTS.E [R0+-0x72800], desc[UR58][R170.64], !P4 ;  /* 0x8d800000aa007fae */ /* 0x000fe4000e12187a */
[----:B------:R-:W4:Y:S01]  /*2ef40*/  LDC R15, c[0x0][0x230] ;  /* 0x00008c00ff0f7b82 */ /* 0x000f220000000800 */
[----:B-1----:R-:W-:Y:S01]  /*2ef50*/  VIADD R5, R12, 0xffffff8b ;  /* 0xffffff8b0c057836 */ /* 0x002fe20000000000 */
[----:B------:R-:W-:Y:S01]  /*2ef60*/  LDGSTS.E [R4+-0x72700], desc[UR58][R172.64], !P4 ;  /* 0x8d900000ac047fae */ /* 0x000fe2000e12187a */
[----:B------:R-:W-:-:S03]  /*2ef70*/  VIADD R6, R13, 0xffffff87 ;  /* 0xffffff870d067836 */ /* 0x000fc60000000000 */
[----:B------:R-:W-:Y:S01]  /*2ef80*/  ISETP.GE.U32.AND P5, PT, R5, 0x7fffff0c, PT ;  /* 0x7fffff0c0500780c */ /* 0x000fe20003fa6070 */
[----:B------:R-:W-:Y:S01]  /*2ef90*/  IMAD.WIDE R184, R186, 0x4, R242 ;  /* 0x00000004bab87825 */ /* 0x000fe200078e02f2 */
[----:B------:R-:W-:Y:S01]  /*2efa0*/  ISETP.GE.U32.AND P4, PT, R6, 0x7fffff08, PT ;  /* 0x7fffff080600780c */ /* 0x000fe20003f86070 */
[----:B------:R1:W-:Y:S01]  /*2efb0*/  STL.64 [R1+0x10], R16 ;  /* 0x0000101001007387 */ /* 0x0003e20000100a00 */
[C---:B------:R-:W-:Y:S01]  /*2efc0*/  IADD3 R6, R3.reuse, 0x100000, RZ ;  /* 0x0010000003067810 */ /* 0x040fe20007ffe0ff */
[----:B------:R-:W-:Y:S01]  /*2efd0*/  IMAD.WIDE R186, R186, 0x4, R240 ;  /* 0x00000004baba7825 */ /* 0x000fe200078e02f0 */
[----:B------:R-:W1:Y:S03]  /*2efe0*/  LDC R13, c[0x0][0x238] ;  /* 0x00008e00ff0d7b82 */ /* 0x000e660000000800 */
[----:B------:R-:W-:Y:S02]  /*2eff0*/  VIADD R5, R3, 0x100000 ;  /* 0x0010000003057836 */ /* 0x000fe40000000000 */
[C---:B------:R-:W-:Y:S01]  /*2f000*/  IMAD.WIDE R200, R202.reuse, 0x4, R242 ;  /* 0x00000004cac87825 */ /* 0x040fe200078e02f2 */
[----:B------:R-:W-:Y:S02]  /*2f010*/  STL.64 [R1+0x4f08], R8 ;  /* 0x004f080801007387 */ /* 0x000fe40000100a00 */
[----:B------:R-:W4:Y:S01]  /*2f020*/  LDC R12, c[0x0][0x238] ;  /* 0x00008e00ff0c7b82 */ /* 0x000f220000000800 */
[----:B------:R-:W-:Y:S01]  /*2f030*/  IMAD.WIDE R202, R202, 0x4, R240 ;  /* 0x00000004caca7825 */ /* 0x000fe200078e02f0 */
[----:B------:R-:W-:Y:S03]  /*2f040*/  LDGSTS.E [R0+-0x72000], desc[UR58][R184.64], !P2 ;  /* 0x8e000000b8007fae */ /* 0x000fe6000d12187a */
[----:B------:R-:W-:Y:S01]  /*2f050*/  IMAD.WIDE R216, R218, 0x4, R242 ;  /* 0x00000004dad87825 */ /* 0x000fe200078e02f2 */
[----:B------:R-:W-:Y:S04]  /*2f060*/  STL.64 [R1+0x4f00], R10 ;  /* 0x004f000a01007387 */ /* 0x000fe80000100a00 */
[----:B------:R-:W-:Y:S04]  /*2f070*/  LDGSTS.E [R6+-0x71f00], desc[UR58][R186.64], !P2 ;  /* 0x8e100000ba067fae */ /* 0x000fe8000d12187a */
[----:B------:R-:W-:Y:S04]  /*2f080*/  STL.64 [R1+0x4ef8], R24 ;  /* 0x004ef81801007387 */ /* 0x000fe80000100a00 */
[----:B------:R-:W-:Y:S04]  /*2f090*/  LDGSTS.E [R5+-0x71800], desc[UR58][R200.64], !P5 ;  /* 0x8e800000c8057fae */ /* 0x000fe8000e92187a */
[----:B------:R-:W-:Y:S04]  /*2f0a0*/  STL.64 [R1+0x4f10], R26 ;  /* 0x004f101a01007387 */ /* 0x000fe80000100a00 */
[----:B------:R-:W-:Y:S04]  /*2f0b0*/  LDGSTS.E [R4+-0x71700], desc[UR58][R202.64], !P5 ;  /* 0x8e900000ca047fae */ /* 0x000fe8000e92187a */
[----:B------:R-:W-:Y:S04]  /*2f0c0*/  STL.64 [R1+0x4f18], R40 ;  /* 0x004f182801007387 */ /* 0x000fe80000100a00 */
[----:B------:R3:W-:Y:S04]  /*2f0d0*/  LDGSTS.E [R0+-0x71000], desc[UR58][R216.64], !P4 ;  /* 0x8f000000d8007fae */ /* 0x0007e8000e12187a */
[----:B------:R-:W-:Y:S04]  /*2f0e0*/  STL.64 [R1+0x4f20], R42 ;  /* 0x004f202a01007387 */ /* 0x000fe80000100a00 */
[----:B------:R-:W-:Y:S01]  /*2f0f0*/  STL.64 [R1+0x4f28], R54 ;  /* 0x004f283601007387 */ /* 0x000fe20000100a00 */
[----:B---3--:R-:W-:-:S03]  /*2f100*/  VIADD R0, R7, 0xfffffffe ;  /* 0xfffffffe07007836 */ /* 0x008fc60000000000 */
[----:B------:R-:W-:Y:S01]  /*2f110*/  STL.64 [R1+0x4f30], R56 ;  /* 0x004f303801007387 */ /* 0x000fe20000100a00 */
[----:B------:R-:W3:Y:S01]  /*2f120*/  LDC R7, c[0x0][0x230] ;  /* 0x00008c00ff077b82 */ /* 0x000ee20000000800 */
[----:B--2---:R-:W-:Y:S02]  /*2f130*/  VIADD R6, R14, 0xffffff83 ;  /* 0xffffff830e067836 */ /* 0x004fe40000000000 */
[----:B------:R-:W-:Y:S04]  /*2f140*/  STL.64 [R1+0x4ef0], R68 ;  /* 0x004ef04401007387 */ /* 0x000fe80000100a00 */
[----:B------:R-:W-:Y:S01]  /*2f150*/  STL.64 [R1+0x4f38], R70 ;  /* 0x004f384601007387 */ /* 0x000fe20000100a00 */
[----:B------:R-:W2:Y:S03]  /*2f160*/  LDC R14, c[0x0][0x230] ;  /* 0x00008c00ff0e7b82 */ /* 0x000ea60000000800 */
[----:B------:R-:W-:Y:S04]  /*2f170*/  STL.64 [R1+0x4ee8], R82 ;  /* 0x004ee85201007387 */ /* 0x000fe80000100a00 */
[----:B------:R-:W-:Y:S01]  /*2f180*/  STL.64 [R1+0x4f40], R84 ;  /* 0x004f405401007387 */ /* 0x000fe20000100a00 */
[----:B------:R-:W-:-:S03]  /*2f190*/  ISETP.GE.U32.AND P5, PT, R6, 0x7fffff04, PT ;  /* 0x7fffff040600780c */ /* 0x000fc60003fa6070 */
[----:B------:R-:W-:Y:S04]  /*2f1a0*/  STL.64 [R1+0x4ee0], R96 ;  /* 0x004ee06001007387 */ /* 0x000fe80000100a00 */
[----:B------:R-:W-:Y:S01]  /*2f1b0*/  STL.64 [R1+0x4f48], R98 ;  /* 0x004f486201007387 */ /* 0x000fe20000100a00 */
[----:B------:R-:W-:-:S03]  /*2f1c0*/  ISETP.GE.U32.AND P2, PT, R0, 0x7fffff7f, PT ;  /* 0x7fffff7f0000780c */ /* 0x000fc60003f46070 */
[----:B------:R-:W-:Y:S04]  /*2f1d0*/  STL.64 [R1+0x4f50], R112 ;  /* 0x004f507001007387 */ /* 0x000fe80000100a00 */
[----:B------:R-:W-:Y:S01]  /*2f1e0*/  STL.64 [R1+0x4ed8], R114 ;  /* 0x004ed87201007387 */ /* 0x000fe20000100a00 */
[----:B------:R-:W-:-:S03]  /*2f1f0*/  IMAD.WIDE R218, R218, 0x4, R240 ;  /* 0x00000004dada7825 */ /* 0x000fc600078e02f0 */
[----:B------:R-:W-:Y:S01]  /*2f200*/  STL.64 [R1+0x4f58], R128 ;  /* 0x004f588001007387 */ /* 0x000fe20000100a00 */
[----:B------:R-:W-:-:S03]  /*2f210*/  IADD3 R244, R244, UR4, RZ ;  /* 0x00000004f4f47c10 */ /* 0x000fc6000fffe0ff */
[----:B------:R-:W-:Y:S04]  /*2f220*/  STL.64 [R1+0x4f60], R130 ;  /* 0x004f608201007387 */ /* 0x000fe80000100a00 */
[----:B------:R-:W-:Y:S04]  /*2f230*/  STL.64 [R1+0x4f68], R142 ;  /* 0x004f688e01007387 */ /* 0x000fe80000100a00 */
[----:B------:R-:W-:Y:S01]  /*2f240*/  STL.64 [R1+0x4f70], R144 ;  /* 0x004f709001007387 */ /* 0x000fe20000100a00 */
[----:B------:R-:W-:-:S03]  /*2f250*/  IMAD.WIDE R228, R230, 0x4, R242 ;  /* 0x00000004e6e47825 */ /* 0x000fc600078e02f2 */
[----:B------:R-:W-:Y:S01]  /*2f260*/  STL.64 [R1+0x4ed0], R156 ;  /* 0x004ed09c01007387 */ /* 0x000fe20000100a00 */
[----:B-1----:R-:W-:Y:S02]  /*2f270*/  IMAD.WIDE R16, R13, 0x4, R242 ;  /* 0x000000040d107825 */ /* 0x002fe400078e02f2 */
[----:B------:R-:W1:Y:S01]  /*2f280*/  LDC R13, c[0x0][0x230] ;  /* 0x00008c00ff0d7b82 */ /* 0x000e620000000800 */
[----:B------:R-:W-:Y:S01]  /*2f290*/  STL.64 [R1+0x4f78], R158 ;  /* 0x004f789e01007387 */ /* 0x000fe20000100a00 */
[----:B------:R-:W-:-:S03]  /*2f2a0*/  VIADD R0, R3, 0x100000 ;  /* 0x0010000003007836 */ /* 0x000fc60000000000 */
[----:B------:R-:W-:Y:S01]  /*2f2b0*/  STL.64 [R1+0x4ec8], R170 ;  /* 0x004ec8aa01007387 */ /* 0x000fe20000100a00 */
[----:B------:R-:W-:-:S03]  /*2f2c0*/  IMAD.WIDE R230, R230, 0x4, R240 ;  /* 0x00000004e6e67825 */ /* 0x000fc600078e02f0 */
[----:B------:R-:W-:Y:S01]  /*2f2d0*/  STL.64 [R1+0x4f80], R172 ;  /* 0x004f80ac01007387 */ /* 0x000fe20000100a00 */
[----:B------:R-:W-:-:S03]  /*2f2e0*/  VIADD R6, R244, 0x100000 ;  /* 0x00100000f4067836 */ /* 0x000fc60000000000 */
[----:B------:R-:W-:Y:S04]  /*2f2f0*/  STL.64 [R1+0x4ec0], R184 ;  /* 0x004ec0b801007387 */ /* 0x000fe80000100a00 */
[----:B------:R4:W-:Y:S04]  /*2f300*/  LDGSTS.E [R5+-0x70f00], desc[UR58][R218.64], !P4 ;  /* 0x8f100000da057fae */ /* 0x0009e8000e12187a */
[----:B------:R-:W-:Y:S04]  /*2f310*/  STL.64 [R1+0x4f88], R186 ;  /* 0x004f88ba01007387 */ /* 0x000fe80000100a00 */
[----:B------:R-:W-:Y:S01]  /*2f320*/  STL.64 [R1+0x4eb8], R200 ;  /* 0x004eb8c801007387 */ /* 0x000fe20000100a00 */
[----:B----4-:R-:W-:-:S03]  /*2f330*/  VIADD R5, R15, 0xfffffffa ;  /* 0xfffffffa0f057836 */ /* 0x010fc60000000000 */
[----:B------:R-:W-:Y:S01]  /*2f340*/  STL.64 [R1+0x4f90], R202 ;  /* 0x004f90ca01007387 */ /* 0x000fe20000100a00 */
[----:B------:R-:W4:Y:S01]  /*2f350*/  LDC R15, c[0x0][0x230] ;  /* 0x00008c00ff0f7b82 */ /* 0x000f220000000800 */
[----:B---3--:R-:W-:Y:S02]  /*2f360*/  IADD3 R7, R7, -0xa, RZ ;  /* 0xfffffff607077810 */ /* 0x008fe40007ffe0ff */
[----:B------:R-:W-:Y:S04]  /*2f370*/  STL.64 [R1+0x4f98], R216 ;  /* 0x004f98d801007387 */ /* 0x000fe80000100a00 */
[----:B------:R3:W-:Y:S04]  /*2f380*/  LDGSTS.E [R4+-0x70800], desc[UR58][R228.64], !P5 ;  /* 0x8f800000e4047fae */ /* 0x0007e8000e92187a */
[----:B------:R-:W-:Y:S04]  /*2f390*/  STL.64 [R1+0x4fa0], R218 ;  /* 0x004fa0da01007387 */ /* 0x000fe80000100a00 */
[----:B------:R-:W-:Y:S01]  /*2f3a0*/  LDGSTS.E [R0+-0x70700], desc[UR58][R230.64], !P5 ;  /* 0x8f900000e6007fae */ /* 0x000fe2000e92187a */
[----:B------:R-:W-:Y:S01]  /*2f3b0*/  ISETP.GE.U32.AND P5, PT, R5, 0x7fffff7b, PT ;  /* 0x7fffff7b0500780c */ /* 0x000fe20003fa6070 */
[----:B------:R-:W-:-:S02]  /*2f3c0*/  VIADD R5, R244, 0x100000 ;  /* 0x00100000f4057836 */ /* 0x000fc40000000000 */
[----:B------:R2:W-:Y:S04]  /*2f3d0*/  STL.64 [R1+0x420], R16 ;  /* 0x0004201001007387 */ /* 0x0005e80000100a00 */
[----:B------:R2:W-:Y:S01]  /*2f3e0*/  LDGSTS.E [R6+-0x7fe00], desc[UR58][R16.64], !P2 ;  /* 0x8020000010067fae */ /* 0x0005e2000d12187a */
[----:B------:R-:W-:Y:S01]  /*2f3f0*/  ISETP.GE.U32.AND P4, PT, R7, 0x7fffff77, PT ;  /* 0x7fffff770700780c */ /* 0x000fe20003f86070 */
[----:B---3--:R-:W-:Y:S02]  /*2f400*/  VIADD R4, R244, 0x100000 ;  /* 0x00100000f4047836 */ /* 0x008fe40000000000 */
[----:B------:R-:W-:Y:S01]  /*2f410*/  STL.64 [R1+0x4fa8], R228 ;  /* 0x004fa8e401007387 */ /* 0x000fe20000100a00 */
[----:B--2---:R-:W-:-:S04]  /*2f420*/  IMAD.WIDE R16, R12, 0x4, R240 ;  /* 0x000000040c107825 */ /* 0x004fc800078e02f0 */
[----:B------:R-:W-:Y:S01]  /*2f430*/  IMAD R6, R108, 0x5, RZ ;  /* 0x000000056c067824 */ /* 0x000fe200078e02ff */
[----:B------:R2:W-:Y:S01]  /*2f440*/  LDGSTS.E [R5+-0x7fd00], desc[UR58][R16.64], !P2 ;  /* 0x8030000010057fae */ /* 0x0005e2000d12187a */
[----:B------:R-:W-:Y:S01]  /*2f450*/  VIADD R0, R244, 0x100000 ;  /* 0x00100000f4007836 */ /* 0x000fe20000000000 */
[----:B------:R-:W3:Y:S01]  /*2f460*/  LDC R12, c[0x0][0x230] ;  /* 0x00008c00ff0c7b82 */ /* 0x000ee20000000800 */
[C---:B------:R-:W-:Y:S01]  /*2f470*/  IMAD.WIDE R10, R6.reuse, 0x4, R242 ;  /* 0x00000004060a7825 */ /* 0x040fe200078e02f2 */
[----:B------:R-:W-:Y:S03]  /*2f480*/  STL.64 [R1+0x4fb0], R230 ;  /* 0x004fb0e601007387 */ /* 0x000fe60000100a00 */
[----:B------:R-:W-:Y:S01]  /*2f490*/  IMAD.WIDE R8, R6, 0x4, R240 ;  /* 0x0000000406087825 */ /* 0x000fe200078e02f0 */
[----:B------:R1:W-:Y:S03]  /*2f4a0*/  STL.64 [R1+0x418], R16 ;  /* 0x0004181001007387 */ /* 0x0003e60000100a00 */
[----:B------:R-:W-:Y:S01]  /*2f4b0*/  IMAD R6, R108, 0x9, RZ ;  /* 0x000000096c067824 */ /* 0x000fe200078e02ff */
[----:B--2---:R-:W-:Y:S01]  /*2f4c0*/  IADD3 R5, R14, -0xe, RZ ;  /* 0xfffffff20e057810 */ /* 0x004fe20007ffe0ff */
[----:B------:R2:W-:Y:S01]  /*2f4d0*/  LDGSTS.E [R4+-0x7f600], desc[UR58][R10.64], !P5 ;  /* 0x80a000000a047fae */ /* 0x0005e2000e92187a */
[----:B------:R-:W-:Y:S01]  /*2f4e0*/  IMAD R7, R108, 0xd, RZ ;  /* 0x0000000d6c077824 */ /* 0x000fe200078e02ff */
[----:B------:R-:W3:Y:S01]  /*2f4f0*/  LDC R14, c[0x0][0x230] ;  /* 0x00008c00ff0e7b82 */ /* 0x000ee20000000800 */
[----:B------:R-:W-:Y:S01]  /*2f500*/  ISETP.GE.U32.AND P2, PT, R5, 0x7fffff73, PT ;  /* 0x7fffff730500780c */ /* 0x000fe20003f46070 */
[----:B------:R-:W-:Y:S01]  /*2f510*/  VIADD R5, R244, 0x100000 ;  /* 0x00100000f4057836 */ /* 0x000fe20000000000 */
[----:B------:R-:W-:Y:S01]  /*2f520*/  LDGSTS.E [R0+-0x7f500], desc[UR58][R8.64], !P5 ;  /* 0x80b0000008007fae */ /* 0x000fe2000e92187a */
[----:B-1----:R-:W-:-:S03]  /*2f530*/  IMAD.WIDE R16, R6, 0x4, R242 ;  /* 0x0000000406107825 */ /* 0x002fc600078e02f2 */
[----:B------:R2:W-:Y:S04]  /*2f540*/  STL.64 [R1+0x3e0], R10 ;  /* 0x0003e00a01007387 */ /* 0x0005e80000100a00 */
[----:B------:R1:W-:Y:S01]  /*2f550*/  LDGSTS.E [R5+-0x7ee00], desc[UR58][R16.64], !P4 ;  /* 0x8120000010057fae */ /* 0x0003e2000e12187a */
[----:B--2---:R-:W-:-:S04]  /*2f560*/  IMAD.WIDE R10, R6, 0x4, R240 ;  /* 0x00000004060a7825 */ /* 0x004fc800078e02f0 */
[----:B-1----:R-:W-:Y:S01]  /*2f570*/  VIADD R5, R13, 0xffffffee ;  /* 0xffffffee0d057836 */ /* 0x002fe20000000000 */
[----:B------:R1:W-:Y:S01]  /*2f580*/  STL.64 [R1+0x3d8], R8 ;  /* 0x0003d80801007387 */ /* 0x0003e20000100a00 */
[----:B----4-:R-:W-:Y:S01]  /*2f590*/  VIADD R6, R15, 0xffffffea ;  /* 0xffffffea0f067836 */ /* 0x010fe20000000000 */
[----:B------:R-:W2:Y:S02]  /*2f5a0*/  LDC R13, c[0x0][0x230] ;  /* 0x00008c00ff0d7b82 */ /* 0x000ea40000000800 */
[----:B------:R-:W-:Y:S01]  /*2f5b0*/  ISETP.GE.U32.AND P5, PT, R5, 0x7fffff6f, PT ;  /* 0x7fffff6f0500780c */ /* 0x000fe20003fa6070 */
[----:B------:R4:W-:Y:S01]  /*2f5c0*/  LDGSTS.E [R4+-0x7ed00], desc[UR58][R10.64], !P4 ;  /* 0x813000000a047fae */ /* 0x0009e2000e12187a */
[----:B------:R-:W-:Y:S01]  /*2f5d0*/  ISETP.GE.U32.AND P4, PT, R6, 0x7fffff6b, PT ;  /* 0x7fffff6b0600780c */ /* 0x000fe20003f86070 */
[----:B------:R-:W-:Y:S01]  /*2f5e0*/  IMAD R6, R108, 0x11, RZ ;  /* 0x000000116c067824 */ /* 0x000fe200078e02ff */
[----:B------:R-:W-:Y:S01]  /*2f5f0*/  IADD3 R5, R244, 0x100000, RZ ;  /* 0x00100000f4057810 */ /* 0x000fe20007ffe0ff */
[----:B------:R4:W-:Y:S01]  /*2f600*/  STL.64 [R1+0x3a0], R16 ;  /* 0x0003a01001007387 */ /* 0x0009e20000100a00 */
[----:B------:R-:W2:Y:S01]  /*2f610*/  LDC R15, c[0x0][0x230] ;  /* 0x00008c00ff0f7b82 */ /* 0x000ea20000000800 */
[----:B-1----:R-:W-:-:S02]  /*2f620*/  IMAD.WIDE R8, R7, 0x4, R242 ;  /* 0x0000000407087825 */ /* 0x002fc400078e02f2 */
[----:B------:R1:W-:Y:S04]  /*2f630*/  STL.64 [R1+0x398], R10 ;  /* 0x0003980a01007387 */ /* 0x0003e80000100a00 */
[----:B------:R3:W-:Y:S01]  /*2f640*/  STL.64 [R1+0x360], R8 ;  /* 0x0003600801007387 */ /* 0x0007e20000100a00 */
[----:B----4-:R-:W-:-:S03]  /*2f650*/  IMAD.WIDE R16, R7, 0x4, R240 ;  /* 0x0000000407107825 */ /* 0x010fc600078e02f0 */
[----:B------:R3:W-:Y:S01]  /*2f660*/  LDGSTS.E [R0+-0x7e600], desc[UR58][R8.64], !P2 ;  /* 0x81a0000008007fae */ /* 0x0007e2000d12187a */
[----:B-1----:R-:W-:-:S03]  /*2f670*/  IMAD.WIDE R10, R6, 0x4, R242 ;  /* 0x00000004060a7825 */ /* 0x002fc600078e02f2 */
[----:B------:R1:W-:Y:S04]  /*2f680*/  LDGSTS.E [R5+-0x7e500], desc[UR58][R16.64], !P2 ;  /* 0x81b0000010057fae */ /* 0x0003e8000d12187a */
[----:B------:R4:W-:Y:S01]  /*2f690*/  STL.64 [R1+0x358], R16 ;  /* 0x0003581001007387 */ /* 0x0009e20000100a00 */
[----:B---3--:R-:W-:-:S03]  /*2f6a0*/  IMAD.WIDE R8, R6, 0x4, R240 ;  /* 0x0000000406087825 */ /* 0x008fc600078e02f0 */
[----:B------:R3:W-:Y:S01]  /*2f6b0*/  STL.64 [R1+0x320], R10 ;  /* 0x0003200a01007387 */ /* 0x0007e20000100a00 */
[----:B-1----:R-:W-:-:S03]  /*2f6c0*/  IMAD R5, R108, 0x15, RZ ;  /* 0x000000156c057824 */ /* 0x002fc600078e02ff */
[----:B------:R3:W-:Y:S01]  /*2f6d0*/  LDGSTS.E [R4+-0x7de00], desc[UR58][R10.64], !P5 ;  /* 0x822000000a047fae */ /* 0x0007e2000e92187a */
[----:B------:R-:W-:Y:S01]  /*2f6e0*/  IMAD R7, R108, 0x19, RZ ;  /* 0x000000196c077824 */ /* 0x000fe200078e02ff */
[----:B----4-:R-:W1:Y:S02]  /*2f6f0*/  LDC R16, c[0x0][0x230] ;  /* 0x00008c00ff107b82 */ /* 0x010e640000000800 */
[----:B------:R4:W-:Y:S04]  /*2f700*/  STL.64 [R1+0x318], R8 ;  /* 0x0003180801007387 */ /* 0x0009e80000100a00 */
[----:B------:R4:W-:Y:S02]  /*2f710*/  LDGSTS.E [R0+-0x7dd00], desc[UR58][R8.64], !P5 ;  /* 0x8230000008007fae */ /* 0x0009e4000e92187a */
[----:B------:R-:W1:Y:S01]  /*2f720*/  LDC R17, c[0x0][0x230] ;  /* 0x00008c00ff117b82 */ /* 0x000e620000000800 */
[----:B---3--:R-:W-:-:S04]  /*2f730*/  IMAD.WIDE R10, R5, 0x4, R240 ;  /* 0x00000004050a7825 */ /* 0x008fc800078e02f0 */
[----:B----4-:R-:W-:-:S04]  /*2f740*/  IMAD.WIDE R8, R5, 0x4, R242 ;  /* 0x0000000405087825 */ /* 0x010fc800078e02f2 */
[----:B------:R-:W-:Y:S01]  /*2f750*/  VIADD R6, R12, 0xffffffe6 ;  /* 0xffffffe60c067836 */ /* 0x000fe20000000000 */
[----:B------:R-:W-:Y:S04]  /*2f760*/  LDGSTS.E [R0+-0x7d600], desc[UR58][R8.64], !P4 ;  /* 0x82a0000008007fae */ /* 0x000fe8000e12187a */
[----:B------:R2:W-:Y:S01]  /*2f770*/  LDGSTS.E [R4+-0x7d500], desc[UR58][R10.64], !P4 ;  /* 0x82b000000a047fae */ /* 0x0005e2000e12187a */
[----:B------:R-:W-:Y:S01]  /*2f780*/  ISETP.GE.U32.AND P2, PT, R6, 0x7fffff67, PT ;  /* 0x7fffff670600780c */ /* 0x000fe20003f46070 */
[----:B------:R-:W-:Y:S02]  /*2f790*/  VIADD R5, R14, 0xffffffde ;  /* 0xffffffde0e057836 */ /* 0x000fe40000000000 */
[----:B------:R-:W3:Y:S01]  /*2f7a0*/  LDC R14, c[0x0][0x230] ;  /* 0x00008c00ff0e7b82 */ /* 0x000ee20000000800 */
[----:B--2---:R-:W-:-:S02]  /*2f7b0*/  VIADD R4, R13, 0xffffffe2 ;  /* 0xffffffe20d047836 */ /* 0x004fc40000000000 */
[----:B------:R-:W-:-:S03]  /*2f7c0*/  IMAD R12, R108, 0x1d, RZ ;  /* 0x0000001d6c0c7824 */ /* 0x000fc600078e02ff */
[----:B------:R-:W-:Y:S01]  /*2f7d0*/  ISETP.GE.U32.AND P5, PT, R4, 0x7fffff63, PT ;  /* 0x7fffff630400780c */ /* 0x000fe20003fa6070 */
[----:B------:R2:W-:Y:S01]  /*2f7e0*/  STL.64 [R1+0x2e0], R8 ;  /* 0x0002e00801007387 */ /* 0x0005e20000100a00 */
[----:B------:R-:W-:Y:S01]  /*2f7f0*/  ISETP.GE.U32.AND P4, PT, R5, 0x7fffff5f, PT ;  /* 0x7fffff5f0500780c */ /* 0x000fe20003f86070 */
[----:B------:R-:W-:Y:S01]  /*2f800*/  IMAD.WIDE R20, R7, 0x4, R240 ;  /* 0x0000000407147825 */ /* 0x000fe200078e02f0 */
[C---:B------:R-:W-:Y:S01]  /*2f810*/  IADD3 R6, R244.reuse, 0x100000, RZ ;  /* 0x00100000f4067810 */ /* 0x040fe20007ffe0ff */
[----:B------:R4:W-:Y:S02]  /*2f820*/  STL.64 [R1+0x2d8], R10 ;  /* 0x0002d80a01007387 */ /* 0x0009e40000100a00 */
[----:B------:R-:W-:Y:S02]  /*2f830*/  VIADD R5, R244, 0x100000 ;  /* 0x00100000f4057836 */ /* 0x000fe40000000000 */
[----:B------:R-:W-:-:S04]  /*2f840*/  IMAD.WIDE R18, R12, 0x4, R242 ;  /* 0x000000040c127825 */ /* 0x000fc800078e02f2 */
[----:B--2---:R-:W-:-:S04]  /*2f850*/  IMAD.WIDE R8, R7, 0x4, R242 ;  /* 0x0000000407087825 */ /* 0x004fc800078e02f2 */
[----:B----4-:R-:W-:Y:S01]  /*2f860*/  IMAD.WIDE R10, R12, 0x4, R240 ;  /* 0x000000040c0a7825 */ /* 0x010fe200078e02f0 */
[----:B------:R-:W-:Y:S01]  /*2f870*/  LDGSTS.E [R0+-0x7ce00], desc[UR58][R8.64], !P2 ;  /* 0x8320000008007fae */ /* 0x000fe2000d12187a */
[----:B------:R-:W2:Y:S03]  /*2f880*/  LDC R12, c[0x0][0x230] ;  /* 0x00008c00ff0c7b82 */ /* 0x000ea60000000800 */
[----:B------:R-:W-:Y:S01]  /*2f890*/  LDGSTS.E [R6+-0x7cd00], desc[UR58][R20.64], !P2 ;  /* 0x8330000014067fae */ /* 0x000fe2000d12187a */
[----:B------:R-:W-:-:S03]  /*2f8a0*/  IMAD R13, R108, 0x21, RZ ;  /* 0x000000216c0d7824 */ /* 0x000fc600078e02ff */
[----:B------:R4:W-:Y:S01]  /*2f8b0*/  LDGSTS.E [R5+-0x7c600], desc[UR58][R18.64], !P5 ;  /* 0x83a0000012057fae */ /* 0x0009e2000e92187a */
[----:B------:R-:W-:-:S03]  /*2f8c0*/  VIADD R4, R244, 0x100000 ;  /* 0x00100000f4047836 */ /* 0x000fc60000000000 */
[----:B------:R1:W-:Y:S04]  /*2f8d0*/  STL.64 [R1+0x2a0], R8 ;  /* 0x0002a00801007387 */ /* 0x0003e80000100a00 */
[----:B------:R3:W-:Y:S01]  /*2f8e0*/  LDGSTS.E [R4+-0x7c500], desc[UR58][R10.64], !P5 ;  /* 0x83b000000a047fae */ /* 0x0007e2000e92187a */
[----:B----4-:R-:W-:Y:S02]  /*2f8f0*/  VIADD R5, R15, 0xffffffda ;  /* 0xffffffda0f057836 */ /* 0x010fe40000000000 */
[----:B------:R-:W4:Y:S01]  /*2f900*/  LDC R15, c[0x0][0x230] ;  /* 0x00008c00ff0f7b82 */ /* 0x000f220000000800 */
[----:B-1----:R-:W-:Y:S01]  /*2f910*/  IMAD.WIDE R8, R13, 0x4, R242 ;  /* 0x000000040d087825 */ /* 0x002fe200078e02f2 */
[----:B------:R-:W-:Y:S01]  /*2f920*/  STL.64 [R1+0x298], R20 ;  /* 0x0002981401007387 */ /* 0x000fe20000100a00 */
[----:B------:R-:W-:-:S02]  /*2f930*/  ISETP.GE.U32.AND P5, PT, R5, 0x7fffff5b, PT ;  /* 0x7fffff5b0500780c */ /* 0x000fc40003fa6070 */
[----:B------:R-:W-:Y:S01]  /*2f940*/  IMAD R6, R108, 0x25, RZ ;  /* 0x000000256c067824 */ /* 0x000fe200078e02ff */
[----:B------:R1:W-:Y:S01]  /*2f950*/  STL.64 [R1+0x260], R18 ;  /* 0x0002601201007387 */ /* 0x0003e20000100a00 */
[----:B---3--:R-:W-:Y:S01]  /*2f960*/  IADD3 R7, R14, -0x2a, RZ ;  /* 0xffffffd60e077810 */ /* 0x008fe20007ffe0ff */
[----:B------:R-:W-:Y:S01]  /*2f970*/  VIADD R5, R244, 0x100000 ;  /* 0x00100000f4057836 */ /* 0x000fe20000000000 */
[----:B------:R-:W3:Y:S01]  /*2f980*/  LDC R14, c[0x0][0x230] ;  /* 0x00008c00ff0e7b82 */ /* 0x000ee20000000800 */
[----:B------:R1:W-:Y:S04]  /*2f990*/  STL.64 [R1+0x258], R10 ;  /* 0x0002580a01007387 */ /* 0x0003e80000100a00 */
[----:B------:R2:W-:Y:S04]  /*2f9a0*/  STL.64 [R1+0x220], R8 ;  /* 0x0002200801007387 */ /* 0x0005e80000100a00 */
[----:B------:R2:W-:Y:S01]  /*2f9b0*/  LDGSTS.E [R0+-0x7be00], desc[UR58][R8.64], !P4 ;  /* 0x8420000008007fae */ /* 0x0005e2000e12187a */
[----:B-1----:R-:W-:Y:S01]  /*2f9c0*/  IMAD.WIDE R18, R13, 0x4, R240 ;  /* 0x000000040d127825 */ /* 0x002fe200078e02f0 */
[----:B------:R-:W-:Y:S01]  /*2f9d0*/  ISETP.GE.U32.AND P2, PT, R7, 0x7fffff57, PT ;  /* 0x7fffff570700780c */ /* 0x000fe20003f46070 */
[----:B------:R-:W1:Y:S02]  /*2f9e0*/  LDC R13, c[0x0][0x230] ;  /* 0x00008c00ff0d7b82 */ /* 0x000e640000000800 */
[C---:B------:R-:W-:Y:S01]  /*2f9f0*/  IMAD.WIDE R10, R6.reuse, 0x4, R242 ;  /* 0x00000004060a7825 */ /* 0x040fe200078e02f2 */
[----:B------:R2:W-:Y:S03]  /*2fa00*/  LDGSTS.E [R5+-0x7bd00], desc[UR58][R18.64], !P4 ;  /* 0x8430000012057fae */ /* 0x0005e6000e12187a */
[----:B--2---:R-:W-:Y:S01]  /*2fa10*/  IMAD.WIDE R8, R6, 0x4, R240 ;  /* 0x0000000406087825 */ /* 0x004fe200078e02f0 */
[----:B------:R2:W-:Y:S03]  /*2fa20*/  STL.64 [R1+0x218], R18 ;  /* 0x0002181201007387 */ /* 0x0005e60000100a00 */
[----:B------:R-:W-:Y:S01]  /*2fa30*/  VIADD R6, R16, 0xffffffd2 ;  /* 0xffffffd210067836 */ /* 0x000fe20000000000 */
[----:B------:R-:W-:Y:S01]  /*2fa40*/  LDGSTS.E [R4+-0x7b600], desc[UR58][R10.64], !P5 ;  /* 0x84a000000a047fae */ /* 0x000fe2000e92187a */
[----:B------:R-:W1:Y:S01]  /*2fa50*/  LDC R16, c[0x0][0x230] ;  /* 0x00008c00ff107b82 */ /* 0x000e620000000800 */
[----:B------:R-:W-:-:S02]  /*2fa60*/  IMAD R5, R108, 0x29, RZ ;  /* 0x000000296c057824 */ /* 0x000fc400078e02ff */
[----:B------:R-:W-:Y:S01]  /*2fa70*/  ISETP.GE.U32.AND P4, PT, R6, 0x7fffff53, PT ;  /* 0x7fffff530600780c */ /* 0x000fe20003f86070 */
[----:B------:R-:W-:Y:S01]  /*2fa80*/  VIADD R6, R12, 0xffffffce ;  /* 0xffffffce0c067836 */ /* 0x000fe20000000000 */
[----:B------:R-:W-:Y:S01]  /*2fa90*/  STL.64 [R1+0x1e0], R10 ;  /* 0x0001e00a01007387 */ /* 0x000fe20000100a00 */
[----:B------:R-:W-:Y:S02]  /*2faa0*/  IMAD.WIDE R112, R5, 0x4, R240 ;  /* 0x0000000405707825 */ /* 0x000fe400078e02f0 */
[----:B--2---:R-:W2:Y:S01]  /*2fab0*/  LDC R18, c[0x0][0x230] ;  /* 0x00008c00ff127b82 */ /* 0x004ea20000000800 */
[----:B------:R3:W-:Y:S04]  /*2fac0*/  STL.64 [R1+0x1d8], R8 ;  /* 0x0001d80801007387 */ /* 0x0007e80000100a00 */
[----:B------:R3:W-:Y:S01]  /*2fad0*/  LDGSTS.E [R0+-0x7b500], desc[UR58][R8.64], !P5 ;  /* 0x84b0000008007fae */ /* 0x0007e2000e92187a */
[----:B------:R-:W-:-:S02]  /*2fae0*/  ISETP.GE.U32.AND P5, PT, R6, 0x7fffff4f, PT ;  /* 0x7fffff4f0600780c */ /* 0x000fc40003fa6070 */
[----:B----4-:R-:W-:Y:S01]  /*2faf0*/  IADD3 R6, R15, -0x36, RZ ;  /* 0xffffffca0f067810 */ /* 0x010fe20007ffe0ff */
[----:B------:R-:W-:Y:S01]  /*2fb00*/  IMAD R7, R108, 0x35, RZ ;  /* 0x000000356c077824 */ /* 0x000fe200078e02ff */
[----:B---3--:R-:W-:Y:S01]  /*2fb10*/  IADD3 R14, R14, -0x42, RZ ;  /* 0xffffffbe0e0e7810 */ /* 0x008fe20007ffe0ff */
[--C-:B------:R-:W-:Y:S01]  /*2fb20*/  IMAD.WIDE R28, R30, 0x4, R242.reuse ;  /* 0x000000041e1c7825 */ /* 0x100fe200078e02f2 */
[----:B------:R-:W3:Y:S03]  /*2fb30*/  LDC R19, c[0x0][0x230] ;  /* 0x00008c00ff137b82 */ /* 0x000ee60000000800 */
[----:B------:R-:W-:-:S04]  /*2fb40*/  IMAD.WIDE R8, R5, 0x4, R242 ;  /* 0x0000000405087825 */ /* 0x000fc800078e02f2 */
[----:B------:R-:W-:Y:S01]  /*2fb50*/  IMAD R5, R108, 0x2d, RZ ;  /* 0x0000002d6c057824 */ /* 0x000fe200078e02ff */
[----:B------:R4:W-:Y:S03]  /*2fb60*/  LDGSTS.E [R4+-0x7ae00], desc[UR58][R8.64], !P2 ;  /* 0x8520000008047fae */ /* 0x0009e6000d12187a */
[C-C-:B------:R-:W-:Y:S01]  /*2fb70*/  IMAD.WIDE R26, R5.reuse, 0x4, R242.reuse ;  /* 0x00000004051a7825 */ /* 0x140fe200078e02f2 */
[----:B------:R-:W-:Y:S01]  /*2fb80*/  LDGSTS.E [R0+-0x7ad00], desc[UR58][R112.64], !P2 ;  /* 0x8530000070007fae */ /* 0x000fe2000d12187a */
[----:B------:R-:W-:Y:S02]  /*2fb90*/  ISETP.GE.U32.AND P2, PT, R6, 0x7fffff4b, PT ;  /* 0x7fffff4b0600780c */ /* 0x000fe40003f46070 */
[----:B------:R-:W-:Y:S01]  /*2fba0*/  IMAD R6, R108, 0x31, RZ ;  /* 0x000000316c067824 */ /* 0x000fe200078e02ff */
[----:B------:R4:W-:Y:S03]  /*2fbb0*/  STL.64 [R1+0x190], R8 ;  /* 0x0001900801007387 */ /* 0x0009e60000100a00 */
[----:B------:R-:W-:Y:S01]  /*2fbc0*/  IMAD.WIDE R10, R6, 0x4, R242 ;  /* 0x00000004060a7825 */ /* 0x000fe200078e02f2 */
[----:B------:R-:W-:Y:S04]  /*2fbd0*/  STL.64 [R1+0x5020], R112 ;  /* 0x0050207001007387 */ /* 0x000fe80000100a00 */
[----:B------:R-:W-:Y:S01]  /*2fbe0*/  LDGSTS.E [R4+-0x7a600], desc[UR58][R26.64], !P4 ;  /* 0x85a000001a047fae */ /* 0x000fe2000e12187a */
[----:B----4-:R-:W-:-:S03]  /*2fbf0*/  IMAD.WIDE R8, R5, 0x4, R240 ;  /* 0x0000000405087825 */ /* 0x010fc600078e02f0 */
[----:B------:R-:W-:Y:S01]  /*2fc00*/  STL.64 [R1+0x5000], R26 ;  /* 0x0050001a01007387 */ /* 0x000fe20000100a00 */
[----:B------:R-:W-:-:S03]  /*2fc10*/  VIADD R5, R244, 0x100000 ;  /* 0x00100000f4057836 */ /* 0x000fc60000000000 */
[----:B------:R4:W-:Y:S04]  /*2fc20*/  STL.64 [R1+0x128], R8 ;  /* 0x0001280801007387 */ /* 0x0009e80000100a00 */
[----:B------:R4:W-:Y:S04]  /*2fc30*/  LDGSTS.E [R0+-0x7a500], desc[UR58][R8.64], !P4 ;  /* 0x85b0000008007fae */ /* 0x0009e8000e12187a */
[----:B------:R2:W-:Y:S01]  /*2fc40*/  LDGSTS.E [R5+-0x79e00], desc[UR58][R10.64], !P5 ;  /* 0x862000000a057fae */ /* 0x0005e2000e92187a */
[----:B----4-:R-:W-:-:S04]  /*2fc50*/  IMAD.WIDE R8, R6, 0x4, R240 ;  /* 0x0000000406087825 */ /* 0x010fc800078e02f0 */
[----:B-1----:R-:W-:Y:S01]  /*2fc60*/  VIADD R6, R16, 0xffffffc2 ;  /* 0xffffffc210067836 */ /* 0x002fe20000000000 */
[----:B------:R1:W-:Y:S01]  /*2fc70*/  LDGSTS.E [R4+-0x79d00], desc[UR58][R8.64], !P5 ;  /* 0x8630000008047fae */ /* 0x0003e2000e92187a */
[----:B------:R-:W4:Y:S01]  /*2fc80*/  LDC R16, c[0x0][0x230] ;  /* 0x00008c00ff107b82 */ /* 0x000f220000000800 */
[----:B--2---:R-:W-:Y:S02]  /*2fc90*/  VIADD R5, R13, 0xffffffc6 ;  /* 0xffffffc60d057836 */ /* 0x004fe40000000000 */
[----:B------:R-:W-:-:S03]  /*2fca0*/  ISETP.GE.U32.AND P4, PT, R6, 0x7fffff43, PT ;  /* 0x7fffff430600780c */ /* 0x000fc60003f86070 */
[----:B------:R-:W-:Y:S01]  /*2fcb0*/  ISETP.GE.U32.AND P5, PT, R5, 0x7fffff47, PT ;  /* 0x7fffff470500780c */ /* 0x000fe20003fa6070 */
[C---:B------:R-:W-:Y:S02]  /*2fcc0*/  IMAD R12, R108.reuse, 0x39, RZ ;  /* 0x000000396c0c7824 */ /* 0x040fe400078e02ff */
[C---:B------:R-:W-:Y:S01]  /*2fcd0*/  IMAD.WIDE R172, R7.reuse, 0x4, R242 ;  /* 0x0000000407ac7825 */ /* 0x040fe200078e02f2 */
[----:B------:R-:W-:Y:S03]  /*2fce0*/  STL.64 [R1+0xd0], R10 ;  /* 0x0000d00a01007387 */ /* 0x000fe60000100a00 */
[----:B------:R-:W-:Y:S02]  /*2fcf0*/  IMAD R13, R108, 0x3d, RZ ;  /* 0x0000003d6c0d7824 */ /* 0x000fe400078e02ff */
[C---:B------:R-:W-:Y:S02]  /*2fd00*/  VIADD R6, R244.reuse, 0x100000 ;  /* 0x00100000f4067836 */ /* 0x040fe40000000000 */
[----:B------:R-:W-:Y:S01]  /*2fd10*/  IMAD.WIDE R158, R7, 0x4, R240 ;  /* 0x00000004079e7825 */ /* 0x000fe200078e02f0 */
[----:B------:R1:W-:Y:S01]  /*2fd20*/  STL.64 [R1+0xc8], R8 ;  /* 0x0000c80801007387 */ /* 0x0003e20000100a00 */
[----:B------:R-:W2:Y:S02]  /*2fd30*/  LDC R7, c[0x0][0x230] ;  /* 0x00008c00ff077b82 */ /* 0x000ea40000000800 */
[----:B------:R-:W-:Y:S01]  /*2fd40*/  VIADD R5, R244, 0x100000 ;  /* 0x00100000f4057836 */ /* 0x000fe20000000000 */
[----:B------:R-:W-:Y:S01]  /*2fd50*/  LDGSTS.E [R0+-0x79600], desc[UR58][R172.64], !P2 ;  /* 0x86a00000ac007fae */ /* 0x000fe2000d12187a */
[----:B------:R-:W-:-:S03]  /*2fd60*/  IMAD.WIDE R84, R12, 0x4, R242 ;  /* 0x000000040c547825 */ /* 0x000fc600078e02f2 */
[----:B------:R3:W-:Y:S01]  /*2fd70*/  LDGSTS.E [R6+-0x79500], desc[UR58][R158.64], !P2 ;  /* 0x86b000009e067fae */ /* 0x0007e2000d12187a */
[----:B------:R-:W-:-:S03]  /*2fd80*/  IMAD.WIDE R70, R12, 0x4, R240 ;  /* 0x000000040c467825 */ /* 0x000fc600078e02f0 */
[----:B------:R-:W-:Y:S01]  /*2fd90*/  LDGSTS.E [R5+-0x78e00], desc[UR58][R84.64], !P5 ;  /* 0x8720000054057fae */ /* 0x000fe2000e92187a */
[----:B-1----:R-:W-:-:S03]  /*2fda0*/  IMAD.WIDE R8, R13, 0x4, R242 ;  /* 0x000000040d087825 */ /* 0x002fc600078e02f2 */
[----:B------:R-:W-:Y:S01]  /*2fdb0*/  LDGSTS.E [R4+-0x78d00], desc[UR58][R70.64], !P5 ;  /* 0x8730000046047fae */ /* 0x000fe2000e92187a */
[----:B------:R-:W-:-:S03]  /*2fdc0*/  IMAD.WIDE R10, R13, 0x4, R240 ;  /* 0x000000040d0a7825 */ /* 0x000fc600078e02f0 */
[----:B------:R-:W-:Y:S04]  /*2fdd0*/  LDGSTS.E [R0+-0x78600], desc[UR58][R8.64], !P4 ;  /* 0x87a0000008007fae */ /* 0x000fe8000e12187a */
[----:B------:R4:W-:Y:S01]  /*2fde0*/  LDGSTS.E [R5+-0x78500], desc[UR58][R10.64], !P4 ;  /* 0x87b000000a057fae */ /* 0x0009e2000e12187a */
[----:B------:R-:W-:Y:S02]  /*2fdf0*/  ISETP.GE.U32.AND P2, PT, R14, 0x7fffff3f, PT ;  /* 0x7fffff3f0e00780c */ /* 0x000fe40003f46070 */
[----:B---3--:R-:W-:Y:S01]  /*2fe00*/  IADD3 R6, R17, -0x4a, RZ ;  /* 0xffffffb611067810 */ /* 0x008fe20007ffe0ff */
[----:B------:R-:W-:Y:S01]  /*2fe10*/  IMAD R14, R108, 0x41, RZ ;  /* 0x000000416c0e7824 */ /* 0x000fe200078e02ff */
[----:B------:R-:W1:Y:S01]  /*2fe20*/  LDC R17, c[0x0][0x230] ;  /* 0x00008c00ff117b82 */ /* 0x000e620000000800 */
[----:B----4-:R-:W-:Y:S01]  /*2fe30*/  VIADD R5, R16, 0xffffffba ;  /* 0xffffffba10057836 */ /* 0x010fe20000000000 */
[----:B------:R-:W-:Y:S01]  /*2fe40*/  ISETP.GE.U32.AND P4, PT, R6, 0x7fffff37, PT ;  /* 0x7fffff370600780c */ /* 0x000fe20003f86070 */
[----:B------:R-:W-:-:S05]  /*2fe50*/  IMAD.WIDE R12, R14, 0x4, R242 ;  /* 0x000000040e0c7825 */ /* 0x000fca00078e02f2 */
[----:B------:R-:W3:Y:S01]  /*2fe60*/  LDC R16, c[0x0][0x230] ;  /* 0x00008c00ff107b82 */ /* 0x000ee20000000800 */
[----:B------:R-:W-:Y:S01]  /*2fe70*/  ISETP.GE.U32.AND P5, PT, R5, 0x7fffff3b, PT ;  /* 0x7fffff3b0500780c */ /* 0x000fe20003fa6070 */
[--C-:B------:R-:W-:Y:S01]  /*2fe80*/  IMAD.WIDE R14, R14, 0x4, R240.reuse ;  /* 0x000000040e0e7825 */ /* 0x100fe200078e02f0 */
[----:B------:R-:W-:Y:S03]  /*2fe90*/  LDGSTS.E [R4+-0x77e00], desc[UR58][R12.64], !P2 ;  /* 0x882000000c047fae */ /* 0x000fe6000d12187a */
[----:B------:R-:W-:Y:S01]  /*2fea0*/  VIADD R5, R244, 0x100000 ;  /* 0x00100000f4057836 */ /* 0x000fe20000000000 */
[----:B------:R-:W-:Y:S01]  /*2feb0*/  LDGSTS.E [R0+-0x77d00], desc[UR58][R14.64], !P2 ;  /* 0x883000000e007fae */ /* 0x000fe2000d12187a */
[----:B------:R-:W-:-:S04]  /*2fec0*/  IMAD.WIDE R30, R30, 0x4, R240 ;  /* 0x000000041e1e7825 */ /* 0x000fc800078e02f0 */
[C---:B------:R-:W-:Y:S02]  /*2fed0*/  IMAD.WIDE R44, R46.reuse, 0x4, R242 ;  /* 0x000000042e2c7825 */ /* 0x040fe400078e02f2 */
[----:B------:R-:W-:Y:S02]  /*2fee0*/  LDGSTS.E [R5+-0x77600], desc[UR58][R28.64], !P5 ;  /* 0x88a000001c057fae */ /* 0x000fe4000e92187a */
[----:B------:R-:W-:Y:S02]  /*2fef0*/  IMAD.WIDE R46, R46, 0x4, R240 ;  /* 0x000000042e2e7825 */ /* 0x000fe400078e02f0 */
[----:B------:R-:W-:Y:S02]  /*2ff00*/  LDGSTS.E [R4+-0x77500], desc[UR58][R30.64], !P5 ;  /* 0x88b000001e047fae */ /* 0x000fe4000e92187a */
[----:B------:R-:W-:Y:S02]  /*2ff10*/  VIADD R6, R18, 0xffffffb2 ;  /* 0xffffffb212067836 */ /* 0x000fe40000000000 */
[----:B------:R-:W-:Y:S01]  /*2ff20*/  LDGSTS.E [R0+-0x76e00], desc[UR58][R44.64], !P4 ;  /* 0x892000002c007fae */ /* 0x000fe2000e12187a */
[----:B------:R-:W-:Y:S01]  /*2ff30*/  IMAD.WIDE R58, R60, 0x4, R242 ;  /* 0x000000043c3a7825 */ /* 0x000fe200078e02f2 */
[----:B------:R-:W4:Y:S02]  /*2ff40*/  LDC R18, c[0x0][0x230] ;  /* 0x00008c00ff127b82 */ /* 0x000f240000000800 */
[----:B------:R2:W-:Y:S01]  /*2ff50*/  LDGSTS.E [R5+-0x76d00], desc[UR58][R46.64], !P4 ;  /* 0x893000002e057fae */ /* 0x0005e2000e12187a */
[----:B------:R-:W-:Y:S01]  /*2ff60*/  ISETP.GE.U32.AND P2, PT, R6, 0x7fffff33, PT ;  /* 0x7fffff330600780c */ /* 0x000fe20003f46070 */
[----:B--2---:R-:W-:-:S04]  /*2ff70*/  VIADD R5, R7, 0xffffffae ;  /* 0xffffffae07057836 */ /* 0x004fc80000000000 */
[----:B------:R-:W2:Y:S01]  /*2ff80*/  LDC R7, c[0x0][0x230] ;  /* 0x00008c00ff077b82 */ /* 0x000ea20000000800 */
[----:B------:R-:W-:Y:S01]  /*2ff90*/  IMAD.WIDE R60, R60, 0x4, R240 ;  /* 0x000000043c3c7825 */ /* 0x000fe200078e02f0 */
[----:B---3--:R-:W-:-:S06]  /*2ffa0*/  IADD3 R6, R16, -0x56, RZ ;  /* 0xffffffaa10067810 */ /* 0x008fcc0007ffe0ff */
[----:B------:R-:W-:Y:S01]  /*2ffb0*/  LDGSTS.E [R4+-0x76600], desc[UR58][R58.64], !P2 ;  /* 0x89a000003a047fae */ /* 0x000fe2000d12187a */
[----:B------:R-:W-:Y:S01]  /*2ffc0*/  ISETP.GE.U32.AND P5, PT, R5, 0x7fffff2f, PT ;  /* 0x7fffff2f0500780c */ /* 0x000fe20003fa6070 */
[----:B------:R-:W-:Y:S02]  /*2ffd0*/  VIADD R5, R244, 0x100000 ;  /* 0x00100000f4057836 */ /* 0x000fe40000000000 */
[----:B------:R-:W-:Y:S01]  /*2ffe0*/  LDGSTS.E [R0+-0x76500], desc[UR58][R60.64], !P2 ;  /* 0x89b000003c007fae */ /* 0x000fe2000d12187a */
[----:B------:R-:W3:Y:S01]  /*2fff0*/  LDC R16, c[0x0][0x230] ;  /* 0x00008c00ff107b82 */ /* 0x000ee20000000800 */
[----:B------:R-:W-:Y:S01]  /*30000*/  ISETP.GE.U32.AND P2, PT, R6, 0x7fffff2b, PT ;  /* 0x7fffff2b0600780c */ /* 0x000fe20003f46070 */
[----:B-1----:R-:W-:Y:S02]  /*30010*/  VIADD R6, R17, 0xffffffa6 ;  /* 0xffffffa611067836 */ /* 0x002fe40000000000 */
[----:B------:R-:W-:-:S04]  /*30020*/  IMAD.WIDE R72, R74, 0x4, R242 ;  /* 0x000000044a487825 */ /* 0x000fc800078e02f2 */
[----:B------:R-:W1:Y:S01]  /*30030*/  LDC R17, c[0x0][0x230] ;  /* 0x00008c00ff117b82 */ /* 0x000e620000000800 */
[----:B------:R-:W-:Y:S01]  /*30040*/  IMAD.WIDE R74, R74, 0x4, R240 ;  /* 0x000000044a4a7825 */ /* 0x000fe200078e02f0 */
[----:B------:R2:W-:Y:S01]  /*30050*/  LDGSTS.E [R5+-0x75e00], desc[UR58][R72.64], !P5 ;  /* 0x8a20000048057fae */ /* 0x0005e2000e92187a */
[----:B------:R-:W-:-:S03]  /*30060*/  ISETP.GE.U32.AND P4, PT, R6, 0x7fffff27, PT ;  /* 0x7fffff270600780c */ /* 0x000fc60003f86070 */
[----:B------:R-:W-:Y:S01]  /*30070*/  LDGSTS.E [R4+-0x75d00], desc[UR58][R74.64], !P5 ;  /* 0x8a3000004a047fae */ /* 0x000fe2000e92187a */
[----:B--2---:R-:W-:Y:S02]  /*30080*/  VIADD R5, R7, 0xffffffa2 ;  /* 0xffffffa207057836 */ /* 0x004fe40000000000 */
[C---:B------:R-:W-:Y:S01]  /*30090*/  IMAD.WIDE R86, R88.reuse, 0x4, R242 ;  /* 0x0000000458567825 */ /* 0x040fe200078e02f2 */
[----:B------:R-:W2:Y:S02]  /*300a0*/  LDC R7, c[0x0][0x230] ;  /* 0x00008c00ff077b82 */ /* 0x000ea40000000800 */
[----:B------:R-:W-:Y:S01]  /*300b0*/  ISETP.GE.U32.AND P5, PT, R5, 0x7fffff23, PT ;  /* 0x7fffff230500780c */ /* 0x000fe20003fa6070 */
[----:B------:R-:W-:Y:S01]  /*300c0*/  IMAD.WIDE R88, R88, 0x4, R240 ;  /* 0x0000000458587825 */ /* 0x000fe200078e02f0 */
[----:B------:R-:W-:Y:S03]  /*300d0*/  LDGSTS.E [R0+-0x75600], desc[UR58][R86.64], !P2 ;  /* 0x8aa0000056007fae */ /* 0x000fe6000d12187a */
[C---:B------:R-:W-:Y:S01]  /*300e0*/  IMAD.WIDE R100, R102.reuse, 0x4, R242 ;  /* 0x0000000466647825 */ /* 0x040fe200078e02f2 */
[----:B------:R-:W-:Y:S03]  /*300f0*/  LDGSTS.E [R4+-0x75500], desc[UR58][R88.64], !P2 ;  /* 0x8ab0000058047fae */ /* 0x000fe6000d12187a */
[----:B------:R-:W-:Y:S01]  /*30100*/  IMAD.WIDE R102, R102, 0x4, R240 ;  /* 0x0000000466667825 */ /* 0x000fe200078e02f0 */
[----:B---3--:R-:W-:Y:S01]  /*30110*/  IADD3 R6, R16, -0x62, RZ ;  /* 0xffffff9e10067810 */ /* 0x008fe20007ffe0ff */
[----:B------:R-:W-:Y:S01]  /*30120*/  LDGSTS.E [R0+-0x74e00], desc[UR58][R100.64], !P4 ;  /* 0x8b20000064007fae */ /* 0x000fe2000e12187a */
[----:B------:R-:W3:Y:S01]  /*30130*/  LDC R16, c[0x0][0x230] ;  /* 0x00008c00ff107b82 */ /* 0x000ee20000000800 */
[----:B------:R-:W-:-:S02]  /*30140*/  VIADD R5, R244, 0x100000 ;  /* 0x00100000f4057836 */ /* 0x000fc40000000000 */
[C---:B------:R-:W-:Y:S01]  /*30150*/  IMAD.WIDE R116, R118.reuse, 0x4, R242 ;  /* 0x0000000476747825 */ /* 0x040fe200078e02f2 */
[----:B------:R-:W-:Y:S04]  /*30160*/  LDGSTS.E [R0+-0x74d00], desc[UR58][R102.64], !P4 ;  /* 0x8b30000066007fae */ /* 0x000fe8000e12187a */
[----:B------:R1:W-:Y:S01]  /*30170*/  LDGSTS.E [R5+-0x74600], desc[UR58][R116.64], !P5 ;  /* 0x8ba0000074057fae */ /* 0x0003e2000e92187a */
[----:B------:R-:W-:Y:S01]  /*30180*/  IMAD.WIDE R118, R118, 0x4, R240 ;  /* 0x0000000476767825 */ /* 0x000fe200078e02f0 */
[----:B------:R-:W-:-:S04]  /*30190*/  ISETP.GE.U32.AND P2, PT, R6, 0x7fffff1f, PT ;  /* 0x7fffff1f0600780c */ /* 0x000fc80003f46070 */
[----:B------:R4:W-:Y:S01]  /*301a0*/  LDGSTS.E [R4+-0x74500], desc[UR58][R118.64], !P5 ;  /* 0x8bb0000076047fae */ /* 0x0009e2000e92187a */
[----:B-1----:R-:W-:Y:S02]  /*301b0*/  VIADD R5, R17, 0xffffff9a ;  /* 0xffffff9a11057836 */ /* 0x002fe40000000000 */
[----:B------:R-:W1:Y:S03]  /*301c0*/  LDC R17, c[0x0][0x230] ;  /* 0x00008c00ff117b82 */ /* 0x000e660000000800 */
[----:B------:R-:W-:Y:S01]  /*301d0*/  ISETP.GE.U32.AND P4, PT, R5, 0x7fffff1b, PT ;  /* 0x7fffff1b0500780c */ /* 0x000fe20003f86070 */
[----:B----4-:R-:W-:-:S04]  /*301e0*/  VIADD R4, R18, 0xffffff96 ;  /* 0xffffff9612047836 */ /* 0x010fc80000000000 */
[----:B------:R-:W4:Y:S01]  /*301f0*/  LDC R18, c[0x0][0x230] ;  /* 0x00008c00ff127b82 */ /* 0x000f220000000800 */
[----:B------:R-:W-:Y:S01]  /*30200*/  ISETP.GE.U32.AND P5, PT, R4, 0x7fffff17, PT ;  /* 0x7fffff170400780c */ /* 0x000fe20003fa6070 */
[----:B------:R-:W-:Y:S01]  /*30210*/  IMAD.WIDE R132, R134, 0x4, R242 ;  /* 0x0000000486847825 */ /* 0x000fe200078e02f2 */
[----:B--2---:R-:W-:-:S03]  /*30220*/  IADD3 R7, R7, -0x6e, RZ ;  /* 0xffffff9207077810 */ /* 0x004fc60007ffe0ff */
[----:B------:R-:W-:Y:S01]  /*30230*/  VIADD R6, R244, 0x100000 ;  /* 0x00100000f4067836 */ /* 0x000fe20000000000 */
[----:B------:R-:W-:Y:S01]  /*30240*/  LDGSTS.E [R0+-0x73e00], desc[UR58][R132.64], !P2 ;  /* 0x8c20000084007fae */ /* 0x000fe2000d12187a */
[----:B------:R-:W-:-:S04]  /*30250*/  IMAD.WIDE R134, R134, 0x4, R240 ;  /* 0x0000000486867825 */ /* 0x000fc800078e02f0 */
[----:B------:R-:W-:Y:S01]  /*30260*/  VIADD R5, R244, 0x100000 ;  /* 0x00100000f4057836 */ /* 0x000fe20000000000 */
[----:B------:R-:W-:Y:S01]  /*30270*/  LDGSTS.E [R6+-0x73d00], desc[UR58][R134.64], !P2 ;  /* 0x8c30000086067fae */ /* 0x000fe2000d12187a */
[----:B------:R-:W-:Y:S01]  /*30280*/  IMAD.WIDE R146, R148, 0x4, R242 ;  /* 0x0000000494927825 */ /* 0x000fe200078e02f2 */
[----:B------:R-:W-:-:S03]  /*30290*/  ISETP.GE.U32.AND P2, PT, R7, 0x7fffff13, PT ;  /* 0x7fffff130700780c */ /* 0x000fc60003f46070 */
[----:B------:R-:W-:Y:S01]  /*302a0*/  VIADD R4, R244, 0x100000 ;  /* 0x00100000f4047836 */ /* 0x000fe20000000000 */
[----:B------:R3:W-:Y:S01]  /*302b0*/  LDGSTS.E [R5+-0x73600], desc[UR58][R146.64], !P4 ;  /* 0x8ca0000092057fae */ /* 0x0007e2000e12187a */
[----:B------:R-:W-:-:S04]  /*302c0*/  IMAD.WIDE R148, R148, 0x4, R240 ;  /* 0x0000000494947825 */ /* 0x000fc800078e02f0 */
[C---:B------:R-:W-:Y:S01]  /*302d0*/  IMAD.WIDE R160, R162.reuse, 0x4, R242 ;  /* 0x00000004a2a07825 */ /* 0x040fe200078e02f2 */
[----:B------:R-:W-:Y:S03]  /*302e0*/  LDGSTS.E [R4+-0x73500], desc[UR58][R148.64], !P4 ;  /* 0x8cb0000094047fae */ /* 0x000fe6000e12187a */
[----:B------:R-:W-:Y:S01]  /*302f0*/  IMAD.WIDE R162, R162, 0x4, R240 ;  /* 0x00000004a2a27825 */ /* 0x000fe200078e02f0 */
[----:B------:R-:W-:Y:S01]  /*30300*/  LDGSTS.E [R0+-0x72e00], desc[UR58][R160.64], !P5 ;  /* 0x8d200000a0007fae */ /* 0x000fe2000e92187a */
[----:B---3--:R-:W-:Y:S02]  /*30310*/  IADD3 R5, R16, -0x72, RZ ;  /* 0xffffff8e10057810 */ /* 0x008fe40007ffe0ff */
[----:B------:R-:W2:Y:S01]  /*30320*/  LDC R16, c[0x0][0x230] ;  /* 0x00008c00ff107b82 */ /* 0x000ea20000000800 */
[----:B-1----:R-:W-:Y:S01]  /*30330*/  VIADD R6, R17, 0xffffff8a ;  /* 0xffffff8a11067836 */ /* 0x002fe20000000000 */
[----:B------:R-:W-:Y:S01]  /*30340*/  LDGSTS.E [R4+-0x72d00], desc[UR58][R162.64], !P5 ;  /* 0x8d300000a2047fae */ /* 0x000fe2000e92187a */
[----:B------:R-:W-:Y:S01]  /*30350*/  ISETP.GE.U32.AND P5, PT, R5, 0x7fffff0f, PT ;  /* 0x7fffff0f0500780c */ /* 0x000fe20003fa6070 */
[----:B------:R-:W-:-:S02]  /*30360*/  IMAD.WIDE R174, R176, 0x4, R242 ;  /* 0x00000004b0ae7825 */ /* 0x000fc400078e02f2 */
[----:B------:R-:W-:Y:S02]  /*30370*/  ISETP.GE.U32.AND P4, PT, R6, 0x7fffff0b, PT ;  /* 0x7fffff0b0600780c */ /* 0x000fe40003f86070 */
[----:B------:R-:W-:Y:S01]  /*30380*/  VIADD R6, R244, 0x100000 ;  /* 0x00100000f4067836 */ /* 0x000fe20000000000 */
[----:B------:R-:W-:Y:S01]  /*30390*/  LDGSTS.E [R0+-0x72600], desc[UR58][R174.64], !P2 ;  /* 0x8da00000ae007fae */ /* 0x000fe2000d12187a */
[----:B------:R-:W-:Y:S01]  /*303a0*/  IMAD.WIDE R176, R176, 0x4, R240 ;  /* 0x00000004b0b07825 */ /* 0x000fe200078e02f0 */
[----:B------:R-:W-:Y:S01]  /*303b0*/  IADD3 R5, R244, 0x100000, RZ ;  /* 0x00100000f4057810 */ /* 0x000fe20007ffe0ff */
[----:B------:R-:W1:Y:S02]  /*303c0*/  LDC R17, c[0x0][0x230] ;  /* 0x00008c00ff117b82 */ /* 0x000e640000000800 */
[----:B----4-:R-:W-:Y:S01]  /*303d0*/  VIADD R7, R18, 0xffffff86 ;  /* 0xffffff8612077836 */ /* 0x010fe20000000000 */
[----:B------:R-:W-:Y:S01]  /*303e0*/  LDGSTS.E [R6+-0x72500], desc[UR58][R176.64], !P2 ;  /* 0x8db00000b0067fae */ /* 0x000fe2000d12187a */
[----:B------:R-:W-:-:S03]  /*303f0*/  IMAD.WIDE R188, R190, 0x4, R242 ;  /* 0x00000004bebc7825 */ /* 0x000fc600078e02f2 */
[----:B------:R-:W-:Y:S01]  /*30400*/  ISETP.GE.U32.AND P2, PT, R7, 0x7fffff07, PT ;  /* 0x7fffff070700780c */ /* 0x000fe20003f46070 */
[----:B------:R-:W-:Y:S01]  /*30410*/  IMAD.WIDE R190, R190, 0x4, R240 ;  /* 0x00000004bebe7825 */ /* 0x000fe200078e02f0 */
[----:B------:R3:W-:Y:S01]  /*30420*/  LDGSTS.E [R5+-0x71e00], desc[UR58][R188.64], !P5 ;  /* 0x8e200000bc057fae */ /* 0x0007e2000e92187a */
[----:B------:R-:W4:Y:S02]  /*30430*/  LDC R18, c[0x0][0x230] ;  /* 0x00008c00ff127b82 */ /* 0x000f240000000800 */
[C---:B------:R-:W-:Y:S01]  /*30440*/  IMAD.WIDE R204, R206.reuse, 0x4, R242 ;  /* 0x00000004cecc7825 */ /* 0x040fe200078e02f2 */
[----:B------:R-:W-:Y:S03]  /*30450*/  LDGSTS.E [R4+-0x71d00], desc[UR58][R190.64], !P5 ;  /* 0x8e300000be047fae */ /* 0x000fe6000e92187a */
[----:B------:R-:W-:Y:S01]  /*30460*/  IMAD.WIDE R206, R206, 0x4, R240 ;  /* 0x00000004cece7825 */ /* 0x000fe200078e02f0 */
[----:B------:R-:W-:Y:S01]  /*30470*/  LDGSTS.E [R0+-0x71600], desc[UR58][R204.64], !P4 ;  /* 0x8ea00000cc007fae */ /* 0x000fe2000e12187a */
[----:B------:R-:W4:Y:S02]  /*30480*/  LDC R7, c[0x0][0x230] ;  /* 0x00008c00ff077b82 */ /* 0x000f240000000800 */
[----:B---3--:R-:W-:Y:S01]  /*30490*/  VIADD R5, R19, 0xffffff82 ;  /* 0xffffff8213057836 */ /* 0x008fe20000000000 */
[----:B------:R-:W-:Y:S01]  /*304a0*/  LDGSTS.E [R4+-0x71500], desc[UR58][R206.64], !P4 ;  /* 0x8eb00000ce047fae */ /* 0x000fe2000e12187a */
[----:B------:R-:W-:-:S03]  /*304b0*/  IMAD.WIDE R220, R222, 0x4, R242 ;  /* 0x00000004dedc7825 */ /* 0x000fc600078e02f2 */
[----:B------:R-:W-:Y:S01]  /*304c0*/  ISETP.GE.U32.AND P5, PT, R5, 0x7fffff03, PT ;  /* 0x7fffff030500780c */ /* 0x000fe20003fa6070 */
[----:B------:R-:W-:Y:S01]  /*304d0*/  IMAD.WIDE R222, R222, 0x4, R240 ;  /* 0x00000004dede7825 */ /* 0x000fe200078e02f0 */
[----:B------:R-:W-:Y:S01]  /*304e0*/  LDGSTS.E [R0+-0x70e00], desc[UR58][R220.64], !P2 ;  /* 0x8f200000dc007fae */ /* 0x000fe2000d12187a */
[----:B------:R-:W-:Y:S01]  /*304f0*/  SHF.L.U32 R6, R108, 0x1, RZ ;  /* 0x000000016c067819 */ /* 0x000fe200000006ff */
[----:B------:R-:W3:Y:S01]  /*30500*/  LDC R19, c[0x0][0x230] ;  /* 0x00008c00ff137b82 */ /* 0x000ee20000000800 */
[----:B--2---:R-:W-:Y:S01]  /*30510*/  VIADD R5, R16, 0xfffffffd ;  /* 0xfffffffd10057836 */ /* 0x004fe20000000000 */
[----:B------:R2:W-:Y:S01]  /*30520*/  LDGSTS.E [R4+-0x70d00], desc[UR58][R222.64], !P2 ;  /* 0x8f300000de047fae */ /* 0x0005e2000d12187a */
[----:B------:R-:W-:-:S03]  /*30530*/  IMAD.WIDE R232, R234, 0x4, R242 ;  /* 0x00000004eae87825 */ /* 0x000fc600078e02f2 */
[----:B------:R-:W-:Y:S01]  /*30540*/  ISETP.GE.U32.AND P2, PT, R5, 0x7fffff7e, PT ;  /* 0x7fffff7e0500780c */ /* 0x000fe20003f46070 */
[----:B------:R-:W-:Y:S01]  /*30550*/  VIADD R245, R245, UR4 ;  /* 0x00000004f5f57c36 */ /* 0x000fe20008000000 */
[----:B------:R-:W-:Y:S01]  /*30560*/  STL.64 [R1+0x4fb8], R172 ;  /* 0x004fb8ac01007387 */ /* 0x000fe20000100a00 */
[----:B------:R-:W-:Y:S01]  /*30570*/  IMAD.WIDE R234, R234, 0x4, R240 ;  /* 0x00000004eaea7825 */ /* 0x000fe200078e02f0 */
[----:B------:R-:W3:Y:S02]  /*30580*/  LDC R16, c[0x0][0x230] ;  /* 0x00008c00ff107b82 */ /* 0x000ee40000000800 */
[----:B------:R1:W-:Y:S01]  /*30590*/  STL.64 [R1+0x4fc0], R158 ;  /* 0x004fc09e01007387 */ /* 0x0003e20000100a00 */
[----:B------:R-:W-:-:S03]  /*305a0*/  VIADD R5, R245, 0x100000 ;  /* 0x00100000f5057836 */ /* 0x000fc60000000000 */
[----:B------:R1:W-:Y:S01]  /*305b0*/  STL.64 [R1+0x4fc8], R84 ;  /* 0x004fc85401007387 */ /* 0x0003e20000100a00 */
[----:B--2---:R-:W-:-:S03]  /*305c0*/  VIADD R4, R245, 0x100000 ;  /* 0x00100000f5047836 */ /* 0x004fc60000000000 */
[----:B------:R-:W-:Y:S01]  /*305d0*/  LDGSTS.E [R0+-0x70600], desc[UR58][R232.64], !P5 ;  /* 0x8fa00000e8007fae */ /* 0x000fe2000e92187a */
[----:B-1----:R-:W-:-:S03]  /*305e0*/  IMAD.WIDE R158, R6, 0x4, R240 ;  /* 0x00000004069e7825 */ /* 0x002fc600078e02f0 */
[----:B------:R1:W-:Y:S01]  /*305f0*/  LDGSTS.E [R0+-0x70500], desc[UR58][R234.64], !P5 ;  /* 0x8fb00000ea007fae */ /* 0x0003e2000e92187a */
[----:B------:R-:W-:-:S03]  /*30600*/  IMAD.WIDE R84, R6, 0x4, R242 ;  /* 0x0000000406547825 */ /* 0x000fc600078e02f2 */
[----:B------:R-:W-:Y:S04]  /*30610*/  STL.64 [R1+0x4fd0], R70 ;  /* 0x004fd04601007387 */ /* 0x000fe80000100a00 */
[----:B------:R-:W-:Y:S01]  /*30620*/  STL.64 [R1+0x4fd8], R8 ;  /* 0x004fd80801007387 */ /* 0x000fe20000100a00 */
[----:B-1----:R-:W-:-:S03]  /*30630*/  VIADD R0, R17, 0xfffffff9 ;  /* 0xfffffff911007836 */ /* 0x002fc60000000000 */
[----:B------:R-:W-:Y:S01]  /*30640*/  STL.64 [R1+0x4fe0], R10 ;  /* 0x004fe00a01007387 */ /* 0x000fe20000100a00 */
[----:B----4-:R-:W-:Y:S01]  /*30650*/  IADD3 R6, R18, -0xb, RZ ;  /* 0xfffffff512067810 */ /* 0x010fe20007ffe0ff */
[----:B------:R-:W1:Y:S02]  /*30660*/  LDC R17, c[0x0][0x230] ;  /* 0x00008c00ff117b82 */ /* 0x000e640000000800 */
[----:B------:R-:W-:Y:S04]  /*30670*/  STL.64 [R1+0x4fe8], R12 ;  /* 0x004fe80c01007387 */ /* 0x000fe80000100a00 */
[----:B------:R-:W-:Y:S01]  /*30680*/  LDGSTS.E [R5+-0x7fc00], desc[UR58][R84.64], !P2 ;  /* 0x8040000054057fae */ /* 0x000fe2000d12187a */
[----:B------:R-:W-:Y:S01]  /*30690*/  VIADD R7, R7, 0xfffffff1 ;  /* 0xfffffff107077836 */ /* 0x000fe20000000000 */
[----:B------:R-:W2:Y:S02]  /*306a0*/  LDC R18, c[0x0][0x230] ;  /* 0x00008c00ff127b82 */ /* 0x000ea40000000800 */
[----:B------:R-:W-:Y:S04]  /*306b0*/  STL.64 [R1+0x4ff0], R14 ;  /* 0x004ff00e01007387 */ /* 0x000fe80000100a00 */
[----:B------:R-:W-:Y:S01]  /*306c0*/  LDGSTS.E [R4+-0x7fb00], desc[UR58][R158.64], !P2 ;  /* 0x805000009e047fae */ /* 0x000fe2000d12187a */
[----:B------:R-:W-:-:S03]  /*306d0*/  ISETP.GE.U32.AND P2, PT, R0, 0x7fffff7a, PT ;  /* 0x7fffff7a0000780c */ /* 0x000fc60003f46070 */
[----:B------:R-:W-:Y:S01]  /*306e0*/  STL.64 [R1+0x4ff8], R28 ;  /* 0x004ff81c01007387 */ /* 0x000fe20000100a00 */
[----:B------:R-:W-:-:S03]  /*306f0*/  IMAD R0, R108, 0x6, RZ ;  /* 0x000000066c007824 */ /* 0x000fc600078e02ff */
[----:B------:R-:W-:Y:S04]  /*30700*/  STL.64 [R1+0x5008], R30 ;  /* 0x0050081e01007387 */ /* 0x000fe80000100a00 */
[----:B------:R-:W-:Y:S04]  /*30710*/  STL.64 [R1+0x5010], R44 ;  /* 0x0050102c01007387 */ /* 0x000fe80000100a00 */
[----:B------:R-:W-:Y:S04]  /*30720*/  STL.64 [R1+0x5018], R46 ;  /* 0x0050182e01007387 */ /* 0x000fe80000100a00 */
[----:B------:R-:W-:Y:S04]  /*30730*/  STL.64 [R1+0x5028], R58 ;  /* 0x0050283a01007387 */ /* 0x000fe80000100a00 */
[----:B------:R4:W-:Y:S01]  /*30740*/  STL.64 [R1+0x5030], R60 ;  /* 0x0050303c01007387 */ /* 0x0009e20000100a00 */
[----:B------:R-:W-:-:S03]  /*30750*/  IMAD.WIDE R20, R0, 0x4, R240 ;  /* 0x0000000400147825 */ /* 0x000fc600078e02f0 */
[----:B------:R-:W-:Y:S01]  /*30760*/  STL.64 [R1+0x5038], R72 ;  /* 0x0050384801007387 */ /* 0x000fe20000100a00 */
[----:B------:R-:W-:-:S03]  /*30770*/  ISETP.GE.U32.AND P4, PT, R6, 0x7fffff76, PT ;  /* 0x7fffff760600780c */ /* 0x000fc60003f86070 */
[----:B------:R-:W-:Y:S04]  /*30780*/  STL.64 [R1+0x5040], R74 ;  /* 0x0050404a01007387 */ /* 0x000fe80000100a00 */
[----:B------:R-:W-:Y:S01]  /*30790*/  STL.64 [R1+0x5048], R86 ;  /* 0x0050485601007387 */ /* 0x000fe20000100a00 */
[----:B----4-:R-:W-:-:S03]  /*307a0*/  IMAD.WIDE R60, R0, 0x4, R242 ;  /* 0x00000004003c7825 */ /* 0x010fc600078e02f2 */
[----:B------:R-:W-:Y:S04]  /*307b0*/  STL.64 [R1+0x5050], R88 ;  /* 0x0050505801007387 */ /* 0x000fe80000100a00 */
[----:B------:R-:W-:Y:S01]  /*307c0*/  STL.64 [R1+0x5058], R100 ;  /* 0x0050586401007387 */ /* 0x000fe20000100a00 */
[----:B------:R-:W-:-:S03]  /*307d0*/  IMAD R6, R108, 0xa, RZ ;  /* 0x0000000a6c067824 */ /* 0x000fc600078e02ff */
[----:B------:R-:W-:Y:S04]  /*307e0*/  STL.64 [R1+0x5060], R102 ;  /* 0x0050606601007387 */ /* 0x000fe80000100a00 */
[----:B------:R-:W-:Y:S04]  /*307f0*/  STL.64 [R1+0x5068], R116 ;  /* 0x0050687401007387 */ /* 0x000fe80000100a00 */
[----:B------:R-:W-:Y:S04]  /*30800*/  STL.64 [R1+0x5070], R118 ;  /* 0x0050707601007387 */ /* 0x000fe80000100a00 */
[----:B------:R-:W-:Y:S04]  /*30810*/  LDGSTS.E [R5+-0x7f400], desc[UR58][R60.64], !P2 ;  /* 0x80c000003c057fae */ /* 0x000fe8000d12187a */
[----:B------:R-:W-:Y:S04]  /*30820*/  STL.64 [R1+0x5078], R132 ;  /* 0x0050788401007387 */ /* 0x000fe80000100a00 */
[----:B------:R-:W-:Y:S01]  /*30830*/  LDGSTS.E [R4+-0x7f300], desc[UR58][R20.64], !P2 ;  /* 0x80d0000014047fae */ /* 0x000fe2000d12187a */
[----:B------:R-:W-:-:S03]  /*30840*/  ISETP.GE.U32.AND P2, PT, R7, 0x7fffff72, PT ;  /* 0x7fffff720700780c */ /* 0x000fc60003f46070 */
[----:B------:R-:W-:Y:S01]  /*30850*/  STL.64 [R1+0x5080], R134 ;  /* 0x0050808601007387 */ /* 0x000fe20000100a00 */
[----:B------:R-:W-:-:S03]  /*30860*/  VIADD R0, R245, 0x100000 ;  /* 0x00100000f5007836 */ /* 0x000fc60000000000 */
[----:B------:R-:W-:Y:S01]  /*30870*/  STL.64 [R1+0x5088], R146 ;  /* 0x0050889201007387 */ /* 0x000fe20000100a00 */
[----:B------:R-:W-:-:S03]  /*30880*/  IMAD.WIDE R26, R6, 0x4, R242 ;  /* 0x00000004061a7825 */ /* 0x000fc600078e02f2 */
[----:B------:R-:W-:Y:S01]  /*30890*/  STL.64 [R1+0x5090], R148 ;  /* 0x0050909401007387 */ /* 0x000fe20000100a00 */
[----:B------:R-:W-:Y:S02]  /*308a0*/  IMAD R7, R108, 0xe, RZ ;  /* 0x0000000e6c077824 */ /* 0x000fe400078e02ff */
[----:B------:R-:W-:Y:S01]  /*308b0*/  IMAD.WIDE R10, R6, 0x4, R240 ;  /* 0x00000004060a7825 */ /* 0x000fe200078e02f0 */
[----:B------:R-:W-:Y:S04]  /*308c0*/  STL.64 [R1+0x5098], R160 ;  /* 0x005098a001007387 */ /* 0x000fe80000100a00 */
[----:B------:R-:W-:Y:S01]  /*308d0*/  STL.64 [R1+0x50a0], R162 ;  /* 0x0050a0a201007387 */ /* 0x000fe20000100a00 */
[----:B------:R-:W-:-:S03]  /*308e0*/  IMAD.WIDE R172, R7, 0x4, R242 ;  /* 0x0000000407ac7825 */ /* 0x000fc600078e02f2 */
[----:B------:R-:W-:Y:S01]  /*308f0*/  STL.64 [R1+0x50a8], R174 ;  /* 0x0050a8ae01007387 */ /* 0x000fe20000100a00 */
[----:B------:R-:W-:-:S03]  /*30900*/  IMAD.WIDE R8, R7, 0x4, R240 ;  /* 0x0000000407087825 */ /* 0x000fc600078e02f0 */
[----:B------:R-:W-:Y:S04]  /*30910*/  STL.64 [R1+0x50b0], R176 ;  /* 0x0050b0b001007387 */ /* 0x000fe80000100a00 */
[----:B------:R-:W-:Y:S04]  /*30920*/  STL.64 [R1+0x50b8], R188 ;  /* 0x0050b8bc01007387 */ /* 0x000fe80000100a00 */
        /* <DEDUP_REMOVED lines=8> */
[----:B-1----:R-:W-:Y:S02]  /*309b0*/  IADD3 R6, R17, -0x17, RZ ;  /* 0xffffffe911067810 */ /* 0x002fe40007ffe0ff */
[----:B------:R-:W1:Y:S01]  /*309c0*/  LDC R17, c[0x0][0x230] ;  /* 0x00008c00ff117b82 */ /* 0x000e620000000800 */
[----:B------:R-:W-:Y:S04]  /*309d0*/  STL.64 [R1+0x50e8], R232 ;  /* 0x0050e8e801007387 */ /* 0x000fe80000100a00 */
[----:B------:R-:W-:Y:S04]  /*309e0*/  LDGSTS.E [R4+-0x7e400], desc[UR58][R172.64], !P2 ;  /* 0x81c00000ac047fae */ /* 0x000fe8000d12187a */
[----:B------:R-:W-:Y:S04]  /*309f0*/  STL.64 [R1+0x50f0], R234 ;  /* 0x0050f0ea01007387 */ /* 0x000fe80000100a00 */
[----:B------:R3:W-:Y:S01]  /*30a00*/  LDGSTS.E [R0+-0x7e300], desc[UR58][R8.64], !P2 ;  /* 0x81d0000008007fae */ /* 0x0007e2000d12187a */
[----:B------:R-:W-:-:S03]  /*30a10*/  ISETP.GE.U32.AND P2, PT, R5, 0x7fffff6e, PT ;  /* 0x7fffff6e0500780c */ /* 0x000fc60003f46070 */
[----:B------:R4:W-:Y:S01]  /*30a20*/  STL.64 [R1+0x3c8], R20 ;  /* 0x0003c81401007387 */ /* 0x0009e20000100a00 */
[----:B--2---:R-:W-:Y:S01]  /*30a30*/  VIADD R7, R18, 0xffffffe5 ;  /* 0xffffffe512077836 */ /* 0x004fe20000000000 */
[----:B------:R-:W-:Y:S01]  /*30a40*/  ISETP.GE.U32.AND P4, PT, R6, 0x7fffff6a, PT ;  /* 0x7fffff6a0600780c */ /* 0x000fe20003f86070 */
[----:B------:R-:W-:Y:S01]  /*30a50*/  VIADD R5, R245, 0x100000 ;  /* 0x00100000f5057836 */ /* 0x000fe20000000000 */
[----:B------:R-:W2:Y:S01]  /*30a60*/  LDC R18, c[0x0][0x230] ;  /* 0x00008c00ff127b82 */ /* 0x000ea20000000800 */
[----:B---3--:R-:W-:-:S07]  /*30a70*/  IMAD R0, R108, 0x12, RZ ;  /* 0x000000126c007824 */ /* 0x008fce00078e02ff */
[----:B----4-:R-:W3:Y:S01]  /*30a80*/  LDC R20, c[0x0][0x230] ;  /* 0x00008c00ff147b82 */ /* 0x010ee20000000800 */
[----:B------:R-:W-:Y:S01]  /*30a90*/  IMAD.WIDE R58, R0, 0x4, R242 ;  /* 0x00000004003a7825 */ /* 0x000fe200078e02f2 */
[----:B------:R-:W-:-:S03]  /*30aa0*/  ISETP.GE.U32.AND P5, PT, R7, 0x7fffff66, PT ;  /* 0x7fffff660700780c */ /* 0x000fc60003fa6070 */
[----:B------:R-:W-:Y:S01]  /*30ab0*/  IMAD R6, R108, 0x16, RZ ;  /* 0x000000166c067824 */ /* 0x000fe200078e02ff */
[----:B------:R4:W-:Y:S01]  /*30ac0*/  LDGSTS.E [R5+-0x7dc00], desc[UR58][R58.64], !P2 ;  /* 0x824000003a057fae */ /* 0x0009e2000d12187a */
[----:B------:R-:W-:Y:S01]  /*30ad0*/  IMAD.WIDE R232, R0, 0x4, R240 ;  /* 0x0000000400e87825 */ /* 0x000fe200078e02f0 */
[----:B------:R-:W2:Y:S03]  /*30ae0*/  LDC R21, c[0x0][0x230] ;  /* 0x00008c00ff157b82 */ /* 0x000ea60000000800 */
[----:B------:R-:W-:Y:S01]  /*30af0*/  IMAD R7, R108, 0x1a, RZ ;  /* 0x0000001a6c077824 */ /* 0x000fe200078e02ff */
[----:B------:R-:W-:Y:S01]  /*30b00*/  LDGSTS.E [R4+-0x7db00], desc[UR58][R232.64], !P2 ;  /* 0x82500000e8047fae */ /* 0x000fe2000d12187a */
[----:B------:R-:W-:Y:S02]  /*30b10*/  VIADD R0, R245, 0x100000 ;  /* 0x00100000f5007836 */ /* 0x000fe40000000000 */
[----:B------:R-:W-:Y:S01]  /*30b20*/  IMAD.WIDE R206, R6, 0x4, R242 ;  /* 0x0000000406ce7825 */ /* 0x000fe200078e02f2 */
[----:B----4-:R-:W-:-:S03]  /*30b30*/  IADD3 R5, R19, -0x1f, RZ ;  /* 0xffffffe113057810 */ /* 0x010fc60007ffe0ff */
[----:B------:R-:W-:Y:S01]  /*30b40*/  IMAD.WIDE R204, R6, 0x4, R240 ;  /* 0x0000000406cc7825 */ /* 0x000fe200078e02f0 */
[----:B------:R-:W4:Y:S01]  /*30b50*/  LDC R19, c[0x0][0x230] ;  /* 0x00008c00ff137b82 */ /* 0x000f220000000800 */
[----:B------:R-:W-:Y:S01]  /*30b60*/  LDGSTS.E [R0+-0x7d400], desc[UR58][R206.64], !P4 ;  /* 0x82c00000ce007fae */ /* 0x000fe2000e12187a */
[----:B------:R-:W-:Y:S01]  /*30b70*/  ISETP.GE.U32.AND P2, PT, R5, 0x7fffff62, PT ;  /* 0x7fffff620500780c */ /* 0x000fe20003f46070 */
[----:B------:R-:W-:Y:S02]  /*30b80*/  IMAD.WIDE R174, R7, 0x4, R242 ;  /* 0x0000000407ae7825 */ /* 0x000fe400078e02f2 */
[----:B------:R1:W-:Y:S02]  /*30b90*/  LDGSTS.E [R4+-0x7d300], desc[UR58][R204.64], !P4 ;  /* 0x82d00000cc047fae */ /* 0x0003e4000e12187a */
[----:B------:R-:W-:Y:S02]  /*30ba0*/  VIADD R5, R245, 0x100000 ;  /* 0x00100000f5057836 */ /* 0x000fe40000000000 */
[----:B------:R-:W-:Y:S01]  /*30bb0*/  IMAD.WIDE R162, R7, 0x4, R240 ;  /* 0x0000000407a27825 */ /* 0x000fe200078e02f0 */
[----:B------:R-:W-:Y:S04]  /*30bc0*/  LDGSTS.E [R0+-0x7cc00], desc[UR58][R174.64], !P5 ;  /* 0x83400000ae007fae */ /* 0x000fe8000e92187a */
[----:B------:R3:W-:Y:S01]  /*30bd0*/  LDGSTS.E [R5+-0x7cb00], desc[UR58][R162.64], !P5 ;  /* 0x83500000a2057fae */ /* 0x0007e2000e92187a */
[----:B-1----:R-:W-:-:S02]  /*30be0*/  VIADD R4, R17, 0xffffffdd ;  /* 0xffffffdd11047836 */ /* 0x002fc40000000000 */
[----:B------:R-:W-:Y:S02]  /*30bf0*/  IMAD R16, R108, 0x1e, RZ ;  /* 0x0000001e6c107824 */ /* 0x000fe400078e02ff */
[----:B---3--:R-:W-:Y:S02]  /*30c00*/  VIADD R5, R20, 0xffffffd9 ;  /* 0xffffffd914057836 */ /* 0x008fe40000000000 */
[----:B------:R-:W1:Y:S01]  /*30c10*/  LDC R20, c[0x0][0x230] ;  /* 0x00008c00ff147b82 */ /* 0x000e620000000800 */
[----:B------:R-:W-:Y:S01]  /*30c20*/  ISETP.GE.U32.AND P5, PT, R4, 0x7fffff5e, PT ;  /* 0x7fffff5e0400780c */ /* 0x000fe20003fa6070 */
[----:B------:R-:W-:Y:S01]  /*30c30*/  IMAD.WIDE R112, R16, 0x4, R242 ;  /* 0x0000000410707825 */ /* 0x000fe200078e02f2 */
[----:B------:R-:W-:Y:S02]  /*30c40*/  ISETP.GE.U32.AND P4, PT, R5, 0x7fffff5a, PT ;  /* 0x7fffff5a0500780c */ /* 0x000fe40003f86070 */
[----:B------:R-:W-:Y:S01]  /*30c50*/  IADD3 R6, R245, 0x100000, RZ ;  /* 0x00100000f5067810 */ /* 0x000fe20007ffe0ff */
[----:B------:R-:W-:Y:S01]  /*30c60*/  IMAD R7, R108, 0x22, RZ ;  /* 0x000000226c077824 */ /* 0x000fe200078e02ff */
[----:B------:R-:W-:Y:S01]  /*30c70*/  LDGSTS.E [R0+-0x7c400], desc[UR58][R112.64], !P2 ;  /* 0x83c0000070007fae */ /* 0x000fe2000d12187a */
[----:B------:R-:W-:-:S02]  /*30c80*/  IMAD.WIDE R134, R16, 0x4, R240 ;  /* 0x0000000410867825 */ /* 0x000fc400078e02f0 */
[----:B------:R-:W3:Y:S02]  /*30c90*/  LDC R16, c[0x0][0x230] ;  /* 0x00008c00ff107b82 */ /* 0x000ee40000000800 */
[----:B------:R-:W-:Y:S01]  /*30ca0*/  IMAD R17, R108, 0x26, RZ ;  /* 0x000000266c117824 */ /* 0x000fe200078e02ff */
[----:B------:R4:W-:Y:S01]  /*30cb0*/  LDGSTS.E [R6+-0x7c300], desc[UR58][R134.64], !P2 ;  /* 0x83d0000086067fae */ /* 0x0009e2000d12187a */
[----:B------:R-:W-:Y:S02]  /*30cc0*/  VIADD R5, R245, 0x100000 ;  /* 0x00100000f5057836 */ /* 0x000fe40000000000 */
[----:B------:R-:W-:-:S04]  /*30cd0*/  IMAD.WIDE R100, R7, 0x4, R242 ;  /* 0x0000000407647825 */ /* 0x000fc800078e02f2 */
[----:B------:R-:W-:Y:S01]  /*30ce0*/  VIADD R4, R245, 0x100000 ;  /* 0x00100000f5047836 */ /* 0x000fe20000000000 */
[----:B------:R-:W-:Y:S01]  /*30cf0*/  LDGSTS.E [R5+-0x7bc00], desc[UR58][R100.64], !P5 ;  /* 0x8440000064057fae */ /* 0x000fe2000e92187a */
[----:B------:R-:W-:Y:S01]  /*30d00*/  IMAD.WIDE R88, R7, 0x4, R240 ;  /* 0x0000000407587825 */ /* 0x000fe200078e02f0 */
[----:B--2---:R-:W-:Y:S02]  /*30d10*/  IADD3 R7, R18, -0x2f, RZ ;  /* 0xffffffd112077810 */ /* 0x004fe40007ffe0ff */
[----:B------:R-:W2:Y:S01]  /*30d20*/  LDC R18, c[0x0][0x230] ;  /* 0x00008c00ff127b82 */ /* 0x000ea20000000800 */
[----:B----4-:R-:W-:Y:S01]  /*30d30*/  VIADD R6, R19, 0xffffffd5 ;  /* 0xffffffd513067836 */ /* 0x010fe20000000000 */
[----:B------:R-:W-:Y:S01]  /*30d40*/  LDGSTS.E [R4+-0x7bb00], desc[UR58][R88.64], !P5 ;  /* 0x8450000058047fae */ /* 0x000fe2000e92187a */
[----:B------:R-:W-:-:S05]  /*30d50*/  IMAD.WIDE R74, R17, 0x4, R242 ;  /* 0x00000004114a7825 */ /* 0x000fca00078e02f2 */
[----:B------:R-:W4:Y:S01]  /*30d60*/  LDC R19, c[0x0][0x230] ;  /* 0x00008c00ff137b82 */ /* 0x000f220000000800 */
[----:B------:R-:W-:Y:S01]  /*30d70*/  IMAD.WIDE R202, R17, 0x4, R240 ;  /* 0x0000000411ca7825 */ /* 0x000fe200078e02f0 */
[----:B------:R-:W-:Y:S01]  /*30d80*/  ISETP.GE.U32.AND P5, PT, R6, 0x7fffff56, PT ;  /* 0x7fffff560600780c */ /* 0x000fe20003fa6070 */
[----:B------:R-:W-:Y:S01]  /*30d90*/  LDGSTS.E [R0+-0x7b400], desc[UR58][R74.64], !P4 ;  /* 0x84c000004a007fae */ /* 0x000fe2000e12187a */
[----:B------:R-:W-:Y:S01]  /*30da0*/  ISETP.GE.U32.AND P2, PT, R7, 0x7fffff52, PT ;  /* 0x7fffff520700780c */ /* 0x000fe20003f46070 */
[----:B------:R-:W-:Y:S02]  /*30db0*/  IMAD R6, R108, 0x2a, RZ ;  /* 0x0000002a6c067824 */ /* 0x000fe400078e02ff */
[----:B------:R1:W-:Y:S01]  /*30dc0*/  LDGSTS.E [R5+-0x7b300], desc[UR58][R202.64], !P4 ;  /* 0x84d00000ca057fae */ /* 0x0003e2000e12187a */
[----:B------:R-:W2:Y:S01]  /*30dd0*/  LDC R17, c[0x0][0x230] ;  /* 0x00008c00ff117b82 */ /* 0x000ea20000000800 */
[----:B------:R-:W-:-:S04]  /*30de0*/  IMAD.WIDE R98, R6, 0x4, R242 ;  /* 0x0000000406627825 */ /* 0x000fc800078e02f2 */
[----:B------:R-:W-:Y:S02]  /*30df0*/  IMAD.WIDE R46, R6, 0x4, R240 ;  /* 0x00000004062e7825 */ /* 0x000fe400078e02f0 */
[----:B------:R-:W-:Y:S02]  /*30e00*/  LDGSTS.E [R4+-0x7ac00], desc[UR58][R98.64], !P5 ;  /* 0x8540000062047fae */ /* 0x000fe4000e92187a */
[----:B------:R-:W-:Y:S02]  /*30e10*/  IMAD R6, R108, 0x2e, RZ ;  /* 0x0000002e6c067824 */ /* 0x000fe400078e02ff */
[----:B-1----:R-:W-:Y:S01]  /*30e20*/  VIADD R5, R20, 0xffffffcd ;  /* 0xffffffcd14057836 */ /* 0x002fe20000000000 */
[----:B------:R-:W-:Y:S01]  /*30e30*/  LDGSTS.E [R0+-0x7ab00], desc[UR58][R46.64], !P5 ;  /* 0x855000002e007fae */ /* 0x000fe2000e92187a */
[----:B------:R-:W-:Y:S01]  /*30e40*/  IMAD.WIDE R14, R6, 0x4, R242 ;  /* 0x00000004060e7825 */ /* 0x000fe200078e02f2 */
[----:B------:R-:W1:Y:S02]  /*30e50*/  LDC R20, c[0x0][0x230] ;  /* 0x00008c00ff147b82 */ /* 0x000e640000000800 */
[----:B------:R-:W-:Y:S01]  /*30e60*/  ISETP.GE.U32.AND P4, PT, R5, 0x7fffff4e, PT ;  /* 0x7fffff4e0500780c */ /* 0x000fe20003f86070 */
[----:B------:R-:W-:-:S02]  /*30e70*/  VIADD R5, R245, 0x100000 ;  /* 0x00100000f5057836 */ /* 0x000fc40000000000 */
[----:B------:R-:W-:-:S03]  /*30e80*/  IMAD.WIDE R12, R6, 0x4, R240 ;  /* 0x00000004060c7825 */ /* 0x000fc600078e02f0 */
[----:B------:R3:W-:Y:S01]  /*30e90*/  LDGSTS.E [R5+-0x7a400], desc[UR58][R14.64], !P2 ;  /* 0x85c000000e057fae */ /* 0x0007e2000d12187a */
[----:B----4-:R-:W-:Y:S01]  /*30ea0*/  IADD3 R6, R19, -0x3b, RZ ;  /* 0xffffffc513067810 */ /* 0x010fe20007ffe0ff */
[----:B------:R-:W-:Y:S02]  /*30eb0*/  IMAD R7, R108, 0x32, RZ ;  /* 0x000000326c077824 */ /* 0x000fe400078e02ff */
[----:B------:R-:W-:Y:S01]  /*30ec0*/  LDGSTS.E [R4+-0x7a300], desc[UR58][R12.64], !P2 ;  /* 0x85d000000c047fae */ /* 0x000fe2000d12187a */
[----:B---3--:R-:W-:Y:S01]  /*30ed0*/  VIADD R5, R16, 0xffffffc9 ;  /* 0xffffffc910057836 */ /* 0x008fe20000000000 */
[----:B------:R-:W-:-:S04]  /*30ee0*/  ISETP.GE.U32.AND P2, PT, R6, 0x7fffff46, PT ;  /* 0x7fffff460600780c */ /* 0x000fc80003f46070 */
[----:B------:R-:W-:Y:S01]  /*30ef0*/  ISETP.GE.U32.AND P5, PT, R5, 0x7fffff4a, PT ;  /* 0x7fffff4a0500780c */ /* 0x000fe20003fa6070 */
[----:B------:R-:W-:Y:S02]  /*30f00*/  IMAD R6, R108, 0x36, RZ ;  /* 0x000000366c067824 */ /* 0x000fe400078e02ff */
[----:B------:R-:W-:-:S04]  /*30f10*/  IMAD.WIDE R230, R7, 0x4, R242 ;  /* 0x0000000407e67825 */ /* 0x000fc800078e02f2 */
[----:B------:R-:W-:Y:S01]  /*30f20*/  IMAD.WIDE R228, R7, 0x4, R240 ;  /* 0x0000000407e47825 */ /* 0x000fe200078e02f0 */
[----:B------:R-:W-:Y:S03]  /*30f30*/  LDGSTS.E [R0+-0x79c00], desc[UR58][R230.64], !P4 ;  /* 0x86400000e6007fae */ /* 0x000fe6000e12187a */
[----:B------:R-:W-:Y:S01]  /*30f40*/  VIADD R5, R245, 0x100000 ;  /* 0x00100000f5057836 */ /* 0x000fe20000000000 */
[----:B------:R-:W-:Y:S01]  /*30f50*/  LDGSTS.E [R0+-0x79b00], desc[UR58][R228.64], !P4 ;  /* 0x86500000e4007fae */ /* 0x000fe2000e12187a */
[----:B------:R-:W-:-:S04]  /*30f60*/  IMAD.WIDE R144, R6, 0x4, R242 ;  /* 0x0000000406907825 */ /* 0x000fc800078e02f2 */
[----:B------:R-:W-:Y:S01]  /*30f70*/  IMAD.WIDE R142, R6, 0x4, R240 ;  /* 0x00000004068e7825 */ /* 0x000fe200078e02f0 */
[----:B------:R2:W-:Y:S03]  /*30f80*/  LDGSTS.E [R5+-0x79400], desc[UR58][R144.64], !P5 ;  /* 0x86c0000090057fae */ /* 0x0005e6000e92187a */
[----:B------:R-:W-:Y:S01]  /*30f90*/  IMAD R16, R108, 0x3a, RZ ;  /* 0x0000003a6c107824 */ /* 0x000fe200078e02ff */
[----:B------:R3:W-:Y:S03]  /*30fa0*/  LDGSTS.E [R4+-0x79300], desc[UR58][R142.64], !P5 ;  /* 0x86d000008e047fae */ /* 0x0007e6000e92187a */
[----:B------:R-:W-:-:S04]  /*30fb0*/  IMAD.WIDE R56, R16, 0x4, R242 ;  /* 0x0000000410387825 */ /* 0x000fc800078e02f2 */
[----:B------:R-:W-:Y:S01]  /*30fc0*/  IMAD.WIDE R54, R16, 0x4, R240 ;  /* 0x0000000410367825 */ /* 0x000fe200078e02f0 */
[----:B------:R-:W-:Y:S03]  /*30fd0*/  LDGSTS.E [R0+-0x78c00], desc[UR58][R56.64], !P2 ;  /* 0x8740000038007fae */ /* 0x000fe6000d12187a */
[----:B--2---:R-:W-:Y:S01]  /*30fe0*/  VIADD R5, R18, 0xffffffbd ;  /* 0xffffffbd12057836 */ /* 0x004fe20000000000 */
[----:B------:R-:W-:Y:S01]  /*30ff0*/  IADD3 R18, R245, 0x100000, RZ ;  /* 0x00100000f5127810 */ /* 0x000fe20007ffe0ff */
[----:B---3--:R-:W-:-:S03]  /*31000*/  VIADD R4, R17, 0xffffffc1 ;  /* 0xffffffc111047836 */ /* 0x008fc60000000000 */
[----:B------:R-:W-:Y:S01]  /*31010*/  ISETP.GE.U32.AND P4, PT, R5, 0x7fffff3e, PT ;  /* 0x7fffff3e0500780c */ /* 0x000fe20003f86070 */
[----:B------:R2:W-:Y:S01]  /*31020*/  LDGSTS.E [R18+-0x78b00], desc[UR58][R54.64], !P2 ;  /* 0x8750000036127fae */ /* 0x0005e2000d12187a */
[----:B------:R-:W-:Y:S01]  /*31030*/  ISETP.GE.U32.AND P5, PT, R4, 0x7fffff42, PT ;  /* 0x7fffff420400780c */ /* 0x000fe20003fa6070 */
[C---:B------:R-:W-:Y:S02]  /*31040*/  IMAD R4, R108.reuse, 0x3e, RZ ;  /* 0x0000003e6c047824 */ /* 0x040fe400078e02ff */
[----:B------:R-:W-:Y:S02]  /*31050*/  IMAD R19, R108, 0x42, RZ ;  /* 0x000000426c137824 */ /* 0x000fe400078e02ff */
[----:B------:R-:W-:Y:S02]  /*31060*/  VIADD R7, R245, 0x100000 ;  /* 0x00100000f5077836 */ /* 0x000fe40000000000 */
[----:B--2---:R-:W-:Y:S02]  /*31070*/  VIADD R18, R21, 0xffffffb9 ;  /* 0xffffffb915127836 */ /* 0x004fe40000000000 */
[----:B------:R-:W2:Y:S01]  /*31080*/  LDC R21, c[0x0][0x230] ;  /* 0x00008c00ff157b82 */ /* 0x000ea20000000800 */
[----:B------:R-:W-:-:S02]  /*31090*/  IMAD.WIDE R248, R4, 0x4, R242 ;  /* 0x0000000404f87825 */ /* 0x000fc400078e02f2 */
[----:B------:R-:W-:Y:S02]  /*310a0*/  ISETP.GE.U32.AND P2, PT, R18, 0x7fffff3a, PT ;  /* 0x7fffff3a1200780c */ /* 0x000fe40003f46070 */
[----:B------:R-:W-:Y:S01]  /*310b0*/  VIADD R6, R245, 0x100000 ;  /* 0x00100000f5067836 */ /* 0x000fe20000000000 */
[----:B------:R-:W-:Y:S01]  /*310c0*/  LDGSTS.E [R7+-0x78400], desc[UR58][R248.64], !P5 ;  /* 0x87c00000f8077fae */ /* 0x000fe2000e92187a */
[----:B------:R-:W-:Y:S01]  /*310d0*/  IMAD.WIDE R4, R4, 0x4, R240 ;  /* 0x0000000404047825 */ /* 0x000fe200078e02f0 */
[----:B-1----:R-:W-:-:S03]  /*310e0*/  IADD3 R20, R20, -0x4b, RZ ;  /* 0xffffffb514147810 */ /* 0x002fc60007ffe0ff */
[C---:B------:R-:W-:Y:S01]  /*310f0*/  IMAD.WIDE R16, R19.reuse, 0x4, R242 ;  /* 0x0000000413107825 */ /* 0x040fe200078e02f2 */
[----:B------:R-:W-:Y:S03]  /*31100*/  LDGSTS.E [R6+-0x78300], desc[UR58][R4.64], !P5 ;  /* 0x87d0000004067fae */ /* 0x000fe6000e92187a */
[----:B------:R-:W-:Y:S01]  /*31110*/  IMAD.WIDE R18, R19, 0x4, R240 ;  /* 0x0000000413127825 */ /* 0x000fe200078e02f0 */
[----:B------:R-:W-:Y:S03]  /*31120*/  LDGSTS.E [R0+-0x77c00], desc[UR58][R16.64], !P4 ;  /* 0x8840000010007fae */ /* 0x000fe6000e12187a */
[----:B------:R-:W-:Y:S01]  /*31130*/  IMAD.WIDE R32, R34, 0x4, R242 ;  /* 0x0000000422207825 */ /* 0x000fe200078e02f2 */
[----:B------:R1:W-:Y:S01]  /*31140*/  LDGSTS.E [R7+-0x77b00], desc[UR58][R18.64], !P4 ;  /* 0x8850000012077fae */ /* 0x0003e2000e12187a */
[----:B------:R-:W-:-:S02]  /*31150*/  ISETP.GE.U32.AND P4, PT, R20, 0x7fffff36, PT ;  /* 0x7fffff361400780c */ /* 0x000fc40003f86070 */
[----:B------:R-:W-:Y:S01]  /*31160*/  IMAD.WIDE R34, R34, 0x4, R240 ;  /* 0x0000000422227825 */ /* 0x000fe200078e02f0 */
[----:B------:R-:W-:Y:S04]  /*31170*/  LDGSTS.E [R6+-0x77400], desc[UR58][R32.64], !P2 ;  /* 0x88c0000020067fae */ /* 0x000fe8000d12187a */
[----:B------:R-:W-:Y:S01]  /*31180*/  LDGSTS.E [R0+-0x77300], desc[UR58][R34.64], !P2 ;  /* 0x88d0000022007fae */ /* 0x000fe2000d12187a */
[----:B-1----:R-:W-:Y:S02]  /*31190*/  VIADD R7, R22, 0xffffffb1 ;  /* 0xffffffb116077836 */ /* 0x002fe40000000000 */
[----:B------:R-:W-:Y:S01]  /*311a0*/  VIADD R20, R245, 0x100000 ;  /* 0x00100000f5147836 */ /* 0x000fe20000000000 */
[----:B------:R-:W1:Y:S02]  /*311b0*/  LDC R22, c[0x0][0x230] ;  /* 0x00008c00ff167b82 */ /* 0x000e640000000800 */
[----:B------:R-:W-:Y:S01]  /*311c0*/  ISETP.GE.U32.AND P2, PT, R7, 0x7fffff32, PT ;  /* 0x7fffff320700780c */ /* 0x000fe20003f46070 */
[----:B------:R-:W-:-:S04]  /*311d0*/  IMAD.WIDE R48, R50, 0x4, R242 ;  /* 0x0000000432307825 */ /* 0x000fc800078e02f2 */
[----:B------:R-:W-:Y:S01]  /*311e0*/  VIADD R7, R245, 0x100000 ;  /* 0x00100000f5077836 */ /* 0x000fe20000000000 */
[----:B------:R2:W-:Y:S01]  /*311f0*/  LDGSTS.E [R20+-0x76c00], desc[UR58][R48.64], !P4 ;  /* 0x8940000030147fae */ /* 0x0005e2000e12187a */
[----:B------:R-:W-:-:S04]  /*31200*/  IMAD.WIDE R50, R50, 0x4, R240 ;  /* 0x0000000432327825 */ /* 0x000fc800078e02f0 */
[C---:B------:R-:W-:Y:S01]  /*31210*/  IMAD.WIDE R62, R64.reuse, 0x4, R242 ;  /* 0x00000004403e7825 */ /* 0x040fe200078e02f2 */
[----:B------:R-:W-:Y:S03]  /*31220*/  LDGSTS.E [R7+-0x76b00], desc[UR58][R50.64], !P4 ;  /* 0x8950000032077fae */ /* 0x000fe6000e12187a */
[----:B------:R-:W-:Y:S01]  /*31230*/  IMAD.WIDE R64, R64, 0x4, R240 ;  /* 0x0000000440407825 */ /* 0x000fe200078e02f0 */
[----:B------:R-:W-:Y:S01]  /*31240*/  LDGSTS.E [R6+-0x76400], desc[UR58][R62.64], !P2 ;  /* 0x89c000003e067fae */ /* 0x000fe2000d12187a */
[----:B--2---:R-:W-:Y:S02]  /*31250*/  IADD3 R20, R21, -0x53, RZ ;  /* 0xffffffad15147810 */ /* 0x004fe40007ffe0ff */
[----:B------:R-:W2:Y:S01]  /*31260*/  LDC R21, c[0x0][0x230] ;  /* 0x00008c00ff157b82 */ /* 0x000ea20000000800 */
[----:B------:R3:W-:Y:S01]  /*31270*/  LDGSTS.E [R0+-0x76300], desc[UR58][R64.64], !P2 ;  /* 0x89d0000040007fae */ /* 0x0007e2000d12187a */
[----:B------:R-:W-:Y:S01]  /*31280*/  ISETP.GE.U32.AND P5, PT, R20, 0x7fffff2e, PT ;  /* 0x7fffff2e1400780c */ /* 0x000fe20003fa6070 */
[----:B------:R-:W-:-:S02]  /*31290*/  IMAD R92, R108, 0x56, RZ ;  /* 0x000000566c5c7824 */ /* 0x000fc400078e02ff */
[----:B---3--:R-:W-:Y:S02]  /*312a0*/  VIADD R0, R23, 0xffffffa9 ;  /* 0xffffffa917007836 */ /* 0x008fe40000000000 */
[----:B------:R-:W-:Y:S01]  /*312b0*/  VIADD R6, R36, 0xffffffa5 ;  /* 0xffffffa524067836 */ /* 0x000fe20000000000 */
[----:B------:R-:W3:Y:S02]  /*312c0*/  LDC R23, c[0x0][0x230] ;  /* 0x00008c00ff177b82 */ /* 0x000ee40000000800 */
[----:B------:R-:W-:Y:S01]  /*312d0*/  ISETP.GE.U32.AND P4, PT, R0, 0x7fffff2a, PT ;  /* 0x7fffff2a0000780c */ /* 0x000fe20003f86070 */
[C---:B------:R-:W-:Y:S01]  /*312e0*/  VIADD R20, R245.reuse, 0x100000 ;  /* 0x00100000f5147836 */ /* 0x040fe20000000000 */
[----:B------:R-:W-:Y:S01]  /*312f0*/  ISETP.GE.U32.AND P2, PT, R6, 0x7fffff26, PT ;  /* 0x7fffff260600780c */ /* 0x000fe20003f46070 */
[C---:B------:R-:W-:Y:S01]  /*31300*/  IMAD.WIDE R76, R78.reuse, 0x4, R242 ;  /* 0x000000044e4c7825 */ /* 0x040fe200078e02f2 */
[C---:B------:R-:W-:Y:S02]  /*31310*/  IADD3 R6, R245.reuse, 0x100000, RZ ;  /* 0x00100000f5067810 */ /* 0x040fe40007ffe0ff */
[----:B------:R-:W4:Y:S01]  /*31320*/  LDC R36, c[0x0][0x230] ;  /* 0x00008c00ff247b82 */ /* 0x000f220000000800 */
[----:B------:R-:W-:Y:S01]  /*31330*/  IMAD.WIDE R78, R78, 0x4, R240 ;  /* 0x000000044e4e7825 */ /* 0x000fe200078e02f0 */
[----:B------:R-:W-:Y:S03]  /*31340*/  LDGSTS.E [R20+-0x75c00], desc[UR58][R76.64], !P5 ;  /* 0x8a4000004c147fae */ /* 0x000fe6000e92187a */
[----:B------:R-:W-:Y:S01]  /*31350*/  IMAD.WIDE R90, R92, 0x4, R242 ;  /* 0x000000045c5a7825 */ /* 0x000fe200078e02f2 */
[----:B------:R1:W-:Y:S04]  /*31360*/  LDGSTS.E [R7+-0x75b00], desc[UR58][R78.64], !P5 ;  /* 0x8a5000004e077fae */ /* 0x0003e8000e92187a */
[----:B------:R2:W-:Y:S01]  /*31370*/  LDGSTS.E [R6+-0x75400], desc[UR58][R90.64], !P4 ;  /* 0x8ac000005a067fae */ /* 0x0005e2000e12187a */
[----:B------:R-:W-:-:S02]  /*31380*/  VIADD R0, R245, 0x100000 ;  /* 0x00100000f5007836 */ /* 0x000fc40000000000 */
[----:B------:R-:W-:-:S04]  /*31390*/  IMAD.WIDE R92, R92, 0x4, R240 ;  /* 0x000000045c5c7825 */ /* 0x000fc800078e02f0 */
[----:B-1----:R-:W-:Y:S01]  /*313a0*/  VIADD R7, R22, 0xffffff9d ;  /* 0xffffff9d16077836 */ /* 0x002fe20000000000 */
[----:B------:R-:W-:Y:S01]  /*313b0*/  LDGSTS.E [R0+-0x75300], desc[UR58][R92.64], !P4 ;  /* 0x8ad000005c007fae */ /* 0x000fe2000e12187a */
[----:B------:R-:W1:Y:S01]  /*313c0*/  LDC R22, c[0x0][0x230] ;  /* 0x00008c00ff167b82 */ /* 0x000e620000000800 */
[----:B--2---:R-:W-:-:S05]  /*313d0*/  VIADD R6, R21, 0xffffffa1 ;  /* 0xffffffa115067836 */ /* 0x004fca0000000000 */
[----:B------:R-:W-:Y:S02]  /*313e0*/  ISETP.GE.U32.AND P5, PT, R6, 0x7fffff22, PT ;  /* 0x7fffff220600780c */ /* 0x000fe40003fa6070 */
[----:B------:R-:W2:Y:S01]  /*313f0*/  LDC R21, c[0x0][0x230] ;  /* 0x00008c00ff157b82 */ /* 0x000ea20000000800 */
[C---:B------:R-:W-:Y:S01]  /*31400*/  IMAD.WIDE R104, R106.reuse, 0x4, R242 ;  /* 0x000000046a687825 */ /* 0x040fe200078e02f2 */
[----:B------:R-:W-:Y:S02]  /*31410*/  ISETP.GE.U32.AND P4, PT, R7, 0x7fffff1e, PT ;  /* 0x7fffff1e0700780c */ /* 0x000fe40003f86070 */
[C---:B------:R-:W-:Y:S01]  /*31420*/  IADD3 R7, R245.reuse, 0x100000, RZ ;  /* 0x00100000f5077810 */ /* 0x040fe20007ffe0ff */
[----:B------:R-:W-:Y:S01]  /*31430*/  IMAD.WIDE R106, R106, 0x4, R240 ;  /* 0x000000046a6a7825 */ /* 0x000fe200078e02f0 */
[----:B------:R-:W-:Y:S03]  /*31440*/  LDGSTS.E [R0+-0x74c00], desc[UR58][R104.64], !P2 ;  /* 0x8b40000068007fae */ /* 0x000fe6000d12187a */
[C---:B------:R-:W-:Y:S01]  /*31450*/  IMAD.WIDE R120, R122.reuse, 0x4, R242 ;  /* 0x000000047a787825 */ /* 0x040fe200078e02f2 */
[----:B------:R-:W-:Y:S03]  /*31460*/  LDGSTS.E [R0+-0x74b00], desc[UR58][R106.64], !P2 ;  /* 0x8b5000006a007fae */ /* 0x000fe6000d12187a */
[----:B------:R-:W-:Y:S01]  /*31470*/  VIADD R6, R245, 0x100000 ;  /* 0x00100000f5067836 */ /* 0x000fe20000000000 */
[----:B------:R-:W-:Y:S01]  /*31480*/  LDGSTS.E [R7+-0x74400], desc[UR58][R120.64], !P5 ;  /* 0x8bc0000078077fae */ /* 0x000fe2000e92187a */
[----:B------:R-:W-:-:S05]  /*31490*/  IMAD.WIDE R122, R122, 0x4, R240 ;  /* 0x000000047a7a7825 */ /* 0x000fca00078e02f0 */
[----:B------:R3:W-:Y:S01]  /*314a0*/  LDGSTS.E [R6+-0x74300], desc[UR58][R122.64], !P5 ;  /* 0x8bd000007a067fae */ /* 0x0007e2000e92187a */
[----:B------:R-:W-:-:S04]  /*314b0*/  IMAD.WIDE R136, R138, 0x4, R242 ;  /* 0x000000048a887825 */ /* 0x000fc800078e02f2 */
[----:B---3--:R-:W-:Y:S01]  /*314c0*/  VIADD R6, R23, 0xffffff99 ;  /* 0xffffff9917067836 */ /* 0x008fe20000000000 */
[----:B------:R-:W-:Y:S01]  /*314d0*/  LDGSTS.E [R20+-0x73c00], desc[UR58][R136.64], !P4 ;  /* 0x8c40000088147fae */ /* 0x000fe2000e12187a */
[----:B------:R-:W3:Y:S01]  /*314e0*/  LDC R23, c[0x0][0x230] ;  /* 0x00008c00ff177b82 */ /* 0x000ee20000000800 */
[----:B------:R-:W-:Y:S02]  /*314f0*/  IMAD.WIDE R138, R138, 0x4, R240 ;  /* 0x000000048a8a7825 */ /* 0x000fe400078e02f0 */
[----:B------:R-:W-:Y:S02]  /*31500*/  ISETP.GE.U32.AND P5, PT, R6, 0x7fffff1a, PT ;  /* 0x7fffff1a0600780c */ /* 0x000fe40003fa6070 */
[----:B--2---:R-:W-:Y:S01]  /*31510*/  VIADD R7, R21, 0xffffff95 ;  /* 0xffffff9515077836 */ /* 0x004fe20000000000 */
[----:B-1----:R-:W-:Y:S01]  /*31520*/  IADD3 R21, R22, -0x6f, RZ ;  /* 0xffffff9116157810 */ /* 0x002fe20007ffe0ff */
[----:B------:R-:W-:Y:S01]  /*31530*/  LDGSTS.E [R0+-0x73b00], desc[UR58][R138.64], !P4 ;  /* 0x8c5000008a007fae */ /* 0x000fe2000e12187a */
[----:B------:R-:W-:Y:S01]  /*31540*/  IMAD.WIDE R150, R152, 0x4, R242 ;  /* 0x0000000498967825 */ /* 0x000fe200078e02f2 */
[----:B------:R-:W1:Y:S01]  /*31550*/  LDC R22, c[0x0][0x230] ;  /* 0x00008c00ff167b82 */ /* 0x000e620000000800 */
[----:B------:R-:W-:-:S02]  /*31560*/  ISETP.GE.U32.AND P4, PT, R7, 0x7fffff16, PT ;  /* 0x7fffff160700780c */ /* 0x000fc40003f86070 */
[----:B------:R-:W-:Y:S01]  /*31570*/  ISETP.GE.U32.AND P2, PT, R21, 0x7fffff12, PT ;  /* 0x7fffff121500780c */ /* 0x000fe20003f46070 */
[C---:B------:R-:W-:Y:S02]  /*31580*/  VIADD R7, R245.reuse, 0x100000 ;  /* 0x00100000f5077836 */ /* 0x040fe40000000000 */
[----:B------:R-:W-:Y:S01]  /*31590*/  IMAD.WIDE R152, R152, 0x4, R240 ;  /* 0x0000000498987825 */ /* 0x000fe200078e02f0 */
[----:B------:R4:W-:Y:S01]  /*315a0*/  LDGSTS.E [R20+-0x73400], desc[UR58][R150.64], !P5 ;  /* 0x8cc0000096147fae */ /* 0x0009e2000e92187a */
[----:B------:R-:W2:Y:S02]  /*315b0*/  LDC R21, c[0x0][0x230] ;  /* 0x00008c00ff157b82 */ /* 0x000ea40000000800 */
[----:B------:R-:W-:Y:S01]  /*315c0*/  VIADD R6, R245, 0x100000 ;  /* 0x00100000f5067836 */ /* 0x000fe20000000000 */
[----:B------:R3:W-:Y:S01]  /*315d0*/  LDGSTS.E [R7+-0x73300], desc[UR58][R152.64], !P5 ;  /* 0x8cd0000098077fae */ /* 0x0007e2000e92187a */
[----:B------:R-:W-:-:S04]  /*315e0*/  IMAD.WIDE R164, R166, 0x4, R242 ;  /* 0x00000004a6a47825 */ /* 0x000fc800078e02f2 */
[----:B------:R-:W-:Y:S01]  /*315f0*/  IMAD.WIDE R166, R166, 0x4, R240 ;  /* 0x00000004a6a67825 */ /* 0x000fe200078e02f0 */
[----:B------:R-:W-:Y:S03]  /*31600*/  LDGSTS.E [R6+-0x72c00], desc[UR58][R164.64], !P4 ;  /* 0x8d400000a4067fae */ /* 0x000fe6000e12187a */
[----:B------:R-:W-:Y:S01]  /*31610*/  IMAD.WIDE R178, R180, 0x4, R242 ;  /* 0x00000004b4b27825 */ /* 0x000fe200078e02f2 */
[----:B----4-:R-:W-:Y:S01]  /*31620*/  IADD3 R20, R36, -0x77, RZ ;  /* 0xffffff8924147810 */ /* 0x010fe20007ffe0ff */
[----:B------:R-:W-:Y:S01]  /*31630*/  LDGSTS.E [R0+-0x72b00], desc[UR58][R166.64], !P4 ;  /* 0x8d500000a6007fae */ /* 0x000fe2000e12187a */
[----:B------:R-:W4:Y:S01]  /*31640*/  LDC R36, c[0x0][0x230] ;  /* 0x00008c00ff247b82 */ /* 0x000f220000000800 */
[----:B---3--:R-:W-:Y:S02]  /*31650*/  VIADD R7, R23, 0xffffff8d ;  /* 0xffffff8d17077836 */ /* 0x008fe40000000000 */
[----:B------:R-:W-:Y:S01]  /*31660*/  IMAD.WIDE R180, R180, 0x4, R240 ;  /* 0x00000004b4b47825 */ /* 0x000fe200078e02f0 */
[----:B------:R-:W-:Y:S02]  /*31670*/  LDGSTS.E [R6+-0x72400], desc[UR58][R178.64], !P2 ;  /* 0x8dc00000b2067fae */ /* 0x000fe4000d12187a */
[----:B------:R-:W-:-:S02]  /*31680*/  ISETP.GE.U32.AND P4, PT, R7, 0x7fffff0e, PT ;  /* 0x7fffff0e0700780c */ /* 0x000fc40003f86070 */
[----:B------:R-:W-:Y:S01]  /*31690*/  LDGSTS.E [R0+-0x72300], desc[UR58][R180.64], !P2 ;  /* 0x8dd00000b4007fae */ /* 0x000fe2000d12187a */
[----:B------:R-:W-:Y:S01]  /*316a0*/  ISETP.GE.U32.AND P2, PT, R20, 0x7fffff0a, PT ;  /* 0x7fffff0a1400780c */ /* 0x000fe20003f46070 */
[C---:B------:R-:W-:Y:S01]  /*316b0*/  IMAD.WIDE R192, R194.reuse, 0x4, R242 ;  /* 0x00000004c2c07825 */ /* 0x040fe200078e02f2 */
[----:B------:R-:W3:Y:S03]  /*316c0*/  LDC R20, c[0x0][0x230] ;  /* 0x00008c00ff147b82 */ /* 0x000ee60000000800 */
[----:B------:R-:W-:Y:S02]  /*316d0*/  VIADD R7, R245, 0x100000 ;  /* 0x00100000f5077836 */ /* 0x000fe40000000000 */
[----:B------:R-:W-:-:S03]  /*316e0*/  IMAD.WIDE R194, R194, 0x4, R240 ;  /* 0x00000004c2c27825 */ /* 0x000fc600078e02f0 */
[----:B------:R-:W4:Y:S01]  /*316f0*/  LDC R23, c[0x0][0x230] ;  /* 0x00008c00ff177b82 */ /* 0x000f220000000800 */
[----:B------:R-:W-:Y:S01]  /*31700*/  IMAD.WIDE R208, R210, 0x4, R242 ;  /* 0x00000004d2d07825 */ /* 0x000fe200078e02f2 */
[----:B------:R-:W-:Y:S04]  /*31710*/  LDGSTS.E [R0+-0x71c00], desc[UR58][R192.64], !P4 ;  /* 0x8e400000c0007fae */ /* 0x000fe8000e12187a */
[----:B------:R1:W-:Y:S04]  /*31720*/  LDGSTS.E [R7+-0x71b00], desc[UR58][R194.64], !P4 ;  /* 0x8e500000c2077fae */ /* 0x0003e8000e12187a */
[----:B------:R2:W-:Y:S01]  /*31730*/  LDGSTS.E [R6+-0x71400], desc[UR58][R208.64], !P2 ;  /* 0x8ec00000d0067fae */ /* 0x0005e2000d12187a */
[----:B-1----:R-:W-:-:S02]  /*31740*/  VIADD R7, R22, 0xffffff81 ;  /* 0xffffff8116077836 */ /* 0x002fc40000000000 */
[----:B------:R-:W1:Y:S01]  /*31750*/  LDC R22, c[0x0][0x230] ;  /* 0x00008c00ff167b82 */ /* 0x000e620000000800 */
[----:B--2---:R-:W-:Y:S02]  /*31760*/  VIADD R6, R21, 0xffffff85 ;  /* 0xffffff8515067836 */ /* 0x004fe40000000000 */
[----:B------:R-:W-:-:S03]  /*31770*/  ISETP.GE.U32.AND P5, PT, R7, 0x7fffff02, PT ;  /* 0x7fffff020700780c */ /* 0x000fc60003fa6070 */
[----:B------:R-:W-:Y:S01]  /*31780*/  ISETP.GE.U32.AND P4, PT, R6, 0x7fffff06, PT ;  /* 0x7fffff060600780c */ /* 0x000fe20003f86070 */
[----:B------:R-:W-:Y:S01]  /*31790*/  IMAD.WIDE R210, R210, 0x4, R240 ;  /* 0x00000004d2d27825 */ /* 0x000fe200078e02f0 */
[----:B---3--:R-:W-:-:S03]  /*317a0*/  IADD3 R20, R20, -0x48, RZ ;  /* 0xffffffb814147810 */ /* 0x008fc60007ffe0ff */
[----:B------:R-:W-:Y:S02]  /*317b0*/  IMAD R238, R238, 0x7e, RZ ;  /* 0x0000007eeeee7824 */ /* 0x000fe400078e02ff */
[C---:B------:R-:W-:Y:S01]  /*317c0*/  IMAD.WIDE R250, R224.reuse, 0x4, R242 ;  /* 0x00000004e0fa7825 */ /* 0x040fe200078e02f2 */
[----:B------:R2:W-:Y:S03]  /*317d0*/  STL.64 [R1+0x5150], R60 ;  /* 0x0051503c01007387 */ /* 0x0005e60000100a00 */
[C---:B------:R-:W-:Y:S01]  /*317e0*/  VIADD R7, R245.reuse, 0x100000 ;  /* 0x00100000f5077836 */ /* 0x040fe20000000000 */
[----:B------:R-:W-:Y:S01]  /*317f0*/  LDGSTS.E [R0+-0x71300], desc[UR58][R210.64], !P2 ;  /* 0x8ed00000d2007fae */ /* 0x000fe2000d12187a */
[----:B------:R-:W-:Y:S02]  /*31800*/  VIADD R6, R245, 0x100000 ;  /* 0x00100000f5067836 */ /* 0x000fe40000000000 */
[----:B------:R-:W-:Y:S01]  /*31810*/  IMAD.WIDE R224, R224, 0x4, R240 ;  /* 0x00000004e0e07825 */ /* 0x000fe200078e02f0 */
[----:B------:R-:W-:Y:S01]  /*31820*/  STL.64 [R1+0x5130], R26 ;  /* 0x0051301a01007387 */ /* 0x000fe20000100a00 */
[----:B------:R-:W-:-:S02]  /*31830*/  ISETP.GE.U32.AND P2, PT, R20, 0x7fffff39, PT ;  /* 0x7fffff391400780c */ /* 0x000fc40003f46070 */
[----:B------:R-:W-:Y:S01]  /*31840*/  IMAD.WIDE R236, R238, 0x4, R242 ;  /* 0x00000004eeec7825 */ /* 0x000fe200078e02f2 */
[----:B------:R-:W-:Y:S03]  /*31850*/  STL.64 [R1+0x388], R10 ;  /* 0x0003880a01007387 */ /* 0x000fe60000100a00 */
[----:B----4-:R-:W-:Y:S01]  /*31860*/  VIADD R20, R23, 0xfffffffc ;  /* 0xfffffffc17147836 */ /* 0x010fe20000000000 */
[----:B------:R-:W-:Y:S01]  /*31870*/  STL.64 [R1+0x348], R8 ;  /* 0x0003480801007387 */ /* 0x000fe20000100a00 */
[----:B------:R-:W3:Y:S03]  /*31880*/  LDC R23, c[0x0][0x230] ;  /* 0x00008c00ff177b82 */ /* 0x000ee60000000800 */
[----:B------:R-:W-:Y:S04]  /*31890*/  LDGSTS.E [R7+-0x70c00], desc[UR58][R250.64], !P4 ;  /* 0x8f400000fa077fae */ /* 0x000fe8000e12187a */
[----:B------:R-:W-:Y:S04]  /*318a0*/  STL.64 [R1+0x5108], R172 ;  /* 0x005108ac01007387 */ /* 0x000fe80000100a00 */
[----:B------:R-:W-:Y:S01]  /*318b0*/  LDGSTS.E [R6+-0x70b00], desc[UR58][R224.64], !P4 ;  /* 0x8f500000e0067fae */ /* 0x000fe2000e12187a */
[----:B------:R-:W-:-:S03]  /*318c0*/  ISETP.GE.U32.AND P4, PT, R20, 0x7fffff7d, PT ;  /* 0x7fffff7d1400780c */ /* 0x000fc60003f86070 */
[----:B------:R-:W-:Y:S04]  /*318d0*/  STL.64 [R1+0x50f8], R58 ;  /* 0x0050f83a01007387 */ /* 0x000fe80000100a00 */
[----:B------:R4:W-:Y:S04]  /*318e0*/  LDGSTS.E [R0+-0x70400], desc[UR58][R236.64], !P5 ;  /* 0x8fc00000ec007fae */ /* 0x0009e8000e92187a */
[----:B------:R-:W-:Y:S04]  /*318f0*/  STL.64 [R1+0x5100], R232 ;  /* 0x005100e801007387 */ /* 0x000fe80000100a00 */
[----:B------:R-:W-:Y:S01]  /*31900*/  STL.64 [R1+0x5110], R206 ;  /* 0x005110ce01007387 */ /* 0x000fe20000100a00 */
[----:B----4-:R-:W-:-:S03]  /*31910*/  LOP3.LUT R0, R2, 0x60, RZ, 0x3c, !PT ;  /* 0x0000006002007812 */ /* 0x010fc600078e3cff */
[----:B------:R-:W-:Y:S01]  /*31920*/  STL.64 [R1+0x5118], R204 ;  /* 0x005118cc01007387 */ /* 0x000fe20000100a00 */
[----:B------:R-:W-:Y:S01]  /*31930*/  IMAD R21, R108, 0x3, RZ ;  /* 0x000000036c157824 */ /* 0x000fe200078e02ff */
[----:B------:R-:W-:Y:S02]  /*31940*/  IADD3 R0, R0, UR4, RZ ;  /* 0x0000000400007c10 */ /* 0x000fe4000fffe0ff */
[----:B------:R-:W-:Y:S01]  /*31950*/  STL.64 [R1+0x5120], R174 ;  /* 0x005120ae01007387 */ /* 0x000fe20000100a00 */
[----:B------:R-:W-:-:S03]  /*31960*/  IMAD.WIDE R238, R238, 0x4, R240 ;  /* 0x00000004eeee7825 */ /* 0x000fc600078e02f0 */
[----:B------:R-:W-:Y:S01]  /*31970*/  STL.64 [R1+0x5128], R162 ;  /* 0x005128a201007387 */ /* 0x000fe20000100a00 */
[----:B-1----:R-:W-:-:S03]  /*31980*/  VIADD R22, R22, 0xfffffff8 ;  /* 0xfffffff816167836 */ /* 0x002fc60000000000 */
[----:B------:R-:W-:Y:S01]  /*31990*/  STL.64 [R1+0x5138], R112 ;  /* 0x0051387001007387 */ /* 0x000fe20000100a00 */
[----:B------:R-:W-:-:S03]  /*319a0*/  VIADD R20, R0, 0x100000 ;  /* 0x0010000000147836 */ /* 0x000fc60000000000 */
[----:B------:R-:W-:Y:S01]  /*319b0*/  STL.64 [R1+0x5140], R134 ;  /* 0x0051408601007387 */ /* 0x000fe20000100a00 */
[----:B------:R-:W-:-:S03]  /*319c0*/  VIADD R7, R0, 0x100000 ;  /* 0x0010000000077836 */ /* 0x000fc60000000000 */
[----:B------:R-:W-:Y:S01]  /*319d0*/  STL.64 [R1+0x5148], R100 ;  /* 0x0051486401007387 */ /* 0x000fe20000100a00 */
[----:B--2---:R-:W-:-:S03]  /*319e0*/  IMAD.WIDE R60, R21, 0x4, R240 ;  /* 0x00000004153c7825 */ /* 0x004fc600078e02f0 */
[----:B------:R1:W-:Y:S04]  /*319f0*/  STL.64 [R1+0x5158], R88 ;  /* 0x0051585801007387 */ /* 0x0003e80000100a00 */
[----:B------:R2:W-:Y:S01]  /*31a00*/  LDGSTS.E [R6+-0x70300], desc[UR58][R238.64], !P5 ;  /* 0x8fd00000ee067fae */ /* 0x0005e2000e92187a */
[----:B------:R-:W-:Y:S01]  /*31a10*/  ISETP.GE.U32.AND P5, PT, R22, 0x7fffff79, PT ;  /* 0x7fffff791600780c */ /* 0x000fe20003fa6070 */
[----:B-1----:R-:W-:Y:S01]  /*31a20*/  IMAD.WIDE R88, R21, 0x4, R242 ;  /* 0x0000000415587825 */ /* 0x002fe200078e02f2 */
[----:B--2---:R-:W-:-:S04]  /*31a30*/  IADD3 R6, R36, -0xc, RZ ;  /* 0xfffffff424067810 */ /* 0x004fc80007ffe0ff */
[----:B------:R-:W-:Y:S01]  /*31a40*/  LDGSTS.E [R20+-0x7fa00], desc[UR58][R88.64], !P4 ;  /* 0x8060000058147fae */ /* 0x000fe2000e12187a */
[----:B------:R-:W1:Y:S03]  /*31a50*/  LDC R36, c[0x0][0x230] ;  /* 0x00008c00ff247b82 */ /* 0x000e660000000800 */
[----:B------:R-:W-:Y:S01]  /*31a60*/  LDGSTS.E [R7+-0x7f900], desc[UR58][R60.64], !P4 ;  /* 0x807000003c077fae */ /* 0x000fe2000e12187a */
[----:B------:R-:W-:Y:S01]  /*31a70*/  ISETP.GE.U32.AND P4, PT, R6, 0x7fffff75, PT ;  /* 0x7fffff750600780c */ /* 0x000fe20003f86070 */
[----:B------:R-:W-:Y:S02]  /*31a80*/  IMAD R6, R108, 0x7, RZ ;  /* 0x000000076c067824 */ /* 0x000fe400078e02ff */
[----:B---3--:R-:W-:Y:S02]  /*31a90*/  VIADD R22, R23, 0xfffffff0 ;  /* 0xfffffff017167836 */ /* 0x008fe40000000000 */
[----:B------:R-:W-:-:S04]  /*31aa0*/  IMAD.WIDE R134, R6, 0x4, R242 ;  /* 0x0000000406867825 */ /* 0x000fc800078e02f2 */
[----:B------:R-:W-:Y:S01]  /*31ab0*/  IMAD.WIDE R112, R6, 0x4, R240 ;  /* 0x0000000406707825 */ /* 0x000fe200078e02f0 */
[----:B------:R-:W-:Y:S03]  /*31ac0*/  LDGSTS.E [R20+-0x7f200], desc[UR58][R134.64], !P5 ;  /* 0x80e0000086147fae */ /* 0x000fe6000e92187a */
[----:B------:R-:W-:Y:S01]  /*31ad0*/  IMAD R21, R108, 0xb, RZ ;  /* 0x0000000b6c157824 */ /* 0x000fe200078e02ff */
[----:B------:R-:W-:Y:S01]  /*31ae0*/  LDGSTS.E [R7+-0x7f100], desc[UR58][R112.64], !P5 ;  /* 0x80f0000070077fae */ /* 0x000fe2000e92187a */
[----:B------:R-:W-:Y:S01]  /*31af0*/  ISETP.GE.U32.AND P5, PT, R22, 0x7fffff71, PT ;  /* 0x7fffff711600780c */ /* 0x000fe20003fa6070 */
[----:B------:R-:W-:Y:S02]  /*31b00*/  VIADD R6, R0, 0x100000 ;  /* 0x0010000000067836 */ /* 0x000fe40000000000 */
[----:B------:R-:W-:-:S04]  /*31b10*/  IMAD.WIDE R174, R21, 0x4, R242 ;  /* 0x0000000415ae7825 */ /* 0x000fc800078e02f2 */
[----:B------:R-:W-:Y:S01]  /*31b20*/  IMAD R22, R108, 0xf, RZ ;  /* 0x0000000f6c167824 */ /* 0x000fe200078e02ff */
[----:B------:R-:W-:Y:S01]  /*31b30*/  LDGSTS.E [R6+-0x7ea00], desc[UR58][R174.64], !P4 ;  /* 0x81600000ae067fae */ /* 0x000fe2000e12187a */
[----:B------:R-:W-:-:S04]  /*31b40*/  IMAD.WIDE R204, R21, 0x4, R240 ;  /* 0x0000000415cc7825 */ /* 0x000fc800078e02f0 */
[----:B------:R-:W-:Y:S01]  /*31b50*/  VIADD R23, R37, 0xffffffec ;  /* 0xffffffec25177836 */ /* 0x000fe20000000000 */
[----:B------:R1:W-:Y:S01]  /*31b60*/  LDGSTS.E [R20+-0x7e900], desc[UR58][R204.64], !P4 ;  /* 0x81700000cc147fae */ /* 0x0003e2000e12187a */
[C---:B------:R-:W-:Y:S01]  /*31b70*/  IMAD.WIDE R58, R22.reuse, 0x4, R242 ;  /* 0x00000004163a7825 */ /* 0x040fe200078e02f2 */
[----:B------:R-:W2:Y:S03]  /*31b80*/  LDC R37, c[0x0][0x230] ;  /* 0x00008c00ff257b82 */ /* 0x000ea60000000800 */
[----:B------:R-:W-:Y:S01]  /*31b90*/  IMAD.WIDE R176, R22, 0x4, R240 ;  /* 0x0000000416b07825 */ /* 0x000fe200078e02f0 */
[----:B------:R-:W-:Y:S01]  /*31ba0*/  ISETP.GE.U32.AND P4, PT, R23, 0x7fffff6d, PT ;  /* 0x7fffff6d1700780c */ /* 0x000fe20003f86070 */
[----:B------:R-:W-:Y:S04]  /*31bb0*/  LDGSTS.E [R7+-0x7e200], desc[UR58][R58.64], !P5 ;  /* 0x81e000003a077fae */ /* 0x000fe8000e92187a */
[----:B------:R3:W-:Y:S01]  /*31bc0*/  LDGSTS.E [R6+-0x7e100], desc[UR58][R176.64], !P5 ;  /* 0x81f00000b0067fae */ /* 0x0007e2000e92187a */
[----:B-1----:R-:W-:-:S02]  /*31bd0*/  IADD3 R20, R36, -0x18, RZ ;  /* 0xffffffe824147810 */ /* 0x002fc40007ffe0ff */
[----:B------:R-:W1:Y:S02]  /*31be0*/  LDC R36, c[0x0][0x230] ;  /* 0x00008c00ff247b82 */ /* 0x000e640000000800 */
[----:B------:R-:W-:Y:S01]  /*31bf0*/  ISETP.GE.U32.AND P5, PT, R20, 0x7fffff69, PT ;  /* 0x7fffff691400780c */ /* 0x000fe20003fa6070 */
[----:B------:R-:W-:Y:S02]  /*31c00*/  VIADD R20, R0, 0x100000 ;  /* 0x0010000000147836 */ /* 0x000fe40000000000 */
[----:B---3--:R-:W-:Y:S02]  /*31c10*/  IMAD R6, R108, 0x13, RZ ;  /* 0x000000136c067824 */ /* 0x008fe400078e02ff */
[----:B------:R-:W-:Y:S02]  /*31c20*/  VIADD R22, R38, 0xffffffe4 ;  /* 0xffffffe426167836 */ /* 0x000fe40000000000 */
[----:B------:R-:W-:-:S04]  /*31c30*/  IMAD.WIDE R222, R6, 0x4, R242 ;  /* 0x0000000406de7825 */ /* 0x000fc800078e02f2 */
[----:B------:R-:W-:Y:S01]  /*31c40*/  IMAD R21, R108, 0x17, RZ ;  /* 0x000000176c157824 */ /* 0x000fe200078e02ff */
[----:B------:R-:W-:Y:S01]  /*31c50*/  LDGSTS.E [R20+-0x7da00], desc[UR58][R222.64], !P4 ;  /* 0x82600000de147fae */ /* 0x000fe2000e12187a */
[----:B------:R-:W-:Y:S01]  /*31c60*/  IMAD.WIDE R220, R6, 0x4, R240 ;  /* 0x0000000406dc7825 */ /* 0x000fe200078e02f0 */
[----:B------:R-:W-:Y:S01]  /*31c70*/  IADD3 R23, R39, -0x20, RZ ;  /* 0xffffffe027177810 */ /* 0x000fe20007ffe0ff */
[----:B------:R-:W3:Y:S03]  /*31c80*/  LDC R38, c[0x0][0x230] ;  /* 0x00008c00ff267b82 */ /* 0x000ee60000000800 */
[----:B------:R-:W-:Y:S01]  /*31c90*/  LDGSTS.E [R7+-0x7d900], desc[UR58][R220.64], !P4 ;  /* 0x82700000dc077fae */ /* 0x000fe2000e12187a */
[----:B------:R-:W-:Y:S01]  /*31ca0*/  ISETP.GE.U32.AND P4, PT, R22, 0x7fffff65, PT ;  /* 0x7fffff651600780c */ /* 0x000fe20003f86070 */
[----:B------:R-:W-:Y:S02]  /*31cb0*/  VIADD R6, R0, 0x100000 ;  /* 0x0010000000067836 */ /* 0x000fe40000000000 */
[C---:B------:R-:W-:Y:S01]  /*31cc0*/  IMAD.WIDE R190, R21.reuse, 0x4, R242 ;  /* 0x0000000415be7825 */ /* 0x040fe200078e02f2 */
[----:B------:R-:W4:Y:S03]  /*31cd0*/  LDC R39, c[0x0][0x230] ;  /* 0x00008c00ff277b82 */ /* 0x000f260000000800 */
[----:B------:R-:W-:Y:S01]  /*31ce0*/  IMAD R22, R108, 0x1b, RZ ;  /* 0x0000001b6c167824 */ /* 0x000fe200078e02ff */
[----:B------:R-:W-:Y:S01]  /*31cf0*/  LDGSTS.E [R6+-0x7d200], desc[UR58][R190.64], !P5 ;  /* 0x82e00000be067fae */ /* 0x000fe2000e92187a */
[----:B------:R-:W-:-:S04]  /*31d00*/  IMAD.WIDE R188, R21, 0x4, R240 ;  /* 0x0000000415bc7825 */ /* 0x000fc800078e02f0 */
[C---:B------:R-:W-:Y:S01]  /*31d10*/  IMAD.WIDE R86, R22.reuse, 0x4, R242 ;  /* 0x0000000416567825 */ /* 0x040fe200078e02f2 */
[----:B------:R1:W-:Y:S01]  /*31d20*/  LDGSTS.E [R20+-0x7d100], desc[UR58][R188.64], !P5 ;  /* 0x82f00000bc147fae */ /* 0x0003e2000e92187a */
[----:B------:R-:W-:Y:S02]  /*31d30*/  ISETP.GE.U32.AND P5, PT, R23, 0x7fffff61, PT ;  /* 0x7fffff611700780c */ /* 0x000fe40003fa6070 */
[----:B------:R-:W-:Y:S01]  /*31d40*/  IMAD.WIDE R160, R22, 0x4, R240 ;  /* 0x0000000416a07825 */ /* 0x000fe200078e02f0 */
[----:B------:R-:W-:Y:S04]  /*31d50*/  LDGSTS.E [R7+-0x7ca00], desc[UR58][R86.64], !P4 ;  /* 0x8360000056077fae */ /* 0x000fe8000e12187a */
[----:B------:R2:W-:Y:S01]  /*31d60*/  LDGSTS.E [R6+-0x7c900], desc[UR58][R160.64], !P4 ;  /* 0x83700000a0067fae */ /* 0x0005e2000e12187a */
[----:B-1----:R-:W-:-:S02]  /*31d70*/  VIADD R20, R36, 0xffffffdc ;  /* 0xffffffdc24147836 */ /* 0x002fc40000000000 */
[----:B------:R-:W1:Y:S03]  /*31d80*/  LDC R36, c[0x0][0x230] ;  /* 0x00008c00ff247b82 */ /* 0x000e660000000800 */
[----:B------:R-:W-:Y:S01]  /*31d90*/  ISETP.GE.U32.AND P4, PT, R20, 0x7fffff5d, PT ;  /* 0x7fffff5d1400780c */ /* 0x000fe20003f86070 */
[----:B--2---:R-:W-:Y:S02]  /*31da0*/  IMAD R6, R108, 0x1f, RZ ;  /* 0x0000001f6c067824 */ /* 0x004fe400078e02ff */
[----:B------:R-:W-:Y:S02]  /*31db0*/  VIADD R20, R0, 0x100000 ;  /* 0x0010000000147836 */ /* 0x000fe40000000000 */
[----:B------:R-:W-:-:S04]  /*31dc0*/  IMAD.WIDE R132, R6, 0x4, R242 ;  /* 0x0000000406847825 */ /* 0x000fc800078e02f2 */
[----:B------:R-:W-:Y:S01]  /*31dd0*/  IMAD.WIDE R118, R6, 0x4, R240 ;  /* 0x0000000406767825 */ /* 0x000fe200078e02f0 */
[----:B------:R-:W-:Y:S03]  /*31de0*/  LDGSTS.E [R20+-0x7c200], desc[UR58][R132.64], !P5 ;  /* 0x83e0000084147fae */ /* 0x000fe6000e92187a */
[----:B------:R-:W-:Y:S01]  /*31df0*/  VIADD R22, R37, 0xffffffd8 ;  /* 0xffffffd825167836 */ /* 0x000fe20000000000 */
[----:B------:R-:W-:Y:S01]  /*31e00*/  LDGSTS.E [R7+-0x7c100], desc[UR58][R118.64], !P5 ;  /* 0x83f0000076077fae */ /* 0x000fe2000e92187a */
[----:B------:R-:W-:Y:S01]  /*31e10*/  IMAD R21, R108, 0x23, RZ ;  /* 0x000000236c157824 */ /* 0x000fe200078e02ff */
[----:B------:R-:W2:Y:S02]  /*31e20*/  LDC R37, c[0x0][0x230] ;  /* 0x00008c00ff257b82 */ /* 0x000ea40000000800 */
[----:B------:R-:W-:Y:S01]  /*31e30*/  ISETP.GE.U32.AND P5, PT, R22, 0x7fffff59, PT ;  /* 0x7fffff591600780c */ /* 0x000fe20003fa6070 */
[----:B------:R-:W-:Y:S01]  /*31e40*/  IMAD.WIDE R28, R21, 0x4, R242 ;  /* 0x00000004151c7825 */ /* 0x000fe200078e02f2 */
[----:B------:R-:W-:-:S03]  /*31e50*/  IADD3 R6, R0, 0x100000, RZ ;  /* 0x0010000000067810 */ /* 0x000fc60007ffe0ff */
[----:B------:R-:W-:Y:S02]  /*31e60*/  IMAD R22, R108, 0x27, RZ ;  /* 0x000000276c167824 */ /* 0x000fe400078e02ff */
[----:B------:R-:W-:Y:S01]  /*31e70*/  IMAD.WIDE R70, R21, 0x4, R240 ;  /* 0x0000000415467825 */ /* 0x000fe200078e02f0 */
[----:B------:R-:W-:Y:S03]  /*31e80*/  LDGSTS.E [R6+-0x7ba00], desc[UR58][R28.64], !P4 ;  /* 0x846000001c067fae */ /* 0x000fe6000e12187a */
[----:B---3--:R-:W-:Y:S01]  /*31e90*/  VIADD R23, R38, 0xffffffd4 ;  /* 0xffffffd426177836 */ /* 0x008fe20000000000 */
[----:B------:R1:W-:Y:S01]  /*31ea0*/  LDGSTS.E [R20+-0x7b900], desc[UR58][R70.64], !P4 ;  /* 0x8470000046147fae */ /* 0x0003e2000e12187a */
[C---:B------:R-:W-:Y:S01]  /*31eb0*/  IMAD.WIDE R186, R22.reuse, 0x4, R242 ;  /* 0x0000000416ba7825 */ /* 0x040fe200078e02f2 */
[----:B------:R-:W3:Y:S03]  /*31ec0*/  LDC R38, c[0x0][0x230] ;  /* 0x00008c00ff267b82 */ /* 0x000ee60000000800 */
[----:B------:R-:W-:Y:S01]  /*31ed0*/  IMAD.WIDE R72, R22, 0x4, R240 ;  /* 0x0000000416487825 */ /* 0x000fe200078e02f0 */
[----:B------:R-:W-:Y:S01]  /*31ee0*/  ISETP.GE.U32.AND P4, PT, R23, 0x7fffff55, PT ;  /* 0x7fffff551700780c */ /* 0x000fe20003f86070 */
[----:B------:R-:W-:Y:S04]  /*31ef0*/  LDGSTS.E [R7+-0x7b200], desc[UR58][R186.64], !P5 ;  /* 0x84e00000ba077fae */ /* 0x000fe8000e92187a */
[----:B------:R4:W-:Y:S01]  /*31f00*/  LDGSTS.E [R6+-0x7b100], desc[UR58][R72.64], !P5 ;  /* 0x84f0000048067fae */ /* 0x0009e2000e92187a */
[----:B-1----:R-:W-:-:S02]  /*31f10*/  VIADD R20, R36, 0xffffffd0 ;  /* 0xffffffd024147836 */ /* 0x002fc40000000000 */
[----:B------:R-:W-:Y:S01]  /*31f20*/  IMAD R21, R108, 0x2f, RZ ;  /* 0x0000002f6c157824 */ /* 0x000fe200078e02ff */
[----:B------:R-:W1:Y:S02]  /*31f30*/  LDC R36, c[0x0][0x230] ;  /* 0x00008c00ff247b82 */ /* 0x000e640000000800 */
[----:B------:R-:W-:Y:S01]  /*31f40*/  ISETP.GE.U32.AND P5, PT, R20, 0x7fffff51, PT ;  /* 0x7fffff511400780c */ /* 0x000fe20003fa6070 */
[----:B------:R-:W-:Y:S02]  /*31f50*/  VIADD R20, R0, 0x100000 ;  /* 0x0010000000147836 */ /* 0x000fe40000000000 */
[----:B----4-:R-:W-:Y:S01]  /*31f60*/  IMAD R6, R108, 0x2b, RZ ;  /* 0x0000002b6c067824 */ /* 0x010fe200078e02ff */
[----:B--2---:R-:W-:Y:S01]  /*31f70*/  IADD3 R22, R37, -0x34, RZ ;  /* 0xffffffcc25167810 */ /* 0x004fe20007ffe0ff */
[--C-:B------:R-:W-:Y:S01]  /*31f80*/  IMAD.WIDE R10, R21, 0x4, R242.reuse ;  /* 0x00000004150a7825 */ /* 0x100fe200078e02f2 */
[----:B------:R-:W2:Y:S03]  /*31f90*/  LDC R37, c[0x0][0x230] ;  /* 0x00008c00ff257b82 */ /* 0x000ea60000000800 */
[----:B------:R-:W-:-:S04]  /*31fa0*/  IMAD.WIDE R44, R6, 0x4, R242 ;  /* 0x00000004062c7825 */ /* 0x000fc800078e02f2 */
[--C-:B------:R-:W-:Y:S01]  /*31fb0*/  IMAD.WIDE R30, R6, 0x4, R240.reuse ;  /* 0x00000004061e7825 */ /* 0x100fe200078e02f0 */
[----:B------:R-:W-:Y:S03]  /*31fc0*/  LDGSTS.E [R20+-0x7aa00], desc[UR58][R44.64], !P4 ;  /* 0x856000002c147fae */ /* 0x000fe6000e12187a */
[----:B------:R-:W-:Y:S01]  /*31fd0*/  VIADD R6, R0, 0x100000 ;  /* 0x0010000000067836 */ /* 0x000fe20000000000 */
[----:B------:R-:W-:Y:S01]  /*31fe0*/  LDGSTS.E [R7+-0x7a900], desc[UR58][R30.64], !P4 ;  /* 0x857000001e077fae */ /* 0x000fe2000e12187a */
[----:B------:R-:W-:Y:S01]  /*31ff0*/  IMAD.WIDE R8, R21, 0x4, R240 ;  /* 0x0000000415087825 */ /* 0x000fe200078e02f0 */
[----:B------:R-:W-:Y:S02]  /*32000*/  ISETP.GE.U32.AND P4, PT, R22, 0x7fffff4d, PT ;  /* 0x7fffff4d1600780c */ /* 0x000fe40003f86070 */
[----:B------:R-:W-:Y:S01]  /*32010*/  LDGSTS.E [R6+-0x7a200], desc[UR58][R10.64], !P5 ;  /* 0x85e000000a067fae */ /* 0x000fe2000e92187a */
[----:B------:R-:W-:-:S03]  /*32020*/  VIADD R23, R39, 0xffffffc8 ;  /* 0xffffffc827177836 */ /* 0x000fc60000000000 */
[----:B------:R4:W-:Y:S02]  /*32030*/  LDGSTS.E [R20+-0x7a100], desc[UR58][R8.64], !P5 ;  /* 0x85f0000008147fae */ /* 0x0009e4000e92187a */
[----:B------:R-:W-:Y:S01]  /*32040*/  ISETP.GE.U32.AND P5, PT, R23, 0x7fffff49, PT ;  /* 0x7fffff491700780c */ /* 0x000fe20003fa6070 */
[----:B------:R-:W-:-:S04]  /*32050*/  IMAD R22, R108, 0x33, RZ ;  /* 0x000000336c167824 */ /* 0x000fc800078e02ff */
[----:B------:R-:W-:-:S04]  /*32060*/  IMAD.WIDE R218, R22, 0x4, R242 ;  /* 0x0000000416da7825 */ /* 0x000fc800078e02f2 */
[----:B----4-:R-:W-:Y:S01]  /*32070*/  IMAD R20, R108, 0x37, RZ ;  /* 0x000000376c147824 */ /* 0x010fe200078e02ff */
[----:B------:R-:W-:Y:S01]  /*32080*/  LDGSTS.E [R7+-0x79a00], desc[UR58][R218.64], !P4 ;  /* 0x86600000da077fae */ /* 0x000fe2000e12187a */
[----:B------:R-:W-:-:S04]  /*32090*/  IMAD.WIDE R216, R22, 0x4, R240 ;  /* 0x0000000416d87825 */ /* 0x000fc800078e02f0 */
[C---:B------:R-:W-:Y:S01]  /*320a0*/  IMAD.WIDE R130, R20.reuse, 0x4, R242 ;  /* 0x0000000414827825 */ /* 0x040fe200078e02f2 */
[----:B------:R-:W-:Y:S03]  /*320b0*/  LDGSTS.E [R6+-0x79900], desc[UR58][R216.64], !P4 ;  /* 0x86700000d8067fae */ /* 0x000fe6000e12187a */
[----:B------:R-:W-:Y:S01]  /*320c0*/  IMAD.WIDE R128, R20, 0x4, R240 ;  /* 0x0000000414807825 */ /* 0x000fe200078e02f0 */
[----:B---3--:R-:W-:Y:S01]  /*320d0*/  IADD3 R20, R38, -0x3c, RZ ;  /* 0xffffffc426147810 */ /* 0x008fe20007ffe0ff */
[----:B------:R-:W-:Y:S04]  /*320e0*/  LDGSTS.E [R7+-0x79200], desc[UR58][R130.64], !P5 ;  /* 0x86e0000082077fae */ /* 0x000fe8000e92187a */
[----:B------:R3:W-:Y:S01]  /*320f0*/  LDGSTS.E [R6+-0x79100], desc[UR58][R128.64], !P5 ;  /* 0x86f0000080067fae */ /* 0x0007e2000e92187a */
[----:B------:R-:W-:Y:S01]  /*32100*/  ISETP.GE.U32.AND P5, PT, R20, 0x7fffff45, PT ;  /* 0x7fffff451400780c */ /* 0x000fe20003fa6070 */
[----:B-1----:R-:W-:-:S02]  /*32110*/  VIADD R21, R36, 0xffffffc0 ;  /* 0xffffffc024157836 */ /* 0x002fc40000000000 */
[C---:B------:R-:W-:Y:S02]  /*32120*/  VIADD R23, R0.reuse, 0x100000 ;  /* 0x0010000000177836 */ /* 0x040fe40000000000 */
[----:B------:R-:W-:Y:S01]  /*32130*/  VIADD R22, R0, 0x100000 ;  /* 0x0010000000167836 */ /* 0x000fe20000000000 */
[----:B------:R-:W-:Y:S01]  /*32140*/  ISETP.GE.U32.AND P4, PT, R21, 0x7fffff41, PT ;  /* 0x7fffff411500780c */ /* 0x000fe20003f86070 */
[----:B---3--:R-:W-:Y:S02]  /*32150*/  IMAD R6, R108, 0x3b, RZ ;  /* 0x0000003b6c067824 */ /* 0x008fe400078e02ff */
[----:B--2---:R-:W-:Y:S02]  /*32160*/  VIADD R36, R37, 0xffffffbc ;  /* 0xffffffbc25247836 */ /* 0x004fe40000000000 */
[----:B------:R-:W-:-:S04]  /*32170*/  IMAD.WIDE R42, R6, 0x4, R242 ;  /* 0x00000004062a7825 */ /* 0x000fc800078e02f2 */
[----:B------:R-:W-:Y:S01]  /*32180*/  IMAD.WIDE R40, R6, 0x4, R240 ;  /* 0x0000000406287825 */ /* 0x000fe200078e02f0 */
[----:B------:R-:W-:Y:S03]  /*32190*/  LDGSTS.E [R23+-0x78a00], desc[UR58][R42.64], !P5 ;  /* 0x876000002a177fae */ /* 0x000fe6000e92187a */
[----:B------:R-:W-:Y:S01]  /*321a0*/  IMAD R7, R108, 0x3f, RZ ;  /* 0x0000003f6c077824 */ /* 0x000fe200078e02ff */
[----:B------:R1:W-:Y:S01]  /*321b0*/  LDGSTS.E [R22+-0x78900], desc[UR58][R40.64], !P5 ;  /* 0x8770000028167fae */ /* 0x0003e2000e92187a */
[----:B------:R-:W-:Y:S01]  /*321c0*/  ISETP.GE.U32.AND P5, PT, R36, 0x7fffff3d, PT ;  /* 0x7fffff3d2400780c */ /* 0x000fe20003fa6070 */
[C---:B------:R-:W-:Y:S01]  /*321d0*/  VIADD R20, R0.reuse, 0x100000 ;  /* 0x0010000000147836 */ /* 0x040fe20000000000 */
[----:B------:R-:W-:Y:S01]  /*321e0*/  IADD3 R21, R0, 0x100000, RZ ;  /* 0x0010000000157810 */ /* 0x000fe20007ffe0ff */
[----:B------:R-:W-:-:S04]  /*321f0*/  IMAD.WIDE R24, R7, 0x4, R242 ;  /* 0x0000000407187825 */ /* 0x000fc800078e02f2 */
[----:B------:R-:W-:Y:S01]  /*32200*/  IMAD.WIDE R6, R7, 0x4, R240 ;  /* 0x0000000407067825 */ /* 0x000fe200078e02f0 */
[----:B------:R-:W-:Y:S03]  /*32210*/  LDGSTS.E [R21+-0x78200], desc[UR58][R24.64], !P4 ;  /* 0x87e0000018157fae */ /* 0x000fe6000e12187a */
[----:B-1----:R-:W-:Y:S01]  /*32220*/  IMAD R22, R108, 0x43, RZ ;  /* 0x000000436c167824 */ /* 0x002fe200078e02ff */
[----:B------:R1:W-:Y:S01]  /*32230*/  LDGSTS.E [R20+-0x78100], desc[UR58][R6.64], !P4 ;  /* 0x87f0000006147fae */ /* 0x0003e2000e12187a */
[C---:B------:R-:W-:Y:S01]  /*32240*/  IADD3 R52, R0.reuse, 0x100000, RZ ;  /* 0x0010000000347810 */ /* 0x040fe20007ffe0ff */
[C---:B------:R-:W-:Y:S02]  /*32250*/  VIADD R39, R0.reuse, 0x100000 ;  /* 0x0010000000277836 */ /* 0x040fe40000000000 */
[----:B------:R-:W-:Y:S02]  /*32260*/  VIADD R38, R0, 0x100000 ;  /* 0x0010000000267836 */ /* 0x000fe40000000000 */
[----:B------:R-:W-:-:S04]  /*32270*/  IMAD.WIDE R36, R53, 0x4, R242 ;  /* 0x0000000435247825 */ /* 0x000fc800078e02f2 */
[----:B-1----:R-:W-:-:S04]  /*32280*/  IMAD.WIDE R20, R22, 0x4, R242 ;  /* 0x0000000416147825 */ /* 0x002fc800078e02f2 */
[----:B------:R-:W-:Y:S01]  /*32290*/  IMAD.WIDE R22, R22, 0x4, R240 ;  /* 0x0000000416167825 */ /* 0x000fe200078e02f0 */
[----:B------:R1:W-:Y:S04]  /*322a0*/  LDGSTS.E [R52+-0x77a00], desc[UR58][R20.64], !P5 ;  /* 0x8860000014347fae */ /* 0x0003e8000e92187a */
[----:B------:R-:W-:Y:S01]  /*322b0*/  LDGSTS.E [R39+-0x77900], desc[UR58][R22.64], !P5 ;  /* 0x8870000016277fae */ /* 0x000fe2000e92187a */
[----:B------:R-:W-:Y:S01]  /*322c0*/  ISETP.GE.U32.AND P5, PT, R66, 0x7fffff35, PT ;  /* 0x7fffff354200780c */ /* 0x000fe20003fa6070 */
[----:B------:R-:W-:Y:S01]  /*322d0*/  VIADD R81, R81, 0xffffffb0 ;  /* 0xffffffb051517836 */ /* 0x000fe20000000000 */
[----:B------:R-:W-:Y:S01]  /*322e0*/  IADD3 R80, R0, 0x100000, RZ ;  /* 0x0010000000507810 */ /* 0x000fe20007ffe0ff */
[----:B------:R2:W-:Y:S01]  /*322f0*/  LDGSTS.E [R38+-0x77200], desc[UR58][R36.64], !P2 ;  /* 0x88e0000024267fae */ /* 0x0005e2000d12187a */
[----:B------:R-:W-:Y:S01]  /*32300*/  ISETP.GE.U32.AND P4, PT, R67, 0x7fffff2d, PT ;  /* 0x7fffff2d4300780c */ /* 0x000fe20003f86070 */
[----:B-1----:R-:W-:-:S02]  /*32310*/  IMAD R52, R108, 0x4b, RZ ;  /* 0x0000004b6c347824 */ /* 0x002fc400078e02ff */
[----:B------:R-:W-:Y:S02]  /*32320*/  VIADD R67, R0, 0x100000 ;  /* 0x0010000000437836 */ /* 0x000fe40000000000 */
[----:B------:R-:W-:-:S04]  /*32330*/  IMAD.WIDE R68, R52, 0x4, R242 ;  /* 0x0000000434447825 */ /* 0x000fc800078e02f2 */
[----:B--2---:R-:W-:-:S04]  /*32340*/  IMAD.WIDE R38, R53, 0x4, R240 ;  /* 0x0000000435267825 */ /* 0x004fc800078e02f0 */
[----:B------:R-:W-:Y:S01]  /*32350*/  VIADD R66, R0, 0x100000 ;  /* 0x0010000000427836 */ /* 0x000fe20000000000 */
[----:B------:R-:W-:Y:S01]  /*32360*/  LDGSTS.E [R80+-0x77100], desc[UR58][R38.64], !P2 ;  /* 0x88f0000026507fae */ /* 0x000fe2000d12187a */
[----:B------:R-:W-:Y:S01]  /*32370*/  IMAD.WIDE R52, R52, 0x4, R240 ;  /* 0x0000000434347825 */ /* 0x000fe200078e02f0 */
[----:B------:R-:W-:Y:S02]  /*32380*/  ISETP.GE.U32.AND P2, PT, R81, 0x7fffff31, PT ;  /* 0x7fffff315100780c */ /* 0x000fe40003f46070 */
[----:B------:R-:W-:Y:S04]  /*32390*/  LDGSTS.E [R67+-0x76a00], desc[UR58][R68.64], !P5 ;  /* 0x8960000044437fae */ /* 0x000fe8000e92187a */
[----:B------:R1:W-:Y:S01]  /*323a0*/  LDGSTS.E [R66+-0x76900], desc[UR58][R52.64], !P5 ;  /* 0x8970000034427fae */ /* 0x0003e2000e92187a */
[----:B------:R-:W-:-:S02]  /*323b0*/  VIADD R94, R0, 0x100000 ;  /* 0x00100000005e7836 */ /* 0x000fc40000000000 */
[----:B------:R-:W-:Y:S02]  /*323c0*/  IMAD R95, R108, 0x53, RZ ;  /* 0x000000536c5f7824 */ /* 0x000fe400078e02ff */
[----:B------:R-:W-:Y:S02]  /*323d0*/  VIADD R81, R0, 0x100000 ;  /* 0x0010000000517836 */ /* 0x000fe40000000000 */
[----:B-1----:R-:W-:-:S04]  /*323e0*/  IMAD R66, R108, 0x4f, RZ ;  /* 0x0000004f6c427824 */ /* 0x002fc800078e02ff */
[----:B------:R-:W-:-:S04]  /*323f0*/  IMAD.WIDE R82, R66, 0x4, R242 ;  /* 0x0000000442527825 */ /* 0x000fc800078e02f2 */
[----:B------:R-:W-:Y:S01]  /*32400*/  IMAD.WIDE R66, R66, 0x4, R240 ;  /* 0x0000000442427825 */ /* 0x000fe200078e02f0 */
[----:B------:R1:W-:Y:S03]  /*32410*/  LDGSTS.E [R94+-0x76200], desc[UR58][R82.64], !P2 ;  /* 0x89e00000525e7fae */ /* 0x0003e6000d12187a */
[----:B------:R-:W-:Y:S01]  /*32420*/  IMAD.WIDE R96, R95, 0x4, R242 ;  /* 0x000000045f607825 */ /* 0x000fe200078e02f2 */
[----:B------:R-:W-:Y:S01]  /*32430*/  LDGSTS.E [R81+-0x76100], desc[UR58][R66.64], !P2 ;  /* 0x89f0000042517fae */ /* 0x000fe2000d12187a */
[----:B------:R-:W-:Y:S02]  /*32440*/  ISETP.GE.U32.AND P2, PT, R109, 0x7fffff29, PT ;  /* 0x7fffff296d00780c */ /* 0x000fe40003f46070 */
[----:B------:R-:W-:Y:S01]  /*32450*/  IADD3 R111, R0, 0x100000, RZ ;  /* 0x00100000006f7810 */ /* 0x000fe20007ffe0ff */
[----:B------:R2:W-:Y:S01]  /*32460*/  LDGSTS.E [R80+-0x75a00], desc[UR58][R96.64], !P4 ;  /* 0x8a60000060507fae */ /* 0x0005e2000e12187a */
[----:B------:R-:W-:-:S02]  /*32470*/  VIADD R124, R124, 0xffffffa4 ;  /* 0xffffffa47c7c7836 */ /* 0x000fc40000000000 */
[----:B-1----:R-:W-:Y:S01]  /*32480*/  IMAD R94, R108, 0x57, RZ ;  /* 0x000000576c5e7824 */ /* 0x002fe200078e02ff */
[----:B------:R-:W-:Y:S01]  /*32490*/  ISETP.GE.U32.AND P5, PT, R110, 0x7fffff19, PT ;  /* 0x7fffff196e00780c */ /* 0x000fe20003fa6070 */
[----:B------:R-:W-:Y:S02]  /*324a0*/  VIADD R110, R0, 0x100000 ;  /* 0x00100000006e7836 */ /* 0x000fe40000000000 */
[----:B------:R-:W-:-:S04]  /*324b0*/  IMAD.WIDE R114, R94, 0x4, R242 ;  /* 0x000000045e727825 */ /* 0x000fc800078e02f2 */
[----:B--2---:R-:W-:-:S05]  /*324c0*/  IMAD.WIDE R80, R95, 0x4, R240 ;  /* 0x000000045f507825 */ /* 0x004fca00078e02f0 */
[----:B------:R1:W-:Y:S01]  /*324d0*/  LDGSTS.E [R111+-0x75900], desc[UR58][R80.64], !P4 ;  /* 0x8a700000506f7fae */ /* 0x0003e2000e12187a */
[----:B------:R-:W-:Y:S01]  /*324e0*/  ISETP.GE.U32.AND P4, PT, R124, 0x7fffff25, PT ;  /* 0x7fffff257c00780c */ /* 0x000fe20003f86070 */
[----:B------:R-:W-:Y:S02]  /*324f0*/  VIADD R109, R0, 0x100000 ;  /* 0x00100000006d7836 */ /* 0x000fe40000000000 */
[----:B------:R-:W-:Y:S01]  /*32500*/  IMAD.WIDE R94, R94, 0x4, R240 ;  /* 0x000000045e5e7825 */ /* 0x000fe200078e02f0 */
[----:B------:R2:W-:Y:S04]  /*32510*/  LDGSTS.E [R110+-0x75200], desc[UR58][R114.64], !P2 ;  /* 0x8ae00000726e7fae */ /* 0x0005e8000d12187a */
[----:B------:R3:W-:Y:S01]  /*32520*/  LDGSTS.E [R109+-0x75100], desc[UR58][R94.64], !P2 ;  /* 0x8af000005e6d7fae */ /* 0x0007e2000d12187a */
[----:B-1----:R-:W-:Y:S01]  /*32530*/  VIADD R111, R125, 0xffffff9c ;  /* 0xffffff9c7d6f7836 */ /* 0x002fe20000000000 */
[----:B------:R-:W-:Y:S01]  /*32540*/  IADD3 R125, R0, 0x100000, RZ ;  /* 0x00100000007d7810 */ /* 0x000fe20007ffe0ff */
[----:B--2---:R-:W-:-:S03]  /*32550*/  IMAD R110, R108, 0x5b, RZ ;  /* 0x0000005b6c6e7824 */ /* 0x004fc600078e02ff */
[----:B------:R-:W-:Y:S01]  /*32560*/  ISETP.GE.U32.AND P2, PT, R111, 0x7fffff1d, PT ;  /* 0x7fffff1d6f00780c */ /* 0x000fe20003f46070 */
[----:B------:R-:W-:Y:S02]  /*32570*/  VIADD R124, R0, 0x100000 ;  /* 0x00100000007c7836 */ /* 0x000fe40000000000 */
[----:B---3--:R-:W-:-:S04]  /*32580*/  IMAD.WIDE R108, R110, 0x4, R242 ;  /* 0x000000046e6c7825 */ /* 0x008fc800078e02f2 */
[----:B------:R-:W-:Y:S01]  /*32590*/  IMAD.WIDE R110, R110, 0x4, R240 ;  /* 0x000000046e6e7825 */ /* 0x000fe200078e02f0 */
[----:B------:R-:W-:Y:S04]  /*325a0*/  LDGSTS.E [R125+-0x74a00], desc[UR58][R108.64], !P4 ;  /* 0x8b6000006c7d7fae */ /* 0x000fe8000e12187a */
[----:B------:R1:W-:Y:S01]  /*325b0*/  LDGSTS.E [R124+-0x74900], desc[UR58][R110.64], !P4 ;  /* 0x8b7000006e7c7fae */ /* 0x0003e2000e12187a */
[----:B------:R-:W-:Y:S01]  /*325c0*/  ISETP.GE.U32.AND P4, PT, R126, 0x7fffff21, PT ;  /* 0x7fffff217e00780c */ /* 0x000fe20003f86070 */
[----:B------:R-:W-:Y:S01]  /*325d0*/  IMAD R126, R127, 0x5f, RZ ;  /* 0x0000005f7f7e7824 */ /* 0x000fe200078e02ff */
[C---:B------:R-:W-:Y:S01]  /*325e0*/  IADD3 R169, R0.reuse, 0x100000, RZ ;  /* 0x0010000000a97810 */ /* 0x040fe20007ffe0ff */
[C---:B------:R-:W-:Y:S02]  /*325f0*/  VIADD R168, R0.reuse, 0x100000 ;  /* 0x0010000000a87836 */ /* 0x040fe40000000000 */
[----:B------:R-:W-:-:S02]  /*32600*/  VIADD R155, R0, 0x100000 ;  /* 0x00100000009b7836 */ /* 0x000fc40000000000 */
[----:B------:R-:W-:-:S04]  /*32610*/  IMAD.WIDE R156, R140, 0x4, R242 ;  /* 0x000000048c9c7825 */ /* 0x000fc800078e02f2 */
[----:B-1----:R-:W-:-:S04]  /*32620*/  IMAD.WIDE R124, R126, 0x4, R242 ;  /* 0x000000047e7c7825 */ /* 0x002fc800078e02f2 */
[--C-:B------:R-:W-:Y:S01]  /*32630*/  IMAD.WIDE R126, R126, 0x4, R240.reuse ;  /* 0x000000047e7e7825 */ /* 0x100fe200078e02f0 */
[----:B------:R-:W-:Y:S03]  /*32640*/  LDGSTS.E [R169+-0x74200], desc[UR58][R124.64], !P4 ;  /* 0x8be000007ca97fae */ /* 0x000fe6000e12187a */
[----:B------:R-:W-:Y:S01]  /*32650*/  VIADD R154, R0, 0x100000 ;  /* 0x00100000009a7836 */ /* 0x000fe20000000000 */
[----:B------:R-:W-:Y:S01]  /*32660*/  LDGSTS.E [R168+-0x74100], desc[UR58][R126.64], !P4 ;  /* 0x8bf000007ea87fae */ /* 0x000fe2000e12187a */
[----:B------:R-:W-:-:S03]  /*32670*/  IMAD.WIDE R140, R140, 0x4, R240 ;  /* 0x000000048c8c7825 */ /* 0x000fc600078e02f0 */
[----:B------:R-:W-:Y:S01]  /*32680*/  LDGSTS.E [R155+-0x73a00], desc[UR58][R156.64], !P2 ;  /* 0x8c6000009c9b7fae */ /* 0x000fe2000d12187a */
[----:B------:R-:W-:-:S03]  /*32690*/  ISETP.GE.U32.AND P4, PT, R182, 0x7fffff11, PT ;  /* 0x7fffff11b600780c */ /* 0x000fc60003f86070 */
[----:B------:R1:W-:Y:S01]  /*326a0*/  LDGSTS.E [R154+-0x73900], desc[UR58][R140.64], !P2 ;  /* 0x8c7000008c9a7fae */ /* 0x0003e2000d12187a */
[----:B------:R-:W-:Y:S01]  /*326b0*/  IADD3 R182, R183, -0x6c, RZ ;  /* 0xffffff94b7b67810 */ /* 0x000fe20007ffe0ff */
[----:B------:R-:W-:-:S03]  /*326c0*/  VIADD R215, R215, 0xffffff80 ;  /* 0xffffff80d7d77836 */ /* 0x000fc60000000000 */
[----:B------:R-:W-:Y:S01]  /*326d0*/  ISETP.GE.U32.AND P2, PT, R182, 0x7fffff15, PT ;  /* 0x7fffff15b600780c */ /* 0x000fe20003f46070 */
[----:B-1----:R-:W-:-:S04]  /*326e0*/  IMAD R154, R196, 0x67, RZ ;  /* 0x00000067c49a7824 */ /* 0x002fc800078e02ff */
[----:B------:R-:W-:-:S04]  /*326f0*/  IMAD.WIDE R170, R154, 0x4, R242 ;  /* 0x000000049aaa7825 */ /* 0x000fc800078e02f2 */
[----:B------:R-:W-:Y:S01]  /*32700*/  IMAD.WIDE R154, R154, 0x4, R240 ;  /* 0x000000049a9a7825 */ /* 0x000fe200078e02f0 */
[----:B------:R-:W-:Y:S04]  /*32710*/  LDGSTS.E [R169+-0x73200], desc[UR58][R170.64], !P5 ;  /* 0x8ce00000aaa97fae */ /* 0x000fe8000e92187a */
[----:B------:R1:W-:Y:S01]  /*32720*/  LDGSTS.E [R168+-0x73100], desc[UR58][R154.64], !P5 ;  /* 0x8cf000009aa87fae */ /* 0x0003e2000e92187a */
[----:B------:R-:W-:Y:S01]  /*32730*/  IMAD R182, R198, 0x6f, RZ ;  /* 0x0000006fc6b67824 */ /* 0x000fe200078e02ff */
[----:B------:R-:W-:Y:S01]  /*32740*/  ISETP.GE.AND P5, PT, R227, R215, PT ;  /* 0x000000d7e300720c */ /* 0x000fe20003fa6270 */
[C---:B------:R-:W-:Y:S01]  /*32750*/  VIADD R199, R0.reuse, 0x100000 ;  /* 0x0010000000c77836 */ /* 0x040fe20000000000 */
[----:B------:R-:W2:Y:S01]  /*32760*/  LDC R227, c[0x0][0x238] ;  /* 0x00008e00ffe37b82 */ /* 0x000ea20000000800 */
[----:B------:R-:W-:-:S02]  /*32770*/  VIADD R198, R0, 0x100000 ;  /* 0x0010000000c67836 */ /* 0x000fc40000000000 */
[----:B-1----:R-:W-:Y:S01]  /*32780*/  IMAD R168, R197, 0x6b, RZ ;  /* 0x0000006bc5a87824 */ /* 0x002fe200078e02ff */
[----:B------:R-:W-:Y:S01]  /*32790*/  IADD3 R197, R0, 0x100000, RZ ;  /* 0x0010000000c57810 */ /* 0x000fe20007ffe0ff */
[----:B------:R-:W-:-:S04]  /*327a0*/  IMAD.WIDE R200, R182, 0x4, R242 ;  /* 0x00000004b6c87825 */ /* 0x000fc800078e02f2 */
[----:B------:R-:W-:-:S04]  /*327b0*/  IMAD.WIDE R184, R168, 0x4, R242 ;  /* 0x00000004a8b87825 */ /* 0x000fc800078e02f2 */
[--C-:B------:R-:W-:Y:S01]  /*327c0*/  IMAD.WIDE R168, R168, 0x4, R240.reuse ;  /* 0x00000004a8a87825 */ /* 0x100fe200078e02f0 */
[----:B------:R-:W-:Y:S03]  /*327d0*/  LDGSTS.E [R199+-0x72a00], desc[UR58][R184.64], !P2 ;  /* 0x8d600000b8c77fae */ /* 0x000fe6000d12187a */
[----:B------:R-:W-:Y:S01]  /*327e0*/  VIADD R196, R0, 0x100000 ;  /* 0x0010000000c47836 */ /* 0x000fe20000000000 */
[----:B------:R1:W-:Y:S01]  /*327f0*/  LDGSTS.E [R198+-0x72900], desc[UR58][R168.64], !P2 ;  /* 0x8d700000a8c67fae */ /* 0x0003e2000d12187a */
[----:B------:R-:W-:-:S03]  /*32800*/  IMAD.WIDE R182, R182, 0x4, R240 ;  /* 0x00000004b6b67825 */ /* 0x000fc600078e02f0 */
[----:B------:R-:W-:Y:S01]  /*32810*/  LDGSTS.E [R197+-0x72200], desc[UR58][R200.64], !P4 ;  /* 0x8de00000c8c57fae */ /* 0x000fe2000e12187a */
[----:B------:R-:W-:-:S03]  /*32820*/  VIADD R213, R0, 0x100000 ;  /* 0x0010000000d57836 */ /* 0x000fc60000000000 */
[----:B------:R3:W-:Y:S01]  /*32830*/  LDGSTS.E [R196+-0x72100], desc[UR58][R182.64], !P4 ;  /* 0x8df00000b6c47fae */ /* 0x0007e2000e12187a */
[----:B------:R-:W-:Y:S01]  /*32840*/  ISETP.GE.AND P4, PT, R214, R215, PT ;  /* 0x000000d7d600720c */ /* 0x000fe20003f86270 */
[----:B-1----:R-:W-:Y:S01]  /*32850*/  IMAD R198, R212, 0x73, RZ ;  /* 0x00000073d4c67824 */ /* 0x002fe200078e02ff */
[----:B------:R-:W-:Y:S01]  /*32860*/  PLOP3.LUT P2, PT, PT, PT, UP0, 0x80, 0x0 ;  /* 0x000000000000781c */ /* 0x000fe20003f4f008 */
[----:B------:R-:W-:Y:S01]  /*32870*/  VIADD R226, R226, 0xffffff88 ;  /* 0xffffff88e2e27836 */ /* 0x000fe20000000000 */
[----:B------:R-:W-:Y:S01]  /*32880*/  SEL R212, RZ, 0x4, P4 ;  /* 0x00000004ffd47807 */ /* 0x000fe20002000000 */
[----:B---3--:R-:W-:Y:S01]  /*32890*/  IMAD.WIDE R196, R198, 0x4, R242 ;  /* 0x00000004c6c47825 */ /* 0x008fe200078e02f2 */
[----:B------:R-:W-:-:S03]  /*328a0*/  IADD3 R214, R0, 0x100000, RZ ;  /* 0x0010000000d67810 */ /* 0x000fc60007ffe0ff */
[----:B------:R-:W-:Y:S01]  /*328b0*/  IMAD.WIDE R198, R198, 0x4, R240 ;  /* 0x00000004c6c67825 */ /* 0x000fe200078e02f0 */
[----:B------:R1:W-:Y:S01]  /*328c0*/  LDGSTS.E [R213+-0x71a00], desc[UR58][R196.64], !P0 ;  /* 0x8e600000c4d57fae */ /* 0x0003e2000c12187a */
[----:B------:R-:W-:-:S03]  /*328d0*/  ISETP.GE.U32.AND P4, PT, R226, 0x7fffff09, PT ;  /* 0x7fffff09e200780c */ /* 0x000fc60003f86070 */
[----:B------:R2:W-:Y:S01]  /*328e0*/  LDGSTS.E [R214+-0x71900], desc[UR58][R198.64], !P0 ;  /* 0x8e700000c6d67fae */ /* 0x0005e2000c12187a */
[----:B-1----:R-:W-:Y:S02]  /*328f0*/  SEL R213, R212, RZ, P2 ;  /* 0x000000ffd4d57207 */ /* 0x002fe40001000000 */
[----:B------:R-:W-:Y:S01]  /*32900*/  SEL R212, RZ, 0x4, P5 ;  /* 0x00000004ffd47807 */ /* 0x000fe20002800000 */
[----:B--2---:R-:W-:-:S03]  /*32910*/  IMAD R214, R227, 0x77, RZ ;  /* 0x00000077e3d67824 */ /* 0x004fc600078e02ff */
[----:B------:R-:W-:Y:S01]  /*32920*/  SEL R212, R212, RZ, P2 ;  /* 0x000000ffd4d47207 */ /* 0x000fe20001000000 */
[----:B------:R-:W-:Y:S01]  /*32930*/  IMAD R226, R246, 0x7b, RZ ;  /* 0x0000007bf6e27824 */ /* 0x000fe200078e02ff */
[----:B------:R-:W-:Y:S01]  /*32940*/  ISETP.NE.U32.AND P0, PT, R213, RZ, PT ;  /* 0x000000ffd500720c */ /* 0x000fe20003f05070 */
[----:B------:R-:W-:Y:S01]  /*32950*/  STL.64 [R1+0x4ea8], R2 ;  /* 0x004ea80201007387 */ /* 0x000fe20000100a00 */
[----:B------:R-:W-:Y:S01]  /*32960*/  ISETP.NE.U32.AND P2, PT, R212, RZ, PT ;  /* 0x000000ffd400720c */ /* 0x000fe20003f45070 */
[----:B------:R-:W-:Y:S01]  /*32970*/  VIADD R100, R0, 0x100000 ;  /* 0x0010000000647836 */ /* 0x000fe20000000000 */
[----:B------:R-:W-:Y:S01]  /*32980*/  ISETP.GE.U32.AND P5, PT, R215, 0x7fffff01, PT ;  /* 0x7fffff01d700780c */ /* 0x000fe20003fa6070 */
[----:B------:R-:W-:Y:S01]  /*32990*/  IMAD.WIDE R212, R214, 0x4, R242 ;  /* 0x00000004d6d47825 */ /* 0x000fe200078e02f2 */
[----:B------:R1:W-:Y:S01]  /*329a0*/  STL.64 [R1+0x4eb0], R244 ;  /* 0x004eb0f401007387 */ /* 0x0003e20000100a00 */
[----:B------:R-:W-:Y:S02]  /*329b0*/  USHF.L.U32 UR9, UR9, 0x7, URZ ;  /* 0x0000000709097899 */ /* 0x000fe4000800063f */
[----:B------:R-:W-:Y:S01]  /*329c0*/  VIADD R27, R0, 0x100000 ;  /* 0x00100000001b7836 */ /* 0x000fe20000000000 */
[----:B------:R-:W-:Y:S01]  /*329d0*/  LDGSTS.E [R100+-0x71200], desc[UR58][R212.64], !P4 ;  /* 0x8ee00000d4647fae */ /* 0x000fe2000e12187a */
[----:B------:R-:W-:-:S03]  /*329e0*/  IMAD.WIDE R214, R214, 0x4, R240 ;  /* 0x00000004d6d67825 */ /* 0x000fc600078e02f0 */
[----:B------:R-:W2:Y:S01]  /*329f0*/  LDL.LU.64 R232, [R1+0x3f0] ;  /* 0x0003f00001e87983 */ /* 0x000ea20000300a00 */
[----:B------:R-:W-:Y:S01]  /*32a00*/  IMAD R162, R247, 0x7f, RZ ;  /* 0x0000007ff7a27824 */ /* 0x000fe200078e02ff */
[C---:B------:R-:W-:Y:S01]  /*32a10*/  IADD3 R247, R0.reuse, 0x100000, RZ ;  /* 0x0010000000f77810 */ /* 0x040fe20007ffe0ff */
[----:B------:R-:W-:Y:S01]  /*32a20*/  VIADD R26, R0, 0x100000 ;  /* 0x00100000001a7836 */ /* 0x000fe20000000000 */
[----:B------:R-:W-:Y:S01]  /*32a30*/  LDGSTS.E [R27+-0x71100], desc[UR58][R214.64], !P4 ;  /* 0x8ef00000d61b7fae */ /* 0x000fe2000e12187a */
[----:B-1----:R-:W-:-:S03]  /*32a40*/  IMAD.WIDE R244, R226, 0x4, R242 ;  /* 0x00000004e2f47825 */ /* 0x002fc600078e02f2 */
[----:B------:R-:W3:Y:S01]  /*32a50*/  LDL.LU.64 R234, [R1+0x3e8] ;  /* 0x0003e80001ea7983 */ /* 0x000ee20000300a00 */
[----:B------:R-:W-:-:S03]  /*32a60*/  IMAD.WIDE R226, R226, 0x4, R240 ;  /* 0x00000004e2e27825 */ /* 0x000fc600078e02f0 */
[----:B------:R-:W-:Y:S04]  /*32a70*/  LDGSTS.E [R26+-0x70a00], desc[UR58][R244.64], !P3 ;  /* 0x8f600000f41a7fae */ /* 0x000fe8000d92187a */
[----:B------:R1:W-:Y:S04]  /*32a80*/  LDGSTS.E [R247+-0x70900], desc[UR58][R226.64], !P3 ;  /* 0x8f700000e2f77fae */ /* 0x0003e8000d92187a */
[----:B------:R-:W4:Y:S04]  /*32a90*/  LDL.LU.64 R148, [R1+0x3e0] ;  /* 0x0003e00001947983 */ /* 0x000f280000300a00 */
[----:B------:R-:W4:Y:S01]  /*32aa0*/  LDL.LU.64 R146, [R1+0x3d8] ;  /* 0x0003d80001927983 */ /* 0x000f220000300a00 */
[----:B-1----:R-:W-:-:S03]  /*32ab0*/  IMAD.U32 R247, RZ, RZ, UR9 ;  /* 0x00000009fff77e24 */ /* 0x002fc6000f8e00ff */
[----:B------:R-:W4:Y:S01]  /*32ac0*/  LDL.LU.64 R100, [R1+0x3c8] ;  /* 0x0003c80001647983 */ /* 0x000f220000300a00 */
[----:B------:R-:W-:-:S03]  /*32ad0*/  IMAD.WIDE R206, R247, 0x4, R242 ;  /* 0x00000004f7ce7825 */ /* 0x000fc600078e02f2 */
[----:B------:R-:W4:Y:S01]  /*32ae0*/  LDL.LU.64 R26, [R1+0x3b0] ;  /* 0x0003b000011a7983 */ /* 0x000f220000300a00 */
[----:B------:R-:W-:-:S03]  /*32af0*/  IMAD.WIDE R172, R247, 0x4, R240 ;  /* 0x00000004f7ac7825 */ /* 0x000fc600078e02f0 */
[----:B------:R-:W4:Y:S01]  /*32b00*/  LDL.LU.64 R116, [R1+0x3a0] ;  /* 0x0003a00001747983 */ /* 0x000f220000300a00 */
[----:B------:R-:W-:-:S03]  /*32b10*/  IMAD.WIDE R2, R162, 0x4, R242 ;  /* 0x00000004a2027825 */ /* 0x000fc600078e02f2 */
[----:B------:R-:W4:Y:S01]  /*32b20*/  LDL.LU.64 R102, [R1+0x398] ;  /* 0x0003980001667983 */ /* 0x000f220000300a00 */
[----:B------:R-:W-:-:S03]  /*32b30*/  IMAD.WIDE R242, R162, 0x4, R240 ;  /* 0x00000004a2f27825 */ /* 0x000fc600078e02f0 */
[----:B------:R1:W-:Y:S04]  /*32b40*/  STL.64 [R1+0x1708], R206 ;  /* 0x001708ce01007387 */ /* 0x0003e80000100a00 */
[----:B------:R-:W4:Y:S04]  /*32b50*/  LDL.LU.64 R240, [R1+0x3a8] ;  /* 0x0003a80001f07983 */ /* 0x000f280000300a00 */
[----:B------:R-:W4:Y:S04]  /*32b60*/  LDL.LU.64 R162, [R1+0x388] ;  /* 0x0003880001a27983 */ /* 0x000f280000300a00 */
[----:B------:R1:W-:Y:S01]  /*32b70*/  STL.64 [R1+0x1700], R172 ;  /* 0x001700ac01007387 */ /* 0x0003e20000100a00 */
[----:B------:R-:W-:-:S03]  /*32b80*/  IMAD.WIDE R88, R247, 0x4, R88 ;  /* 0x00000004f7587825 */ /* 0x000fc600078e0258 */
[----:B-1----:R-:W4:Y:S01]  /*32b90*/  LDL.LU.64 R206, [R1+0x370] ;  /* 0x0003700001ce7983 */ /* 0x002f220000300a00 */
[----:B------:R-:W-:-:S04]  /*32ba0*/  IMAD.WIDE R60, R247, 0x4, R60 ;  /* 0x00000004f73c7825 */ /* 0x000fc800078e023c */
[----:B------:R-:W-:-:S04]  /*32bb0*/  IMAD.WIDE R172, R247, 0x4, R84 ;  /* 0x00000004f7ac7825 */ /* 0x000fc800078e0254 */
[C---:B------:R-:W-:Y:S01]  /*32bc0*/  IMAD.WIDE R84, R247.reuse, 0x4, R158 ;  /* 0x00000004f7547825 */ /* 0x040fe200078e029e */
[----:B------:R1:W-:Y:S04]  /*32bd0*/  STL.64 [R1+0xe68], R172 ;  /* 0x000e68ac01007387 */ /* 0x0003e80000100a00 */
[----:B-1----:R-:W4:Y:S04]  /*32be0*/  LDL.LU.64 R172, [R1+0x368] ;  /* 0x0003680001ac7983 */ /* 0x002f280000300a00 */
[----:B------:R1:W-:Y:S04]  /*32bf0*/  STL.64 [R1+0xe60], R84 ;  /* 0x000e605401007387 */ /* 0x0003e80000100a00 */
[----:B-1----:R-:W4:Y:S04]  /*32c00*/  LDL.LU.64 R84, [R1+0x360] ;  /* 0x0003600001547983 */ /* 0x002f280000300a00 */
[----:B------:R-:W4:Y:S04]  /*32c10*/  LDL.LU.64 R158, [R1+0x358] ;  /* 0x00035800019e7983 */ /* 0x000f280000300a00 */
[----:B------:R1:W-:Y:S04]  /*32c20*/  STL.64 [R1+0xe58], R88 ;  /* 0x000e585801007387 */ /* 0x0003e80000100a00 */
[----:B-1----:R-:W4:Y:S04]  /*32c30*/  LDL.LU.64 R88, [R1+0x5158] ;  /* 0x0051580001587983 */ /* 0x002f280000300a00 */
[----:B------:R1:W-:Y:S04]  /*32c40*/  STL.64 [R1+0xe50], R60 ;  /* 0x000e503c01007387 */ /* 0x0003e80000100a00 */
[----:B-1----:R-:W4:Y:S01]  /*32c50*/  LDL.LU.64 R60, [R1+0x5150] ;  /* 0x00515000013c7983 */ /* 0x002f220000300a00 */
[----:B------:R-:W-:-:S04]  /*32c60*/  IMAD.WIDE R134, R247, 0x4, R134 ;  /* 0x00000004f7867825 */ /* 0x000fc800078e0286 */
[----:B------:R-:W-:-:S04]  /*32c70*/  IMAD.WIDE R112, R247, 0x4, R112 ;  /* 0x00000004f7707825 */ /* 0x000fc800078e0270 */
[----:B--2---:R-:W-:-:S05]  /*32c80*/  IMAD.WIDE R232, R247, 0x4, R232 ;  /* 0x00000004f7e87825 */ /* 0x004fca00078e02e8 */
[----:B------:R1:W-:Y:S01]  /*32c90*/  STL.64 [R1+0xe48], R232 ;  /* 0x000e48e801007387 */ /* 0x0003e20000100a00 */
[----:B---3--:R-:W-:-:S03]  /*32ca0*/  IMAD.WIDE R234, R247, 0x4, R234 ;  /* 0x00000004f7ea7825 */ /* 0x008fc600078e02ea */
[----:B-1----:R-:W2:Y:S01]  /*32cb0*/  LDL.LU.64 R232, [R1+0x348] ;  /* 0x0003480001e87983 */ /* 0x002ea20000300a00 */
[----:B----4-:R-:W-:-:S03]  /*32cc0*/  IMAD.WIDE R148, R247, 0x4, R148 ;  /* 0x00000004f7947825 */ /* 0x010fc600078e0294 */
[----:B------:R1:W-:Y:S01]  /*32cd0*/  STL.64 [R1+0xe40], R234 ;  /* 0x000e40ea01007387 */ /* 0x0003e20000100a00 */
[----:B------:R-:W-:-:S03]  /*32ce0*/  IMAD.WIDE R146, R247, 0x4, R146 ;  /* 0x00000004f7927825 */ /* 0x000fc600078e0292 */
[----:B------:R3:W-:Y:S01]  /*32cf0*/  STL.64 [R1+0xe28], R148 ;  /* 0x000e289401007387 */ /* 0x0007e20000100a00 */
[----:B------:R-:W-:-:S03]  /*32d00*/  IMAD.WIDE R100, R247, 0x4, R100 ;  /* 0x00000004f7647825 */ /* 0x000fc600078e0264 */
[----:B-1----:R-:W4:Y:S04]  /*32d10*/  LDL.LU.64 R234, [R1+0x330] ;  /* 0x0003300001ea7983 */ /* 0x002f280000300a00 */
[----:B------:R1:W-:Y:S04]  /*32d20*/  STL.64 [R1+0xe20], R146 ;  /* 0x000e209201007387 */ /* 0x0003e80000100a00 */
[----:B---3--:R-:W3:Y:S01]  /*32d30*/  LDL.LU.64 R148, [R1+0x328] ;  /* 0x0003280001947983 */ /* 0x008ee20000300a00 */
[----:B------:R-:W-:-:S04]  /*32d40*/  IMAD.WIDE R26, R247, 0x4, R26 ;  /* 0x00000004f71a7825 */ /* 0x000fc800078e021a */
[----:B------:R-:W-:-:S05]  /*32d50*/  IMAD.WIDE R60, R247, 0x4, R60 ;  /* 0x00000004f73c7825 */ /* 0x000fca00078e023c */
[----:B------:R1:W-:Y:S04]  /*32d60*/  STL.64 [R1+0xe18], R60 ;  /* 0x000e183c01007387 */ /* 0x0003e80000100a00 */
[----:B-1----:R-:W3:Y:S04]  /*32d70*/  LDL.LU.64 R146, [R1+0x320] ;  /* 0x0003200001927983 */ /* 0x002ee80000300a00 */
[----:B------:R-:W3:Y:S04]  /*32d80*/  LDL.LU.64 R60, [R1+0x318] ;  /* 0x00031800013c7983 */ /* 0x000ee80000300a00 */
[----:B------:R1:W-:Y:S04]  /*32d90*/  STL.64 [R1+0xe10], R100 ;  /* 0x000e106401007387 */ /* 0x0003e80000100a00 */
[----:B-1----:R-:W3:Y:S04]  /*32da0*/  LDL.LU.64 R100, [R1+0x5148] ;  /* 0x0051480001647983 */ /* 0x002ee80000300a00 */
[----:B------:R1:W-:Y:S04]  /*32db0*/  STL.64 [R1+0xe08], R134 ;  /* 0x000e088601007387 */ /* 0x0003e80000100a00 */
[----:B-1----:R-:W3:Y:S04]  /*32dc0*/  LDL.LU.64 R134, [R1+0x5140] ;  /* 0x0051400001867983 */ /* 0x002ee80000300a00 */
[----:B------:R1:W-:Y:S04]  /*32dd0*/  STL.64 [R1+0xe00], R112 ;  /* 0x000e007001007387 */ /* 0x0003e80000100a00 */
[----:B-1----:R-:W3:Y:S04]  /*32de0*/  LDL.LU.64 R112, [R1+0x5138] ;  /* 0x0051380001707983 */ /* 0x002ee80000300a00 */
[----:B------:R1:W-:Y:S04]  /*32df0*/  STL.64 [R1+0xdf8], R26 ;  /* 0x000df81a01007387 */ /* 0x0003e80000100a00 */
[----:B-1----:R-:W2:Y:S01]  /*32e00*/  LDL.LU.64 R26, [R1+0x5130] ;  /* 0x00513000011a7983 */ /* 0x002ea20000300a00 */
[----:B------:R-:W-:-:S04]  /*32e10*/  IMAD.WIDE R240, R247, 0x4, R240 ;  /* 0x00000004f7f07825 */ /* 0x000fc800078e02f0 */
[C---:B------:R-:W-:Y:S01]  /*32e20*/  IMAD.WIDE R116, R247.reuse, 0x4, R116 ;  /* 0x00000004f7747825 */ /* 0x040fe200078e0274 */
[----:B------:R1:W-:Y:S03]  /*32e30*/  STL.64 [R1+0xdf0], R240 ;  /* 0x000df0f001007387 */ /* 0x0003e60000100a00 */
[C---:B------:R-:W-:Y:S01]  /*32e40*/  IMAD.WIDE R102, R247.reuse, 0x4, R102 ;  /* 0x00000004f7667825 */ /* 0x040fe200078e0266 */
[----:B------:R1:W-:Y:S03]  /*32e50*/  STL.64 [R1+0xde8], R116 ;  /* 0x000de87401007387 */ /* 0x0003e60000100a00 */
[C---:B------:R-:W-:Y:S01]  /*32e60*/  IMAD.WIDE R162, R247.reuse, 0x4, R162 ;  /* 0x00000004f7a27825 */ /* 0x040fe200078e02a2 */
[----:B-1----:R-:W3:Y:S03]  /*32e70*/  LDL.LU.64 R240, [R1+0x2f0] ;  /* 0x0002f00001f07983 */ /* 0x002ee60000300a00 */
[C---:B------:R-:W-:Y:S01]  /*32e80*/  IMAD.WIDE R174, R247.reuse, 0x4, R174 ;  /* 0x00000004f7ae7825 */ /* 0x040fe200078e02ae */
[----:B------:R1:W-:Y:S03]  /*32e90*/  STL.64 [R1+0xde0], R102 ;  /* 0x000de06601007387 */ /* 0x0003e60000100a00 */
[C---:B------:R-:W-:Y:S01]  /*32ea0*/  IMAD.WIDE R204, R247.reuse, 0x4, R204 ;  /* 0x00000004f7cc7825 */ /* 0x040fe200078e02cc */
[----:B------:R-:W3:Y:S03]  /*32eb0*/  LDL.LU.64 R116, [R1+0x2e8] ;  /* 0x0002e80001747983 */ /* 0x000ee60000300a00 */
[----:B------:R-:W-:-:S04]  /*32ec0*/  IMAD.WIDE R206, R247, 0x4, R206 ;  /* 0x00000004f7ce7825 */ /* 0x000fc800078e02ce */
[----:B------:R-:W-:-:S04]  /*32ed0*/  IMAD.WIDE R172, R247, 0x4, R172 ;  /* 0x00000004f7ac7825 */ /* 0x000fc800078e02ac */
[----:B--2---:R-:W-:-:S05]  /*32ee0*/  IMAD.WIDE R26, R247, 0x4, R26 ;  /* 0x00000004f71a7825 */ /* 0x004fca00078e021a */
[----:B------:R2:W-:Y:S04]  /*32ef0*/  STL.64 [R1+0xdd8], R26 ;  /* 0x000dd81a01007387 */ /* 0x0005e80000100a00 */
[----:B-1----:R-:W3:Y:S04]  /*32f00*/  LDL.LU.64 R102, [R1+0x2e0] ;  /* 0x0002e00001667983 */ /* 0x002ee80000300a00 */
[----:B--2---:R-:W2:Y:S04]  /*32f10*/  LDL.LU.64 R26, [R1+0x2d8] ;  /* 0x0002d800011a7983 */ /* 0x004ea80000300a00 */
[----:B------:R1:W-:Y:S04]  /*32f20*/  STL.64 [R1+0xdd0], R162 ;  /* 0x000dd0a201007387 */ /* 0x0003e80000100a00 */
[----:B-1----:R-:W2:Y:S04]  /*32f30*/  LDL.LU.64 R162, [R1+0x5128] ;  /* 0x0051280001a27983 */ /* 0x002ea80000300a00 */
[----:B------:R1:W-:Y:S04]  /*32f40*/  STL.64 [R1+0xdc8], R174 ;  /* 0x000dc8ae01007387 */ /* 0x0003e80000100a00 */
[----:B-1----:R-:W2:Y:S04]  /*32f50*/  LDL.LU.64 R174, [R1+0x5120] ;  /* 0x0051200001ae7983 */ /* 0x002ea80000300a00 */
[----:B------:R1:W-:Y:S04]  /*32f60*/  STL.64 [R1+0xdc0], R204 ;  /* 0x000dc0cc01007387 */ /* 0x0003e80000100a00 */
[----:B-1----:R-:W2:Y:S04]  /*32f70*/  LDL.LU.64 R204, [R1+0x5118] ;  /* 0x0051180001cc7983 */ /* 0x002ea80000300a00 */
[----:B------:R1:W-:Y:S04]  /*32f80*/  STL.64 [R1+0xdb8], R206 ;  /* 0x000db8ce01007387 */ /* 0x0003e80000100a00 */
[----:B-1----:R-:W2:Y:S04]  /*32f90*/  LDL.LU.64 R206, [R1+0x5110] ;  /* 0x0051100001ce7983 */ /* 0x002ea80000300a00 */
[----:B------:R1:W-:Y:S04]  /*32fa0*/  STL.64 [R1+0xdb0], R172 ;  /* 0x000db0ac01007387 */ /* 0x0003e80000100a00 */
[----:B-1----:R-:W4:Y:S01]  /*32fb0*/  LDL.LU.64 R172, [R1+0x5108] ;  /* 0x0051080001ac7983 */ /* 0x002f220000300a00 */
[----:B------:R-:W-:-:S04]  /*32fc0*/  IMAD.WIDE R84, R247, 0x4, R84 ;  /* 0x00000004f7547825 */ /* 0x000fc800078e0254 */
[C---:B------:R-:W-:Y:S01]  /*32fd0*/  IMAD.WIDE R158, R247.reuse, 0x4, R158 ;  /* 0x00000004f79e7825 */ /* 0x040fe200078e029e */
[----:B------:R1:W-:Y:S03]  /*32fe0*/  STL.64 [R1+0xda8], R84 ;  /* 0x000da85401007387 */ /* 0x0003e60000100a00 */
[----:B------:R-:W-:-:S04]  /*32ff0*/  IMAD.WIDE R232, R247, 0x4, R232 ;  /* 0x00000004f7e87825 */ /* 0x000fc800078e02e8 */
[C---:B------:R-:W-:Y:S01]  /*33000*/  IMAD.WIDE R58, R247.reuse, 0x4, R58 ;  /* 0x00000004f73a7825 */ /* 0x040fe200078e023a */
[----:B-1----:R-:W2:Y:S04]  /*33010*/  LDL.LU.64 R84, [R1+0x2b0] ;  /* 0x0002b00001547983 */ /* 0x002ea80000300a00 */
[----:B------:R1:W-:Y:S04]  /*33020*/  STL.64 [R1+0xda0], R158 ;  /* 0x000da09e01007387 */ /* 0x0003e80000100a00 */
[----:B-1----:R-:W2:Y:S01]  /*33030*/  LDL.LU.64 R158, [R1+0x2a8] ;  /* 0x0002a800019e7983 */ /* 0x002ea20000300a00 */
[----:B----4-:R-:W-:-:S05]  /*33040*/  IMAD.WIDE R172, R247, 0x4, R172 ;  /* 0x00000004f7ac7825 */ /* 0x010fca00078e02ac */
[----:B------:R1:W-:Y:S04]  /*33050*/  STL.64 [R1+0xd98], R172 ;  /* 0x000d98ac01007387 */ /* 0x0003e80000100a00 */
[----:B-1----:R-:W4:Y:S04]  /*33060*/  LDL.LU.64 R172, [R1+0x2a0] ;  /* 0x0002a00001ac7983 */ /* 0x002f280000300a00 */
[----:B------:R1:W-:Y:S04]  /*33070*/  STL.64 [R1+0xd90], R232 ;  /* 0x000d90e801007387 */ /* 0x0003e80000100a00 */
[----:B-1----:R-:W2:Y:S04]  /*33080*/  LDL.LU.64 R232, [R1+0x5100] ;  /* 0x0051000001e87983 */ /* 0x002ea80000300a00 */
[----:B------:R1:W-:Y:S04]  /*33090*/  STL.64 [R1+0xd88], R58 ;  /* 0x000d883a01007387 */ /* 0x0003e80000100a00 */
[----:B-1----:R-:W4:Y:S01]  /*330a0*/  LDL.LU.64 R58, [R1+0x50f8] ;  /* 0x0050f800013a7983 */ /* 0x002f220000300a00 */
[----:B------:R-:W-:-:S05]  /*330b0*/  IMAD.WIDE R176, R247, 0x4, R176 ;  /* 0x00000004f7b07825 */ /* 0x000fca00078e02b0 */
[----:B------:R1:W-:Y:S01]  /*330c0*/  STL.64 [R1+0xd80], R176 ;  /* 0x000d80b001007387 */ /* 0x0003e20000100a00 */
[----:B------:R-:W-:-:S04]  /*330d0*/  IMAD.WIDE R234, R247, 0x4, R234 ;  /* 0x00000004f7ea7825 */ /* 0x000fc800078e02ea */
[C---:B---3--:R-:W-:Y:S01]  /*330e0*/  IMAD.WIDE R148, R247.reuse, 0x4, R148 ;  /* 0x00000004f7947825 */ /* 0x048fe200078e0294 */
[----:B-1----:R-:W3:Y:S03]  /*330f0*/  LDL.LU.64 R176, [R1+0x298] ;  /* 0x0002980001b07983 */ /* 0x002ee60000300a00 */
[C---:B------:R-:W-:Y:S01]  /*33100*/  IMAD.WIDE R146, R247.reuse, 0x4, R146 ;  /* 0x00000004f7927825 */ /* 0x040fe200078e0292 */
[----:B------:R1:W-:Y:S03]  /*33110*/  STL.64 [R1+0xd78], R234 ;  /* 0x000d78ea01007387 */ /* 0x0003e60000100a00 */
[C---:B------:R-:W-:Y:S01]  /*33120*/  IMAD.WIDE R60, R247.reuse, 0x4, R60 ;  /* 0x00000004f73c7825 */ /* 0x040fe200078e023c */
[----:B-1----:R-:W3:Y:S04]  /*33130*/  LDL.LU.64 R234, [R1+0x50f0] ;  /* 0x0050f00001ea7983 */ /* 0x002ee80000300a00 */
[----:B------:R1:W-:Y:S04]  /*33140*/  STL.64 [R1+0xd70], R148 ;  /* 0x000d709401007387 */ /* 0x0003e80000100a00 */
[----:B------:R1:W-:Y:S04]  /*33150*/  STL.64 [R1+0xd68], R146 ;  /* 0x000d689201007387 */ /* 0x0003e80000100a00 */
[----:B-1----:R-:W3:Y:S04]  /*33160*/  LDL.LU.64 R148, [R1+0x270] ;  /* 0x0002700001947983 */ /* 0x002ee80000300a00 */
[----:B------:R1:W-:Y:S04]  /*33170*/  STL.64 [R1+0xd60], R60 ;  /* 0x000d603c01007387 */ /* 0x0003e80000100a00 */
[----:B------:R-:W3:Y:S01]  /*33180*/  LDL.LU.64 R146, [R1+0x268] ;  /* 0x0002680001927983 */ /* 0x000ee20000300a00 */
[----:B----4-:R-:W-:-:S05]  /*33190*/  IMAD.WIDE R58, R247, 0x4, R58 ;  /* 0x00000004f73a7825 */ /* 0x010fca00078e023a */
[----:B------:R4:W-:Y:S04]  /*331a0*/  STL.64 [R1+0xd58], R58 ;  /* 0x000d583a01007387 */ /* 0x0009e80000100a00 */
[----:B-1----:R-:W3:Y:S04]  /*331b0*/  LDL.LU.64 R60, [R1+0x260] ;  /* 0x00026000013c7983 */ /* 0x002ee80000300a00 */
[----:B----4-:R-:W4:Y:S01]  /*331c0*/  LDL.LU.64 R58, [R1+0x258] ;  /* 0x00025800013a7983 */ /* 0x010f220000300a00 */
[----:B--2---:R-:W-:-:S04]  /*331d0*/  IMAD.WIDE R232, R247, 0x4, R232 ;  /* 0x00000004f7e87825 */ /* 0x004fc800078e02e8 */
[C---:B------:R-:W-:Y:S01]  /*331e0*/  IMAD.WIDE R222, R247.reuse, 0x4, R222 ;  /* 0x00000004f7de7825 */ /* 0x040fe200078e02de */
[----:B------:R1:W-:Y:S03]  /*331f0*/  STL.64 [R1+0xd50], R232 ;  /* 0x000d50e801007387 */ /* 0x0003e60000100a00 */
[----:B------:R-:W-:-:S04]  /*33200*/  IMAD.WIDE R220, R247, 0x4, R220 ;  /* 0x00000004f7dc7825 */ /* 0x000fc800078e02dc */
[----:B------:R-:W-:-:S04]  /*33210*/  IMAD.WIDE R240, R247, 0x4, R240 ;  /* 0x00000004f7f07825 */ /* 0x000fc800078e02f0 */
[C---:B------:R-:W-:Y:S01]  /*33220*/  IMAD.WIDE R116, R247.reuse, 0x4, R116 ;  /* 0x00000004f7747825 */ /* 0x040fe200078e0274 */
[----:B-1----:R-:W2:Y:S04]  /*33230*/  LDL.LU.64 R232, [R1+0x50e8] ;  /* 0x0050e80001e87983 */ /* 0x002ea80000300a00 */
[----:B------:R1:W-:Y:S01]  /*33240*/  STL.64 [R1+0xd48], R222 ;  /* 0x000d48de01007387 */ /* 0x0003e20000100a00 */
[----:B------:R-:W-:-:S04]  /*33250*/  IMAD.WIDE R102, R247, 0x4, R102 ;  /* 0x00000004f7667825 */ /* 0x000fc800078e0266 */
[C---:B------:R-:W-:Y:S01]  /*33260*/  IMAD.WIDE R26, R247.reuse, 0x4, R26 ;  /* 0x00000004f71a7825 */ /* 0x040fe200078e021a */
[----:B-1----:R-:W2:Y:S04]  /*33270*/  LDL.LU.64 R222, [R1+0x50e0] ;  /* 0x0050e00001de7983 */ /* 0x002ea80000300a00 */
[----:B------:R1:W-:Y:S01]  /*33280*/  STL.64 [R1+0xd40], R220 ;  /* 0x000d40dc01007387 */ /* 0x0003e20000100a00 */
[----:B------:R-:W-:-:S03]  /*33290*/  IMAD.WIDE R206, R247, 0x4, R206 ;  /* 0x00000004f7ce7825 */ /* 0x000fc600078e02ce */
[----:B-1----:R-:W2:Y:S04]  /*332a0*/  LDL.LU.64 R220, [R1+0x50d8] ;  /* 0x0050d80001dc7983 */ /* 0x002ea80000300a00 */
[----:B------:R-:W-:Y:S04]  /*332b0*/  STL.64 [R1+0xd38], R240 ;  /* 0x000d38f001007387 */ /* 0x000fe80000100a00 */
[----:B------:R1:W-:Y:S01]  /*332c0*/  STL.64 [R1+0xd30], R116 ;  /* 0x000d307401007387 */ /* 0x0003e20000100a00 */
[----:B------:R-:W-:-:S03]  /*332d0*/  IMAD.WIDE R204, R247, 0x4, R204 ;  /* 0x00000004f7cc7825 */ /* 0x000fc600078e02cc */
[----:B-1----:R-:W2:Y:S04]  /*332e0*/  LDL.LU.64 R116, [R1+0x230] ;  /* 0x0002300001747983 */ /* 0x002ea80000300a00 */
[----:B------:R1:W-:Y:S01]  /*332f0*/  STL.64 [R1+0xd28], R102 ;  /* 0x000d286601007387 */ /* 0x0003e20000100a00 */
[----:B------:R-:W-:-:S03]  /*33300*/  IMAD.WIDE R190, R247, 0x4, R190 ;  /* 0x00000004f7be7825 */ /* 0x000fc600078e02be */
[----:B-1----:R-:W2:Y:S04]  /*33310*/  LDL.LU.64 R102, [R1+0x228] ;  /* 0x0002280001667983 */ /* 0x002ea80000300a00 */
[----:B------:R1:W-:Y:S04]  /*33320*/  STL.64 [R1+0xd20], R26 ;  /* 0x000d201a01007387 */ /* 0x0003e80000100a00 */
[----:B------:R-:W2:Y:S01]  /*33330*/  LDL.LU.64 R240, [R1+0x220] ;  /* 0x0002200001f07983 */ /* 0x000ea20000300a00 */
[----:B------:R-:W-:-:S03]  /*33340*/  IMAD.WIDE R188, R247, 0x4, R188 ;  /* 0x00000004f7bc7825 */ /* 0x000fc600078e02bc */
[----:B-1----:R-:W2:Y:S01]  /*33350*/  LDL.LU.64 R26, [R1+0x218] ;  /* 0x00021800011a7983 */ /* 0x002ea20000300a00 */
[----:B------:R-:W-:-:S03]  /*33360*/  IMAD.WIDE R84, R247, 0x4, R84 ;  /* 0x00000004f7547825 */ /* 0x000fc600078e0254 */
[----:B------:R1:W-:Y:S01]  /*33370*/  STL.64 [R1+0xd18], R206 ;  /* 0x000d18ce01007387 */ /* 0x0003e20000100a00 */
[----:B------:R-:W-:-:S04]  /*33380*/  IMAD.WIDE R158, R247, 0x4, R158 ;  /* 0x00000004f79e7825 */ /* 0x000fc800078e029e */
[C---:B------:R-:W-:Y:S01]  /*33390*/  IMAD.WIDE R172, R247.reuse, 0x4, R172 ;  /* 0x00000004f7ac7825 */ /* 0x040fe200078e02ac */
[----:B-1----:R-:W2:Y:S04]  /*333a0*/  LDL.LU.64 R206, [R1+0x50d0] ;  /* 0x0050d00001ce7983 */ /* 0x002ea80000300a00 */
[----:B------:R1:W-:Y:S01]  /*333b0*/  STL.64 [R1+0xd10], R204 ;  /* 0x000d10cc01007387 */ /* 0x0003e20000100a00 */
[----:B---3--:R-:W-:-:S03]  /*333c0*/  IMAD.WIDE R176, R247, 0x4, R176 ;  /* 0x00000004f7b07825 */ /* 0x008fc600078e02b0 */
[----:B-1----:R-:W3:Y:S04]  /*333d0*/  LDL.LU.64 R204, [R1+0x50c8] ;  /* 0x0050c80001cc7983 */ /* 0x002ee80000300a00 */
[----:B------:R1:W-:Y:S01]  /*333e0*/  STL.64 [R1+0xd08], R190 ;  /* 0x000d08be01007387 */ /* 0x0003e20000100a00 */
[----:B------:R-:W-:-:S03]  /*333f0*/  IMAD.WIDE R174, R247, 0x4, R174 ;  /* 0x00000004f7ae7825 */ /* 0x000fc600078e02ae */
        /* <DEDUP_REMOVED lines=16> */
[----:B------:R1:W-:Y:S04]  /*33500*/  STL.64 [R1+0xcd8], R174 ;  /* 0x000cd8ae01007387 */ /* 0x0003e80000100a00 */
        /* <DEDUP_REMOVED lines=9> */
[----:B------:R1:W-:Y:S01]  /*335a0*/  STL.64 [R1+0xcb8], R148 ;  /* 0x000cb89401007387 */ /* 0x0003e20000100a00 */
[----:B----4-:R-:W-:-:S03]  /*335b0*/  IMAD.WIDE R58, R247, 0x4, R58 ;  /* 0x00000004f73a7825 */ /* 0x010fc600078e023a */
[----:B-1----:R-:W4:Y:S04]  /*335c0*/  LDL.LU.64 R148, [R1+0x5090] ;  /* 0x0050900001947983 */ /* 0x002f280000300a00 */
[----:B------:R1:W-:Y:S04]  /*335d0*/  STL.64 [R1+0xcb0], R146 ;  /* 0x000cb09201007387 */ /* 0x0003e80000100a00 */
[----:B-1----:R-:W4:Y:S04]  /*335e0*/  LDL.LU.64 R146, [R1+0x5088] ;  /* 0x0050880001927983 */ /* 0x002f280000300a00 */
[----:B------:R1:W-:Y:S04]  /*335f0*/  STL.64 [R1+0xca8], R60 ;  /* 0x000ca83c01007387 */ /* 0x0003e80000100a00 */
[----:B-1----:R-:W4:Y:S04]  /*33600*/  LDL.LU.64 R60, [R1+0x1a8] ;  /* 0x0001a800013c7983 */ /* 0x002f280000300a00 */
[----:B------:R1:W-:Y:S04]  /*33610*/  STL.64 [R1+0xca0], R58 ;  /* 0x000ca03a01007387 */ /* 0x0003e80000100a00 */
[----:B-1----:R-:W4:Y:S04]  /*33620*/  LDL.LU.64 R58, [R1+0x198] ;  /* 0x00019800013a7983 */ /* 0x002f280000300a00 */
[----:B------:R1:W-:Y:S04]  /*33630*/  STL.64 [R1+0xc98], R112 ;  /* 0x000c987001007387 */ /* 0x0003e80000100a00 */
[----:B-1----:R-:W4:Y:S01]  /*33640*/  LDL.LU.64 R112, [R1+0x190] ;  /* 0x0001900001707983 */ /* 0x002f220000300a00 */
[----:B------:R-:W-:-:S04]  /*33650*/  IMAD.WIDE R134, R247, 0x4, R134 ;  /* 0x00000004f7867825 */ /* 0x000fc800078e0286 */
[C---:B------:R-:W-:Y:S01]  /*33660*/  IMAD.WIDE R132, R247.reuse, 0x4, R132 ;  /* 0x00000004f7847825 */ /* 0x040fe200078e0284 */
[----:B------:R1:W-:Y:S03]  /*33670*/  STL.64 [R1+0xc90], R134 ;  /* 0x000c908601007387 */ /* 0x0003e60000100a00 */
[----:B------:R-:W-:-:S04]  /*33680*/  IMAD.WIDE R118, R247, 0x4, R118 ;  /* 0x00000004f7767825 */ /* 0x000fc800078e0276 */
[C---:B--2---:R-:W-:Y:S01]  /*33690*/  IMAD.WIDE R116, R247.reuse, 0x4, R116 ;  /* 0x00000004f7747825 */ /* 0x044fe200078e0274 */
[----:B-1----:R-:W2:Y:S03]  /*336a0*/  LDL.LU.64 R134, [R1+0x5080] ;  /* 0x0050800001867983 */ /* 0x002ea60000300a00 */
[C---:B------:R-:W-:Y:S01]  /*336b0*/  IMAD.WIDE R102, R247.reuse, 0x4, R102 ;  /* 0x00000004f7667825 */ /* 0x040fe200078e0266 */
[----:B------:R1:W-:Y:S03]  /*336c0*/  STL.64 [R1+0xc88], R132 ;  /* 0x000c888401007387 */ /* 0x0003e60000100a00 */
[C---:B------:R-:W-:Y:S01]  /*336d0*/  IMAD.WIDE R240, R247.reuse, 0x4, R240 ;  /* 0x00000004f7f07825 */ /* 0x040fe200078e02f0 */
[----:B-1----:R-:W2:Y:S04]  /*336e0*/  LDL.LU.64 R132, [R1+0x5078] ;  /* 0x0050780001847983 */ /* 0x002ea80000300a00 */
[----:B------:R1:W-:Y:S01]  /*336f0*/  STL.64 [R1+0xc80], R118 ;  /* 0x000c807601007387 */ /* 0x0003e20000100a00 */
[----:B------:R-:W-:-:S03]  /*33700*/  IMAD.WIDE R100, R247, 0x4, R100 ;  /* 0x00000004f7647825 */ /* 0x000fc600078e0264 */
        /* <DEDUP_REMOVED lines=8> */
[----:B------:R-:W-:-:S04]  /*33790*/  IMAD.WIDE R70, R247, 0x4, R70 ;  /* 0x00000004f7467825 */ /* 0x000fc800078e0246 */
[C---:B-1----:R-:W-:Y:S02]  /*337a0*/  IMAD.WIDE R240, R247.reuse, 0x4, R26 ;  /* 0x00000004f7f07825 */ /* 0x042fe400078e021a */
[----:B------:R-:W2:Y:S04]  /*337b0*/  LDL.LU.64 R26, [R1+0x148] ;  /* 0x00014800011a7983 */ /* 0x000ea80000300a00 */
[----:B------:R1:W-:Y:S04]  /*337c0*/  STL.64 [R1+0xc60], R240 ;  /* 0x000c60f001007387 */ /* 0x0003e80000100a00 */
[----:B-1----:R-:W2:Y:S04]  /*337d0*/  LDL.LU.64 R240, [R1+0x138] ;  /* 0x0001380001f07983 */ /* 0x002ea80000300a00 */
[----:B------:R1:W-:Y:S04]  /*337e0*/  STL.64 [R1+0xc58], R100 ;  /* 0x000c586401007387 */ /* 0x0003e80000100a00 */
[----:B-1----:R-:W2:Y:S04]  /*337f0*/  LDL.LU.64 R100, [R1+0x5058] ;  /* 0x0050580001647983 */ /* 0x002ea80000300a00 */
[----:B------:R1:W-:Y:S04]  /*33800*/  STL.64 [R1+0xc50], R88 ;  /* 0x000c505801007387 */ /* 0x0003e80000100a00 */
[----:B-1----:R-:W2:Y:S04]  /*33810*/  LDL.LU.64 R88, [R1+0x5050] ;  /* 0x0050500001587983 */ /* 0x002ea80000300a00 */
[----:B------:R1:W-:Y:S01]  /*33820*/  STL.64 [R1+0xc48], R28 ;  /* 0x000c481c01007387 */ /* 0x0003e20000100a00 */
[----:B------:R-:W-:-:S03]  /*33830*/  IMAD.WIDE R74, R247, 0x4, R74 ;  /* 0x00000004f74a7825 */ /* 0x000fc600078e024a */
[----:B-1----:R-:W2:Y:S04]  /*33840*/  LDL.LU.64 R28, [R1+0x128] ;  /* 0x00012800011c7983 */ /* 0x002ea80000300a00 */
[----:B------:R3:W-:Y:S01]  /*33850*/  STL.64 [R1+0xc40], R70 ;  /* 0x000c404601007387 */ /* 0x0007e20000100a00 */
[----:B------:R-:W-:-:S04]  /*33860*/  IMAD.WIDE R202, R247, 0x4, R202 ;  /* 0x00000004f7ca7825 */ /* 0x000fc800078e02ca */
[----:B---3--:R-:W-:-:S04]  /*33870*/  IMAD.WIDE R70, R247, 0x4, R84 ;  /* 0x00000004f7467825 */ /* 0x008fc800078e0254 */
[C---:B------:R-:W-:Y:S01]  /*33880*/  IMAD.WIDE R84, R247.reuse, 0x4, R158 ;  /* 0x00000004f7547825 */ /* 0x040fe200078e029e */
[----:B------:R1:W-:Y:S03]  /*33890*/  STL.64 [R1+0xc28], R70 ;  /* 0x000c284601007387 */ /* 0x0003e60000100a00 */
[C---:B------:R-:W-:Y:S01]  /*338a0*/  IMAD.WIDE R158, R247.reuse, 0x4, R172 ;  /* 0x00000004f79e7825 */ /* 0x040fe200078e02ac */
[----:B-1----:R-:W3:Y:S04]  /*338b0*/  LDL.LU.64 R70, [R1+0xe8] ;  /* 0x0000e80001467983 */ /* 0x002ee80000300a00 */
[----:B------:R1:W-:Y:S01]  /*338c0*/  STL.64 [R1+0xc20], R84 ;  /* 0x000c205401007387 */ /* 0x0003e20000100a00 */
[----:B------:R-:W-:-:S04]  /*338d0*/  IMAD.WIDE R86, R247, 0x4, R86 ;  /* 0x00000004f7567825 */ /* 0x000fc800078e0256 */
[C---:B------:R-:W-:Y:S01]  /*338e0*/  IMAD.WIDE R186, R247.reuse, 0x4, R186 ;  /* 0x00000004f7ba7825 */ /* 0x040fe200078e02ba */
[----:B-1----:R-:W3:Y:S04]  /*338f0*/  LDL.LU.64 R84, [R1+0xd8] ;  /* 0x0000d80001547983 */ /* 0x002ee80000300a00 */
[----:B------:R1:W-:Y:S01]  /*33900*/  STL.64 [R1+0xa58], R158 ;  /* 0x000a589e01007387 */ /* 0x0003e20000100a00 */
[----:B------:R-:W-:-:S03]  /*33910*/  IMAD.WIDE R72, R247, 0x4, R72 ;  /* 0x00000004f7487825 */ /* 0x000fc600078e0248 */
[----:B-1----:R-:W3:Y:S04]  /*33920*/  LDL.LU.64 R158, [R1+0xd0] ;  /* 0x0000d000019e7983 */ /* 0x002ee80000300a00 */
[----:B------:R-:W3:Y:S04]  /*33930*/  LDL.LU.64 R172, [R1+0xc8] ;  /* 0x0000c80001ac7983 */ /* 0x000ee80000300a00 */
[----:B------:R1:W-:Y:S04]  /*33940*/  STL.64 [R1+0xa50], R86 ;  /* 0x000a505601007387 */ /* 0x0003e80000100a00 */
[----:B-1----:R-:W3:Y:S04]  /*33950*/  LDL.LU.64 R86, [R1+0x5048] ;  /* 0x0050480001567983 */ /* 0x002ee80000300a00 */
[----:B------:R1:W-:Y:S04]  /*33960*/  STL.64 [R1+0xa48], R74 ;  /* 0x000a484a01007387 */ /* 0x0003e80000100a00 */
[----:B-1----:R-:W3:Y:S01]  /*33970*/  LDL.LU.64 R74, [R1+0x5040] ;  /* 0x00504000014a7983 */ /* 0x002ee20000300a00 */
[----:B----4-:R-:W-:-:S03]  /*33980*/  IMAD.WIDE R60, R247, 0x4, R60 ;  /* 0x00000004f73c7825 */ /* 0x010fc600078e023c */
[----:B------:R1:W-:Y:S04]  /*33990*/  STL.64 [R1+0xa40], R202 ;  /* 0x000a40ca01007387 */ /* 0x0003e80000100a00 */
[----:B-1----:R-:W4:Y:S01]  /*339a0*/  LDL.LU.64 R202, [R1+0x88] ;  /* 0x0000880001ca7983 */ /* 0x002f220000300a00 */
[----:B------:R-:W-:-:S03]  /*339b0*/  IMAD.WIDE R58, R247, 0x4, R58 ;  /* 0x00000004f73a7825 */ /* 0x000fc600078e023a */
[----:B------:R1:W-:Y:S04]  /*339c0*/  STL.64 [R1+0x408], R186 ;  /* 0x000408ba01007387 */ /* 0x0003e80000100a00 */
[----:B-1----:R-:W4:Y:S01]  /*339d0*/  LDL.LU.64 R186, [R1+0x80] ;  /* 0x0000800001ba7983 */ /* 0x002f220000300a00 */
[----:B------:R-:W-:-:S03]  /*339e0*/  IMAD.WIDE R112, R247, 0x4, R112 ;  /* 0x00000004f7707825 */ /* 0x000fc600078e0270 */
[----:B------:R1:W-:Y:S04]  /*339f0*/  STL.64 [R1+0x400], R72 ;  /* 0x0004004801007387 */ /* 0x0003e80000100a00 */
[----:B-1----:R-:W4:Y:S04]  /*33a00*/  LDL.LU.64 R72, [R1+0x5038] ;  /* 0x0050380001487983 */ /* 0x002f280000300a00 */
[----:B------:R1:W-:Y:S04]  /*33a10*/  STL.64 [R1+0x3f8], R60 ;  /* 0x0003f83c01007387 */ /* 0x0003e80000100a00 */
[----:B-1----:R-:W4:Y:S04]  /*33a20*/  LDL.LU.64 R60, [R1+0x5030] ;  /* 0x00503000013c7983 */ /* 0x002f280000300a00 */
[----:B------:R1:W-:Y:S04]  /*33a30*/  STL.64 [R1+0x3f0], R58 ;  /* 0x0003f03a01007387 */ /* 0x0003e80000100a00 */
[----:B-1----:R-:W4:Y:S04]  /*33a40*/  LDL.LU.64 R58, [R1+0x5028] ;  /* 0x00502800013a7983 */ /* 0x002f280000300a00 */
[----:B------:R1:W-:Y:S04]  /*33a50*/  STL.64 [R1+0x3e8], R112 ;  /* 0x0003e87001007387 */ /* 0x0003e80000100a00 */
[----:B-1----:R-:W3:Y:S01]  /*33a60*/  LDL.LU.64 R112, [R1+0x5020] ;  /* 0x0050200001707983 */ /* 0x002ee20000300a00 */
[----:B------:R-:W-:-:S04]  /*33a70*/  IMAD.WIDE R98, R247, 0x4, R98 ;  /* 0x00000004f7627825 */ /* 0x000fc800078e0262 */
[----:B------:R-:W-:-:S04]  /*33a80*/  IMAD.WIDE R46, R247, 0x4, R46 ;  /* 0x00000004f72e7825 */ /* 0x000fc800078e022e */
[----:B------:R-:W-:-:S04]  /*33a90*/  IMAD.WIDE R44, R247, 0x4, R44 ;  /* 0x00000004f72c7825 */ /* 0x000fc800078e022c */
[----:B------:R-:W-:-:S04]  /*33aa0*/  IMAD.WIDE R30, R247, 0x4, R30 ;  /* 0x00000004f71e7825 */ /* 0x000fc800078e021e */
[----:B--2---:R-:W-:-:S04]  /*33ab0*/  IMAD.WIDE R26, R247, 0x4, R26 ;  /* 0x00000004f71a7825 */ /* 0x004fc800078e021a */
[----:B---3--:R-:W-:-:S05]  /*33ac0*/  IMAD.WIDE R112, R247, 0x4, R112 ;  /* 0x00000004f7707825 */ /* 0x008fca00078e0270 */
[----:B------:R1:W-:Y:S04]  /*33ad0*/  STL.64 [R1+0x3e0], R112 ;  /* 0x0003e07001007387 */ /* 0x0003e80000100a00 */
[----:B-1----:R-:W2:Y:S04]  /*33ae0*/  LDL.LU.64 R112, [R1+0x50] ;  /* 0x0000500001707983 */ /* 0x002ea80000300a00 */
[----:B------:R1:W-:Y:S04]  /*33af0*/  STL.64 [R1+0x3d8], R98 ;  /* 0x0003d86201007387 */ /* 0x0003e80000100a00 */
[----:B-1----:R-:W3:Y:S04]  /*33b00*/  LDL.LU.64 R98, [R1+0x48] ;  /* 0x0000480001627983 */ /* 0x002ee80000300a00 */
[----:B------:R1:W-:Y:S04]  /*33b10*/  STL.64 [R1+0x3d0], R46 ;  /* 0x0003d02e01007387 */ /* 0x0003e80000100a00 */
[----:B-1----:R-:W3:Y:S04]  /*33b20*/  LDL.LU.64 R46, [R1+0x5018] ;  /* 0x00501800012e7983 */ /* 0x002ee80000300a00 */
[----:B------:R1:W-:Y:S04]  /*33b30*/  STL.64 [R1+0x3c8], R44 ;  /* 0x0003c82c01007387 */ /* 0x0003e80000100a00 */
[----:B-1----:R-:W3:Y:S04]  /*33b40*/  LDL.LU.64 R44, [R1+0x5010] ;  /* 0x00501000012c7983 */ /* 0x002ee80000300a00 */
[----:B------:R1:W-:Y:S04]  /*33b50*/  STL.64 [R1+0x3c0], R30 ;  /* 0x0003c01e01007387 */ /* 0x0003e80000100a00 */
[----:B-1----:R-:W3:Y:S04]  /*33b60*/  LDL.LU.64 R30, [R1+0x5008] ;  /* 0x00500800011e7983 */ /* 0x002ee80000300a00 */
[----:B------:R1:W-:Y:S04]  /*33b70*/  STL.64 [R1+0x3b8], R26 ;  /* 0x0003b81a01007387 */ /* 0x0003e80000100a00 */
[----:B-1----:R-:W4:Y:S01]  /*33b80*/  LDL.LU.64 R26, [R1+0x5000] ;  /* 0x00500000011a7983 */ /* 0x002f220000300a00 */
[----:B------:R-:W-:-:S05]  /*33b90*/  IMAD.WIDE R240, R247, 0x4, R240 ;  /* 0x00000004f7f07825 */ /* 0x000fca00078e02f0 */
[----:B------:R4:W-:Y:S01]  /*33ba0*/  STL.64 [R1+0x3b0], R240 ;  /* 0x0003b0f001007387 */ /* 0x0009e20000100a00 */
[----:B------:R-:W-:-:S04]  /*33bb0*/  IMAD.WIDE R28, R247, 0x4, R28 ;  /* 0x00000004f71c7825 */ /* 0x000fc800078e021c */
        /* <DEDUP_REMOVED lines=8> */
[C---:B----4-:R-:W-:Y:S02]  /*33c40*/  IMAD.WIDE R240, R247.reuse, 0x4, R26 ;  /* 0x00000004f7f07825 */ /* 0x050fe400078e021a */
[----:B------:R-:W4:Y:S04]  /*33c50*/  LDL.LU.64 R26, [R1+0x18] ;  /* 0x00001800011a7983 */ /* 0x000f280000300a00 */
[----:B------:R1:W-:Y:S04]  /*33c60*/  STL.64 [R1+0x3a8], R240 ;  /* 0x0003a8f001007387 */ /* 0x0003e80000100a00 */
        /* <DEDUP_REMOVED lines=23> */
[C---:B------:R-:W-:Y:S01]  /*33de0*/  IMAD.WIDE R216, R247.reuse, 0x4, R216 ;  /* 0x00000004f7d87825 */ /* 0x040fe200078e02d8 */
[----:B-1----:R-:W4:Y:S03]  /*33df0*/  LDL.LU.64 R230, [R1+0x4fb0] ;  /* 0x004fb00001e67983 */ /* 0x002f260000300a00 */
[C---:B------:R-:W-:Y:S01]  /*33e00*/  IMAD.WIDE R202, R247.reuse, 0x4, R202 ;  /* 0x00000004f7ca7825 */ /* 0x040fe200078e02ca */
[----:B------:R1:W-:Y:S03]  /*33e10*/  STL.64 [R1+0x350], R228 ;  /* 0x000350e401007387 */ /* 0x0003e60000100a00 */
[C---:B------:R-:W-:Y:S01]  /*33e20*/  IMAD.WIDE R186, R247.reuse, 0x4, R186 ;  /* 0x00000004f7ba7825 */ /* 0x040fe200078e02ba */
[----:B-1----:R-:W4:Y:S04]  /*33e30*/  LDL.LU.64 R228, [R1+0x4fa8] ;  /* 0x004fa80001e47983 */ /* 0x002f280000300a00 */
[----:B------:R1:W-:Y:S01]  /*33e40*/  STL.64 [R1+0x338], R218 ;  /* 0x000338da01007387 */ /* 0x0003e20000100a00 */
[----:B------:R-:W-:-:S03]  /*33e50*/  IMAD.WIDE R144, R247, 0x4, R144 ;  /* 0x00000004f7907825 */ /* 0x000fc600078e0290 */
        /* <DEDUP_REMOVED lines=9> */
[----:B-1----:R-:W4:Y:S01]  /*33ef0*/  LDL.LU.64 R186, [R1+0x4f88] ;  /* 0x004f880001ba7983 */ /* 0x002f220000300a00 */
[----:B--2---:R-:W-:-:S04]  /*33f00*/  IMAD.WIDE R112, R247, 0x4, R112 ;  /* 0x00000004f7707825 */ /* 0x004fc800078e0270 */
[----:B---3--:R-:W-:-:S04]  /*33f10*/  IMAD.WIDE R98, R247, 0x4, R98 ;  /* 0x00000004f7627825 */ /* 0x008fc800078e0262 */
[----:B------:R-:W-:-:S04]  /*33f20*/  IMAD.WIDE R56, R247, 0x4, R56 ;  /* 0x00000004f7387825 */ /* 0x000fc800078e0238 */
[----:B------:R-:W-:-:S04]  /*33f30*/  IMAD.WIDE R54, R247, 0x4, R54 ;  /* 0x00000004f7367825 */ /* 0x000fc800078e0236 */
[----:B------:R-:W-:-:S04]  /*33f40*/  IMAD.WIDE R42, R247, 0x4, R42 ;  /* 0x00000004f72a7825 */ /* 0x000fc800078e022a */
[----:B------:R-:W-:-:S04]  /*33f50*/  IMAD.WIDE R40, R247, 0x4, R40 ;  /* 0x00000004f7287825 */ /* 0x000fc800078e0228 */
[----:B----4-:R-:W-:-:S04]  /*33f60*/  IMAD.WIDE R26, R247, 0x4, R26 ;  /* 0x00000004f71a7825 */ /* 0x010fc800078e021a */
[----:B------:R-:W-:-:S04]  /*33f70*/  IMAD.WIDE R240, R247, 0x4, R240 ;  /* 0x00000004f7f07825 */ /* 0x000fc800078e02f0 */
[----:B------:R-:W-:-:S04]  /*33f80*/  IMAD.WIDE R248, R247, 0x4, R248 ;  /* 0x00000004f7f87825 */ /* 0x000fc800078e02f8 */
[----:B------:R-:W-:-:S04]  /*33f90*/  IMAD.WIDE R70, R247, 0x4, R70 ;  /* 0x00000004f7467825 */ /* 0x000fc800078e0246 */
[----:B------:R-:W-:-:S04]  /*33fa0*/  IMAD.WIDE R84, R247, 0x4, R84 ;  /* 0x00000004f7547825 */ /* 0x000fc800078e0254 */
[----:B------:R-:W-:-:S04]  /*33fb0*/  IMAD.WIDE R158, R247, 0x4, R158 ;  /* 0x00000004f79e7825 */ /* 0x000fc800078e029e */
[----:B------:R-:W-:-:S05]  /*33fc0*/  IMAD.WIDE R172, R247, 0x4, R172 ;  /* 0x00000004f7ac7825 */ /* 0x000fca00078e02ac */
[----:B------:R1:W-:Y:S04]  /*33fd0*/  STL.64 [R1+0x318], R172 ;  /* 0x000318ac01007387 */ /* 0x0003e80000100a00 */
[----:B-1----:R-:W2:Y:S04]  /*33fe0*/  LDL.LU.64 R172, [R1+0x4f80] ;  /* 0x004f800001ac7983 */ /* 0x002ea80000300a00 */
[----:B------:R1:W-:Y:S04]  /*33ff0*/  STL.64 [R1+0x310], R158 ;  /* 0x0003109e01007387 */ /* 0x0003e80000100a00 */
[----:B-1----:R-:W3:Y:S04]  /*34000*/  LDL.LU.64 R158, [R1+0x4f78] ;  /* 0x004f7800019e7983 */ /* 0x002ee80000300a00 */
[----:B------:R1:W-:Y:S04]  /*34010*/  STL.64 [R1+0x308], R144 ;  /* 0x0003089001007387 */ /* 0x0003e80000100a00 */
[----:B-1----:R-:W4:Y:S04]  /*34020*/  LDL.LU.64 R144, [R1+0x4f70] ;  /* 0x004f700001907983 */ /* 0x002f280000300a00 */
        /* <DEDUP_REMOVED lines=24> */
[----:B------:R1:W-:Y:S02]  /*341b0*/  STL.64 [R1+0x260], R240 ;  /* 0x000260f001007387 */ /* 0x0003e40000100a00 */
[----:B-1----:R-:W-:-:S02]  /*341c0*/  IMAD.WIDE R240, R247, 0x4, R8 ;  /* 0x00000004f7f07825 */ /* 0x002fc400078e0208 */
[----:B------:R-:W2:Y:S04]  /*341d0*/  LDL.LU.64 R8, [R1+0x4f08] ;  /* 0x004f080001087983 */ /* 0x000ea80000300a00 */
[----:B------:R1:W-:Y:S02]  /*341e0*/  STL.64 [R1+0x258], R240 ;  /* 0x000258f001007387 */ /* 0x0003e40000100a00 */
[C---:B-1----:R-:W-:Y:S02]  /*341f0*/  IMAD.WIDE R240, R247.reuse, 0x4, R10 ;  /* 0x00000004f7f07825 */ /* 0x042fe400078e020a */
[----:B------:R-:W3:Y:S04]  /*34200*/  LDL.LU.64 R10, [R1+0x4f00] ;  /* 0x004f0000010a7983 */ /* 0x000ee80000300a00 */
[----:B------:R1:W-:Y:S04]  /*34210*/  STL.64 [R1+0x250], R240 ;  /* 0x000250f001007387 */ /* 0x0003e80000100a00 */
[----:B------:R-:W-:Y:S01]  /*34220*/  STL.64 [R1+0x198], R248 ;  /* 0x000198f801007387 */ /* 0x000fe20000100a00 */
[----:B-1----:R-:W-:-:S04]  /*34230*/  IMAD.WIDE R240, R247, 0x4, R4 ;  /* 0x00000004f7f07825 */ /* 0x002fc800078e0204 */
[C---:B------:R-:W-:Y:S02]  /*34240*/  IMAD.WIDE R4, R247.reuse, 0x4, R24 ;  /* 0x00000004f7047825 */ /* 0x040fe400078e0218 */
[----:B------:R-:W4:Y:S04]  /*34250*/  LDL.LU.64 R24, [R1+0x4ef8] ;  /* 0x004ef80001187983 */ /* 0x000f280000300a00 */
[----:B------:R1:W-:Y:S04]  /*34260*/  STL.64 [R1+0x190], R240 ;  /* 0x000190f001007387 */ /* 0x0003e80000100a00 */
[----:B------:R-:W-:Y:S01]  /*34270*/  STL.64 [R1+0x188], R4 ;  /* 0x0001880401007387 */ /* 0x000fe20000100a00 */
[----:B-1----:R-:W-:-:S05]  /*34280*/  IMAD.WIDE R240, R247, 0x4, R6 ;  /* 0x00000004f7f07825 */ /* 0x002fca00078e0206 */
[----:B------:R1:W-:Y:S01]  /*34290*/  STL.64 [R1+0x178], R240 ;  /* 0x000178f001007387 */ /* 0x0003e20000100a00 */
[----:B------:R-:W-:-:S04]  /*342a0*/  IMAD.WIDE R248, R247, 0x4, R58 ;  /* 0x00000004f7f87825 */ /* 0x000fc800078e023a */
[----:B------:R-:W-:-:S04]  /*342b0*/  IMAD.WIDE R58, R247, 0x4, R96 ;  /* 0x00000004f73a7825 */ /* 0x000fc800078e0260 */
[----:B-1----:R-:W-:-:S04]  /*342c0*/  IMAD.WIDE R240, R247, 0x4, R60 ;  /* 0x00000004f7f07825 */ /* 0x002fc800078e023c */
[----:B------:R-:W-:-:S04]  /*342d0*/  IMAD.WIDE R60, R247, 0x4, R82 ;  /* 0x00000004f73c7825 */ /* 0x000fc800078e0252 */
[----:B------:R-:W-:-:S05]  /*342e0*/  VIADD R246, R0, 0x100000 ;  /* 0x0010000000f67836 */ /* 0x000fca0000000000 */
[----:B------:R1:W-:Y:S04]  /*342f0*/  LDGSTS.E [R246+-0x70200], desc[UR58][R2.64], !P5 ;  /* 0x8fe0000002f67fae */ /* 0x0003e8000e92187a */
[----:B------:R-:W-:Y:S01]  /*34300*/  LDGSTS.E [R246+-0x70100], desc[UR58][R242.64], !P5 ;  /* 0x8ff00000f2f67fae */ /* 0x000fe2000e92187a */
[----:B--2---:R-:W-:-:S04]  /*34310*/  IMAD.WIDE R6, R247, 0x4, R8 ;  /* 0x00000004f7067825 */ /* 0x004fc800078e0208 */
[C---:B------:R-:W-:Y:S01]  /*34320*/  IMAD.WIDE R8, R247.reuse, 0x4, R12 ;  /* 0x00000004f7087825 */ /* 0x040fe200078e020c */
[----:B------:R2:W-:Y:S03]  /*34330*/  STL.64 [R1+0xc8], R6 ;  /* 0x0000c80601007387 */ /* 0x0005e60000100a00 */
[----:B---3--:R-:W-:-:S04]  /*34340*/  IMAD.WIDE R4, R247, 0x4, R10 ;  /* 0x00000004f7047825 */ /* 0x008fc800078e020a */
[C---:B--2---:R-:W-:Y:S01]  /*34350*/  IMAD.WIDE R6, R247.reuse, 0x4, R14 ;  /* 0x00000004f7067825 */ /* 0x044fe200078e020e */
[----:B------:R2:W-:Y:S04]  /*34360*/  STL.64 [R1+0xc0], R4 ;  /* 0x0000c00401007387 */ /* 0x0005e80000100a00 */
[----:B------:R3:W-:Y:S04]  /*34370*/  STL.64 [R1+0xb8], R8 ;  /* 0x0000b80801007387 */ /* 0x0007e80000100a00 */
[----:B------:R1:W-:Y:S01]  /*34380*/  STL.64 [R1+0xb0], R6 ;  /* 0x0000b00601007387 */ /* 0x0003e20000100a00 */
[----:B--2---:R-:W-:-:S04]  /*34390*/  IMAD.WIDE R4, R247, 0x4, R16 ;  /* 0x00000004f7047825 */ /* 0x004fc800078e0210 */
[C---:B---3--:R-:W-:Y:S01]  /*343a0*/  IMAD.WIDE R8, R247.reuse, 0x4, R18 ;  /* 0x00000004f7087825 */ /* 0x048fe200078e0212 */
[----:B------:R2:W-:Y:S03]  /*343b0*/  STL.64 [R1+0xa8], R4 ;  /* 0x0000a80401007387 */ /* 0x0005e60000100a00 */
[C---:B-1----:R-:W-:Y:S01]  /*343c0*/  IMAD.WIDE R6, R247.reuse, 0x4, R20 ;  /* 0x00000004f7067825 */ /* 0x042fe200078e0214 */
[----:B------:R4:W-:Y:S04]  /*343d0*/  STL.64 [R1+0xa0], R8 ;  /* 0x0000a00801007387 */ /* 0x0009e80000100a00 */
[----:B------:R1:W-:Y:S01]  /*343e0*/  STL.64 [R1+0x98], R6 ;  /* 0x0000980601007387 */ /* 0x0003e20000100a00 */
[----:B--2---:R-:W-:-:S04]  /*343f0*/  IMAD.WIDE R4, R247, 0x4, R22 ;  /* 0x00000004f7047825 */ /* 0x004fc800078e0216 */
[C---:B----4-:R-:W-:Y:S01]  /*34400*/  IMAD.WIDE R8, R247.reuse, 0x4, R24 ;  /* 0x00000004f7087825 */ /* 0x050fe200078e0218 */
[----:B------:R2:W-:Y:S03]  /*34410*/  STL.64 [R1+0x90], R4 ;  /* 0x0000900401007387 */ /* 0x0005e60000100a00 */
[C---:B-1----:R-:W-:Y:S01]  /*34420*/  IMAD.WIDE R6, R247.reuse, 0x4, R26 ;  /* 0x00000004f7067825 */ /* 0x042fe200078e021a */
[----:B------:R1:W-:Y:S04]  /*34430*/  STL.64 [R1+0x88], R8 ;  /* 0x0000880801007387 */ /* 0x0003e80000100a00 */
[----:B------:R3:W-:Y:S01]  /*34440*/  STL.64 [R1+0x80], R6 ;  /* 0x0000800601007387 */ /* 0x0007e20000100a00 */
[----:B--2---:R-:W-:-:S04]  /*34450*/  IMAD.WIDE R4, R247, 0x4, R28 ;  /* 0x00000004f7047825 */ /* 0x004fc800078e021c */
[C---:B-1----:R-:W-:Y:S01]  /*34460*/  IMAD.WIDE R8, R247.reuse, 0x4, R30 ;  /* 0x00000004f7087825 */ /* 0x042fe200078e021e */
[----:B------:R1:W-:Y:S03]  /*34470*/  STL.64 [R1+0x78], R4 ;  /* 0x0000780401007387 */ /* 0x0003e60000100a00 */
[C---:B---3--:R-:W-:Y:S01]  /*34480*/  IMAD.WIDE R6, R247.reuse, 0x4, R32 ;  /* 0x00000004f7067825 */ /* 0x048fe200078e0220 */
[----:B------:R2:W-:Y:S04]  /*34490*/  STL.64 [R1+0x70], R8 ;  /* 0x0000700801007387 */ /* 0x0005e80000100a00 */
[----:B------:R3:W-:Y:S01]  /*344a0*/  STL.64 [R1+0x68], R6 ;  /* 0x0000680601007387 */ /* 0x0007e20000100a00 */
[----:B-1----:R-:W-:-:S04]  /*344b0*/  IMAD.WIDE R4, R247, 0x4, R34 ;  /* 0x00000004f7047825 */ /* 0x002fc800078e0222 */
[C---:B--2---:R-:W-:Y:S01]  /*344c0*/  IMAD.WIDE R8, R247.reuse, 0x4, R36 ;  /* 0x00000004f7087825 */ /* 0x044fe200078e0224 */
        /* <DEDUP_REMOVED lines=14> */
[----:B------:R2:W-:Y:S03]  /*345b0*/  STL.64 [R1+0x28], R8 ;  /* 0x0000280801007387 */ /* 0x0005e60000100a00 */
[C---:B-1----:R-:W-:Y:S02]  /*345c0*/  IMAD.WIDE R4, R247.reuse, 0x4, R68 ;  /* 0x00000004f7047825 */ /* 0x042fe400078e0244 */
[----:B------:R-:W3:Y:S02]  /*345d0*/  LDL.LU.64 R68, [R1+0x4ef0] ;  /* 0x004ef00001447983 */ /* 0x000ee40000300a00 */
[----:B--2---:R-:W-:-:S02]  /*345e0*/  IMAD.WIDE R8, R247, 0x4, R52 ;  /* 0x00000004f7087825 */ /* 0x004fc400078e0234 */
[----:B------:R1:W-:Y:S04]  /*345f0*/  STL.64 [R1+0x20], R6 ;  /* 0x0000200601007387 */ /* 0x0003e80000100a00 */
[----:B------:R2:W-:Y:S04]  /*34600*/  STL.64 [R1+0x18], R4 ;  /* 0x0000180401007387 */ /* 0x0005e80000100a00 */
[----:B------:R-:W-:Y:S01]  /*34610*/  STL.64 [R1+0x10], R8 ;  /* 0x0000100801007387 */ /* 0x000fe20000100a00 */
[----:B-1----:R-:W-:-:S04]  /*34620*/  IMAD.WIDE R6, R247, 0x4, R54 ;  /* 0x00000004f7067825 */ /* 0x002fc800078e0236 */
[C---:B--2---:R-:W-:Y:S01]  /*34630*/  IMAD.WIDE R4, R247.reuse, 0x4, R56 ;  /* 0x00000004f7047825 */ /* 0x044fe200078e0238 */
[----:B------:R-:W-:Y:S04]  /*34640*/  STL.64 [R1+0x8], R6 ;  /* 0x0000080601007387 */ /* 0x000fe80000100a00 */
[----:B------:R1:W-:Y:S01]  /*34650*/  STL.64 [R1], R4 ;  /* 0x0000000401007387 */ /* 0x0003e20000100a00 */
[----:B------:R-:W-:-:S03]  /*34660*/  IMAD.WIDE R56, R247, 0x4, R114 ;  /* 0x00000004f7387825 */ /* 0x000fc600078e0272 */
[----:B------:R-:W2:Y:S01]  /*34670*/  LDL.LU.64 R82, [R1+0x4ee8] ;  /* 0x004ee80001527983 */ /* 0x000ea20000300a00 */
[----:B------:R-:W-:-:S03]  /*34680*/  IMAD.WIDE R28, R247, 0x4, R156 ;  /* 0x00000004f71c7825 */ /* 0x000fc600078e029c */
[----:B------:R-:W4:Y:S01]  /*34690*/  LDL.LU.64 R96, [R1+0x4ee0] ;  /* 0x004ee00001607983 */ /* 0x000f220000300a00 */
[----:B------:R-:W-:-:S03]  /*346a0*/  IMAD.WIDE R22, R247, 0x4, R170 ;  /* 0x00000004f7167825 */ /* 0x000fc600078e02aa */
[----:B------:R-:W4:Y:S01]  /*346b0*/  LDL.LU.64 R114, [R1+0x4ed8] ;  /* 0x004ed80001727983 */ /* 0x000f220000300a00 */
[C---:B------:R-:W-:Y:S01]  /*346c0*/  IMAD.WIDE R20, R247.reuse, 0x4, R184 ;  /* 0x00000004f7147825 */ /* 0x040fe200078e02b8 */
[----:B-1----:R-:W1:Y:S02]  /*346d0*/  LDC R5, c[0x0][0x230] ;  /* 0x00008c00ff057b82 */ /* 0x002e640000000800 */
[----:B------:R-:W4:Y:S01]  /*346e0*/  LDL.LU.64 R156, [R1+0x4ed0] ;  /* 0x004ed000019c7983 */ /* 0x000f220000300a00 */
[----:B------:R-:W-:-:S03]  /*346f0*/  IMAD.WIDE R18, R247, 0x4, R200 ;  /* 0x00000004f7127825 */ /* 0x000fc600078e02c8 */
[----:B------:R-:W4:Y:S01]  /*34700*/  LDL.LU.64 R170, [R1+0x4ec8] ;  /* 0x004ec80001aa7983 */ /* 0x000f220000300a00 */
[C---:B------:R-:W-:Y:S01]  /*34710*/  IMAD.WIDE R12, R247.reuse, 0x4, R244 ;  /* 0x00000004f70c7825 */ /* 0x040fe200078e02f4 */
[----:B------:R-:W1:Y:S02]  /*34720*/  LDC R4, c[0x0][0x230] ;  /* 0x00008c00ff047b82 */ /* 0x000e640000000800 */
[----:B------:R-:W4:Y:S04]  /*34730*/  LDL.LU.64 R184, [R1+0x4ec0] ;  /* 0x004ec00001b87983 */ /* 0x000f280000300a00 */
[----:B------:R-:W4:Y:S04]  /*34740*/  LDL.LU.64 R200, [R1+0x4eb8] ;  /* 0x004eb80001c87983 */ /* 0x000f280000300a00 */
[----:B------:R-:W4:Y:S01]  /*34750*/  LDL.LU.64 R8, [R1+0x420] ;  /* 0x0004200001087983 */ /* 0x000f220000300a00 */
[----:B------:R-:W-:-:S03]  /*34760*/  IMAD.WIDE R10, R247, 0x4, R2 ;  /* 0x00000004f70a7825 */ /* 0x000fc600078e0202 */
[----:B------:R-:W4:Y:S04]  /*34770*/  LDL.LU.64 R6, [R1+0x418] ;  /* 0x0004180001067983 */ /* 0x000f280000300a00 */
[----:B------:R-:W4:Y:S04]  /*34780*/  LDL.LU.64 R244, [R1+0x4eb0] ;  /* 0x004eb00001f47983 */ /* 0x000f280000300a00 */
[----:B------:R-:W4:Y:S01]  /*34790*/  LDL.LU.64 R2, [R1+0x4ea8] ;  /* 0x004ea80001027983 */ /* 0x000f220000300a00 */
[----:B-1----:R-:W-:-:S04]  /*347a0*/  IADD3 R39, R5, -0x85, RZ ;  /* 0xffffff7b05277810 */ /* 0x002fc80007ffe0ff */
[----:B------:R-:W-:Y:S02]  /*347b0*/  ISETP.GE.U32.AND P4, PT, R39, 0x7ffffefc, PT ;  /* 0x7ffffefc2700780c */ /* 0x000fe40003f86070 */
[----:B------:R-:W1:Y:S01]  /*347c0*/  LDC R39, c[0x0][0x230] ;  /* 0x00008c00ff277b82 */ /* 0x000e620000000800 */
[----:B------:R-:W-:-:S04]  /*347d0*/  IMAD.WIDE R32, R247, 0x4, R136 ;  /* 0x00000004f7207825 */ /* 0x000fc800078e0288 */
[----:B------:R-:W-:-:S03]  /*347e0*/  IMAD.WIDE R30, R247, 0x4, R138 ;  /* 0x00000004f71e7825 */ /* 0x000fc600078e028a */
[----:B------:R-:W1:Y:S08]  /*347f0*/  LDC R136, c[0x0][0x230] ;  /* 0x00008c00ff887b82 */ /* 0x000e700000000800 */
[----:B------:R-:W1:Y:S08]  /*34800*/  LDC R137, c[0x0][0x230] ;  /* 0x00008c00ff897b82 */ /* 0x000e700000000800 */
[----:B------:R-:W1:Y:S01]  /*34810*/  LDC R139, c[0x0][0x230] ;  /* 0x00008c00ff8b7b82 */ /* 0x000e620000000800 */
[----:B------:R-:W-:-:S02]  /*34820*/  VIADD R38, R4, 0xffffff7f ;  /* 0xffffff7f04267836 */ /* 0x000fc40000000000 */
[----:B------:R-:W-:-:S03]  /*34830*/  IMAD.WIDE R36, R247, 0x4, R132 ;  /* 0x00000004f7247825 */ /* 0x000fc600078e0284 */
[----:B------:R-:W-:Y:S01]  /*34840*/  ISETP.GE.U32.AND P3, PT, R38, 0x7fffff00, PT ;  /* 0x7fffff002600780c */ /* 0x000fe20003f66070 */
[----:B------:R-:W-:Y:S01]  /*34850*/  IMAD.WIDE R62, R247, 0x4, R62 ;  /* 0x00000004f73e7825 */ /* 0x000fe200078e023e */
[----:B------:R-:W-:-:S03]  /*34860*/  USHF.L.U32 UR10, UR5, 0x7, URZ ;  /* 0x00000007050a7899 */ /* 0x000fc6000800063f */
        /* <DEDUP_REMOVED lines=48> */
[----:B---3--:R-:W-:-:S04]  /*34b70*/  IMAD.WIDE R68, R247, 0x4, R68 ;  /* 0x00000004f7447825 */ /* 0x008fc800078e0244 */
[----:B------:R-:W-:-:S04]  /*34b80*/  IMAD.WIDE R178, R247, 0x4, R178 ;  /* 0x00000004f7b27825 */ /* 0x000fc800078e02b2 */
[----:B------:R-:W-:-:S04]  /*34b90*/  IMAD.WIDE R180, R247, 0x4, R180 ;  /* 0x00000004f7b47825 */ /* 0x000fc800078e02b4 */
[----:B------:R-:W-:-:S04]  /*34ba0*/  IMAD.WIDE R182, R247, 0x4, R182 ;  /* 0x00000004f7b67825 */ /* 0x000fc800078e02b6 */
[----:B------:R-:W-:-:S04]  /*34bb0*/  IMAD.WIDE R14, R247, 0x4, R186 ;  /* 0x00000004f70e7825 */ /* 0x000fc800078e02ba */
[----:B------:R-:W-:-:S04]  /*34bc0*/  IMAD.WIDE R188, R247, 0x4, R188 ;  /* 0x00000004f7bc7825 */ /* 0x000fc800078e02bc */
[----:B------:R-:W-:-:S04]  /*34bd0*/  IMAD.WIDE R190, R247, 0x4, R190 ;  /* 0x00000004f7be7825 */ /* 0x000fc800078e02be */
[----:B--2---:R-:W-:-:S04]  /*34be0*/  IMAD.WIDE R82, R247, 0x4, R82 ;  /* 0x00000004f7527825 */ /* 0x004fc800078e0252 */
[----:B----4-:R-:W-:-:S04]  /*34bf0*/  IMAD.WIDE R96, R247, 0x4, R96 ;  /* 0x00000004f7607825 */ /* 0x010fc800078e0260 */
        /* <DEDUP_REMOVED lines=32> */
[----:B-1----:R-:W-:Y:S01]  /*34e00*/  VIADD R132, R39, 0xffffff77 ;  /* 0xffffff7727847836 */ /* 0x002fe20000000000 */
[C---:B------:R-:W-:Y:S01]  /*34e10*/  LOP3.LUT R53, R2.reuse, 0x10, RZ, 0x3c, !PT ;  /* 0x0000001002357812 */ /* 0x040fe200078e3cff */
[----:B------:R-:W-:Y:S01]  /*34e20*/  IMAD.U32 R50, RZ, RZ, UR10 ;  /* 0x0000000aff327e24 */ /* 0x000fe2000f8e00ff */
[C---:B------:R-:W-:Y:S02]  /*34e30*/  LOP3.LUT R52, R2.reuse, 0x30, RZ, 0x3c, !PT ;  /* 0x0000003002347812 */ /* 0x040fe400078e3cff */
[C---:B------:R-:W-:Y:S02]  /*34e40*/  LOP3.LUT R51, R2.reuse, 0x50, RZ, 0x3c, !PT ;  /* 0x0000005002337812 */ /* 0x040fe400078e3cff */
[----:B------:R-:W-:Y:S01]  /*34e50*/  LOP3.LUT R2, R2, 0x70, RZ, 0x3c, !PT ;  /* 0x0000007002027812 */ /* 0x000fe200078e3cff */
[----:B------:R-:W2:Y:S01]  /*34e60*/  LDL.LU.64 R46, [R1+0x1398] ;  /* 0x00139800012e7983 */ /* 0x000ea20000300a00 */
[----:B------:R-:W-:Y:S01]  /*34e70*/  VIADD R53, R53, UR4 ;  /* 0x0000000435357c36 */ /* 0x000fe20008000000 */
[----:B------:R-:W-:-:S02]  /*34e80*/  IADD3 R52, R52, UR4, RZ ;  /* 0x0000000434347c10 */ /* 0x000fc4000fffe0ff */
[----:B------:R-:W-:Y:S01]  /*34e90*/  VIADD R2, R2, UR4 ;  /* 0x0000000402027c36 */ /* 0x000fe20008000000 */
[----:B------:R-:W3:Y:S01]  /*34ea0*/  LDL.LU.64 R44, [R1+0x13a0] ;  /* 0x0013a000012c7983 */ /* 0x000ee20000300a00 */
[----:B------:R-:W-:Y:S01]  /*34eb0*/  VIADD R51, R51, UR4 ;  /* 0x0000000433337c36 */ /* 0x000fe20008000000 */
[----:B------:R-:W-:Y:S02]  /*34ec0*/  ULDC UR6, c[0x0][0x230] ;  /* 0x00008c0000067ab9 */ /* 0x000fe40000000800 */
[----:B------:R-:W4:Y:S04]  /*34ed0*/  LDL.64 R184, [R1+0x13e8] ;  /* 0x0013e80001b87983 */ /* 0x000f280000100a00 */
[----:B------:R-:W4:Y:S04]  /*34ee0*/  LDL.64 R148, [R1+0x12c8] ;  /* 0x0012c80001947983 */ /* 0x000f280000100a00 */
[----:B------:R-:W4:Y:S04]  /*34ef0*/  LDL.64 R134, [R1+0x1430] ;  /* 0x0014300001867983 */ /* 0x000f280000100a00 */
[----:B------:R-:W4:Y:S04]  /*34f00*/  LDL.64 R42, [R1+0x12f8] ;  /* 0x0012f800012a7983 */ /* 0x000f280000100a00 */
[----:B------:R-:W4:Y:S04]  /*34f10*/  LDL.64 R40, [R1+0x14b8] ;  /* 0x0014b80001287983 */ /* 0x000f280000100a00 */
[----:B------:R-:W4:Y:S04]  /*34f20*/  LDL.64 R150, [R1+0x1350] ;  /* 0x0013500001967983 */ /* 0x000f280000100a00 */
[----:B------:R-:W4:Y:S04]  /*34f30*/  LDL.64 R242, [R1+0x1360] ;  /* 0x0013600001f27983 */ /* 0x000f280000100a00 */
[----:B------:R-:W4:Y:S04]  /*34f40*/  LDL.64 R38, [R1+0x1540] ;  /* 0x0015400001267983 */ /* 0x000f280000100a00 */
[----:B------:R1:W-:Y:S04]  /*34f50*/  STL [R1+0x51f8], R132 ;  /* 0x0051f88401007387 */ /* 0x0003e80000100800 */
[----:B------:R-:W0:Y:S04]  /*34f60*/  LDGDEPBAR ;  /* 0x00000000000079af */ /* 0x000e280000000000 */
[----:B-1----:R-:W4:Y:S04]  /*34f70*/  LDL.64 R132, [R1+0x1320] ;  /* 0x0013200001847983 */ /* 0x002f280000100a00 */
[----:B------:R1:W-:Y:S04]  /*34f80*/  STL.64 [R1+0x51f0], R136 ;  /* 0x0051f08801007387 */ /* 0x0003e80000100a00 */
[----:B-1----:R-:W4:Y:S04]  /*34f90*/  LDL.64 R136, [R1+0x1478] ;  /* 0x0014780001887983 */ /* 0x002f280000100a00 */
[----:B------:R-:W-:Y:S04]  /*34fa0*/  STL [R1+0x51e8], R139 ;  /* 0x0051e88b01007387 */ /* 0x000fe80000100800 */
[----:B------:R-:W-:Y:S04]  /*34fb0*/  STL.64 [R1+0x51e0], R68 ;  /* 0x0051e04401007387 */ /* 0x000fe80000100a00 */
[----:B------:R1:W-:Y:S04]  /*34fc0*/  STL.64 [R1+0x51d8], R70 ;  /* 0x0051d84601007387 */ /* 0x0003e80000100a00 */
[----:B-1----:R-:W4:Y:S04]  /*34fd0*/  LDL.64 R70, [R1+0x14f8] ;  /* 0x0014f80001467983 */ /* 0x002f280000100a00 */
[----:B------:R-:W-:Y:S04]  /*34fe0*/  STL.64 [R1+0x51d0], R82 ;  /* 0x0051d05201007387 */ /* 0x000fe80000100a00 */
[----:B------:R-:W-:Y:S04]  /*34ff0*/  STL.64 [R1+0x51c8], R84 ;  /* 0x0051c85401007387 */ /* 0x000fe80000100a00 */
[----:B------:R-:W-:Y:S04]  /*35000*/  STL.64 [R1+0x51c0], R96 ;  /* 0x0051c06001007387 */ /* 0x000fe80000100a00 */
[----:B------:R-:W-:Y:S04]  /*35010*/  STL.64 [R1+0x51b8], R98 ;  /* 0x0051b86201007387 */ /* 0x000fe80000100a00 */
[----:B------:R-:W-:Y:S04]  /*35020*/  STL.64 [R1+0x51b0], R112 ;  /* 0x0051b07001007387 */ /* 0x000fe80000100a00 */
[----:B------:R-:W-:Y:S04]  /*35030*/  STL.64 [R1+0x51a8], R114 ;  /* 0x0051a87201007387 */ /* 0x000fe80000100a00 */
[----:B------:R1:W-:Y:S04]  /*35040*/  STL.64 [R1+0x51a0], R128 ;  /* 0x0051a08001007387 */ /* 0x0003e80000100a00 */
        /* <DEDUP_REMOVED lines=44> */
[----:B------:R-:W-:Y:S01]  /*35310*/  STL.64 [R1+0x5038], R64 ;  /* 0x0050384001007387 */ /* 0x000fe20000100a00 */
[----:B--2---:R-:W-:-:S03]  /*35320*/  IMAD.WIDE R54, R50, 0x4, R46 ;  /* 0x0000000432367825 */ /* 0x004fc600078e022e */
        /* <DEDUP_REMOVED lines=50> */
[----:B---3--:R-:W-:-:S03]  /*35650*/  IMAD.WIDE R48, R50, 0x4, R44 ;  /* 0x0000000432307825 */ /* 0x008fc600078e022c */
[----:B------:R-:W2:Y:S04]  /*35660*/  LDL.64 R186, [R1+0x1368] ;  /* 0x0013680001ba7983 */ /* 0x000ea80000100a00 */
[----:B------:R-:W-:Y:S04]  /*35670*/  LDGSTS.E [R3], desc[UR58][R46.64], P1 ;  /* 0x000000002e037fae */ /* 0x000fe8000892187a */
[----:B------:R-:W3:Y:S04]  /*35680*/  LDL.64 R246, [R1+0x1588] ;  /* 0x0015880001f67983 */ /* 0x000ee80000100a00 */
[----:B------:R-:W-:Y:S04]  /*35690*/  LDGSTS.E [R3+0x100], desc[UR58][R44.64], P6 ;  /* 0x001000002c037fae */ /* 0x000fe8000b12187a */
[----:B------:R-:W3:Y:S04]  /*356a0*/  LDL.64 R46, [R1+0x1378] ;  /* 0x00137800012e7983 */ /* 0x000ee80000100a00 */
[----:B------:R-:W-:Y:S04]  /*356b0*/  STL.64 [R1+0x5200], R54 ;  /* 0x0052003601007387 */ /* 0x000fe80000100a00 */
[----:B------:R-:W3:Y:S04]  /*356c0*/  LDL.64 R44, [R1+0x15d8] ;  /* 0x0015d800012c7983 */ /* 0x000ee80000100a00 */
[----:B------:R-:W-:Y:S04]  /*356d0*/  STL.64 [R1+0x5208], R48 ;  /* 0x0052083001007387 */ /* 0x000fe80000100a00 */
[----:B----4-:R-:W-:Y:S04]  /*356e0*/  LDGSTS.E [R3+0x1000], desc[UR58][R184.64], P1 ;  /* 0x01000000b8037fae */ /* 0x010fe8000892187a */
[----:B------:R-:W-:Y:S04]  /*356f0*/  LDGSTS.E [R3+0x1100], desc[UR58][R148.64], P6 ;  /* 0x0110000094037fae */ /* 0x000fe8000b12187a */
[----:B------:R-:W-:Y:S04]  /*35700*/  LDGSTS.E [R3+0x2000], desc[UR58][R134.64], P1 ;  /* 0x0200000086037fae */ /* 0x000fe8000892187a */
[----:B------:R-:W4:Y:S04]  /*35710*/  LDL.64 R184, [R1+0x1380] ;  /* 0x0013800001b87983 */ /* 0x000f280000100a00 */
[----:B------:R-:W4:Y:S04]  /*35720*/  LDL.64 R148, [R1+0x1628] ;  /* 0x0016280001947983 */ /* 0x000f280000100a00 */
[----:B------:R-:W4:Y:S04]  /*35730*/  LDL.64 R68, [R1+0x1348] ;  /* 0x0013480001447983 */ /* 0x000f280000100a00 */
[----:B------:R-:W4:Y:S04]  /*35740*/  LDL.64 R134, [R1+0x1678] ;  /* 0x0016780001867983 */ /* 0x000f280000100a00 */
[----:B------:R-:W-:Y:S04]  /*35750*/  LDGSTS.E [R3+0x2100], desc[UR58][R42.64], P6 ;  /* 0x021000002a037fae */ /* 0x000fe8000b12187a */
[----:B------:R-:W4:Y:S04]  /*35760*/  LDL.64 R138, [R1+0x1340] ;  /* 0x00134000018a7983 */ /* 0x000f280000100a00 */
[----:B------:R-:W-:Y:S04]  /*35770*/  LDGSTS.E [R3+0x3000], desc[UR58][R136.64], P1 ;  /* 0x0300000088037fae */ /* 0x000fe8000892187a */
[----:B------:R-:W4:Y:S04]  /*35780*/  LDL.64 R42, [R1+0x16c0] ;  /* 0x0016c000012a7983 */ /* 0x000f280000100a00 */
[----:B------:R-:W-:Y:S04]  /*35790*/  LDGSTS.E [R3+0x3100], desc[UR58][R132.64], P6 ;  /* 0x0310000084037fae */ /* 0x000fe8000b12187a */
[----:B------:R-:W-:Y:S04]  /*357a0*/  LDGSTS.E [R3+0x4000], desc[UR58][R40.64], P1 ;  /* 0x0400000028037fae */ /* 0x000fe8000892187a */
[----:B------:R-:W4:Y:S04]  /*357b0*/  LDL.64 R136, [R1+0x1388] ;  /* 0x0013880001887983 */ /* 0x000f280000100a00 */
[----:B------:R-:W-:Y:S04]  /*357c0*/  LDGSTS.E [R3+0x4100], desc[UR58][R150.64], P6 ;  /* 0x0410000096037fae */ /* 0x000fe8000b12187a */
[----:B------:R-:W4:Y:S04]  /*357d0*/  LDL.64 R40, [R1+0x1c58] ;  /* 0x001c580001287983 */ /* 0x000f280000100a00 */
[----:B------:R-:W4:Y:S04]  /*357e0*/  LDL.64 R132, [R1+0x1500] ;  /* 0x0015000001847983 */ /* 0x000f280000100a00 */
[----:B------:R-:W4:Y:S04]  /*357f0*/  LDL.64 R150, [R1+0x2130] ;  /* 0x0021300001967983 */ /* 0x000f280000100a00 */
[----:B------:R-:W-:Y:S04]  /*35800*/  LDGSTS.E [R3+0x5000], desc[UR58][R70.64], P1 ;  /* 0x0500000046037fae */ /* 0x000fe8000892187a */
[----:B------:R-:W-:Y:S04]  /*35810*/  LDGSTS.E [R3+0x5100], desc[UR58][R242.64], P6 ;  /* 0x05100000f2037fae */ /* 0x000fe8000b12187a */
[----:B------:R-:W-:Y:S04]  /*35820*/  LDGSTS.E [R3+0x6000], desc[UR58][R38.64], P1 ;  /* 0x0600000026037fae */ /* 0x000fe8000892187a */
[----:B------:R-:W4:Y:S04]  /*35830*/  LDL.64 R70, [R1+0x2200] ;  /* 0x0022000001467983 */ /* 0x000f280000100a00 */
[----:B------:R-:W4:Y:S04]  /*35840*/  LDL.64 R242, [R1+0x15d0] ;  /* 0x0015d00001f27983 */ /* 0x000f280000100a00 */
[----:B------:R-:W4:Y:S04]  /*35850*/  LDL.64 R38, [R1+0x1d40] ;  /* 0x001d400001267983 */ /* 0x000f280000100a00 */
[----:B--2---:R-:W-:Y:S04]  /*35860*/  LDGSTS.E [R3+0x6100], desc[UR58][R186.64], P6 ;  /* 0x06100000ba037fae */ /* 0x004fe8000b12187a */
[----:B---3--:R-:W-:Y:S04]  /*35870*/  LDGSTS.E [R3+0x7000], desc[UR58][R246.64], P1 ;  /* 0x07000000f6037fae */ /* 0x008fe8000892187a */
[----:B------:R-:W2:Y:S04]  /*35880*/  LDL.64 R186, [R1+0x1dc0] ;  /* 0x001dc00001ba7983 */ /* 0x000ea80000100a00 */
[----:B------:R-:W-:Y:S04]  /*35890*/  LDGSTS.E [R3+0x7100], desc[UR58][R46.64], P6 ;  /* 0x071000002e037fae */ /* 0x000fe8000b12187a */
[----:B------:R-:W3:Y:S04]  /*358a0*/  LDL.64 R246, [R1+0x1e40] ;  /* 0x001e400001f67983 */ /* 0x000ee80000100a00 */
[----:B------:R-:W-:Y:S04]  /*358b0*/  LDGSTS.E [R3+0x8000], desc[UR58][R44.64], P1 ;  /* 0x080000002c037fae */ /* 0x000fe8000892187a */
[----:B------:R-:W3:Y:S04]  /*358c0*/  LDL.64 R46, [R1+0x1330] ;  /* 0x00133000012e7983 */ /* 0x000ee80000100a00 */
[----:B------:R-:W3:Y:S04]  /*358d0*/  LDL.64 R44, [R1+0x1328] ;  /* 0x00132800012c7983 */ /* 0x000ee80000100a00 */
[----:B----4-:R-:W-:Y:S04]  /*358e0*/  LDGSTS.E [R3+0x8100], desc[UR58][R184.64], P6 ;  /* 0x08100000b8037fae */ /* 0x010fe8000b12187a */
[----:B------:R-:W-:Y:S04]  /*358f0*/  LDGSTS.E [R3+0x9000], desc[UR58][R148.64], P1 ;  /* 0x0900000094037fae */ /* 0x000fe8000892187a */
[----:B------:R-:W-:Y:S04]  /*35900*/  LDGSTS.E [R3+0x9100], desc[UR58][R68.64], P6 ;  /* 0x0910000044037fae */ /* 0x000fe8000b12187a */
[----:B------:R-:W4:Y:S04]  /*35910*/  LDL.64 R184, [R1+0x1ec0] ;  /* 0x001ec00001b87983 */ /* 0x000f280000100a00 */
[----:B------:R-:W4:Y:S04]  /*35920*/  LDL.64 R148, [R1+0x16c8] ;  /* 0x0016c80001947983 */ /* 0x000f280000100a00 */
[----:B------:R-:W-:Y:S04]  /*35930*/  LDGSTS.E [R3+0xa000], desc[UR58][R134.64], P1 ;  /* 0x0a00000086037fae */ /* 0x000fe8000892187a */
[----:B------:R-:W-:Y:S04]  /*35940*/  LDGSTS.E [R3+0xa100], desc[UR58][R138.64], P6 ;  /* 0x0a1000008a037fae */ /* 0x000fe8000b12187a */
        /* <DEDUP_REMOVED lines=18> */
[----:B------:R-:W4:Y:S04]  /*35a70*/  LDL.64 R242, [R1+0x1310] ;  /* 0x0013100001f27983 */ /* 0x000f280000100a00 */
[----:B--2---:R-:W-:Y:S04]  /*35a80*/  LDGSTS.E [R3+0xf000], desc[UR58][R186.64], P1 ;  /* 0x0f000000ba037fae */ /* 0x004fe8000892187a */
[----:B------:R-:W2:Y:S04]  /*35a90*/  LDL.64 R186, [R1+0x21b0] ;  /* 0x0021b00001ba7983 */ /* 0x000ea80000100a00 */
[----:B---3--:R-:W-:Y:S04]  /*35aa0*/  LDGSTS.E [R3+0xf100], desc[UR58][R46.64], P6 ;  /* 0x0f1000002e037fae */ /* 0x008fe8000b12187a */
[----:B------:R-:W-:Y:S04]  /*35ab0*/  LDGSTS.E [R3+0x10000], desc[UR58][R246.64], P1 ;  /* 0x10000000f6037fae */ /* 0x000fe8000892187a */
[----:B------:R-:W-:Y:S04]  /*35ac0*/  LDGSTS.E [R3+0x10100], desc[UR58][R44.64], P6 ;  /* 0x101000002c037fae */ /* 0x000fe8000b12187a */
[----:B------:R-:W3:Y:S04]  /*35ad0*/  LDL.64 R46, [R1+0x1300] ;  /* 0x00130000012e7983 */ /* 0x000ee80000100a00 */
[----:B------:R-:W3:Y:S04]  /*35ae0*/  LDL.64 R246, [R1+0x22c8] ;  /* 0x0022c80001f67983 */ /* 0x000ee80000100a00 */
[----:B------:R-:W3:Y:S04]  /*35af0*/  LDL.64 R44, [R1+0x2238] ;  /* 0x00223800012c7983 */ /* 0x000ee80000100a00 */
[----:B----4-:R-:W-:Y:S04]  /*35b00*/  LDGSTS.E [R3+0x11000], desc[UR58][R184.64], P1 ;  /* 0x11000000b8037fae */ /* 0x010fe8000892187a */
[----:B------:R-:W-:Y:S04]  /*35b10*/  LDGSTS.E [R3+0x11100], desc[UR58][R148.64], P6 ;  /* 0x1110000094037fae */ /* 0x000fe8000b12187a */
[----:B------:R-:W4:Y:S04]  /*35b20*/  LDL.64 R184, [R1+0x2240] ;  /* 0x0022400001b87983 */ /* 0x000f280000100a00 */
[----:B------:R-:W4:Y:S04]  /*35b30*/  LDL.64 R148, [R1+0x12f0] ;  /* 0x0012f00001947983 */ /* 0x000f280000100a00 */
[----:B------:R-:W-:Y:S04]  /*35b40*/  LDGSTS.E [R3+0x12000], desc[UR58][R134.64], P1 ;  /* 0x1200000086037fae */ /* 0x000fe8000892187a */
        /* <DEDUP_REMOVED lines=17> */
[----:B------:R-:W4:Y:S04]  /*35c60*/  LDL.64 R38, [R1+0x22f0] ;  /* 0x0022f00001267983 */ /* 0x000f280000100a00 */
[----:B------:R-:W4:Y:S04]  /*35c70*/  LDL.64 R242, [R1+0x2340] ;  /* 0x0023400001f27983 */ /* 0x000f280000100a00 */
[----:B--2---:R-:W-:Y:S04]  /*35c80*/  LDGSTS.E [R3+0x17000], desc[UR58][R186.64], P1 ;  /* 0x17000000ba037fae */ /* 0x004fe8000892187a */
[----:B------:R-:W2:Y:S04]  /*35c90*/  LDL.64 R186, [R1+0x12d8] ;  /* 0x0012d80001ba7983 */ /* 0x000ea80000100a00 */
[----:B---3--:R-:W-:Y:S04]  /*35ca0*/  LDGSTS.E [R3+0x17100], desc[UR58][R46.64], P6 ;  /* 0x171000002e037fae */ /* 0x008fe8000b12187a */
[----:B------:R-:W-:Y:S04]  /*35cb0*/  LDGSTS.E [R3+0x18000], desc[UR58][R44.64], P1 ;  /* 0x180000002c037fae */ /* 0x000fe8000892187a */
[----:B------:R-:W3:Y:S04]  /*35cc0*/  LDL.64 R46, [R1+0x2360] ;  /* 0x00236000012e7983 */ /* 0x000ee80000100a00 */
[----:B------:R-:W3:Y:S04]  /*35cd0*/  LDL.64 R44, [R1+0x2300] ;  /* 0x00230000012c7983 */ /* 0x000ee80000100a00 */
[----:B----4-:R-:W-:Y:S04]  /*35ce0*/  LDGSTS.E [R3+0x18100], desc[UR58][R184.64], P6 ;  /* 0x18100000b8037fae */ /* 0x010fe8000b12187a */
[----:B------:R-:W-:Y:S04]  /*35cf0*/  LDGSTS.E [R3+0x19000], desc[UR58][R70.64], P1 ;  /* 0x1900000046037fae */ /* 0x000fe8000892187a */
[----:B------:R-:W-:Y:S04]  /*35d00*/  LDGSTS.E [R3+0x19100], desc[UR58][R148.64], P6 ;  /* 0x1910000094037fae */ /* 0x000fe8000b12187a */
[----:B------:R-:W4:Y:S04]  /*35d10*/  LDL.64 R184, [R1+0x2460] ;  /* 0x0024600001b87983 */ /* 0x000f280000100a00 */
        /* <DEDUP_REMOVED lines=17> */
[----:B------:R-:W-:Y:S04]  /*35e30*/  LDGSTS.E [R3+0x1e100], desc[UR58][R38.64], P6 ;  /* 0x1e10000026037fae */ /* 0x000fe8000b12187a */
[----:B------:R-:W4:Y:S04]  /*35e40*/  LDL.64 R150, [R1+0x12b8] ;  /* 0x0012b80001967983 */ /* 0x000f280000100a00 */
[----:B------:R-:W4:Y:S04]  /*35e50*/  LDL.64 R136, [R1+0x2488] ;  /* 0x0024880001887983 */ /* 0x000f280000100a00 */
[----:B------:R-:W4:Y:S04]  /*35e60*/  LDL.64 R38, [R1+0x2380] ;  /* 0x0023800001267983 */ /* 0x000f280000100a00 */
        /* <DEDUP_REMOVED lines=8> */
[----:B------:R-:W2:Y:S04]  /*35ef0*/  LDL.64 R44, [R1+0x2498] ;  /* 0x00249800012c7983 */ /* 0x000ea80000100a00 */
[----:B----4-:R-:W-:Y:S04]  /*35f00*/  LDGSTS.E [R3+0x21000], desc[UR58][R184.64], P1 ;  /* 0x21000000b8037fae */ /* 0x010fe8000892187a */
        /* <DEDUP_REMOVED lines=25> */
[----:B---3--:R-:W-:Y:S04]  /*360a0*/  LDGSTS.E [R3+0x27100], desc[UR58][R46.64], P6 ;  /* 0x271000002e037fae */ /* 0x008fe8000b12187a */
[----:B--2---:R-:W-:Y:S04]  /*360b0*/  LDGSTS.E [R3+0x28000], desc[UR58][R44.64], P1 ;  /* 0x280000002c037fae */ /* 0x004fe8000892187a */
[----:B------:R-:W2:Y:S04]  /*360c0*/  LDL.64 R46, [R1+0x2418] ;  /* 0x00241800012e7983 */ /* 0x000ea80000100a00 */
[----:B------:R-:W-:Y:S04]  /*360d0*/  LDGSTS.E [R3+0x28100], desc[UR58][R132.64], P6 ;  /* 0x2810000084037fae */ /* 0x000fe8000b12187a */
[----:B------:R-:W3:Y:S04]  /*360e0*/  LDL.64 R44, [R1+0x2320] ;  /* 0x00232000012c7983 */ /* 0x000ee80000100a00 */
[----:B----4-:R-:W-:Y:S04]  /*360f0*/  LDGSTS.E [R3+0x29000], desc[UR58][R184.64], P1 ;  /* 0x29000000b8037fae */ /* 0x010fe8000892187a */
        /* <DEDUP_REMOVED lines=20> */
[----:B------:R-:W-:Y:S04]  /*36240*/  LDGSTS.E [R3+0x2e100], desc[UR58][R38.64], P6 ;  /* 0x2e10000026037fae */ /* 0x000fe8000b12187a */
[----:B------:R-:W-:Y:S04]  /*36250*/  LDGSTS.E [R3+0x2f000], desc[UR58][R136.64], P1 ;  /* 0x2f00000088037fae */ /* 0x000fe8000892187a */
[----:B------:R-:W4:Y:S04]  /*36260*/  LDL.64 R150, [R1+0x24f0] ;  /* 0x0024f00001967983 */ /* 0x000f280000100a00 */
[----:B------:R-:W4:Y:S04]  /*36270*/  LDL.64 R38, [R1+0x23b0] ;  /* 0x0023b00001267983 */ /* 0x000f280000100a00 */
[----:B------:R-:W-:Y:S04]  /*36280*/  LDGSTS.E [R3+0x2f100], desc[UR58][R242.64], P6 ;  /* 0x2f100000f2037fae */ /* 0x000fe8000b12187a */
[----:B------:R-:W4:Y:S04]  /*36290*/  LDL.64 R138, [R1+0x23f8] ;  /* 0x0023f800018a7983 */ /* 0x000f280000100a00 */
[----:B------:R-:W4:Y:S04]  /*362a0*/  LDL.64 R136, [R1+0x24f8] ;  /* 0x0024f80001887983 */ /* 0x000f280000100a00 */
[----:B------:R-:W4:Y:S04]  /*362b0*/  LDL.64 R242, [R1+0x23f0] ;  /* 0x0023f00001f27983 */ /* 0x000f280000100a00 */
[----:B--2---:R-:W-:Y:S04]  /*362c0*/  LDGSTS.E [R3+0x30000], desc[UR58][R46.64], P1 ;  /* 0x300000002e037fae */ /* 0x004fe8000892187a */
[----:B---3--:R-:W-:Y:S04]  /*362d0*/  LDGSTS.E [R3+0x30100], desc[UR58][R44.64], P6 ;  /* 0x301000002c037fae */ /* 0x008fe8000b12187a */
[----:B------:R-:W2:Y:S04]  /*362e0*/  LDL.64 R46, [R1+0x1270] ;  /* 0x00127000012e7983 */ /* 0x000ea80000100a00 */
        /* <DEDUP_REMOVED lines=26> */
[----:B------:R-:W4:Y:S04]  /*36490*/  LDL.64 R138, [R1+0x1250] ;  /* 0x00125000018a7983 */ /* 0x000f280000100a00 */
[----:B--2---:R-:W-:Y:S04]  /*364a0*/  LDGSTS.E [R3+0x37100], desc[UR58][R46.64], P6 ;  /* 0x371000002e037fae */ /* 0x004fe8000b12187a */
[----:B------:R-:W-:Y:S04]  /*364b0*/  LDGSTS.E [R3+0x38000], desc[UR58][R136.64], P1 ;  /* 0x3800000088037fae */ /* 0x000fe8000892187a */
[----:B---3--:R-:W-:Y:S04]  /*364c0*/  LDGSTS.E [R3+0x38100], desc[UR58][R44.64], P6 ;  /* 0x381000002c037fae */ /* 0x008fe8000b12187a */
[----:B------:R-:W2:Y:S04]  /*364d0*/  LDL.LU.64 R46, [R1+0x13a8] ;  /* 0x0013a800012e7983 */ /* 0x000ea80000300a00 */
[----:B------:R-:W-:Y:S04]  /*364e0*/  LDGSTS.E [R3+0x39000], desc[UR58][R242.64], P1 ;  /* 0x39000000f2037fae */ /* 0x000fe8000892187a */
[----:B------:R-:W3:Y:S04]  /*364f0*/  LDL.LU.64 R44, [R1+0x1370] ;  /* 0x00137000012c7983 */ /* 0x000ee80000300a00 */
[----:B------:R-:W3:Y:S04]  /*36500*/  LDL.64 R136, [R1+0x13f0] ;  /* 0x0013f00001887983 */ /* 0x000ee80000100a00 */
[----:B----4-:R-:W-:Y:S04]  /*36510*/  LDGSTS.E [R3+0x39100], desc[UR58][R184.64], P6 ;  /* 0x39100000b8037fae */ /* 0x010fe8000b12187a */
        /* <DEDUP_REMOVED lines=23> */
[----:B------:R1:W-:Y:S04]  /*36690*/  STL.64 [R1+0x55f0], R2 ;  /* 0x0055f00201007387 */ /* 0x0003e80000100a00 */
[----:B--2---:R2:W-:Y:S04]  /*366a0*/  LDGSTS.E [R53+0x200], desc[UR58][R46.64], P1 ;  /* 0x002000002e357fae */ /* 0x0045e8000892187a */
[----:B---3--:R3:W-:Y:S01]  /*366b0*/  LDGSTS.E [R53+0x300], desc[UR58][R44.64], P6 ;  /* 0x003000002c357fae */ /* 0x0087e2000b12187a */
[----:B--2---:R-:W-:-:S03]  /*366c0*/  IMAD.WIDE R46, R50, 0x4, R46 ;  /* 0x00000004322e7825 */ /* 0x004fc600078e022e */
[----:B------:R-:W-:Y:S01]  /*366d0*/  LDGSTS.E [R53+0x1200], desc[UR58][R136.64], P1 ;  /* 0x0120000088357fae */ /* 0x000fe2000892187a */
[----:B---3--:R-:W-:-:S03]  /*366e0*/  IMAD.WIDE R44, R50, 0x4, R44 ;  /* 0x00000004322c7825 */ /* 0x008fc600078e022c */
[----:B------:R-:W-:Y:S04]  /*366f0*/  STL.64 [R1+0x5210], R46 ;  /* 0x0052102e01007387 */ /* 0x000fe80000100a00 */
[----:B------:R-:W-:Y:S04]  /*36700*/  STL.64 [R1+0x5218], R44 ;  /* 0x0052182c01007387 */ /* 0x000fe80000100a00 */
[----:B----4-:R-:W-:Y:S04]  /*36710*/  LDGSTS.E [R53+0x1300], desc[UR58][R242.64], P6 ;  /* 0x01300000f2357fae */ /* 0x010fe8000b12187a */
[----:B------:R-:W-:Y:S04]  /*36720*/  LDGSTS.E [R53+0x2200], desc[UR58][R184.64], P1 ;  /* 0x02200000b8357fae */ /* 0x000fe8000892187a */
[----:B------:R-:W2:Y:S04]  /*36730*/  LDL.64 R136, [R1+0x1590] ;  /* 0x0015900001887983 */ /* 0x000ea80000100a00 */
[----:B------:R-:W3:Y:S04]  /*36740*/  LDL.64 R242, [R1+0x15e8] ;  /* 0x0015e80001f27983 */ /* 0x000ee80000100a00 */
[----:B------:R-:W4:Y:S04]  /*36750*/  LDL.64 R184, [R1+0x1230] ;  /* 0x0012300001b87983 */ /* 0x000f280000100a00 */
[----:B------:R-:W-:Y:S04]  /*36760*/  LDGSTS.E [R53+0x2300], desc[UR58][R148.64], P6 ;  /* 0x0230000094357fae */ /* 0x000fe8000b12187a */
[----:B------:R-:W-:Y:S04]  /*36770*/  LDGSTS.E [R53+0x3200], desc[UR58][R132.64], P1 ;  /* 0x0320000084357fae */ /* 0x000fe8000892187a */
[----:B------:R-:W-:Y:S04]  /*36780*/  LDGSTS.E [R53+0x3300], desc[UR58][R186.64], P6 ;  /* 0x03300000ba357fae */ /* 0x000fe8000b12187a */
[----:B------:R-:W3:Y:S04]  /*36790*/  LDL.64 R148, [R1+0x1228] ;  /* 0x0012280001947983 */ /* 0x000ee80000100a00 */
[----:B------:R-:W-:Y:S04]  /*367a0*/  LDGSTS.E [R53+0x4200], desc[UR58][R134.64], P1 ;  /* 0x0420000086357fae */ /* 0x000fe8000892187a */
[----:B-1----:R-:W3:Y:S04]  /*367b0*/  LDL.64 R128, [R1+0x1630] ;  /* 0x0016300001807983 */ /* 0x002ee80000100a00 */
[----:B------:R-:W3:Y:S04]  /*367c0*/  LDL.64 R186, [R1+0x1680] ;  /* 0x0016800001ba7983 */ /* 0x000ee80000100a00 */
[----:B------:R-:W3:Y:S04]  /*367d0*/  LDL.64 R134, [R1+0x1220] ;  /* 0x0012200001867983 */ /* 0x000ee80000100a00 */
[----:B------:R-:W-:Y:S04]  /*367e0*/  LDGSTS.E [R53+0x4300], desc[UR58][R42.64], P6 ;  /* 0x043000002a357fae */ /* 0x000fe8000b12187a */
[----:B------:R-:W-:Y:S04]  /*367f0*/  LDGSTS.E [R53+0x5200], desc[UR58][R246.64], P1 ;  /* 0x05200000f6357fae */ /* 0x000fe8000892187a */
[----:B------:R-:W3:Y:S04]  /*36800*/  LDL.64 R114, [R1+0x1550] ;  /* 0x0015500001727983 */ /* 0x000ee80000100a00 */
[----:B------:R-:W3:Y:S04]  /*36810*/  LDL.64 R42, [R1+0x1218] ;  /* 0x00121800012a7983 */ /* 0x000ee80000100a00 */
[----:B------:R-:W-:Y:S04]  /*36820*/  LDGSTS.E [R53+0x5300], desc[UR58][R40.64], P6 ;  /* 0x0530000028357fae */ /* 0x000fe8000b12187a */
[----:B------:R-:W3:Y:S04]  /*36830*/  LDL.64 R112, [R1+0x1598] ;  /* 0x0015980001707983 */ /* 0x000ee80000100a00 */
[----:B------:R-:W3:Y:S04]  /*36840*/  LDL.64 R98, [R1+0x1cd0] ;  /* 0x001cd00001627983 */ /* 0x000ee80000100a00 */
[----:B------:R-:W3:Y:S04]  /*36850*/  LDL.64 R40, [R1+0x16d0] ;  /* 0x0016d00001287983 */ /* 0x000ee80000100a00 */
[----:B------:R-:W-:Y:S04]  /*36860*/  LDGSTS.E [R53+0x6200], desc[UR58][R150.64], P1 ;  /* 0x0620000096357fae */ /* 0x000fe8000892187a */
[----:B------:R-:W3:Y:S04]  /*36870*/  LDL.64 R96, [R1+0x15e0] ;  /* 0x0015e00001607983 */ /* 0x000ee80000100a00 */
[----:B------:R-:W3:Y:S04]  /*36880*/  LDL.64 R84, [R1+0x1d50] ;  /* 0x001d500001547983 */ /* 0x000ee80000100a00 */
[----:B------:R-:W3:Y:S04]  /*36890*/  LDL.64 R150, [R1+0x1c68] ;  /* 0x001c680001967983 */ /* 0x000ee80000100a00 */
[----:B------:R-:W3:Y:S04]  /*368a0*/  LDL.64 R82, [R1+0x1638] ;  /* 0x0016380001527983 */ /* 0x000ee80000100a00 */
[----:B------:R-:W3:Y:S04]  /*368b0*/  LDL.64 R70, [R1+0x1dd0] ;  /* 0x001dd00001467983 */ /* 0x000ee80000100a00 */
[----:B------:R-:W3:Y:S04]  /*368c0*/  LDL.64 R68, [R1+0x1210] ;  /* 0x0012100001447983 */ /* 0x000ee80000100a00 */
[----:B------:R-:W3:Y:S04]  /*368d0*/  LDL.64 R138, [R1+0x1e50] ;  /* 0x001e5000018a7983 */ /* 0x000ee80000100a00 */
[----:B------:R-:W3:Y:S04]  /*368e0*/  LDL.64 R132, [R1+0x1208] ;  /* 0x0012080001847983 */ /* 0x000ee80000100a00 */
[----:B------:R-:W-:Y:S04]  /*368f0*/  LDGSTS.E [R53+0x6300], desc[UR58][R38.64], P6 ;  /* 0x0630000026357fae */ /* 0x000fe8000b12187a */
[----:B------:R-:W3:Y:S04]  /*36900*/  LDL.64 R246, [R1+0x1ed0] ;  /* 0x001ed00001f67983 */ /* 0x000ee80000100a00 */
[----:B------:R-:W3:Y:S04]  /*36910*/  LDL.64 R38, [R1+0x1200] ;  /* 0x0012000001267983 */ /* 0x000ee80000100a00 */
[----:B--2---:R-:W-:Y:S04]  /*36920*/  LDGSTS.E [R53+0x7200], desc[UR58][R136.64], P1 ;  /* 0x0720000088357fae */ /* 0x004fe8000892187a */
[----:B----4-:R-:W-:Y:S04]  /*36930*/  LDGSTS.E [R53+0x7300], desc[UR58][R184.64], P6 ;  /* 0x07300000b8357fae */ /* 0x010fe8000b12187a */
[----:B---3--:R-:W-:Y:S04]  /*36940*/  LDGSTS.E [R53+0x8200], desc[UR58][R242.64], P1 ;  /* 0x08200000f2357fae */ /* 0x008fe8000892187a */
[----:B------:R-:W2:Y:S04]  /*36950*/  LDL.64 R136, [R1+0x11f8] ;  /* 0x0011f80001887983 */ /* 0x000ea80000100a00 */
[----:B------:R-:W3:Y:S04]  /*36960*/  LDL.64 R184, [R1+0x1f48] ;  /* 0x001f480001b87983 */ /* 0x000ee80000100a00 */
        /* <DEDUP_REMOVED lines=11> */
[----:B------:R-:W-:Y:S04]  /*36a20*/  LDGSTS.E [R53+0xb200], desc[UR58][R40.64], P1 ;  /* 0x0b20000028357fae */ /* 0x000fe8000892187a */
[----:B------:R-:W-:Y:S04]  /*36a30*/  LDGSTS.E [R53+0xb300], desc[UR58][R114.64], P6 ;  /* 0x0b30000072357fae */ /* 0x000fe8000b12187a */
[----:B------:R-:W4:Y:S04]  /*36a40*/  LDL.64 R40, [R1+0x11e0] ;  /* 0x0011e00001287983 */ /* 0x000f280000100a00 */
[----:B------:R-:W-:Y:S04]  /*36a50*/  LDGSTS.E [R53+0xc200], desc[UR58][R150.64], P1 ;  /* 0x0c20000096357fae */ /* 0x000fe8000892187a */
        /* <DEDUP_REMOVED lines=24> */
[----:B---3--:R-:W-:Y:S04]  /*36be0*/  LDGSTS.E [R53+0x12200], desc[UR58][R184.64], P1 ;  /* 0x12200000b8357fae */ /* 0x008fe8000892187a */
[----:B--2---:R-:W-:Y:S04]  /*36bf0*/  LDGSTS.E [R53+0x12300], desc[UR58][R136.64], P6 ;  /* 0x1230000088357fae */ /* 0x004fe8000b12187a */
[----:B----4-:R-:W-:Y:S04]  /*36c00*/  LDGSTS.E [R53+0x13200], desc[UR58][R242.64], P1 ;  /* 0x13200000f2357fae */ /* 0x010fe8000892187a */
[----:B------:R-:W2:Y:S04]  /*36c10*/  LDL.64 R184, [R1+0x2248] ;  /* 0x0022480001b87983 */ /* 0x000ea80000100a00 */
[----:B------:R-:W-:Y:S04]  /*36c20*/  LDGSTS.E [R53+0x13300], desc[UR58][R148.64], P6 ;  /* 0x1330000094357fae */ /* 0x000fe8000b12187a */
[----:B------:R-:W3:Y:S04]  /*36c30*/  LDL.64 R242, [R1+0x2358] ;  /* 0x0023580001f27983 */ /* 0x000ee80000100a00 */
[----:B------:R-:W4:Y:S04]  /*36c40*/  LDL.64 R136, [R1+0x26a0] ;  /* 0x0026a00001887983 */ /* 0x000f280000100a00 */
[----:B------:R-:W3:Y:S04]  /*36c50*/  LDL.64 R148, [R1+0x2470] ;  /* 0x0024700001947983 */ /* 0x000ee80000100a00 */
        /* <DEDUP_REMOVED lines=17> */
[----:B------:R-:W-:Y:S04]  /*36d70*/  LDGSTS.E [R53+0x18300], desc[UR58][R128.64], P6 ;  /* 0x1830000080357fae */ /* 0x000fe8000b12187a */
[----:B------:R-:W2:Y:S04]  /*36d80*/  LDL.64 R184, [R1+0x2738] ;  /* 0x0027380001b87983 */ /* 0x000ea80000100a00 */
[----:B---3--:R-:W-:Y:S04]  /*36d90*/  LDGSTS.E [R53+0x19200], desc[UR58][R148.64], P1 ;  /* 0x1920000094357fae */ /* 0x008fe8000892187a */
[----:B------:R-:W-:Y:S04]  /*36da0*/  LDGSTS.E [R53+0x19300], desc[UR58][R242.64], P6 ;  /* 0x19300000f2357fae */ /* 0x000fe8000b12187a */
[----:B------:R-:W3:Y:S04]  /*36db0*/  LDL.64 R128, [R1+0x2760] ;  /* 0x0027600001807983 */ /* 0x000ee80000100a00 */
[----:B------:R-:W3:Y:S04]  /*36dc0*/  LDL.64 R148, [R1+0x11c0] ;  /* 0x0011c00001947983 */ /* 0x000ee80000100a00 */
[----:B----4-:R-:W-:Y:S04]  /*36dd0*/  LDGSTS.E [R53+0x1a200], desc[UR58][R134.64], P1 ;  /* 0x1a20000086357fae */ /* 0x010fe8000892187a */
        /* <DEDUP_REMOVED lines=36> */
[----:B--2---:R-:W-:Y:S04]  /*37020*/  LDGSTS.E [R53+0x23200], desc[UR58][R184.64], P1 ;  /* 0x23200000b8357fae */ /* 0x004fe8000892187a */
[----:B------:R-:W2:Y:S04]  /*37030*/  LDL.64 R184, [R1+0x25c0] ;  /* 0x0025c00001b87983 */ /* 0x000ea80000100a00 */
[----:B---3--:R-:W-:Y:S04]  /*37040*/  LDGSTS.E [R53+0x23300], desc[UR58][R148.64], P6 ;  /* 0x2330000094357fae */ /* 0x008fe8000b12187a */
[----:B----4-:R-:W-:Y:S04]  /*37050*/  LDGSTS.E [R53+0x24200], desc[UR58][R242.64], P1 ;  /* 0x24200000f2357fae */ /* 0x010fe8000892187a */
[----:B------:R-:W3:Y:S04]  /*37060*/  LDL.64 R148, [R1+0x11a8] ;  /* 0x0011a80001947983 */ /* 0x000ee80000100a00 */
        /* <DEDUP_REMOVED lines=16> */
[----:B------:R-:W4:Y:S04]  /*37170*/  LDL.64 R128, [R1+0x1170] ;  /* 0x0011700001807983 */ /* 0x000f280000100a00 */
[----:B--2---:R-:W-:Y:S04]  /*37180*/  LDGSTS.E [R53+0x28300], desc[UR58][R184.64], P6 ;  /* 0x28300000b8357fae */ /* 0x004fe8000b12187a */
[----:B------:R-:W-:Y:S04]  /*37190*/  LDGSTS.E [R53+0x29200], desc[UR58][R132.64], P1 ;  /* 0x2920000084357fae */ /* 0x000fe8000892187a */
[----:B------:R-:W2:Y:S04]  /*371a0*/  LDL.64 R184, [R1+0x26f0] ;  /* 0x0026f00001b87983 */ /* 0x000ea80000100a00 */
[----:B---3--:R-:W-:Y:S04]  /*371b0*/  LDGSTS.E [R53+0x29300], desc[UR58][R148.64], P6 ;  /* 0x2930000094357fae */ /* 0x008fe8000b12187a */
[----:B------:R-:W3:Y:S04]  /*371c0*/  LDL.64 R132, [R1+0x1180] ;  /* 0x0011800001847983 */ /* 0x000ee80000100a00 */
[----:B------:R-:W3:Y:S04]  /*371d0*/  LDL.64 R148, [R1+0x2788] ;  /* 0x0027880001947983 */ /* 0x000ee80000100a00 */
[----:B----4-:R-:W-:Y:S04]  /*371e0*/  LDGSTS.E [R53+0x2a200], desc[UR58][R134.64], P1 ;  /* 0x2a20000086357fae */ /* 0x010fe8000892187a */
        /* <DEDUP_REMOVED lines=40> */
[----:B------:R-:W3:Y:S04]  /*37470*/  LDL.64 R148, [R1+0x1168] ;  /* 0x0011680001947983 */ /* 0x000ee80000100a00 */
[----:B----4-:R-:W-:Y:S04]  /*37480*/  LDGSTS.E [R53+0x34300], desc[UR58][R134.64], P6 ;  /* 0x3430000086357fae */ /* 0x010fe8000b12187a */
[----:B------:R-:W4:Y:S04]  /*37490*/  LDL.64 R134, [R1+0x2500] ;  /* 0x0025000001867983 */ /* 0x000f280000100a00 */
[----:B------:R-:W-:Y:S04]  /*374a0*/  LDGSTS.E [R53+0x35200], desc[UR58][R42.64], P1 ;  /* 0x352000002a357fae */ /* 0x000fe8000892187a */
[----:B------:R-:W-:Y:S04]  /*374b0*/  LDGSTS.E [R53+0x35300], desc[UR58][R246.64], P6 ;  /* 0x35300000f6357fae */ /* 0x000fe8000b12187a */
[----:B------:R-:W4:Y:S04]  /*374c0*/  LDL.LU.64 R42, [R1+0x13b0] ;  /* 0x0013b000012a7983 */ /* 0x000f280000300a00 */
[----:B------:R-:W-:Y:S04]  /*374d0*/  LDGSTS.E [R53+0x36200], desc[UR58][R40.64], P1 ;  /* 0x3620000028357fae */ /* 0x000fe8000892187a */
[----:B------:R-:W-:Y:S04]  /*374e0*/  LDGSTS.E [R53+0x36300], desc[UR58][R242.64], P6 ;  /* 0x36300000f2357fae */ /* 0x000fe8000b12187a */
[----:B------:R-:W4:Y:S04]  /*374f0*/  LDL.LU.64 R40, [R1+0x1140] ;  /* 0x0011400001287983 */ /* 0x000f280000300a00 */
        /* <DEDUP_REMOVED lines=14> */
[----:B----4-:R-:W-:Y:S04]  /*375e0*/  LDGSTS.E [R53+0x3a300], desc[UR58][R134.64], P6 ;  /* 0x3a30000086357fae */ /* 0x010fe8000b12187a */
        /* <DEDUP_REMOVED lines=11> */
[----:B------:R1:W-:Y:S02]  /*376a0*/  LDGSTS.E [R244+0x400], desc[UR58][R42.64], P1 ;  /* 0x004000002af47fae */ /* 0x0003e4000892187a */
[----:B-1----:R-:W-:-:S02]  /*376b0*/  IMAD.WIDE R42, R50, 0x4, R42 ;  /* 0x00000004322a7825 */ /* 0x002fc400078e022a */
[----:B------:R1:W-:Y:S04]  /*376c0*/  LDGSTS.E [R244+0x500], desc[UR58][R40.64], P6 ;  /* 0x0050000028f47fae */ /* 0x0003e8000b12187a */
[----:B------:R-:W-:Y:S04]  /*376d0*/  STL.64 [R1+0x5220], R42 ;  /* 0x0052202a01007387 */ /* 0x000fe80000100a00 */
[----:B------:R-:W-:Y:S01]  /*376e0*/  LDGSTS.E [R244+0x1400], desc[UR58][R246.64], P1 ;  /* 0x01400000f6f47fae */ /* 0x000fe2000892187a */
[----:B-1----:R-:W-:-:S03]  /*376f0*/  IMAD.WIDE R40, R50, 0x4, R40 ;  /* 0x0000000432287825 */ /* 0x002fc600078e0228 */
[----:B------:R-:W-:Y:S04]  /*37700*/  LDGSTS.E [R244+0x1500], desc[UR58][R242.64], P6 ;  /* 0x01500000f2f47fae */ /* 0x000fe8000b12187a */
[----:B------:R-:W-:Y:S04]  /*37710*/  STL.64 [R1+0x5228], R40 ;  /* 0x0052282801007387 */ /* 0x000fe80000100a00 */
        /* <DEDUP_REMOVED lines=29> */
[----:B------:R-:W3:Y:S04]  /*378f0*/  LDL.64 R148, [R1+0x15f0] ;  /* 0x0015f00001947983 */ /* 0x000ee80000100a00 */
[----:B----4-:R-:W-:Y:S04]  /*37900*/  LDGSTS.E [R244+0x4500], desc[UR58][R134.64], P6 ;  /* 0x0450000086f47fae */ /* 0x010fe8000b12187a */
        /* <DEDUP_REMOVED lines=13> */
[----:B------:R-:W-:Y:S04]  /*379e0*/  LDGSTS.E [R244+0x8500], desc[UR58][R156.64], P6 ;  /* 0x085000009cf47fae */ /* 0x000fe8000b12187a */
[----:B------:R-:W-:Y:S04]  /*379f0*/  LDGSTS.E [R244+0x9400], desc[UR58][R144.64], P1 ;  /* 0x0940000090f47fae */ /* 0x000fe8000892187a */
[----:B------:R-:W3:Y:S04]  /*37a00*/  LDL.64 R148, [R1+0x2048] ;  /* 0x0020480001947983 */ /* 0x000ee80000100a00 */
        /* <DEDUP_REMOVED lines=16> */
[----:B----4-:R-:W-:Y:S04]  /*37b10*/  LDGSTS.E [R244+0x11500], desc[UR58][R134.64], P6 ;  /* 0x1150000086f47fae */ /* 0x010fe8000b12187a */
[----:B------:R-:W4:Y:S04]  /*37b20*/  LDL.64 R158, [R1+0x21d0] ;  /* 0x0021d000019e7983 */ /* 0x000f280000100a00 */
        /* <DEDUP_REMOVED lines=59> */
[----:B------:R-:W2:Y:S04]  /*37ee0*/  LDL.64 R184, [R1+0x1030] ;  /* 0x0010300001b87983 */ /* 0x000ea80000100a00 */
[----:B------:R-:W-:Y:S04]  /*37ef0*/  LDGSTS.E [R244+0x20500], desc[UR58][R242.64], P6 ;  /* 0x20500000f2f47fae */ /* 0x000fe8000b12187a */
[----:B---3--:R-:W-:Y:S04]  /*37f00*/  LDGSTS.E [R244+0x21400], desc[UR58][R148.64], P1 ;  /* 0x2140000094f47fae */ /* 0x008fe8000892187a */
[----:B------:R-:W3:Y:S04]  /*37f10*/  LDL.64 R156, [R1+0x1010] ;  /* 0x00101000019c7983 */ /* 0x000ee80000100a00 */
[----:B------:R-:W3:Y:S04]  /*37f20*/  LDL.64 R242, [R1+0x2e18] ;  /* 0x002e180001f27983 */ /* 0x000ee80000100a00 */
[----:B------:R-:W3:Y:S04]  /*37f30*/  LDL.64 R148, [R1+0x1028] ;  /* 0x0010280001947983 */ /* 0x000ee80000100a00 */
[----:B----4-:R-:W-:Y:S04]  /*37f40*/  LDGSTS.E [R244+0x21500], desc[UR58][R134.64], P6 ;  /* 0x2150000086f47fae */ /* 0x010fe8000b12187a */
[----:B------:R-:W-:Y:S04]  /*37f50*/  LDGSTS.E [R244+0x22400], desc[UR58][R186.64], P1 ;  /* 0x22400000baf47fae */ /* 0x000fe8000892187a */
[----:B------:R-:W4:Y:S04]  /*37f60*/  LDL.64 R144, [R1+0x2e30] ;  /* 0x002e300001907983 */ /* 0x000f280000100a00 */
[----:B------:R-:W4:Y:S04]  /*37f70*/  LDL.64 R134, [R1+0x1020] ;  /* 0x0010200001867983 */ /* 0x000f280000100a00 */
[----:B------:R-:W4:Y:S04]  /*37f80*/  LDL.64 R142, [R1+0x1008] ;  /* 0x00100800018e7983 */ /* 0x000f280000100a00 */
[----:B------:R-:W4:Y:S04]  /*37f90*/  LDL.64 R130, [R1+0x2e38] ;  /* 0x002e380001827983 */ /* 0x000f280000100a00 */
[----:B------:R-:W-:Y:S04]  /*37fa0*/  LDGSTS.E [R244+0x22500], desc[UR58][R150.64], P6 ;  /* 0x2250000096f47fae */ /* 0x000fe8000b12187a */
[----:B------:R-:W4:Y:S04]  /*37fb0*/  LDL.64 R128, [R1+0x1000] ;  /* 0x0010000001807983 */ /* 0x000f280000100a00 */
[----:B------:R-:W4:Y:S04]  /*37fc0*/  LDL.64 R114, [R1+0x2e40] ;  /* 0x002e400001727983 */ /* 0x000f280000100a00 */
        /* <DEDUP_REMOVED lines=16> */
[----:B------:R-:W-:Y:S04]  /*380d0*/  LDGSTS.E [R244+0x24400], desc[UR58][R170.64], P1 ;  /* 0x24400000aaf47fae */ /* 0x000fe8000892187a */
[----:B------:R-:W2:Y:S04]  /*380e0*/  LDL.64 R184, [R1+0xfd8] ;  /* 0x000fd80001b87983 */ /* 0x000ea80000100a00 */
[----:B------:R-:W2:Y:S04]  /*380f0*/  LDL.64 R170, [R1+0x25f8] ;  /* 0x0025f80001aa7983 */ /* 0x000ea80000100a00 */
[----:B---3--:R-:W-:Y:S04]  /*38100*/  LDGSTS.E [R244+0x24500], desc[UR58][R148.64], P6 ;  /* 0x2450000094f47fae */ /* 0x008fe8000b12187a */
[----:B------:R-:W-:Y:S04]  /*38110*/  LDGSTS.E [R244+0x25400], desc[UR58][R242.64], P1 ;  /* 0x25400000f2f47fae */ /* 0x000fe8000892187a */
        /* <DEDUP_REMOVED lines=57> */
[----:B------:R-:W-:Y:S04]  /*384b0*/  LDGSTS.E [R244+0x33500], desc[UR58][R170.64], P6 ;  /* 0x33500000aaf47fae */ /* 0x000fe8000b12187a */
[----:B------:R-:W4:Y:S04]  /*384c0*/  LDL.LU.64 R38, [R1+0x13b8] ;  /* 0x0013b80001267983 */ /* 0x000f280000300a00 */
[----:B------:R-:W-:Y:S04]  /*384d0*/  LDGSTS.E [R244+0x34400], desc[UR58][R186.64], P1 ;  /* 0x34400000baf47fae */ /* 0x000fe8000892187a */
[----:B------:R-:W4:Y:S04]  /*384e0*/  LDL.LU.64 R186, [R1+0xf98] ;  /* 0x000f980001ba7983 */ /* 0x000f280000300a00 */
[----:B--2---:R-:W-:Y:S04]  /*384f0*/  LDGSTS.E [R244+0x34500], desc[UR58][R184.64], P6 ;  /* 0x34500000b8f47fae */ /* 0x004fe8000b12187a */
[----:B------:R-:W2:Y:S04]  /*38500*/  LDL.64 R184, [R1+0x1400] ;  /* 0x0014000001b87983 */ /* 0x000ea80000100a00 */
[----:B---3--:R-:W-:Y:S04]  /*38510*/  LDGSTS.E [R244+0x35400], desc[UR58][R148.64], P1 ;  /* 0x3540000094f47fae */ /* 0x008fe8000892187a */
        /* <DEDUP_REMOVED lines=23> */
[----:B------:R1:W-:Y:S04]  /*38690*/  LDGSTS.E [R52+0x600], desc[UR58][R38.64], P1 ;  /* 0x0060000026347fae */ /* 0x0003e8000892187a */
[----:B------:R-:W4:Y:S01]  /*386a0*/  LDL.64 R150, [R1+0xf88] ;  /* 0x000f880001967983 */ /* 0x000f220000100a00 */
[----:B-1----:R-:W-:-:S04]  /*386b0*/  IMAD.WIDE R38, R50, 0x4, R38 ;  /* 0x0000000432267825 */ /* 0x002fc800078e0226 */
[C---:B------:R-:W-:Y:S01]  /*386c0*/  IMAD.WIDE R242, R50.reuse, 0x4, R186 ;  /* 0x0000000432f27825 */ /* 0x040fe200078e02ba */
[----:B------:R-:W-:Y:S04]  /*386d0*/  LDGSTS.E [R52+0x700], desc[UR58][R186.64], P6 ;  /* 0x00700000ba347fae */ /* 0x000fe8000b12187a */
[----:B------:R-:W-:Y:S04]  /*386e0*/  STL.64 [R1+0x5230], R38 ;  /* 0x0052302601007387 */ /* 0x000fe80000100a00 */
[----:B------:R-:W-:Y:S04]  /*386f0*/  STL.64 [R1+0x5238], R242 ;  /* 0x005238f201007387 */ /* 0x000fe80000100a00 */
        /* <DEDUP_REMOVED lines=62> */
[----:B--2---:R-:W-:Y:S04]  /*38ae0*/  LDGSTS.E [R52+0x10700], desc[UR58][R184.64], P6 ;  /* 0x10700000b8347fae */ /* 0x004fe8000b12187a */
[----:B------:R-:W-:Y:S04]  /*38af0*/  LDGSTS.E [R52+0x11600], desc[UR58][R150.64], P1 ;  /* 0x1160000096347fae */ /* 0x000fe8000892187a */
[----:B------:R-:W2:Y:S04]  /*38b00*/  LDL.64 R202, [R1+0x1fe0] ;  /* 0x001fe00001ca7983 */ /* 0x000ea80000100a00 */
        /* <DEDUP_REMOVED lines=26> */
[----:B---3--:R-:W-:Y:S04]  /*38cb0*/  LDGSTS.E [R52+0x11700], desc[UR58][R148.64], P6 ;  /* 0x1170000094347fae */ /* 0x008fe8000b12187a */
[----:B------:R-:W3:Y:S04]  /*38cc0*/  LDL.64 R148, [R1+0xf40] ;  /* 0x000f400001947983 */ /* 0x000ee80000100a00 */
[----:B----4-:R-:W-:Y:S04]  /*38cd0*/  LDGSTS.E [R52+0x12600], desc[UR58][R134.64], P1 ;  /* 0x1260000086347fae */ /* 0x010fe8000892187a */
[----:B------:R-:W4:Y:S04]  /*38ce0*/  LDL.64 R134, [R1+0x2660] ;  /* 0x0026600001867983 */ /* 0x000f280000100a00 */
[----:B--2---:R-:W-:Y:S04]  /*38cf0*/  LDGSTS.E [R52+0x12700], desc[UR58][R150.64], P6 ;  /* 0x1270000096347fae */ /* 0x004fe8000b12187a */
[----:B------:R-:W-:Y:S04]  /*38d00*/  LDGSTS.E [R52+0x13600], desc[UR58][R202.64], P1 ;  /* 0x13600000ca347fae */ /* 0x000fe8000892187a */
[----:B------:R-:W2:Y:S04]  /*38d10*/  LDL.64 R150, [R1+0x2dc0] ;  /* 0x002dc00001967983 */ /* 0x000ea80000100a00 */
[----:B------:R-:W2:Y:S04]  /*38d20*/  LDL.64 R202, [R1+0xf08] ;  /* 0x000f080001ca7983 */ /* 0x000ea80000100a00 */
[----:B---3--:R-:W-:Y:S04]  /*38d30*/  LDGSTS.E [R52+0x13700], desc[UR58][R148.64], P6 ;  /* 0x1370000094347fae */ /* 0x008fe8000b12187a */
        /* <DEDUP_REMOVED lines=24> */
[----:B------:R-:W3:Y:S04]  /*38ec0*/  LDL.64 R148, [R1+0x2670] ;  /* 0x0026700001947983 */ /* 0x000ee80000100a00 */
[----:B------:R-:W-:Y:S04]  /*38ed0*/  LDGSTS.E [R52+0x20600], desc[UR58][R184.64], P1 ;  /* 0x20600000b8347fae */ /* 0x000fe8000892187a */
[----:B----4-:R-:W-:Y:S04]  /*38ee0*/  LDGSTS.E [R52+0x20700], desc[UR58][R134.64], P6 ;  /* 0x2070000086347fae */ /* 0x010fe8000b12187a */
[----:B------:R-:W4:Y:S04]  /*38ef0*/  LDL.64 R200, [R1+0xf00] ;  /* 0x000f000001c87983 */ /* 0x000f280000100a00 */
[----:B------:R-:W4:Y:S04]  /*38f00*/  LDL.64 R14, [R1+0x2e90] ;  /* 0x002e9000010e7983 */ /* 0x000f280000100a00 */
[----:B------:R-:W4:Y:S04]  /*38f10*/  LDL.64 R134, [R1+0x2d98] ;  /* 0x002d980001867983 */ /* 0x000f280000100a00 */
[----:B--2---:R-:W-:Y:S04]  /*38f20*/  LDGSTS.E [R52+0x21600], desc[UR58][R150.64], P1 ;  /* 0x2160000096347fae */ /* 0x004fe8000892187a */
        /* <DEDUP_REMOVED lines=27> */
[----:B------:R-:W-:Y:S04]  /*390e0*/  LDGSTS.E [R52+0x22700], desc[UR58][R202.64], P6 ;  /* 0x22700000ca347fae */ /* 0x000fe8000b12187a */
        /* <DEDUP_REMOVED lines=59> */
[----:B------:R-:W2:Y:S04]  /*394a0*/  LDL.64 R150, [R1+0xb60] ;  /* 0x000b600001967983 */ /* 0x000ea80000100a00 */
[----:B---3--:R-:W-:Y:S04]  /*394b0*/  LDGSTS.E [R52+0x31700], desc[UR58][R148.64], P6 ;  /* 0x3170000094347fae */ /* 0x008fe8000b12187a */
[----:B------:R-:W-:Y:S04]  /*394c0*/  LDGSTS.E [R52+0x32600], desc[UR58][R202.64], P1 ;  /* 0x32600000ca347fae */ /* 0x000fe8000892187a */
[----:B------:R-:W3:Y:S04]  /*394d0*/  LDL.LU.64 R148, [R1+0x13c0] ;  /* 0x0013c00001947983 */ /* 0x000ee80000300a00 */
[----:B----4-:R-:W-:Y:S04]  /*394e0*/  LDGSTS.E [R52+0x32700], desc[UR58][R134.64], P6 ;  /* 0x3270000086347fae */ /* 0x010fe8000b12187a */
[----:B------:R-:W-:Y:S04]  /*394f0*/  LDGSTS.E [R52+0x33600], desc[UR58][R200.64], P1 ;  /* 0x33600000c8347fae */ /* 0x000fe8000892187a */
[----:B------:R-:W-:Y:S04]  /*39500*/  LDGSTS.E [R52+0x33700], desc[UR58][R14.64], P6 ;  /* 0x337000000e347fae */ /* 0x000fe8000b12187a */
[----:B------:R-:W4:Y:S04]  /*39510*/  LDL.LU.64 R134, [R1+0xe88] ;  /* 0x000e880001867983 */ /* 0x000f280000300a00 */
        /* <DEDUP_REMOVED lines=21> */
[----:B------:R-:W-:Y:S04]  /*39670*/  STL.64 [R1+0x5240], R52 ;  /* 0x0052403401007387 */ /* 0x000fe80000100a00 */
[----:B------:R-:W-:Y:S04]  /*39680*/  LDGSTS.E [R52+0x3e700], desc[UR58][R186.64], P6 ;  /* 0x3e700000ba347fae */ /* 0x000fe8000b12187a */
[----:B------:R-:W-:Y:S04]  /*39690*/  LDGSTS.E [R52+0x3f600], desc[UR58][R184.64], P1 ;  /* 0x3f600000b8347fae */ /* 0x000fe8000892187a */
[----:B--2---:R-:W-:Y:S01]  /*396a0*/  LDGSTS.E [R52+0x3f700], desc[UR58][R150.64], P6 ;  /* 0x3f70000096347fae */ /* 0x004fe2000b12187a */
[----:B---3--:R-:W-:-:S03]  /*396b0*/  IMAD.WIDE R246, R50, 0x4, R148 ;  /* 0x0000000432f67825 */ /* 0x008fc600078e0294 */
[----:B------:R-:W-:Y:S04]  /*396c0*/  LDGSTS.E [R245+0x800], desc[UR58][R148.64], P1 ;  /* 0x0080000094f57fae */ /* 0x000fe8000892187a */
[----:B------:R1:W-:Y:S04]  /*396d0*/  STL.64 [R1+0x5248], R246 ;  /* 0x005248f601007387 */ /* 0x0003e80000100a00 */
[----:B------:R-:W2:Y:S04]  /*396e0*/  LDL.64 R176, [R1+0x1408] ;  /* 0x0014080001b07983 */ /* 0x000ea80000100a00 */
[----:B------:R-:W3:Y:S01]  /*396f0*/  LDL.64 R174, [R1+0xe80] ;  /* 0x000e800001ae7983 */ /* 0x000ee20000100a00 */
[----:B----4-:R-:W-:-:S03]  /*39700*/  IMAD.WIDE R2, R50, 0x4, R134 ;  /* 0x0000000432027825 */ /* 0x010fc600078e0286 */
[----:B------:R-:W-:Y:S04]  /*39710*/  LDGSTS.E [R245+0x900], desc[UR58][R134.64], P6 ;  /* 0x0090000086f57fae */ /* 0x000fe8000b12187a */
[----:B------:R4:W-:Y:S04]  /*39720*/  STL.64 [R1+0x170], R2 ;  /* 0x0001700201007387 */ /* 0x0009e80000100a00 */
        /* <DEDUP_REMOVED lines=24> */
[----:B-1----:R-:W4:Y:S04]  /*398b0*/  LDL.LU.64 R246, [R1+0x2bd8] ;  /* 0x002bd80001f67983 */ /* 0x002f280000300a00 */
[----:B------:R-:W4:Y:S04]  /*398c0*/  LDL.LU.64 R52, [R1+0xad8] ;  /* 0x000ad80001347983 */ /* 0x000f280000300a00 */
        /* <DEDUP_REMOVED lines=158> */
[----:B------:R-:W-:Y:S04]  /*3a2b0*/  LDGSTS.E [R245+0x1f800], desc[UR58][R190.64], P1 ;  /* 0x1f800000bef57fae */ /* 0x000fe8000892187a */
[----:B------:R-:W-:Y:S04]  /*3a2c0*/  LDGSTS.E [R245+0x1f900], desc[UR58][R188.64], P6 ;  /* 0x1f900000bcf57fae */ /* 0x000fe8000b12187a */
[----:B--2---:R-:W-:Y:S04]  /*3a2d0*/  LDGSTS.E [R245+0x20800], desc[UR58][R176.64], P1 ;  /* 0x20800000b0f57fae */ /* 0x004fe8000892187a */
[----:B---3--:R-:W-:Y:S04]  /*3a2e0*/  LDGSTS.E [R245+0x20900], desc[UR58][R174.64], P6 ;  /* 0x20900000aef57fae */ /* 0x008fe8000b12187a */
[----:B----4-:R-:W-:Y:S04]  /*3a2f0*/  LDGSTS.E [R245+0x21800], desc[UR58][R162.64], P1 ;  /* 0x21800000a2f57fae */ /* 0x010fe8000892187a */
        /* <DEDUP_REMOVED lines=23> */
[----:B------:R-:W2:Y:S04]  /*3a470*/  LDL.LU.64 R148, [R1+0x13c8] ;  /* 0x0013c80001947983 */ /* 0x000ea80000300a00 */
[----:B------:R-:W-:Y:S04]  /*3a480*/  LDGSTS.E [R245+0x2d800], desc[UR58][R246.64], P1 ;  /* 0x2d800000f6f57fae */ /* 0x000fe8000892187a */
[----:B------:R-:W3:Y:S04]  /*3a490*/  LDL.LU.64 R134, [R1+0xa88] ;  /* 0x000a880001867983 */ /* 0x000ee80000300a00 */
        /* <DEDUP_REMOVED lines=27> */
[----:B------:R-:W-:Y:S04]  /*3a650*/  LDGSTS.E [R245+0x2d900], desc[UR58][R52.64], P6 ;  /* 0x2d90000034f57fae */ /* 0x000fe8000b12187a */
        /* <DEDUP_REMOVED lines=14> */
[----:B------:R1:W-:Y:S04]  /*3a740*/  STL.64 [R1+0x5360], R16 ;  /* 0x0053601001007387 */ /* 0x0003e80000100a00 */
        /* <DEDUP_REMOVED lines=28> */
[----:B------:R-:W-:Y:S01]  /*3a910*/  LDGSTS.E [R245+0x3d900], desc[UR58][R172.64], P6 ;  /* 0x3d900000acf57fae */ /* 0x000fe2000b12187a */
[----:B--2---:R-:W-:-:S03]  /*3a920*/  IMAD.WIDE R4, R50, 0x4, R148 ;  /* 0x0000000432047825 */ /* 0x004fc600078e0294 */
[----:B------:R-:W-:Y:S04]  /*3a930*/  LDGSTS.E [R245+0x3e800], desc[UR58][R16.64], P1 ;  /* 0x3e80000010f57fae */ /* 0x000fe8000892187a */
[----:B------:R2:W-:Y:S04]  /*3a940*/  STL.64 [R1+0x180], R4 ;  /* 0x0001800401007387 */ /* 0x0005e80000100a00 */
[----:B------:R-:W2:Y:S04]  /*3a950*/  LDL.64 R184, [R1+0x1410] ;  /* 0x0014100001b87983 */ /* 0x000ea80000100a00 */
[----:B------:R-:W2:Y:S01]  /*3a960*/  LDL.64 R150, [R1+0xa70] ;  /* 0x000a700001967983 */ /* 0x000ea20000100a00 */
[----:B---3--:R-:W-:-:S03]  /*3a970*/  IMAD.WIDE R2, R50, 0x4, R134 ;  /* 0x0000000432027825 */ /* 0x008fc600078e0286 */
[----:B------:R-:W-:Y:S04]  /*3a980*/  LDGSTS.E [R245+0x3e900], desc[UR58][R14.64], P6 ;  /* 0x3e9000000ef57fae */ /* 0x000fe8000b12187a */
[----:B------:R-:W-:Y:S04]  /*3a990*/  LDGSTS.E [R245+0x3f800], desc[UR58][R74.64], P1 ;  /* 0x3f8000004af57fae */ /* 0x000fe8000892187a */
[----:B------:R-:W-:Y:S04]  /*3a9a0*/  LDGSTS.E [R245+0x3f900], desc[UR58][R86.64], P6 ;  /* 0x3f90000056f57fae */ /* 0x000fe8000b12187a */
[----:B------:R-:W-:Y:S04]  /*3a9b0*/  LDGSTS.E [R51+0xa00], desc[UR58][R148.64], P1 ;  /* 0x00a0000094337fae */ /* 0x000fe8000892187a */
[----:B------:R3:W-:Y:S04]  /*3a9c0*/  STL.64 [R1+0x420], R2 ;  /* 0x0004200201007387 */ /* 0x0007e80000100a00 */
[----:B------:R-:W-:Y:S04]  /*3a9d0*/  LDGSTS.E [R51+0xb00], desc[UR58][R134.64], P6 ;  /* 0x00b0000086337fae */ /* 0x000fe8000b12187a */
[----:B------:R-:W3:Y:S04]  /*3a9e0*/  LDL.64 R148, [R1+0x1458] ;  /* 0x0014580001947983 */ /* 0x000ee80000100a00 */
[----:B------:R-:W3:Y:S04]  /*3a9f0*/  LDL.64 R134, [R1+0xa38] ;  /* 0x000a380001867983 */ /* 0x000ee80000100a00 */
[----:B-1----:R-:W3:Y:S04]  /*3aa00*/  LDL.LU.64 R16, [R1+0x2db0] ;  /* 0x002db00001107983 */ /* 0x002ee80000300a00 */
[----:B------:R-:W3:Y:S04]  /*3aa10*/  LDL.LU.64 R172, [R1+0x750] ;  /* 0x0007500001ac7983 */ /* 0x000ee80000300a00 */
[----:B----4-:R-:W4:Y:S04]  /*3aa20*/  LDL.LU.64 R86, [R1+0x2d68] ;  /* 0x002d680001567983 */ /* 0x010f280000300a00 */
        /* <DEDUP_REMOVED lines=87> */
[----:B------:R-:W-:Y:S04]  /*3afa0*/  LDGSTS.E [R51+0x2b00], desc[UR58][R134.64], P6 ;  /* 0x02b0000086337fae */ /* 0x000fe8000b12187a */
[----:B------:R-:W3:Y:S04]  /*3afb0*/  LDL.64 R148, [R1+0x8e8] ;  /* 0x0008e80001947983 */ /* 0x000ee80000100a00 */
[----:B------:R-:W3:Y:S04]  /*3afc0*/  LDL.64 R134, [R1+0x1f08] ;  /* 0x001f080001867983 */ /* 0x000ee80000100a00 */
[----:B----4-:R-:W-:Y:S04]  /*3afd0*/  LDGSTS.E [R51+0x3a00], desc[UR58][R140.64], P1 ;  /* 0x03a000008c337fae */ /* 0x010fe8000892187a */
        /* <DEDUP_REMOVED lines=27> */
[----:B------:R-:W4:Y:S04]  /*3b190*/  LDL.64 R150, [R1+0x1f80] ;  /* 0x001f800001967983 */ /* 0x000f280000100a00 */
[----:B------:R-:W-:Y:S04]  /*3b1a0*/  LDGSTS.E [R51+0xfb00], desc[UR58][R230.64], P6 ;  /* 0x0fb00000e6337fae */ /* 0x000fe8000b12187a */
[----:B---3--:R-:W-:Y:S04]  /*3b1b0*/  LDGSTS.E [R51+0x10a00], desc[UR58][R186.64], P1 ;  /* 0x10a00000ba337fae */ /* 0x008fe8000892187a */
[----:B------:R-:W-:Y:S04]  /*3b1c0*/  LDGSTS.E [R51+0x10b00], desc[UR58][R148.64], P6 ;  /* 0x10b0000094337fae */ /* 0x000fe8000b12187a */
        /* <DEDUP_REMOVED lines=26> */
[----:B--2---:R-:W-:Y:S04]  /*3b370*/  LDGSTS.E [R51+0x11b00], desc[UR58][R184.64], P6 ;  /* 0x11b00000b8337fae */ /* 0x004fe8000b12187a */
[----:B----4-:R-:W-:Y:S04]  /*3b380*/  LDGSTS.E [R51+0x12a00], desc[UR58][R150.64], P1 ;  /* 0x12a0000096337fae */ /* 0x010fe8000892187a */
        /* <DEDUP_REMOVED lines=31> */
[----:B------:R-:W-:Y:S04]  /*3b580*/  STL.64 [R1+0x53f0], R16 ;  /* 0x0053f01001007387 */ /* 0x000fe80000100a00 */
[----:B------:R-:W-:Y:S04]  /*3b590*/  STL.64 [R1+0x53f8], R172 ;  /* 0x0053f8ac01007387 */ /* 0x000fe80000100a00 */
[----:B--2---:R-:W-:Y:S04]  /*3b5a0*/  LDGSTS.E [R51+0x20a00], desc[UR58][R184.64], P1 ;  /* 0x20a00000b8337fae */ /* 0x004fe8000892187a */
[----:B----4-:R-:W-:Y:S04]  /*3b5b0*/  LDGSTS.E [R51+0x20b00], desc[UR58][R150.64], P6 ;  /* 0x20b0000096337fae */ /* 0x010fe8000b12187a */
[----:B------:R-:W-:Y:S04]  /*3b5c0*/  LDGSTS.E [R51+0x21a00], desc[UR58][R16.64], P1 ;  /* 0x21a0000010337fae */ /* 0x000fe8000892187a */
[----:B------:R-:W-:Y:S04]  /*3b5d0*/  LDGSTS.E [R51+0x21b00], desc[UR58][R172.64], P6 ;  /* 0x21b00000ac337fae */ /* 0x000fe8000b12187a */
[----:B---3--:R-:W-:Y:S04]  /*3b5e0*/  LDGSTS.E [R51+0x22a00], desc[UR58][R148.64], P1 ;  /* 0x22a0000094337fae */ /* 0x008fe8000892187a */
[----:B------:R-:W-:Y:S04]  /*3b5f0*/  LDGSTS.E [R51+0x22b00], desc[UR58][R134.64], P6 ;  /* 0x22b0000086337fae */ /* 0x000fe8000b12187a */
[----:B------:R-:W-:Y:S04]  /*3b600*/  LDGSTS.E [R51+0x23a00], desc[UR58][R86.64], P1 ;  /* 0x23a0000056337fae */ /* 0x000fe8000892187a */
[----:B------:R-:W2:Y:S04]  /*3b610*/  LDL.LU.64 R148, [R1+0x13d8] ;  /* 0x0013d80001947983 */ /* 0x000ea80000300a00 */
[----:B------:R-:W3:Y:S04]  /*3b620*/  LDL.LU.64 R134, [R1+0xa80] ;  /* 0x000a800001867983 */ /* 0x000ee80000300a00 */
        /* <DEDUP_REMOVED lines=96> */
[----:B------:R-:W-:Y:S01]  /*3bc30*/  STL.64 [R1+0x5520], R164 ;  /* 0x005520a401007387 */ /* 0x000fe20000100a00 */
[----:B--2---:R-:W-:-:S03]  /*3bc40*/  IMAD.WIDE R4, R50, 0x4, R148 ;  /* 0x0000000432047825 */ /* 0x004fc600078e0294 */
        /* <DEDUP_REMOVED lines=12> */
[----:B---3--:R-:W-:-:S03]  /*3bd10*/  IMAD.WIDE R2, R50, 0x4, R134 ;  /* 0x0000000432027825 */ /* 0x008fc600078e0286 */
        /* <DEDUP_REMOVED lines=10> */
[----:B-1----:R-:W2:Y:S04]  /*3bdc0*/  LDL.64 R50, [R1+0x1460] ;  /* 0x0014600001327983 */ /* 0x002ea80000100a00 */
[----:B------:R1:W-:Y:S04]  /*3bdd0*/  STL.64 [R1+0xf98], R2 ;  /* 0x000f980201007387 */ /* 0x0003e80000100a00 */
[----:B--2---:R2:W-:Y:S04]  /*3bde0*/  STL.64 [R1+0x5600], R50 ;  /* 0x0056003201007387 */ /* 0x0045e80000100a00 */
[----:B-1----:R-:W3:Y:S04]  /*3bdf0*/  LDL.64 R2, [R1+0xa30] ;  /* 0x000a300001027983 */ /* 0x002ee80000100a00 */
[----:B------:R-:W4:Y:S04]  /*3be00*/  LDL.64 R152, [R1+0x14e8] ;  /* 0x0014e80001987983 */ /* 0x000f280000100a00 */
[----:B--2---:R-:W2:Y:S04]  /*3be10*/  LDL.64 R50, [R1+0x1418] ;  /* 0x0014180001327983 */ /* 0x004ea80000100a00 */
[----:B------:R-:W4:Y:S04]  /*3be20*/  LDL.64 R24, [R1+0xa00] ;  /* 0x000a000001187983 */ /* 0x000f280000100a00 */
[----:B------:R-:W4:Y:S04]  /*3be30*/  LDL.64 R104, [R1+0x1578] ;  /* 0x0015780001687983 */ /* 0x000f280000100a00 */
[----:B------:R-:W4:Y:S04]  /*3be40*/  LDL.64 R64, [R1+0x9d0] ;  /* 0x0009d00001407983 */ /* 0x000f280000100a00 */
[----:B------:R-:W4:Y:S04]  /*3be50*/  LDL.64 R46, [R1+0x1610] ;  /* 0x00161000012e7983 */ /* 0x000f280000100a00 */
[----:B------:R-:W4:Y:S04]  /*3be60*/  LDL.64 R70, [R1+0x9a0] ;  /* 0x0009a00001467983 */ /* 0x000f280000100a00 */
[----:B------:R-:W3:Y:S04]  /*3be70*/  LDL.LU.64 R192, [R1+0xa68] ;  /* 0x000a680001c07983 */ /* 0x000ee80000300a00 */
        /* <DEDUP_REMOVED lines=116> */
[----:B--2---:R-:W-:Y:S04]  /*3c5c0*/  LDGSTS.E [R0+0x1c00], desc[UR58][R50.64], P1 ;  /* 0x01c0000032007fae */ /* 0x004fe8000892187a */
[----:B---3--:R-:W-:Y:S04]  /*3c5d0*/  LDGSTS.E [R0+0x1d00], desc[UR58][R192.64], P6 ;  /* 0x01d00000c0007fae */ /* 0x008fe8000b12187a */
[----:B------:R-:W2:Y:S04]  /*3c5e0*/  LDL.LU.64 R50, [R1+0x5600] ;  /* 0x0056000001327983 */ /* 0x000ea80000300a00 */
[----:B--2---:R-:W-:Y:S04]  /*3c5f0*/  LDGSTS.E [R0+0x2c00], desc[UR58][R50.64], P1 ;  /* 0x02c0000032007fae */ /* 0x004fe8000892187a */
[----:B------:R-:W-:Y:S04]  /*3c600*/  LDGSTS.E [R0+0x2d00], desc[UR58][R2.64], P6 ;  /* 0x02d0000002007fae */ /* 0x000fe8000b12187a */
[----:B----4-:R-:W-:Y:S04]  /*3c610*/  LDGSTS.E [R0+0x3c00], desc[UR58][R180.64], P1 ;  /* 0x03c00000b4007fae */ /* 0x010fe8000892187a */
[----:B------:R-:W-:Y:S04]  /*3c620*/  LDGSTS.E [R0+0x3d00], desc[UR58][R66.64], P6 ;  /* 0x03d0000042007fae */ /* 0x000fe8000b12187a */
[----:B------:R-:W-:Y:S04]  /*3c630*/  LDGSTS.E [R0+0x4c00], desc[UR58][R152.64], P1 ;  /* 0x04c0000098007fae */ /* 0x000fe8000892187a */
[----:B------:R-:W-:Y:S04]  /*3c640*/  LDGSTS.E [R0+0x4d00], desc[UR58][R24.64], P6 ;  /* 0x04d0000018007fae */ /* 0x000fe8000b12187a */
[----:B------:R-:W2:Y:S04]  /*3c650*/  LDL.LU.64 R50, [R1+0x55f8] ;  /* 0x0055f80001327983 */ /* 0x000ea80000300a00 */
[----:B------:R-:W-:Y:S04]  /*3c660*/  LDGSTS.E [R0+0x5c00], desc[UR58][R10.64], P1 ;  /* 0x05c000000a007fae */ /* 0x000fe8000892187a */
[----:B------:R-:W3:Y:S04]  /*3c670*/  LDL.LU.64 R2, [R1+0x55f0] ;  /* 0x0055f00001027983 */ /* 0x000ee80000300a00 */
        /* <DEDUP_REMOVED lines=15> */
[----:B------:R-:W4:Y:S04]  /*3c770*/  LDL.LU.64 R70, [R1+0xa78] ;  /* 0x000a780001467983 */ /* 0x000f280000300a00 */
[----:B------:R-:W4:Y:S04]  /*3c780*/  LDL.LU.64 R152, [R1+0x12c8] ;  /* 0x0012c80001987983 */ /* 0x000f280000300a00 */
        /* <DEDUP_REMOVED lines=10> */
[----:B------:R1:W-:Y:S04]  /*3c830*/  STL.64 [R1+0x5580], R166 ;  /* 0x005580a601007387 */ /* 0x0003e80000100a00 */
[----:B------:R-:W-:Y:S04]  /*3c840*/  LDGSTS.E [R0+0xac00], desc[UR58][R76.64], P1 ;  /* 0x0ac000004c007fae */ /* 0x000fe8000892187a */
[----:B------:R2:W-:Y:S04]  /*3c850*/  LDGSTS.E [R0+0xad00], desc[UR58][R58.64], P6 ;  /* 0x0ad000003a007fae */ /* 0x0005e8000b12187a */
[----:B-1----:R-:W4:Y:S04]  /*3c860*/  LDL.LU.64 R166, [R1+0x13f0] ;  /* 0x0013f00001a67983 */ /* 0x002f280000300a00 */
[----:B------:R1:W-:Y:S04]  /*3c870*/  STL.64 [R1+0x5588], R216 ;  /* 0x005588d801007387 */ /* 0x0003e80000100a00 */
[----:B------:R-:W-:Y:S04]  /*3c880*/  LDGSTS.E [R0+0xbc00], desc[UR58][R162.64], P1 ;  /* 0x0bc00000a2007fae */ /* 0x000fe8000892187a */
[----:B------:R-:W-:Y:S04]  /*3c890*/  LDGSTS.E [R0+0xbd00], desc[UR58][R202.64], P6 ;  /* 0x0bd00000ca007fae */ /* 0x000fe8000b12187a */
[----:B-1----:R-:W4:Y:S04]  /*3c8a0*/  LDL.LU.64 R216, [R1+0x13e8] ;  /* 0x0013e80001d87983 */ /* 0x002f280000300a00 */
[----:B------:R1:W-:Y:S04]  /*3c8b0*/  STL.64 [R1+0x5568], R76 ;  /* 0x0055684c01007387 */ /* 0x0003e80000100a00 */
[----:B------:R-:W-:Y:S04]  /*3c8c0*/  LDGSTS.E [R0+0xcc00], desc[UR58][R122.64], P1 ;  /* 0x0cc000007a007fae */ /* 0x000fe8000892187a */
[----:B------:R-:W-:Y:S04]  /*3c8d0*/  LDGSTS.E [R0+0xcd00], desc[UR58][R120.64], P6 ;  /* 0x0cd0000078007fae */ /* 0x000fe8000b12187a */
[----:B-1----:R-:W2:Y:S04]  /*3c8e0*/  LDL.LU.64 R76, [R1+0x13e0] ;  /* 0x0013e000014c7983 */ /* 0x002ea80000300a00 */
[----:B------:R-:W-:Y:S04]  /*3c8f0*/  LDGSTS.E [R0+0xdc00], desc[UR58][R236.64], P1 ;  /* 0x0dc00000ec007fae */ /* 0x000fe8000892187a */
[----:B------:R-:W-:Y:S04]  /*3c900*/  LDGSTS.E [R0+0xdd00], desc[UR58][R78.64], P6 ;  /* 0x0dd000004e007fae */ /* 0x000fe8000b12187a */
[----:B------:R1:W-:Y:S04]  /*3c910*/  LDGSTS.E [R0+0xec00], desc[UR58][R30.64], P1 ;  /* 0x0ec000001e007fae */ /* 0x0003e8000892187a */
        /* <DEDUP_REMOVED lines=92> */
[----:B------:R2:W-:Y:S04]  /*3cee0*/  STL.64 [R1+0x5570], R58 ;  /* 0x0055703a01007387 */ /* 0x0005e80000100a00 */
[----:B------:R-:W-:Y:S04]  /*3cef0*/  LDGSTS.E [R0+0x3cd00], desc[UR58][R168.64], P6 ;  /* 0x3cd00000a8007fae */ /* 0x000fe8000b12187a */
[----:B------:R-:W-:Y:S04]  /*3cf00*/  STL.64 [R1+0x5578], R162 ;  /* 0x005578a201007387 */ /* 0x000fe80000100a00 */
[----:B------:R-:W-:Y:S01]  /*3cf10*/  LDGSTS.E [R0+0x3dc00], desc[UR58][R148.64], P1 ;  /* 0x3dc0000094007fae */ /* 0x000fe2000892187a */
[----:B--2---:R-:W-:-:S03]  /*3cf20*/  IMAD.WIDE R58, R50, 0x4, R76 ;  /* 0x00000004323a7825 */ /* 0x004fc600078e024c */
        /* <DEDUP_REMOVED lines=11> */
[----:B---3--:R2:W-:Y:S04]  /*3cfe0*/  LDGSTS.E [R2+0xe00], desc[UR58][R76.64], P1 ;  /* 0x00e000004c027fae */ /* 0x0085e8000892187a */
[----:B----4-:R-:W-:Y:S01]  /*3cff0*/  LDGSTS.E [R2+0xf00], desc[UR58][R70.64], P6 ;  /* 0x00f0000046027fae */ /* 0x010fe2000b12187a */
[----:B-1----:R-:W-:-:S03]  /*3d000*/  IMAD.WIDE R30, R50, 0x4, R70 ;  /* 0x00000004321e7825 */ /* 0x002fc600078e0246 */
[----:B------:R1:W-:Y:S04]  /*3d010*/  STL.64 [R1+0x1710], R58 ;  /* 0x0017103a01007387 */ /* 0x0003e80000100a00 */
[----:B------:R-:W3:Y:S01]  /*3d020*/  LDL.LU.64 R70, [R1+0x1428] ;  /* 0x0014280001467983 */ /* 0x000ee20000300a00 */
[----:B--2---:R-:W-:-:S03]  /*3d030*/  IMAD.WIDE R76, R50, 0x4, R166 ;  /* 0x00000004324c7825 */ /* 0x004fc600078e02a6 */
[----:B------:R2:W-:Y:S01]  /*3d040*/  STL.64 [R1+0x1718], R30 ;  /* 0x0017181e01007387 */ /* 0x0005e20000100a00 */
[----:B-1----:R-:W-:-:S04]  /*3d050*/  IMAD.WIDE R58, R50, 0x4, R216 ;  /* 0x00000004323a7825 */ /* 0x002fc800078e02d8 */
[C---:B--2---:R-:W-:Y:S02]  /*3d060*/  IMAD.WIDE R30, R50.reuse, 0x4, R152 ;  /* 0x00000004321e7825 */ /* 0x044fe400078e0298 */
[----:B------:R-:W2:Y:S04]  /*3d070*/  LDL.LU.64 R152, [R1+0xa60] ;  /* 0x000a600001987983 */ /* 0x000ea80000300a00 */
[----:B------:R1:W-:Y:S04]  /*3d080*/  STL.64 [R1+0x1720], R58 ;  /* 0x0017203a01007387 */ /* 0x0003e80000100a00 */
[----:B------:R4:W-:Y:S04]  /*3d090*/  STL.64 [R1+0x1728], R30 ;  /* 0x0017281e01007387 */ /* 0x0009e80000100a00 */
[----:B------:R4:W-:Y:S01]  /*3d0a0*/  STL.64 [R1+0x1730], R76 ;  /* 0x0017304c01007387 */ /* 0x0009e20000100a00 */
[----:B-1----:R-:W-:-:S04]  /*3d0b0*/  IMAD.WIDE R58, R50, 0x4, R164 ;  /* 0x00000004323a7825 */ /* 0x002fc800078e02a4 */
[C---:B----4-:R-:W-:Y:S02]  /*3d0c0*/  IMAD.WIDE R30, R50.reuse, 0x4, R46 ;  /* 0x00000004321e7825 */ /* 0x050fe400078e022e */
[----:B------:R-:W4:Y:S02]  /*3d0d0*/  LDL.LU.64 R46, [R1+0x1430] ;  /* 0x00143000012e7983 */ /* 0x000f240000300a00 */
[C---:B------:R-:W-:Y:S02]  /*3d0e0*/  IMAD.WIDE R76, R50.reuse, 0x4, R224 ;  /* 0x00000004324c7825 */ /* 0x040fe400078e02e0 */
[----:B------:R1:W-:Y:S04]  /*3d0f0*/  STL.64 [R1+0x1738], R58 ;  /* 0x0017383a01007387 */ /* 0x0003e80000100a00 */
[----:B------:R1:W-:Y:S04]  /*3d100*/  STL.64 [R1+0x1740], R30 ;  /* 0x0017401e01007387 */ /* 0x0003e80000100a00 */
[----:B------:R-:W-:Y:S01]  /*3d110*/  STL.64 [R1+0x1748], R76 ;  /* 0x0017484c01007387 */ /* 0x000fe20000100a00 */
[----:B-1----:R-:W-:-:S04]  /*3d120*/  IMAD.WIDE R58, R50, 0x4, R178 ;  /* 0x00000004323a7825 */ /* 0x002fc800078e02b2 */
[C---:B------:R-:W-:Y:S02]  /*3d130*/  IMAD.WIDE R30, R50.reuse, 0x4, R64 ;  /* 0x00000004321e7825 */ /* 0x040fe400078e0240 */
[----:B------:R-:W4:Y:S04]  /*3d140*/  LDL.LU.64 R64, [R1+0x12f8] ;  /* 0x0012f80001407983 */ /* 0x000f280000300a00 */
[----:B------:R1:W-:Y:S04]  /*3d150*/  STL.64 [R1+0x1750], R58 ;  /* 0x0017503a01007387 */ /* 0x0003e80000100a00 */
[----:B------:R1:W-:Y:S02]  /*3d160*/  STL.64 [R1+0xf90], R30 ;  /* 0x000f901e01007387 */ /* 0x0003e40000100a00 */
[----:B-1----:R-:W-:-:S04]  /*3d170*/  IMAD.WIDE R58, R50, 0x4, R10 ;  /* 0x00000004323a7825 */ /* 0x002fc800078e020a */
[C---:B------:R-:W-:Y:S01]  /*3d180*/  IMAD.WIDE R30, R50.reuse, 0x4, R104 ;  /* 0x00000004321e7825 */ /* 0x040fe200078e0268 */
[----:B------:R1:W-:Y:S04]  /*3d190*/  STL.64 [R1+0x1758], R58 ;  /* 0x0017583a01007387 */ /* 0x0003e80000100a00 */
[----:B------:R-:W4:Y:S01]  /*3d1a0*/  LDL.LU.64 R104, [R1+0x1438] ;  /* 0x0014380001687983 */ /* 0x000f220000300a00 */
[----:B------:R-:W-:-:S05]  /*3d1b0*/  IMAD.WIDE R10, R50, 0x4, R66 ;  /* 0x00000004320a7825 */ /* 0x000fca00078e0242 */
[----:B------:R1:W-:Y:S02]  /*3d1c0*/  STL.64 [R1+0xe80], R10 ;  /* 0x000e800a01007387 */ /* 0x0003e40000100a00 */
[C---:B-1----:R-:W-:Y:S02]  /*3d1d0*/  IMAD.WIDE R58, R50.reuse, 0x4, R180 ;  /* 0x00000004323a7825 */ /* 0x042fe400078e02b4 */
[----:B------:R1:W-:Y:S02]  /*3d1e0*/  STL.64 [R1+0x1760], R30 ;  /* 0x0017601e01007387 */ /* 0x0003e40000100a00 */
[C---:B------:R-:W-:Y:S02]  /*3d1f0*/  IMAD.WIDE R10, R50.reuse, 0x4, R24 ;  /* 0x00000004320a7825 */ /* 0x040fe400078e0218 */
[----:B------:R-:W4:Y:S04]  /*3d200*/  LDL.LU.64 R24, [R1+0x1338] ;  /* 0x0013380001187983 */ /* 0x000f280000300a00 */
[----:B------:R1:W-:Y:S04]  /*3d210*/  STL.64 [R1+0x1768], R10 ;  /* 0x0017680a01007387 */ /* 0x0003e80000100a00 */
[----:B-1----:R-:W4:Y:S04]  /*3d220*/  LDL.LU.64 R30, [R1+0x1440] ;  /* 0x00144000011e7983 */ /* 0x002f280000300a00 */
[----:B------:R1:W-:Y:S01]  /*3d230*/  STL.64 [R1+0x1770], R58 ;  /* 0x0017703a01007387 */ /* 0x0003e20000100a00 */
[----:B------:R-:W-:-:S03]  /*3d240*/  IMAD.WIDE R10, R50, 0x4, R192 ;  /* 0x00000004320a7825 */ /* 0x000fc600078e02c0 */
[----:B------:R-:W4:Y:S04]  /*3d250*/  LDL.LU.64 R66, [R1+0x1138] ;  /* 0x0011380001427983 */ /* 0x000f280000300a00 */
[----:B------:R3:W-:Y:S04]  /*3d260*/  STL.64 [R1+0x1778], R10 ;  /* 0x0017780a01007387 */ /* 0x0007e80000100a00 */
[----:B------:R-:W4:Y:S04]  /*3d270*/  LDL.LU.64 R180, [R1+0x1448] ;  /* 0x0014480001b47983 */ /* 0x000f280000300a00 */
[----:B------:R-:W4:Y:S04]  /*3d280*/  LDL.LU.64 R78, [R1+0xf88] ;  /* 0x000f8800014e7983 */ /* 0x000f280000300a00 */
[----:B------:R-:W4:Y:S04]  /*3d290*/  LDL.LU.64 R236, [R1+0x1450] ;  /* 0x0014500001ec7983 */ /* 0x000f280000300a00 */
[----:B------:R-:W4:Y:S04]  /*3d2a0*/  LDL.LU.64 R120, [R1+0xe78] ;  /* 0x000e780001787983 */ /* 0x000f280000300a00 */
[----:B------:R-:W4:Y:S04]  /*3d2b0*/  LDL.LU.64 R122, [R1+0x1458] ;  /* 0x00145800017a7983 */ /* 0x000f280000300a00 */
[----:B------:R-:W4:Y:S04]  /*3d2c0*/  LDL.LU.64 R202, [R1+0xa38] ;  /* 0x000a380001ca7983 */ /* 0x000f280000300a00 */
[----:B------:R-:W4:Y:S04]  /*3d2d0*/  LDL.LU.64 R162, [R1+0x1460] ;  /* 0x0014600001a27983 */ /* 0x000f280000300a00 */
[----:B-1----:R-:W4:Y:S04]  /*3d2e0*/  LDL.LU.64 R58, [R1+0xa30] ;  /* 0x000a3000013a7983 */ /* 0x002f280000300a00 */
[----:B------:R-:W4:Y:S01]  /*3d2f0*/  LDL.LU.64 R76, [R1+0x1470] ;  /* 0x00147000014c7983 */ /* 0x000f220000300a00 */
[----:B---3--:R-:W-:-:S03]  /*3d300*/  IMAD.WIDE R10, R50, 0x4, R70 ;  /* 0x00000004320a7825 */ /* 0x008fc600078e0246 */
[----:B------:R-:W-:Y:S04]  /*3d310*/  LDGSTS.E [R2+0x1e00], desc[UR58][R70.64], P1 ;  /* 0x01e0000046027fae */ /* 0x000fe8000892187a */
[----:B------:R-:W3:Y:S04]  /*3d320*/  LDL.LU.64 R70, [R1+0xa28] ;  /* 0x000a280001467983 */ /* 0x000ee80000300a00 */
[----:B------:R1:W-:Y:S04]  /*3d330*/  STL.64 [R1+0x1780], R10 ;  /* 0x0017800a01007387 */ /* 0x0003e80000100a00 */
[----:B--2---:R-:W-:Y:S04]  /*3d340*/  LDGSTS.E [R2+0x1f00], desc[UR58][R152.64], P6 ;  /* 0x01f0000098027fae */ /* 0x004fe8000b12187a */
[----:B------:R-:W2:Y:S01]  /*3d350*/  LDL.LU.64 R216, [R1+0x1478] ;  /* 0x0014780001d87983 */ /* 0x000ea20000300a00 */
[----:B-1----:R-:W-:-:S03]  /*3d360*/  IMAD.WIDE R10, R50, 0x4, R152 ;  /* 0x00000004320a7825 */ /* 0x002fc600078e0298 */
[----:B------:R-:W2:Y:S04]  /*3d370*/  LDL.LU.64 R152, [R1+0x1320] ;  /* 0x0013200001987983 */ /* 0x000ea80000300a00 */
[----:B------:R4:W-:Y:S04]  /*3d380*/  STL.64 [R1+0x1788], R10 ;  /* 0x0017880a01007387 */ /* 0x0009e80000100a00 */
[----:B------:R-:W2:Y:S04]  /*3d390*/  LDL.LU.64 R166, [R1+0x1480] ;  /* 0x0014800001a67983 */ /* 0x000ea80000300a00 */
[----:B------:R-:W2:Y:S01]  /*3d3a0*/  LDL.LU.64 R164, [R1+0x1358] ;  /* 0x0013580001a47983 */ /* 0x000ea20000300a00 */
[----:B----4-:R-:W-:-:S05]  /*3d3b0*/  IMAD.WIDE R10, R50, 0x4, R46 ;  /* 0x00000004320a7825 */ /* 0x010fca00078e022e */
[----:B------:R1:W-:Y:S04]  /*3d3c0*/  STL.64 [R1+0x1790], R10 ;  /* 0x0017900a01007387 */ /* 0x0003e80000100a00 */
[----:B------:R-:W4:Y:S04]  /*3d3d0*/  LDL.LU.64 R46, [R1+0x1488] ;  /* 0x00148800012e7983 */ /* 0x000f280000300a00 */
[----:B------:R-:W4:Y:S01]  /*3d3e0*/  LDL.LU.64 R224, [R1+0x1130] ;  /* 0x0011300001e07983 */ /* 0x000f220000300a00 */
[----:B-1----:R-:W-:-:S03]  /*3d3f0*/  IMAD.WIDE R10, R50, 0x4, R64 ;  /* 0x00000004320a7825 */ /* 0x002fc600078e0240 */
[----:B------:R-:W4:Y:S04]  /*3d400*/  LDL.LU.64 R178, [R1+0x1490] ;  /* 0x0014900001b27983 */ /* 0x000f280000300a00 */
[----:B------:R1:W-:Y:S04]  /*3d410*/  STL.64 [R1+0x1798], R10 ;  /* 0x0017980a01007387 */ /* 0x0003e80000100a00 */
[----:B------:R-:W4:Y:S01]  /*3d420*/  LDL.LU.64 R64, [R1+0x1390] ;  /* 0x0013900001407983 */ /* 0x000f220000300a00 */
[----:B-1----:R-:W-:-:S03]  /*3d430*/  IMAD.WIDE R10, R50, 0x4, R104 ;  /* 0x00000004320a7825 */ /* 0x002fc600078e0268 */
[----:B------:R-:W4:Y:S04]  /*3d440*/  LDL.LU.64 R104, [R1+0x1498] ;  /* 0x0014980001687983 */ /* 0x000f280000300a00 */
[----:B------:R1:W-:Y:S04]  /*3d450*/  STL.64 [R1+0x17a0], R10 ;  /* 0x0017a00a01007387 */ /* 0x0003e80000100a00 */
[----:B-1----:R-:W4:Y:S01]  /*3d460*/  LDL.LU.64 R10, [R1+0xe70] ;  /* 0x000e7000010a7983 */ /* 0x002f220000300a00 */
[----:B------:R-:W-:-:S03]  /*3d470*/  IMAD.WIDE R24, R50, 0x4, R24 ;  /* 0x0000000432187825 */ /* 0x000fc600078e0218 */
[----:B------:R-:W4:Y:S01]  /*3d480*/  LDL.LU.64 R192, [R1+0x14a0] ;  /* 0x0014a00001c07983 */ /* 0x000f220000300a00 */
[----:B------:R-:W-:-:S03]  /*3d490*/  IMAD.WIDE R30, R50, 0x4, R30 ;  /* 0x00000004321e7825 */ /* 0x000fc600078e021e */
[----:B------:R1:W-:Y:S01]  /*3d4a0*/  STL.64 [R1+0x17a8], R24 ;  /* 0x0017a81801007387 */ /* 0x0003e20000100a00 */
[----:B------:R-:W-:-:S03]  /*3d4b0*/  IMAD.WIDE R66, R50, 0x4, R66 ;  /* 0x0000000432427825 */ /* 0x000fc600078e0242 */
[----:B-1----:R-:W4:Y:S01]  /*3d4c0*/  LDL.LU.64 R24, [R1+0xa20] ;  /* 0x000a200001187983 */ /* 0x002f220000300a00 */
[----:B------:R-:W-:-:S03]  /*3d4d0*/  IMAD.WIDE R180, R50, 0x4, R180 ;  /* 0x0000000432b47825 */ /* 0x000fc600078e02b4 */
[----:B------:R1:W-:Y:S04]  /*3d4e0*/  STL.64 [R1+0x17b0], R30 ;  /* 0x0017b01e01007387 */ /* 0x0003e80000100a00 */
[----:B-1----:R-:W4:Y:S04]  /*3d4f0*/  LDL.LU.64 R30, [R1+0x55e8] ;  /* 0x0055e800011e7983 */ /* 0x002f280000300a00 */
[----:B------:R1:W-:Y:S04]  /*3d500*/  STL.64 [R1+0x17b8], R66 ;  /* 0x0017b84201007387 */ /* 0x0003e80000100a00 */
[----:B-1----:R-:W4:Y:S04]  /*3d510*/  LDL.LU.64 R66, [R1+0x55e0] ;  /* 0x0055e00001427983 */ /* 0x002f280000300a00 */
[----:B------:R1:W-:Y:S01]  /*3d520*/  STL.64 [R1+0x17c0], R180 ;  /* 0x0017c0b401007387 */ /* 0x0003e20000100a00 */
[----:B------:R-:W-:-:S03]  /*3d530*/  IMAD.WIDE R78, R50, 0x4, R78 ;  /* 0x00000004324e7825 */ /* 0x000fc600078e024e */
[----:B------:R1:W-:Y:S04]  /*3d540*/  LDGSTS.E [R2+0x2e00], desc[UR58][R76.64], P1 ;  /* 0x02e000004c027fae */ /* 0x0003e8000892187a */
[----:B-1----:R-:W4:Y:S01]  /*3d550*/  LDL.LU.64 R180, [R1+0x55d8] ;  /* 0x0055d80001b47983 */ /* 0x002f220000300a00 */
[----:B------:R-:W-:-:S03]  /*3d560*/  IMAD.WIDE R236, R50, 0x4, R236 ;  /* 0x0000000432ec7825 */ /* 0x000fc600078e02ec */
[----:B------:R1:W-:Y:S01]  /*3d570*/  STL.64 [R1+0xf88], R78 ;  /* 0x000f884e01007387 */ /* 0x0003e20000100a00 */
[----:B------:R-:W-:-:S03]  /*3d580*/  IMAD.WIDE R122, R50, 0x4, R122 ;  /* 0x00000004327a7825 */ /* 0x000fc600078e027a */
[----:B------:R-:W-:Y:S01]  /*3d590*/  STL.64 [R1+0x17c8], R236 ;  /* 0x0017c8ec01007387 */ /* 0x000fe20000100a00 */
[----:B------:R-:W-:-:S04]  /*3d5a0*/  IMAD.WIDE R58, R50, 0x4, R58 ;  /* 0x00000004323a7825 */ /* 0x000fc800078e023a */
[----:B-1----:R-:W-:-:S04]  /*3d5b0*/  IMAD.WIDE R78, R50, 0x4, R120 ;  /* 0x00000004324e7825 */ /* 0x002fc800078e0278 */
[C---:B------:R-:W-:Y:S01]  /*3d5c0*/  IMAD.WIDE R120, R50.reuse, 0x4, R202 ;  /* 0x0000000432787825 */ /* 0x040fe200078e02ca */
[----:B------:R1:W-:Y:S04]  /*3d5d0*/  STL.64 [R1+0xe78], R78 ;  /* 0x000e784e01007387 */ /* 0x0003e80000100a00 */
[----:B------:R-:W-:Y:S01]  /*3d5e0*/  STL.64 [R1+0x17d0], R122 ;  /* 0x0017d07a01007387 */ /* 0x000fe20000100a00 */
[----:B------:R-:W-:-:S03]  /*3d5f0*/  IMAD.WIDE R76, R50, 0x4, R76 ;  /* 0x00000004324c7825 */ /* 0x000fc600078e024c */
[----:B------:R-:W-:Y:S01]  /*3d600*/  STL.64 [R1+0x17d8], R120 ;  /* 0x0017d87801007387 */ /* 0x000fe20000100a00 */
[----:B-1----:R-:W-:-:S05]  /*3d610*/  IMAD.WIDE R78, R50, 0x4, R162 ;  /* 0x00000004324e7825 */ /* 0x002fca00078e02a2 */
[----:B------:R-:W-:Y:S04]  /*3d620*/  STL.64 [R1+0x17e0], R78 ;  /* 0x0017e04e01007387 */ /* 0x000fe80000100a00 */
[----:B------:R3:W-:Y:S04]  /*3d630*/  STL.64 [R1+0x17e8], R58 ;  /* 0x0017e83a01007387 */ /* 0x0007e80000100a00 */
[----:B------:R2:W-:Y:S01]  /*3d640*/  STL.64 [R1+0x17f0], R76 ;  /* 0x0017f04c01007387 */ /* 0x0005e20000100a00 */
[----:B---3--:R-:W-:-:S03]  /*3d650*/  IMAD.WIDE R58, R50, 0x4, R70 ;  /* 0x00000004323a7825 */ /* 0x008fc600078e0246 */
[----:B------:R-:W-:Y:S01]  /*3d660*/  LDGSTS.E [R2+0x2f00], desc[UR58][R70.64], P6 ;  /* 0x02f0000046027fae */ /* 0x000fe2000b12187a */
[----:B--2---:R-:W-:-:S03]  /*3d670*/  IMAD.WIDE R76, R50, 0x4, R216 ;  /* 0x00000004324c7825 */ /* 0x004fc600078e02d8 */
[----:B------:R-:W2:Y:S04]  /*3d680*/  LDL.LU.64 R70, [R1+0x14b0] ;  /* 0x0014b00001467983 */ /* 0x000ea80000300a00 */
[----:B------:R1:W-:Y:S01]  /*3d690*/  STL.64 [R1+0x17f8], R58 ;  /* 0x0017f83a01007387 */ /* 0x0003e20000100a00 */
[----:B------:R-:W-:-:S04]  /*3d6a0*/  IMAD.WIDE R78, R50, 0x4, R166 ;  /* 0x00000004324e7825 */ /* 0x000fc800078e02a6 */
[C---:B-1----:R-:W-:Y:S02]  /*3d6b0*/  IMAD.WIDE R58, R50.reuse, 0x4, R152 ;  /* 0x00000004323a7825 */ /* 0x042fe400078e0298 */
[----:B------:R-:W3:Y:S04]  /*3d6c0*/  LDL.LU.64 R152, [R1+0xa10] ;  /* 0x000a100001987983 */ /* 0x000ee80000300a00 */
        /* <DEDUP_REMOVED lines=10> */
[----:B-1----:R-:W-:-:S03]  /*3d770*/  IMAD.WIDE R76, R50, 0x4, R64 ;  /* 0x00000004324c7825 */ /* 0x002fc600078e0240 */
[----:B------:R-:W4:Y:S01]  /*3d780*/  LDL.LU.64 R64, [R1+0x1350] ;  /* 0x0013500001407983 */ /* 0x000f220000300a00 */
[----:B------:R-:W-:-:S05]  /*3d790*/  IMAD.WIDE R58, R50, 0x4, R178 ;  /* 0x00000004323a7825 */ /* 0x000fca00078e02b2 */
[----:B------:R1:W-:Y:S04]  /*3d7a0*/  STL.64 [R1+0x1830], R58 ;  /* 0x0018303a01007387 */ /* 0x0003e80000100a00 */
[----:B------:R1:W-:Y:S02]  /*3d7b0*/  STL.64 [R1+0x1838], R76 ;  /* 0x0018384c01007387 */ /* 0x0003e40000100a00 */
[C---:B-1----:R-:W-:Y:S02]  /*3d7c0*/  IMAD.WIDE R58, R50.reuse, 0x4, R104 ;  /* 0x00000004323a7825 */ /* 0x042fe400078e0268 */
[----:B------:R-:W4:Y:S02]  /*3d7d0*/  LDL.LU.64 R104, [R1+0x14c0] ;  /* 0x0014c00001687983 */ /* 0x000f240000300a00 */
[----:B------:R-:W-:-:S02]  /*3d7e0*/  IMAD.WIDE R76, R50, 0x4, R10 ;  /* 0x00000004324c7825 */ /* 0x000fc400078e020a */
[----:B------:R1:W-:Y:S04]  /*3d7f0*/  STL.64 [R1+0x1840], R58 ;  /* 0x0018403a01007387 */ /* 0x0003e80000100a00 */
[----:B------:R-:W-:Y:S01]  /*3d800*/  STL.64 [R1+0xe70], R76 ;  /* 0x000e704c01007387 */ /* 0x000fe20000100a00 */
[----:B-1----:R-:W-:-:S04]  /*3d810*/  IMAD.WIDE R58, R50, 0x4, R192 ;  /* 0x00000004323a7825 */ /* 0x002fc800078e02c0 */
[C---:B------:R-:W-:Y:S02]  /*3d820*/  IMAD.WIDE R10, R50.reuse, 0x4, R24 ;  /* 0x00000004320a7825 */ /* 0x040fe400078e0218 */
[----:B------:R-:W4:Y:S04]  /*3d830*/  LDL.LU.64 R24, [R1+0x1248] ;  /* 0x0012480001187983 */ /* 0x000f280000300a00 */
[----:B------:R-:W-:Y:S04]  /*3d840*/  STL.64 [R1+0x1848], R58 ;  /* 0x0018483a01007387 */ /* 0x000fe80000100a00 */
[----:B------:R1:W-:Y:S02]  /*3d850*/  STL.64 [R1+0x1850], R10 ;  /* 0x0018500a01007387 */ /* 0x0003e40000100a00 */
[----:B-1----:R-:W-:-:S02]  /*3d860*/  IMAD.WIDE R10, R50, 0x4, R66 ;  /* 0x00000004320a7825 */ /* 0x002fc400078e0242 */
[----:B------:R-:W4:Y:S02]  /*3d870*/  LDL.LU.64 R66, [R1+0x14c8] ;  /* 0x0014c80001427983 */ /* 0x000f240000300a00 */
[----:B------:R-:W-:-:S05]  /*3d880*/  IMAD.WIDE R58, R50, 0x4, R180 ;  /* 0x00000004323a7825 */ /* 0x000fca00078e02b4 */
[----:B------:R-:W-:Y:S04]  /*3d890*/  STL.64 [R1+0x1858], R58 ;  /* 0x0018583a01007387 */ /* 0x000fe80000100a00 */
[----:B------:R-:W4:Y:S04]  /*3d8a0*/  LDL.LU.64 R78, [R1+0x1128] ;  /* 0x00112800014e7983 */ /* 0x000f280000300a00 */
[----:B------:R1:W-:Y:S04]  /*3d8b0*/  STL.64 [R1+0x1860], R10 ;  /* 0x0018600a01007387 */ /* 0x0003e80000100a00 */
        /* <DEDUP_REMOVED lines=8> */
[----:B------:R-:W4:Y:S01]  /*3d940*/  LDL.LU.64 R76, [R1+0x14f0] ;  /* 0x0014f000014c7983 */ /* 0x000f220000300a00 */
[----:B--2---:R-:W-:-:S03]  /*3d950*/  IMAD.WIDE R164, R50, 0x4, R70 ;  /* 0x0000000432a47825 */ /* 0x004fc600078e0246 */
[----:B------:R-:W-:Y:S04]  /*3d960*/  LDGSTS.E [R2+0x3e00], desc[UR58][R70.64], P1 ;  /* 0x03e0000046027fae */ /* 0x000fe8000892187a */
[----:B------:R-:W2:Y:S04]  /*3d970*/  LDL.LU.64 R70, [R1+0x9f8] ;  /* 0x0009f80001467983 */ /* 0x000ea80000300a00 */
[----:B------:R1:W-:Y:S04]  /*3d980*/  STL.64 [R1+0x1868], R164 ;  /* 0x001868a401007387 */ /* 0x0003e80000100a00 */
[----:B---3--:R-:W-:Y:S04]  /*3d990*/  LDGSTS.E [R2+0x3f00], desc[UR58][R152.64], P6 ;  /* 0x03f0000098027fae */ /* 0x008fe8000b12187a */
[----:B------:R-:W3:Y:S01]  /*3d9a0*/  LDL.LU.64 R216, [R1+0x14f8] ;  /* 0x0014f80001d87983 */ /* 0x000ee20000300a00 */
[----:B-1----:R-:W-:-:S03]  /*3d9b0*/  IMAD.WIDE R164, R50, 0x4, R152 ;  /* 0x0000000432a47825 */ /* 0x002fc600078e0298 */
[----:B------:R-:W3:Y:S04]  /*3d9c0*/  LDL.LU.64 R152, [R1+0x1360] ;  /* 0x0013600001987983 */ /* 0x000ee80000300a00 */
[----:B------:R1:W-:Y:S04]  /*3d9d0*/  STL.64 [R1+0x1870], R164 ;  /* 0x001870a401007387 */ /* 0x0003e80000100a00 */
[----:B------:R-:W3:Y:S01]  /*3d9e0*/  LDL.LU.64 R166, [R1+0x1508] ;  /* 0x0015080001a67983 */ /* 0x000ee20000300a00 */
[----:B----4-:R-:W-:-:S03]  /*3d9f0*/  IMAD.WIDE R46, R50, 0x4, R46 ;  /* 0x00000004322e7825 */ /* 0x010fc600078e022e */
[----:B-1----:R-:W4:Y:S04]  /*3da00*/  LDL.LU.64 R164, [R1+0x1240] ;  /* 0x0012400001a47983 */ /* 0x002f280000300a00 */
[----:B------:R1:W-:Y:S01]  /*3da10*/  STL.64 [R1+0x1878], R46 ;  /* 0x0018782e01007387 */ /* 0x0003e20000100a00 */
[----:B------:R-:W-:-:S03]  /*3da20*/  IMAD.WIDE R180, R50, 0x4, R64 ;  /* 0x0000000432b47825 */ /* 0x000fc600078e0240 */
[----:B-1----:R-:W4:Y:S04]  /*3da30*/  LDL.LU.64 R46, [R1+0x1510] ;  /* 0x00151000012e7983 */ /* 0x002f280000300a00 */
[----:B------:R-:W4:Y:S04]  /*3da40*/  LDL.LU.64 R64, [R1+0x1120] ;  /* 0x0011200001407983 */ /* 0x000f280000300a00 */
[----:B------:R-:W-:Y:S04]  /*3da50*/  STL.64 [R1+0x1880], R180 ;  /* 0x001880b401007387 */ /* 0x000fe80000100a00 */
[----:B------:R-:W4:Y:S04]  /*3da60*/  LDL.LU.64 R224, [R1+0x1518] ;  /* 0x0015180001e07983 */ /* 0x000f280000300a00 */
[----:B------:R-:W4:Y:S01]  /*3da70*/  LDL.LU.64 R192, [R1+0x1420] ;  /* 0x0014200001c07983 */ /* 0x000f220000300a00 */
[----:B------:R-:W-:-:S05]  /*3da80*/  IMAD.WIDE R104, R50, 0x4, R104 ;  /* 0x0000000432687825 */ /* 0x000fca00078e0268 */
[----:B------:R1:W-:Y:S04]  /*3da90*/  STL.64 [R1+0x1888], R104 ;  /* 0x0018886801007387 */ /* 0x0003e80000100a00 */
[----:B-1----:R-:W4:Y:S04]  /*3daa0*/  LDL.LU.64 R104, [R1+0x1520] ;  /* 0x0015200001687983 */ /* 0x002f280000300a00 */
[----:B------:R-:W4:Y:S01]  /*3dab0*/  LDL.LU.64 R180, [R1+0xe30] ;  /* 0x000e300001b47983 */ /* 0x000f220000300a00 */
[----:B------:R-:W-:-:S05]  /*3dac0*/  IMAD.WIDE R24, R50, 0x4, R24 ;  /* 0x0000000432187825 */ /* 0x000fca00078e0218 */
[----:B------:R1:W-:Y:S04]  /*3dad0*/  STL.64 [R1+0x1890], R24 ;  /* 0x0018901801007387 */ /* 0x0003e80000100a00 */
[----:B-1----:R-:W4:Y:S01]  /*3dae0*/  LDL.LU.64 R24, [R1+0x1528] ;  /* 0x0015280001187983 */ /* 0x002f220000300a00 */
[----:B------:R-:W-:-:S05]  /*3daf0*/  IMAD.WIDE R66, R50, 0x4, R66 ;  /* 0x0000000432427825 */ /* 0x000fca00078e0242 */
[----:B------:R1:W-:Y:S04]  /*3db00*/  STL.64 [R1+0x1898], R66 ;  /* 0x0018984201007387 */ /* 0x0003e80000100a00 */
[----:B-1----:R-:W4:Y:S01]  /*3db10*/  LDL.LU.64 R66, [R1+0x9f0] ;  /* 0x0009f00001427983 */ /* 0x002f220000300a00 */
[----:B------:R-:W-:-:S05]  /*3db20*/  IMAD.WIDE R78, R50, 0x4, R78 ;  /* 0x00000004324e7825 */ /* 0x000fca00078e024e */
[----:B------:R1:W-:Y:S01]  /*3db30*/  STL.64 [R1+0x18a0], R78 ;  /* 0x0018a04e01007387 */ /* 0x0003e20000100a00 */
[----:B------:R-:W-:-:S04]  /*3db40*/  IMAD.WIDE R178, R50, 0x4, R178 ;  /* 0x0000000432b27825 */ /* 0x000fc800078e02b2 */
[C---:B------:R-:W-:Y:S01]  /*3db50*/  IMAD.WIDE R10, R50.reuse, 0x4, R10 ;  /* 0x00000004320a7825 */ /* 0x040fe200078e020a */
[----:B-1----:R-:W4:Y:S04]  /*3db60*/  LDL.LU.64 R78, [R1+0x55d0] ;  /* 0x0055d000014e7983 */ /* 0x002f280000300a00 */
[----:B------:R1:W-:Y:S01]  /*3db70*/  STL.64 [R1+0x18a8], R178 ;  /* 0x0018a8b201007387 */ /* 0x0003e20000100a00 */
[----:B------:R-:W-:-:S03]  /*3db80*/  IMAD.WIDE R236, R50, 0x4, R236 ;  /* 0x0000000432ec7825 */ /* 0x000fc600078e02ec */
[----:B-1----:R-:W4:Y:S04]  /*3db90*/  LDL.LU.64 R178, [R1+0x55c8] ;  /* 0x0055c80001b27983 */ /* 0x002f280000300a00 */
[----:B------:R1:W-:Y:S01]  /*3dba0*/  STL.64 [R1+0x18b0], R10 ;  /* 0x0018b00a01007387 */ /* 0x0003e20000100a00 */
[----:B------:R-:W-:-:S04]  /*3dbb0*/  IMAD.WIDE R120, R50, 0x4, R120 ;  /* 0x0000000432787825 */ /* 0x000fc800078e0278 */
[C---:B------:R-:W-:Y:S01]  /*3dbc0*/  IMAD.WIDE R58, R50.reuse, 0x4, R58 ;  /* 0x00000004323a7825 */ /* 0x040fe200078e023a */
[----:B------:R1:W-:Y:S04]  /*3dbd0*/  LDGSTS.E [R2+0x4e00], desc[UR58][R76.64], P1 ;  /* 0x04e000004c027fae */ /* 0x0003e8000892187a */
[----:B-1----:R-:W4:Y:S04]  /*3dbe0*/  LDL.LU.64 R10, [R1+0x55c0] ;  /* 0x0055c000010a7983 */ /* 0x002f280000300a00 */
[----:B------:R1:W-:Y:S04]  /*3dbf0*/  STL.64 [R1+0x18b8], R236 ;  /* 0x0018b8ec01007387 */ /* 0x0003e80000100a00 */
[----:B------:R1:W-:Y:S01]  /*3dc00*/  STL.64 [R1+0x18c0], R120 ;  /* 0x0018c07801007387 */ /* 0x0003e20000100a00 */
[----:B------:R-:W-:-:S04]  /*3dc10*/  IMAD.WIDE R76, R50, 0x4, R76 ;  /* 0x00000004324c7825 */ /* 0x000fc800078e024c */
[----:B-1----:R-:W-:-:S04]  /*3dc20*/  IMAD.WIDE R236, R50, 0x4, R122 ;  /* 0x0000000432ec7825 */ /* 0x002fc800078e027a */
[C---:B------:R-:W-:Y:S01]  /*3dc30*/  IMAD.WIDE R122, R50.reuse, 0x4, R202 ;  /* 0x00000004327a7825 */ /* 0x040fe200078e02ca */
[----:B------:R-:W-:Y:S03]  /*3dc40*/  STL.64 [R1+0x18c8], R236 ;  /* 0x0018c8ec01007387 */ /* 0x000fe60000100a00 */
[C---:B------:R-:W-:Y:S01]  /*3dc50*/  IMAD.WIDE R120, R50.reuse, 0x4, R162 ;  /* 0x0000000432787825 */ /* 0x040fe200078e02a2 */
[----:B------:R-:W-:Y:S04]  /*3dc60*/  STL.64 [R1+0x18d0], R122 ;  /* 0x0018d07a01007387 */ /* 0x000fe80000100a00 */
[----:B------:R-:W-:Y:S04]  /*3dc70*/  STL.64 [R1+0x18d8], R120 ;  /* 0x0018d87801007387 */ /* 0x000fe80000100a00 */
[----:B------:R2:W-:Y:S04]  /*3dc80*/  STL.64 [R1+0x18e0], R58 ;  /* 0x0018e03a01007387 */ /* 0x0005e80000100a00 */
[----:B------:R3:W-:Y:S01]  /*3dc90*/  STL.64 [R1+0x18e8], R76 ;  /* 0x0018e84c01007387 */ /* 0x0007e20000100a00 */
[----:B--2---:R-:W-:-:S03]  /*3dca0*/  IMAD.WIDE R58, R50, 0x4, R70 ;  /* 0x00000004323a7825 */ /* 0x004fc600078e0246 */
[----:B------:R-:W-:Y:S01]  /*3dcb0*/  LDGSTS.E [R2+0x4f00], desc[UR58][R70.64], P6 ;  /* 0x04f0000046027fae */ /* 0x000fe2000b12187a */
[----:B---3--:R-:W-:-:S03]  /*3dcc0*/  IMAD.WIDE R76, R50, 0x4, R216 ;  /* 0x00000004324c7825 */ /* 0x008fc600078e02d8 */
[----:B------:R-:W2:Y:S04]  /*3dcd0*/  LDL.LU.64 R70, [R1+0x1538] ;  /* 0x0015380001467983 */ /* 0x000ea80000300a00 */
[----:B------:R1:W-:Y:S02]  /*3dce0*/  STL.64 [R1+0x18f0], R58 ;  /* 0x0018f03a01007387 */ /* 0x0003e40000100a00 */
[C---:B-1----:R-:W-:Y:S02]  /*3dcf0*/  IMAD.WIDE R58, R50.reuse, 0x4, R152 ;  /* 0x00000004323a7825 */ /* 0x042fe400078e0298 */
[----:B------:R-:W3:Y:S02]  /*3dd00*/  LDL.LU.64 R152, [R1+0x9e0] ;  /* 0x0009e00001987983 */ /* 0x000ee40000300a00 */
[----:B------:R-:W-:-:S02]  /*3dd10*/  IMAD.WIDE R120, R50, 0x4, R166 ;  /* 0x0000000432787825 */ /* 0x000fc400078e02a6 */
[----:B------:R-:W-:Y:S04]  /*3dd20*/  STL.64 [R1+0x18f8], R76 ;  /* 0x0018f84c01007387 */ /* 0x000fe80000100a00 */
[----:B------:R4:W-:Y:S04]  /*3dd30*/  STL.64 [R1+0x1900], R58 ;  /* 0x0019003a01007387 */ /* 0x0009e80000100a00 */
[----:B------:R1:W-:Y:S01]  /*3dd40*/  STL.64 [R1+0x1908], R120 ;  /* 0x0019087801007387 */ /* 0x0003e20000100a00 */
[----:B----4-:R-:W-:-:S04]  /*3dd50*/  IMAD.WIDE R58, R50, 0x4, R164 ;  /* 0x00000004323a7825 */ /* 0x010fc800078e02a4 */
[C---:B------:R-:W-:Y:S02]  /*3dd60*/  IMAD.WIDE R76, R50.reuse, 0x4, R46 ;  /* 0x00000004324c7825 */ /* 0x040fe400078e022e */
[----:B------:R-:W4:Y:S04]  /*3dd70*/  LDL.LU.64 R46, [R1+0x1540] ;  /* 0x00154000012e7983 */ /* 0x000f280000300a00 */
[----:B------:R1:W-:Y:S04]  /*3dd80*/  STL.64 [R1+0x1910], R58 ;  /* 0x0019103a01007387 */ /* 0x0003e80000100a00 */
[----:B------:R-:W-:Y:S01]  /*3dd90*/  STL.64 [R1+0x1918], R76 ;  /* 0x0019184c01007387 */ /* 0x000fe20000100a00 */
[----:B-1----:R-:W-:-:S04]  /*3dda0*/  IMAD.WIDE R120, R50, 0x4, R224 ;  /* 0x0000000432787825 */ /* 0x002fc800078e02e0 */
[C---:B------:R-:W-:Y:S02]  /*3ddb0*/  IMAD.WIDE R58, R50.reuse, 0x4, R64 ;  /* 0x00000004323a7825 */ /* 0x040fe400078e0240 */
[----:B------:R-:W4:Y:S04]  /*3ddc0*/  LDL.LU.64 R64, [R1+0x1368] ;  /* 0x0013680001407983 */ /* 0x000f280000300a00 */
[----:B------:R1:W-:Y:S04]  /*3ddd0*/  STL.64 [R1+0x1920], R58 ;  /* 0x0019203a01007387 */ /* 0x0003e80000100a00 */
[----:B------:R-:W-:Y:S01]  /*3dde0*/  STL.64 [R1+0x1928], R120 ;  /* 0x0019287801007387 */ /* 0x000fe20000100a00 */
[----:B-1----:R-:W-:-:S03]  /*3ddf0*/  IMAD.WIDE R58, R50, 0x4, R104 ;  /* 0x00000004323a7825 */ /* 0x002fc600078e0268 */
[----:B------:R-:W4:Y:S01]  /*3de00*/  LDL.LU.64 R104, [R1+0x1548] ;  /* 0x0015480001687983 */ /* 0x000f220000300a00 */
[----:B------:R-:W-:-:S05]  /*3de10*/  IMAD.WIDE R76, R50, 0x4, R192 ;  /* 0x00000004324c7825 */ /* 0x000fca00078e02c0 */
[----:B------:R1:W-:Y:S04]  /*3de20*/  STL.64 [R1+0x1930], R76 ;  /* 0x0019304c01007387 */ /* 0x0003e80000100a00 */
[----:B------:R1:W-:Y:S02]  /*3de30*/  STL.64 [R1+0x1938], R58 ;  /* 0x0019383a01007387 */ /* 0x0003e40000100a00 */
[----:B-1----:R-:W-:-:S04]  /*3de40*/  IMAD.WIDE R76, R50, 0x4, R180 ;  /* 0x00000004324c7825 */ /* 0x002fc800078e02b4 */
[C---:B------:R-:W-:Y:S02]  /*3de50*/  IMAD.WIDE R58, R50.reuse, 0x4, R24 ;  /* 0x00000004323a7825 */ /* 0x040fe400078e0218 */
[----:B------:R-:W4:Y:S04]  /*3de60*/  LDL.LU.64 R24, [R1+0x1238] ;  /* 0x0012380001187983 */ /* 0x000f280000300a00 */
[----:B------:R-:W-:Y:S04]  /*3de70*/  STL.64 [R1+0x1940], R76 ;  /* 0x0019404c01007387 */ /* 0x000fe80000100a00 */
[----:B------:R1:W-:Y:S04]  /*3de80*/  STL.64 [R1+0x1948], R58 ;  /* 0x0019483a01007387 */ /* 0x0003e80000100a00 */
[----:B------:R-:W4:Y:S01]  /*3de90*/  LDL.LU.64 R236, [R1+0x1558] ;  /* 0x0015580001ec7983 */ /* 0x000f220000300a00 */
[----:B------:R-:W-:-:S05]  /*3dea0*/  IMAD.WIDE R66, R50, 0x4, R66 ;  /* 0x0000000432427825 */ /* 0x000fca00078e0242 */
[----:B------:R-:W-:Y:S01]  /*3deb0*/  STL.64 [R1+0x1950], R66 ;  /* 0x0019504201007387 */ /* 0x000fe20000100a00 */
[----:B-1----:R-:W-:-:S03]  /*3dec0*/  IMAD.WIDE R58, R50, 0x4, R10 ;  /* 0x00000004323a7825 */ /* 0x002fc600078e020a */
[----:B------:R-:W4:Y:S04]  /*3ded0*/  LDL.LU.64 R10, [R1+0x1118] ;  /* 0x00111800010a7983 */ /* 0x000f280000300a00 */
[----:B------:R1:W-:Y:S04]  /*3dee0*/  STL.64 [R1+0x1958], R58 ;  /* 0x0019583a01007387 */ /* 0x0003e80000100a00 */
[----:B------:R-:W4:Y:S04]  /*3def0*/  LDL.LU.64 R120, [R1+0x1560] ;  /* 0x0015600001787983 */ /* 0x000f280000300a00 */
[----:B------:R-:W4:Y:S01]  /*3df00*/  LDL.LU.64 R164, [R1+0x1468] ;  /* 0x0014680001a47983 */ /* 0x000f220000300a00 */
[----:B-1----:R-:W-:-:S05]  /*3df10*/  IMAD.WIDE R58, R50, 0x4, R178 ;  /* 0x00000004323a7825 */ /* 0x002fca00078e02b2 */
[----:B------:R1:W-:Y:S04]  /*3df20*/  STL.64 [R1+0x1960], R58 ;  /* 0x0019603a01007387 */ /* 0x0003e80000100a00 */
[----:B------:R-:W4:Y:S04]  /*3df30*/  LDL.LU.64 R178, [R1+0x1568] ;  /* 0x0015680001b27983 */ /* 0x000f280000300a00 */
[----:B------:R-:W4:Y:S04]  /*3df40*/  LDL.LU.64 R224, [R1+0xc38] ;  /* 0x000c380001e07983 */ /* 0x000f280000300a00 */
[----:B------:R-:W4:Y:S04]  /*3df50*/  LDL.LU.64 R122, [R1+0x1570] ;  /* 0x00157000017a7983 */ /* 0x000f280000300a00 */
[----:B------:R-:W4:Y:S04]  /*3df60*/  LDL.LU.64 R202, [R1+0x9d8] ;  /* 0x0009d80001ca7983 */ /* 0x000f280000300a00 */
[----:B------:R-:W4:Y:S04]  /*3df70*/  LDL.LU.64 R162, [R1+0x1578] ;  /* 0x0015780001a27983 */ /* 0x000f280000300a00 */
[----:B-1----:R-:W4:Y:S04]  /*3df80*/  LDL.LU.64 R58, [R1+0x9d0] ;  /* 0x0009d000013a7983 */ /* 0x002f280000300a00 */
        /* <DEDUP_REMOVED lines=9> */
[----:B------:R4:W-:Y:S02]  /*3e020*/  STL.64 [R1+0x1970], R66 ;  /* 0x0019704201007387 */ /* 0x0009e40000100a00 */
[C---:B----4-:R-:W-:Y:S02]  /*3e030*/  IMAD.WIDE R66, R50.reuse, 0x4, R46 ;  /* 0x0000000432427825 */ /* 0x050fe400078e022e */
[----:B------:R-:W4:Y:S04]  /*3e040*/  LDL.LU.64 R46, [R1+0x1590] ;  /* 0x00159000012e7983 */ /* 0x000f280000300a00 */
[----:B------:R-:W-:Y:S04]  /*3e050*/  STL.64 [R1+0x1978], R66 ;  /* 0x0019784201007387 */ /* 0x000fe80000100a00 */
[----:B------:R-:W4:Y:S01]  /*3e060*/  LDL.LU.64 R166, [R1+0x1230] ;  /* 0x0012300001a67983 */ /* 0x000f220000300a00 */
[----:B------:R-:W-:-:S03]  /*3e070*/  IMAD.WIDE R64, R50, 0x4, R64 ;  /* 0x0000000432407825 */ /* 0x000fc600078e0240 */
[----:B------:R-:W4:Y:S04]  /*3e080*/  LDL.LU.64 R192, [R1+0x15a0] ;  /* 0x0015a00001c07983 */ /* 0x000f280000300a00 */
[----:B------:R1:W-:Y:S04]  /*3e090*/  STL.64 [R1+0x1980], R64 ;  /* 0x0019804001007387 */ /* 0x0003e80000100a00 */
[----:B-1----:R-:W4:Y:S01]  /*3e0a0*/  LDL.LU.64 R64, [R1+0x1110] ;  /* 0x0011100001407983 */ /* 0x002f220000300a00 */
[----:B------:R-:W-:-:S03]  /*3e0b0*/  IMAD.WIDE R66, R50, 0x4, R104 ;  /* 0x0000000432427825 */ /* 0x000fc600078e0268 */
[----:B------:R-:W4:Y:S04]  /*3e0c0*/  LDL.LU.64 R180, [R1+0x15a8] ;  /* 0x0015a80001b47983 */ /* 0x000f280000300a00 */
[----:B------:R-:W4:Y:S04]  /*3e0d0*/  LDL.LU.64 R104, [R1+0xf80] ;  /* 0x000f800001687983 */ /* 0x000f280000300a00 */
[----:B------:R1:W-:Y:S04]  /*3e0e0*/  STL.64 [R1+0x1988], R66 ;  /* 0x0019884201007387 */ /* 0x0003e80000100a00 */
[----:B-1----:R-:W4:Y:S01]  /*3e0f0*/  LDL.LU.64 R66, [R1+0x15b0] ;  /* 0x0015b00001427983 */ /* 0x002f220000300a00 */
[----:B------:R-:W-:-:S05]  /*3e100*/  IMAD.WIDE R24, R50, 0x4, R24 ;  /* 0x0000000432187825 */ /* 0x000fca00078e0218 */
[----:B------:R1:W-:Y:S01]  /*3e110*/  STL.64 [R1+0x1990], R24 ;  /* 0x0019901801007387 */ /* 0x0003e20000100a00 */
[----:B------:R-:W-:-:S03]  /*3e120*/  IMAD.WIDE R236, R50, 0x4, R236 ;  /* 0x0000000432ec7825 */ /* 0x000fc600078e02ec */
[----:B-1----:R-:W4:Y:S04]  /*3e130*/  LDL.LU.64 R24, [R1+0xc30] ;  /* 0x000c300001187983 */ /* 0x002f280000300a00 */
        /* <DEDUP_REMOVED lines=15> */
[----:B------:R-:W-:-:S03]  /*3e230*/  IMAD.WIDE R202, R50, 0x4, R202 ;  /* 0x0000000432ca7825 */ /* 0x000fc600078e02ca */
[----:B------:R2:W-:Y:S04]  /*3e240*/  LDGSTS.E [R2+0x6e00], desc[UR58][R76.64], P1 ;  /* 0x06e000004c027fae */ /* 0x0005e8000892187a */
[----:B-1----:R-:W4:Y:S04]  /*3e250*/  LDL.LU.64 R178, [R1+0x9c0] ;  /* 0x0009c00001b27983 */ /* 0x002f280000300a00 */
[----:B------:R1:W-:Y:S01]  /*3e260*/  STL.64 [R1+0x19c0], R224 ;  /* 0x0019c0e001007387 */ /* 0x0003e20000100a00 */
[----:B------:R-:W-:-:S03]  /*3e270*/  IMAD.WIDE R162, R50, 0x4, R162 ;  /* 0x0000000432a27825 */ /* 0x000fc600078e02a2 */
[----:B-1----:R-:W4:Y:S04]  /*3e280*/  LDL.LU.64 R224, [R1+0x55a0] ;  /* 0x0055a00001e07983 */ /* 0x002f280000300a00 */
[----:B------:R1:W-:Y:S04]  /*3e290*/  STL.64 [R1+0x19c8], R122 ;  /* 0x0019c87a01007387 */ /* 0x0003e80000100a00 */
[----:B------:R-:W-:Y:S04]  /*3e2a0*/  STL.64 [R1+0x19d0], R202 ;  /* 0x0019d0ca01007387 */ /* 0x000fe80000100a00 */
[----:B------:R-:W-:Y:S01]  /*3e2b0*/  STL.64 [R1+0x19d8], R162 ;  /* 0x0019d8a201007387 */ /* 0x000fe20000100a00 */
[----:B-1----:R-:W-:-:S04]  /*3e2c0*/  IMAD.WIDE R122, R50, 0x4, R58 ;  /* 0x00000004327a7825 */ /* 0x002fc800078e023a */
[C---:B------:R-:W-:Y:S01]  /*3e2d0*/  IMAD.WIDE R58, R50.reuse, 0x4, R76 ;  /* 0x00000004323a7825 */ /* 0x040fe200078e024c */
[----:B------:R-:W-:Y:S04]  /*3e2e0*/  STL.64 [R1+0x19e0], R122 ;  /* 0x0019e07a01007387 */ /* 0x000fe80000100a00 */
[----:B------:R3:W-:Y:S01]  /*3e2f0*/  STL.64 [R1+0x19e8], R58 ;  /* 0x0019e83a01007387 */ /* 0x0007e20000100a00 */
[----:B--2---:R-:W-:-:S03]  /*3e300*/  IMAD.WIDE R76, R50, 0x4, R70 ;  /* 0x00000004324c7825 */ /* 0x004fc600078e0246 */
[----:B------:R-:W-:Y:S01]  /*3e310*/  LDGSTS.E [R2+0x6f00], desc[UR58][R70.64], P6 ;  /* 0x06f0000046027fae */ /* 0x000fe2000b12187a */
[----:B---3--:R-:W-:-:S03]  /*3e320*/  IMAD.WIDE R58, R50, 0x4, R216 ;  /* 0x00000004323a7825 */ /* 0x008fc600078e02d8 */
[----:B------:R-:W2:Y:S04]  /*3e330*/  LDL.LU.64 R70, [R1+0x15c8] ;  /* 0x0015c80001467983 */ /* 0x000ea80000300a00 */
[----:B------:R1:W-:Y:S02]  /*3e340*/  STL.64 [R1+0x19f0], R76 ;  /* 0x0019f04c01007387 */ /* 0x0003e40000100a00 */
[C---:B-1----:R-:W-:Y:S02]  /*3e350*/  IMAD.WIDE R76, R50.reuse, 0x4, R152 ;  /* 0x00000004324c7825 */ /* 0x042fe400078e0298 */
[----:B------:R-:W3:Y:S04]  /*3e360*/  LDL.LU.64 R152, [R1+0x9b0] ;  /* 0x0009b00001987983 */ /* 0x000ee80000300a00 */
[----:B------:R4:W-:Y:S04]  /*3e370*/  STL.64 [R1+0x19f8], R58 ;  /* 0x0019f83a01007387 */ /* 0x0009e80000100a00 */
[----:B------:R1:W-:Y:S01]  /*3e380*/  STL.64 [R1+0x1a00], R76 ;  /* 0x001a004c01007387 */ /* 0x0003e20000100a00 */
[----:B----4-:R-:W-:-:S03]  /*3e390*/  IMAD.WIDE R58, R50, 0x4, R46 ;  /* 0x00000004323a7825 */ /* 0x010fc600078e022e */
[----:B------:R-:W4:Y:S01]  /*3e3a0*/  LDL.LU.64 R46, [R1+0x15d8] ;  /* 0x0015d800012e7983 */ /* 0x000f220000300a00 */
[----:B------:R-:W-:-:S03]  /*3e3b0*/  IMAD.WIDE R122, R50, 0x4, R166 ;  /* 0x00000004327a7825 */ /* 0x000fc600078e02a6 */
[----:B------:R1:W-:Y:S02]  /*3e3c0*/  STL.64 [R1+0x1a08], R58 ;  /* 0x001a083a01007387 */ /* 0x0003e40000100a00 */
[C---:B-1----:R-:W-:Y:S02]  /*3e3d0*/  IMAD.WIDE R76, R50.reuse, 0x4, R192 ;  /* 0x00000004324c7825 */ /* 0x042fe400078e02c0 */
[----:B------:R-:W-:Y:S02]  /*3e3e0*/  STL.64 [R1+0x1a10], R122 ;  /* 0x001a107a01007387 */ /* 0x000fe40000100a00 */
[C---:B------:R-:W-:Y:S02]  /*3e3f0*/  IMAD.WIDE R58, R50.reuse, 0x4, R64 ;  /* 0x00000004323a7825 */ /* 0x040fe400078e0240 */
[----:B------:R-:W4:Y:S04]  /*3e400*/  LDL.LU.64 R64, [R1+0x1380] ;  /* 0x0013800001407983 */ /* 0x000f280000300a00 */
[----:B------:R-:W-:Y:S04]  /*3e410*/  STL.64 [R1+0x1a18], R76 ;  /* 0x001a184c01007387 */ /* 0x000fe80000100a00 */
[----:B------:R1:W-:Y:S02]  /*3e420*/  STL.64 [R1+0x1a20], R58 ;  /* 0x001a203a01007387 */ /* 0x0003e40000100a00 */
[----:B-1----:R-:W-:-:S02]  /*3e430*/  IMAD.WIDE R58, R50, 0x4, R104 ;  /* 0x00000004323a7825 */ /* 0x002fc400078e0268 */
[----:B------:R-:W4:Y:S02]  /*3e440*/  LDL.LU.64 R104, [R1+0x15e8] ;  /* 0x0015e80001687983 */ /* 0x000f240000300a00 */
[----:B------:R-:W-:-:S04]  /*3e450*/  IMAD.WIDE R76, R50, 0x4, R180 ;  /* 0x00000004324c7825 */ /* 0x000fc800078e02b4 */
[C---:B------:R-:W-:Y:S01]  /*3e460*/  IMAD.WIDE R66, R50.reuse, 0x4, R66 ;  /* 0x0000000432427825 */ /* 0x040fe200078e0242 */
[----:B------:R-:W-:Y:S04]  /*3e470*/  STL.64 [R1+0x1a28], R76 ;  /* 0x001a284c01007387 */ /* 0x000fe80000100a00 */
[----:B------:R1:W-:Y:S04]  /*3e480*/  STL.64 [R1+0xf80], R58 ;  /* 0x000f803a01007387 */ /* 0x0003e80000100a00 */
[----:B------:R-:W4:Y:S04]  /*3e490*/  LDL.LU.64 R122, [R1+0x1228] ;  /* 0x00122800017a7983 */ /* 0x000f280000300a00 */
[----:B------:R-:W-:Y:S01]  /*3e4a0*/  STL.64 [R1+0x1a30], R66 ;  /* 0x001a304201007387 */ /* 0x000fe20000100a00 */
[----:B-1----:R-:W-:-:S03]  /*3e4b0*/  IMAD.WIDE R58, R50, 0x4, R24 ;  /* 0x00000004323a7825 */ /* 0x002fc600078e0218 */
[----:B------:R-:W4:Y:S04]  /*3e4c0*/  LDL.LU.64 R24, [R1+0x15f0] ;  /* 0x0015f00001187983 */ /* 0x000f280000300a00 */
[----:B------:R-:W-:Y:S04]  /*3e4d0*/  STL.64 [R1+0x1a38], R58 ;  /* 0x001a383a01007387 */ /* 0x000fe80000100a00 */
[----:B------:R-:W4:Y:S04]  /*3e4e0*/  LDL.LU.64 R202, [R1+0x1108] ;  /* 0x0011080001ca7983 */ /* 0x000f280000300a00 */
[----:B------:R-:W4:Y:S01]  /*3e4f0*/  LDL.LU.64 R216, [R1+0x15f8] ;  /* 0x0015f80001d87983 */ /* 0x000f220000300a00 */
[----:B------:R-:W-:-:S05]  /*3e500*/  IMAD.WIDE R10, R50, 0x4, R10 ;  /* 0x00000004320a7825 */ /* 0x000fca00078e020a */
[----:B------:R1:W-:Y:S04]  /*3e510*/  STL.64 [R1+0x1a48], R10 ;  /* 0x001a480a01007387 */ /* 0x0003e80000100a00 */
[----:B-1----:R-:W4:Y:S04]  /*3e520*/  LDL.LU.64 R10, [R1+0xf78] ;  /* 0x000f7800010a7983 */ /* 0x002f280000300a00 */
[----:B------:R-:W4:Y:S04]  /*3e530*/  LDL.LU.64 R180, [R1+0x1600] ;  /* 0x0016000001b47983 */ /* 0x000f280000300a00 */
[----:B------:R-:W4:Y:S01]  /*3e540*/  LDL.LU.64 R66, [R1+0xc18] ;  /* 0x000c180001427983 */ /* 0x000f220000300a00 */
[----:B------:R-:W-:-:S05]  /*3e550*/  IMAD.WIDE R58, R50, 0x4, R178 ;  /* 0x00000004323a7825 */ /* 0x000fca00078e02b2 */
[----:B------:R1:W-:Y:S04]  /*3e560*/  STL.64 [R1+0x1a50], R58 ;  /* 0x001a503a01007387 */ /* 0x0003e80000100a00 */
[----:B------:R-:W4:Y:S04]  /*3e570*/  LDL.LU.64 R178, [R1+0x1608] ;  /* 0x0016080001b27983 */ /* 0x000f280000300a00 */
[----:B------:R-:W4:Y:S01]  /*3e580*/  LDL.LU.64 R166, [R1+0x9a8] ;  /* 0x0009a80001a67983 */ /* 0x000f220000300a00 */
[----:B------:R-:W-:-:S04]  /*3e590*/  IMAD.WIDE R76, R50, 0x4, R224 ;  /* 0x00000004324c7825 */ /* 0x000fc800078e02e0 */
[C---:B-1----:R-:W-:Y:S01]  /*3e5a0*/  IMAD.WIDE R58, R50.reuse, 0x4, R164 ;  /* 0x00000004323a7825 */ /* 0x042fe200078e02a4 */
[----:B------:R-:W-:Y:S04]  /*3e5b0*/  STL.64 [R1+0x1a58], R76 ;  /* 0x001a584c01007387 */ /* 0x000fe80000100a00 */
[----:B------:R-:W4:Y:S04]  /*3e5c0*/  LDL.LU.64 R162, [R1+0x1610] ;  /* 0x0016100001a27983 */ /* 0x000f280000300a00 */
[----:B------:R1:W-:Y:S04]  /*3e5d0*/  STL.64 [R1+0x1a60], R58 ;  /* 0x001a603a01007387 */ /* 0x0003e80000100a00 */
[----:B-1----:R-:W4:Y:S04]  /*3e5e0*/  LDL.LU.64 R58, [R1+0x9a0] ;  /* 0x0009a000013a7983 */ /* 0x002f280000300a00 */
[----:B------:R-:W4:Y:S04]  /*3e5f0*/  LDL.LU.64 R224, [R1+0x1618] ;  /* 0x0016180001e07983 */ /* 0x000f280000300a00 */
[----:B--2---:R-:W-:Y:S01]  /*3e600*/  LDGSTS.E [R2+0x7e00], desc[UR58][R70.64], P1 ;  /* 0x07e0000046027fae */ /* 0x004fe2000892187a */
[----:B------:R-:W-:-:S03]  /*3e610*/  IMAD.WIDE R76, R50, 0x4, R70 ;  /* 0x00000004324c7825 */ /* 0x000fc600078e0246 */
[----:B------:R-:W2:Y:S04]  /*3e620*/  LDL.LU.64 R70, [R1+0x998] ;  /* 0x0009980001467983 */ /* 0x000ea80000300a00 */
[----:B---3--:R1:W-:Y:S04]  /*3e630*/  LDGSTS.E [R2+0x7f00], desc[UR58][R152.64], P6 ;  /* 0x07f0000098027fae */ /* 0x0083e8000b12187a */
[----:B------:R3:W-:Y:S01]  /*3e640*/  STL.64 [R1+0x1a68], R76 ;  /* 0x001a684c01007387 */ /* 0x0007e20000100a00 */
[----:B-1----:R-:W-:-:S03]  /*3e650*/  IMAD.WIDE R152, R50, 0x4, R152 ;  /* 0x0000000432987825 */ /* 0x002fc600078e0298 */
[----:B---3--:R-:W3:Y:S01]  /*3e660*/  LDL.LU.64 R76, [R1+0x1628] ;  /* 0x00162800014c7983 */ /* 0x008ee20000300a00 */
[----:B----4-:R-:W-:-:S03]  /*3e670*/  IMAD.WIDE R46, R50, 0x4, R46 ;  /* 0x00000004322e7825 */ /* 0x010fc600078e022e */
[----:B------:R-:W-:Y:S04]  /*3e680*/  STL.64 [R1+0x1a70], R152 ;  /* 0x001a709801007387 */ /* 0x000fe80000100a00 */
[----:B------:R-:W4:Y:S04]  /*3e690*/  LDL.LU.64 R192, [R1+0x1348] ;  /* 0x0013480001c07983 */ /* 0x000f280000300a00 */
[----:B------:R1:W-:Y:S04]  /*3e6a0*/  STL.64 [R1+0x1a78], R46 ;  /* 0x001a782e01007387 */ /* 0x0003e80000100a00 */
[----:B-1----:R-:W4:Y:S01]  /*3e6b0*/  LDL.LU.64 R46, [R1+0x1630] ;  /* 0x00163000012e7983 */ /* 0x002f220000300a00 */
[----:B------:R-:W-:-:S03]  /*3e6c0*/  IMAD.WIDE R152, R50, 0x4, R64 ;  /* 0x0000000432987825 */ /* 0x000fc600078e0240 */
[----:B------:R-:W4:Y:S04]  /*3e6d0*/  LDL.LU.64 R164, [R1+0x1220] ;  /* 0x0012200001a47983 */ /* 0x000f280000300a00 */
[----:B------:R-:W4:Y:S04]  /*3e6e0*/  LDL.LU.64 R64, [R1+0x1640] ;  /* 0x0016400001407983 */ /* 0x000f280000300a00 */
[----:B------:R1:W-:Y:S01]  /*3e6f0*/  STL.64 [R1+0x1a80], R152 ;  /* 0x001a809801007387 */ /* 0x0003e20000100a00 */
[----:B------:R-:W-:-:S03]  /*3e700*/  IMAD.WIDE R104, R50, 0x4, R104 ;  /* 0x0000000432687825 */ /* 0x000fc600078e0268 */
        /* <DEDUP_REMOVED lines=18> */
[C---:B------:R-:W-:Y:S01]  /*3e830*/  IMAD.WIDE R66, R50.reuse, 0x4, R66 ;  /* 0x0000000432427825 */ /* 0x040fe200078e0242 */
[----:B-1----:R-:W4:Y:S04]  /*3e840*/  LDL.LU.64 R10, [R1+0x1650] ;  /* 0x00165000010a7983 */ /* 0x002f280000300a00 */
[----:B------:R1:W-:Y:S04]  /*3e850*/  STL.64 [R1+0x1ab0], R180 ;  /* 0x001ab0b401007387 */ /* 0x0003e80000100a00 */
        /* <DEDUP_REMOVED lines=8> */
[----:B------:R1:W-:Y:S04]  /*3e8e0*/  STL.64 [R1+0x1ac8], R166 ;  /* 0x001ac8a601007387 */ /* 0x0003e80000100a00 */
[----:B------:R-:W-:Y:S04]  /*3e8f0*/  LDGSTS.E [R2+0x8e00], desc[UR58][R224.64], P1 ;  /* 0x08e00000e0027fae */ /* 0x000fe8000892187a */
[----:B-1----:R-:W4:Y:S04]  /*3e900*/  LDL.LU.64 R166, [R1+0x5580] ;  /* 0x0055800001a67983 */ /* 0x002f280000300a00 */
[----:B------:R1:W-:Y:S02]  /*3e910*/  STL.64 [R1+0x1ad0], R162 ;  /* 0x001ad0a201007387 */ /* 0x0003e40000100a00 */
[----:B-1----:R-:W-:-:S04]  /*3e920*/  IMAD.WIDE R162, R50, 0x4, R58 ;  /* 0x0000000432a27825 */ /* 0x002fc800078e023a */
[C---:B------:R-:W-:Y:S01]  /*3e930*/  IMAD.WIDE R58, R50.reuse, 0x4, R224 ;  /* 0x00000004323a7825 */ /* 0x040fe200078e02e0 */
[----:B------:R-:W-:Y:S04]  /*3e940*/  STL.64 [R1+0x1ad8], R162 ;  /* 0x001ad8a201007387 */ /* 0x000fe80000100a00 */
[----:B------:R-:W4:Y:S04]  /*3e950*/  LDL.LU.64 R224, [R1+0x1670] ;  /* 0x0016700001e07983 */ /* 0x000f280000300a00 */
[----:B------:R1:W-:Y:S04]  /*3e960*/  STL.64 [R1+0x1ae0], R58 ;  /* 0x001ae03a01007387 */ /* 0x0003e80000100a00 */
[----:B--2---:R-:W-:Y:S01]  /*3e970*/  LDGSTS.E [R2+0x8f00], desc[UR58][R70.64], P6 ;  /* 0x08f0000046027fae */ /* 0x004fe2000b12187a */
[----:B-1----:R-:W-:-:S03]  /*3e980*/  IMAD.WIDE R58, R50, 0x4, R70 ;  /* 0x00000004323a7825 */ /* 0x002fc600078e0246 */
[----:B------:R-:W2:Y:S04]  /*3e990*/  LDL.LU.64 R70, [R1+0x980] ;  /* 0x0009800001467983 */ /* 0x000ea80000300a00 */
[----:B------:R1:W-:Y:S01]  /*3e9a0*/  STL.64 [R1+0x1ae8], R58 ;  /* 0x001ae83a01007387 */ /* 0x0003e20000100a00 */
[----:B---3--:R-:W-:-:S05]  /*3e9b0*/  IMAD.WIDE R162, R50, 0x4, R76 ;  /* 0x0000000432a27825 */ /* 0x008fca00078e024c */
[----:B------:R-:W-:Y:S01]  /*3e9c0*/  STL.64 [R1+0x1af0], R162 ;  /* 0x001af0a201007387 */ /* 0x000fe20000100a00 */
[----:B----4-:R-:W-:-:S04]  /*3e9d0*/  IMAD.WIDE R76, R50, 0x4, R192 ;  /* 0x00000004324c7825 */ /* 0x010fc800078e02c0 */
[C---:B-1----:R-:W-:Y:S02]  /*3e9e0*/  IMAD.WIDE R58, R50.reuse, 0x4, R46 ;  /* 0x00000004323a7825 */ /* 0x042fe400078e022e */
[----:B------:R-:W3:Y:S04]  /*3e9f0*/  LDL.LU.64 R46, [R1+0x1678] ;  /* 0x00167800012e7983 */ /* 0x000ee80000300a00 */
[----:B------:R1:W-:Y:S04]  /*3ea00*/  STL.64 [R1+0x1af8], R76 ;  /* 0x001af84c01007387 */ /* 0x0003e80000100a00 */
[----:B------:R4:W-:Y:S01]  /*3ea10*/  STL.64 [R1+0x1b00], R58 ;  /* 0x001b003a01007387 */ /* 0x0009e20000100a00 */
[----:B-1----:R-:W-:-:S04]  /*3ea20*/  IMAD.WIDE R76, R50, 0x4, R164 ;  /* 0x00000004324c7825 */ /* 0x002fc800078e02a4 */
[C---:B----4-:R-:W-:Y:S02]  /*3ea30*/  IMAD.WIDE R58, R50.reuse, 0x4, R64 ;  /* 0x00000004323a7825 */ /* 0x050fe400078e0240 */
[----:B------:R-:W4:Y:S04]  /*3ea40*/  LDL.LU.64 R64, [R1+0x1340] ;  /* 0x0013400001407983 */ /* 0x000f280000300a00 */
[----:B------:R1:W-:Y:S04]  /*3ea50*/  STL.64 [R1+0x1b08], R76 ;  /* 0x001b084c01007387 */ /* 0x0003e80000100a00 */
[----:B------:R1:W-:Y:S04]  /*3ea60*/  STL.64 [R1+0x1b10], R58 ;  /* 0x001b103a01007387 */ /* 0x0003e80000100a00 */
[----:B------:R-:W4:Y:S01]  /*3ea70*/  LDL.LU.64 R162, [R1+0x1680] ;  /* 0x0016800001a27983 */ /* 0x000f220000300a00 */
[----:B-1----:R-:W-:-:S04]  /*3ea80*/  IMAD.WIDE R76, R50, 0x4, R152 ;  /* 0x00000004324c7825 */ /* 0x002fc800078e0298 */
[C---:B------:R-:W-:Y:S01]  /*3ea90*/  IMAD.WIDE R58, R50.reuse, 0x4, R104 ;  /* 0x00000004323a7825 */ /* 0x040fe200078e0268 */
[----:B------:R-:W-:Y:S04]  /*3eaa0*/  STL.64 [R1+0x1b18], R76 ;  /* 0x001b184c01007387 */ /* 0x000fe80000100a00 */
[----:B------:R-:W4:Y:S04]  /*3eab0*/  LDL.LU.64 R104, [R1+0x1218] ;  /* 0x0012180001687983 */ /* 0x000f280000300a00 */
[----:B------:R1:W-:Y:S04]  /*3eac0*/  STL.64 [R1+0x1b20], R58 ;  /* 0x001b203a01007387 */ /* 0x0003e80000100a00 */
[----:B-1----:R-:W4:Y:S04]  /*3ead0*/  LDL.LU.64 R58, [R1+0x1688] ;  /* 0x00168800013a7983 */ /* 0x002f280000300a00 */
[----:B------:R-:W4:Y:S01]  /*3eae0*/  LDL.LU.64 R76, [R1+0x10f8] ;  /* 0x0010f800014c7983 */ /* 0x000f220000300a00 */
[----:B------:R-:W-:-:S05]  /*3eaf0*/  IMAD.WIDE R24, R50, 0x4, R24 ;  /* 0x0000000432187825 */ /* 0x000fca00078e0218 */
[----:B------:R1:W-:Y:S04]  /*3eb00*/  STL.64 [R1+0xf70], R24 ;  /* 0x000f701801007387 */ /* 0x0003e80000100a00 */
[----:B------:R-:W4:Y:S04]  /*3eb10*/  LDL.LU.64 R164, [R1+0x1690] ;  /* 0x0016900001a47983 */ /* 0x000f280000300a00 */
[----:B------:R-:W4:Y:S04]  /*3eb20*/  LDL.LU.64 R152, [R1+0xf68] ;  /* 0x000f680001987983 */ /* 0x000f280000300a00 */
[----:B-1----:R-:W4:Y:S01]  /*3eb30*/  LDL.LU.64 R24, [R1+0x1698] ;  /* 0x0016980001187983 */ /* 0x002f220000300a00 */
[----:B------:R-:W-:-:S05]  /*3eb40*/  IMAD.WIDE R10, R50, 0x4, R10 ;  /* 0x00000004320a7825 */ /* 0x000fca00078e020a */
        /* <DEDUP_REMOVED lines=10> */
[----:B------:R-:W-:-:S04]  /*3ebf0*/  IMAD.WIDE R166, R50, 0x4, R166 ;  /* 0x0000000432a67825 */ /* 0x000fc800078e02a6 */
[C---:B-1----:R-:W-:Y:S02]  /*3ec00*/  IMAD.WIDE R66, R50.reuse, 0x4, R216 ;  /* 0x0000000432427825 */ /* 0x042fe400078e02d8 */
[----:B------:R-:W4:Y:S04]  /*3ec10*/  LDL.LU.64 R216, [R1+0x16b8] ;  /* 0x0016b80001d87983 */ /* 0x000f280000300a00 */
[----:B------:R1:W-:Y:S04]  /*3ec20*/  STL.64 [R1+0x1b48], R166 ;  /* 0x001b48a601007387 */ /* 0x0003e80000100a00 */
[----:B------:R1:W-:Y:S02]  /*3ec30*/  STL.64 [R1+0x1b50], R66 ;  /* 0x001b504201007387 */ /* 0x0003e40000100a00 */
[----:B-1----:R-:W-:-:S02]  /*3ec40*/  IMAD.WIDE R166, R50, 0x4, R224 ;  /* 0x0000000432a67825 */ /* 0x002fc400078e02e0 */
[----:B------:R-:W4:Y:S04]  /*3ec50*/  LDL.LU.64 R66, [R1+0x968] ;  /* 0x0009680001427983 */ /* 0x000f280000300a00 */
[----:B------:R2:W-:Y:S04]  /*3ec60*/  STL.64 [R1+0x1b58], R166 ;  /* 0x001b58a601007387 */ /* 0x0005e80000100a00 */
[----:B------:R3:W-:Y:S04]  /*3ec70*/  LDGSTS.E [R2+0x9e00], desc[UR58][R224.64], P1 ;  /* 0x09e00000e0027fae */ /* 0x0007e8000892187a */
[----:B------:R-:W4:Y:S01]  /*3ec80*/  LDL.LU.64 R178, [R1+0x16c0] ;  /* 0x0016c00001b27983 */ /* 0x000f220000300a00 */
[----:B--2---:R-:W-:-:S03]  /*3ec90*/  IMAD.WIDE R166, R50, 0x4, R70 ;  /* 0x0000000432a67825 */ /* 0x004fc600078e0246 */
[----:B------:R-:W-:Y:S04]  /*3eca0*/  LDGSTS.E [R2+0x9f00], desc[UR58][R70.64], P6 ;  /* 0x09f0000046027fae */ /* 0x000fe8000b12187a */
[----:B------:R-:W2:Y:S04]  /*3ecb0*/  LDL.LU.64 R70, [R1+0x1388] ;  /* 0x0013880001467983 */ /* 0x000ea80000300a00 */
[----:B------:R1:W-:Y:S04]  /*3ecc0*/  STL.64 [R1+0x1b60], R166 ;  /* 0x001b60a601007387 */ /* 0x0003e80000100a00 */
[----:B-1----:R-:W2:Y:S01]  /*3ecd0*/  LDL.LU.64 R166, [R1+0x16d0] ;  /* 0x0016d00001a67983 */ /* 0x002ea20000300a00 */
[----:B---3--:R-:W-:-:S03]  /*3ece0*/  IMAD.WIDE R224, R50, 0x4, R46 ;  /* 0x0000000432e07825 */ /* 0x008fc600078e022e */
[----:B------:R-:W3:Y:S04]  /*3ecf0*/  LDL.LU.64 R46, [R1+0x1550] ;  /* 0x00155000012e7983 */ /* 0x000ee80000300a00 */
[----:B------:R1:W-:Y:S04]  /*3ed00*/  STL.64 [R1+0x1b68], R224 ;  /* 0x001b68e001007387 */ /* 0x0003e80000100a00 */
[----:B-1----:R-:W3:Y:S01]  /*3ed10*/  LDL.LU.64 R224, [R1+0x16d8] ;  /* 0x0016d80001e07983 */ /* 0x002ee20000300a00 */
[----:B----4-:R-:W-:-:S05]  /*3ed20*/  IMAD.WIDE R64, R50, 0x4, R64 ;  /* 0x0000000432407825 */ /* 0x010fca00078e0240 */
        /* <DEDUP_REMOVED lines=8> */
[C---:B------:R-:W-:Y:S01]  /*3edb0*/  IMAD.WIDE R76, R50.reuse, 0x4, R76 ;  /* 0x00000004324c7825 */ /* 0x040fe200078e024c */
[----:B-1----:R-:W4:Y:S04]  /*3edc0*/  LDL.LU.64 R104, [R1+0x16e0] ;  /* 0x0016e00001687983 */ /* 0x002f280000300a00 */
[----:B------:R1:W-:Y:S04]  /*3edd0*/  STL.64 [R1+0x1b88], R58 ;  /* 0x001b883a01007387 */ /* 0x0003e80000100a00 */
[----:B-1----:R-:W2:Y:S04]  /*3ede0*/  LDL.LU.64 R58, [R1+0x5570] ;  /* 0x00557000013a7983 */ /* 0x002ea80000300a00 */
[----:B------:R1:W-:Y:S04]  /*3edf0*/  STL.64 [R1+0x1b90], R76 ;  /* 0x001b904c01007387 */ /* 0x0003e80000100a00 */
[----:B-1----:R-:W3:Y:S01]  /*3ee00*/  LDL.LU.64 R76, [R1+0x5568] ;  /* 0x00556800014c7983 */ /* 0x002ee20000300a00 */
[----:B------:R-:W-:-:S05]  /*3ee10*/  IMAD.WIDE R164, R50, 0x4, R164 ;  /* 0x0000000432a47825 */ /* 0x000fca00078e02a4 */
[----:B------:R1:W-:Y:S01]  /*3ee20*/  STL.64 [R1+0x1b98], R164 ;  /* 0x001b98a401007387 */ /* 0x0003e20000100a00 */
[----:B------:R-:W-:-:S04]  /*3ee30*/  IMAD.WIDE R152, R50, 0x4, R152 ;  /* 0x0000000432987825 */ /* 0x000fc800078e0298 */
[C---:B------:R-:W-:Y:S01]  /*3ee40*/  IMAD.WIDE R24, R50.reuse, 0x4, R24 ;  /* 0x0000000432187825 */ /* 0x040fe200078e0218 */
[----:B-1----:R-:W4:Y:S04]  /*3ee50*/  LDL.LU.64 R164, [R1+0xf60] ;  /* 0x000f600001a47983 */ /* 0x002f280000300a00 */
[----:B------:R1:W-:Y:S04]  /*3ee60*/  STL.64 [R1+0xf68], R152 ;  /* 0x000f689801007387 */ /* 0x0003e80000100a00 */
[----:B-1----:R-:W4:Y:S04]  /*3ee70*/  LDL.LU.64 R152, [R1+0x16e8] ;  /* 0x0016e80001987983 */ /* 0x002f280000300a00 */
[----:B------:R1:W-:Y:S04]  /*3ee80*/  STL.64 [R1+0x1ba0], R24 ;  /* 0x001ba01801007387 */ /* 0x0003e80000100a00 */
[----:B-1----:R-:W4:Y:S01]  /*3ee90*/  LDL.LU.64 R24, [R1+0xc00] ;  /* 0x000c000001187983 */ /* 0x002f220000300a00 */
[----:B------:R-:W-:-:S05]  /*3eea0*/  IMAD.WIDE R10, R50, 0x4, R10 ;  /* 0x00000004320a7825 */ /* 0x000fca00078e020a */
[----:B------:R1:W-:Y:S04]  /*3eeb0*/  STL.64 [R1+0x1ba8], R10 ;  /* 0x001ba80a01007387 */ /* 0x0003e80000100a00 */
[----:B-1----:R-:W4:Y:S01]  /*3eec0*/  LDL.LU.64 R10, [R1+0x16f0] ;  /* 0x0016f000010a7983 */ /* 0x002f220000300a00 */
[----:B------:R-:W-:-:S05]  /*3eed0*/  IMAD.WIDE R192, R50, 0x4, R192 ;  /* 0x0000000432c07825 */ /* 0x000fca00078e02c0 */
[----:B------:R1:W-:Y:S01]  /*3eee0*/  STL.64 [R1+0x1bb0], R192 ;  /* 0x001bb0c001007387 */ /* 0x0003e20000100a00 */
[----:B------:R-:W-:-:S03]  /*3eef0*/  IMAD.WIDE R180, R50, 0x4, R180 ;  /* 0x0000000432b47825 */ /* 0x000fc600078e02b4 */
[----:B-1----:R-:W4:Y:S04]  /*3ef00*/  LDL.LU.64 R192, [R1+0x5560] ;  /* 0x0055600001c07983 */ /* 0x002f280000300a00 */
[----:B------:R3:W-:Y:S04]  /*3ef10*/  STL.64 [R1+0x1bb8], R180 ;  /* 0x001bb8b401007387 */ /* 0x0007e80000100a00 */
[----:B------:R-:W-:Y:S04]  /*3ef20*/  LDGSTS.E [R2+0xae00], desc[UR58][R216.64], P1 ;  /* 0x0ae00000d8027fae */ /* 0x000fe8000892187a */
[----:B------:R1:W-:Y:S01]  /*3ef30*/  LDGSTS.E [R2+0xaf00], desc[UR58][R66.64], P6 ;  /* 0x0af0000042027fae */ /* 0x0003e2000b12187a */
[----:B---3--:R-:W-:-:S03]  /*3ef40*/  IMAD.WIDE R180, R50, 0x4, R76 ;  /* 0x0000000432b47825 */ /* 0x008fc600078e024c */
[----:B------:R-:W3:Y:S04]  /*3ef50*/  LDL.LU.64 R76, [R1+0x960] ;  /* 0x00096000014c7983 */ /* 0x000ee80000300a00 */
[----:B------:R2:W-:Y:S02]  /*3ef60*/  STL.64 [R1+0x1bc0], R180 ;  /* 0x001bc0b401007387 */ /* 0x0005e40000100a00 */
[----:B--2---:R-:W-:-:S04]  /*3ef70*/  IMAD.WIDE R180, R50, 0x4, R58 ;  /* 0x0000000432b47825 */ /* 0x004fc800078e023a */
[C---:B------:R-:W-:Y:S01]  /*3ef80*/  IMAD.WIDE R58, R50.reuse, 0x4, R216 ;  /* 0x00000004323a7825 */ /* 0x040fe200078e02d8 */
[----:B------:R2:W-:Y:S04]  /*3ef90*/  STL.64 [R1+0x1bc8], R180 ;  /* 0x001bc8b401007387 */ /* 0x0005e80000100a00 */
[----:B------:R-:W3:Y:S04]  /*3efa0*/  LDL.LU.64 R216, [R1+0x1c48] ;  /* 0x001c480001d87983 */ /* 0x000ee80000300a00 */
[----:B------:R1:W-:Y:S01]  /*3efb0*/  STL.64 [R1+0x1bd0], R58 ;  /* 0x001bd03a01007387 */ /* 0x0003e20000100a00 */
[----:B--2---:R-:W-:-:S04]  /*3efc0*/  IMAD.WIDE R180, R50, 0x4, R66 ;  /* 0x0000000432b47825 */ /* 0x004fc800078e0242 */
[C---:B-1----:R-:W-:Y:S01]  /*3efd0*/  IMAD.WIDE R66, R50.reuse, 0x4, R178 ;  /* 0x0000000432427825 */ /* 0x042fe200078e02b2 */
[----:B------:R-:W-:Y:S03]  /*3efe0*/  STL.64 [R1+0x1bd8], R180 ;  /* 0x001bd8b401007387 */ /* 0x000fe60000100a00 */
[C---:B------:R-:W-:Y:S02]  /*3eff0*/  IMAD.WIDE R58, R50.reuse, 0x4, R70 ;  /* 0x00000004323a7825 */ /* 0x040fe400078e0246 */
[----:B------:R-:W2:Y:S04]  /*3f000*/  LDL.LU.64 R70, [R1+0x950] ;  /* 0x0009500001467983 */ /* 0x000ea80000300a00 */
[----:B------:R-:W-:Y:S04]  /*3f010*/  STL.64 [R1+0x1be0], R66 ;  /* 0x001be04201007387 */ /* 0x000fe80000100a00 */
[----:B------:R1:W-:Y:S02]  /*3f020*/  STL.64 [R1+0x1be8], R58 ;  /* 0x001be83a01007387 */ /* 0x0003e40000100a00 */
[----:B-1----:R-:W-:-:S02]  /*3f030*/  IMAD.WIDE R58, R50, 0x4, R46 ;  /* 0x00000004323a7825 */ /* 0x002fc400078e022e */
[----:B------:R-:W2:Y:S02]  /*3f040*/  LDL.LU.64 R46, [R1+0x1c58] ;  /* 0x001c5800012e7983 */ /* 0x000ea40000300a00 */
[----:B------:R-:W-:-:S05]  /*3f050*/  IMAD.WIDE R66, R50, 0x4, R166 ;  /* 0x0000000432427825 */ /* 0x000fca00078e02a6 */
[----:B------:R1:W-:Y:S04]  /*3f060*/  STL.64 [R1+0x1bf0], R66 ;  /* 0x001bf04201007387 */ /* 0x0003e80000100a00 */
[----:B------:R4:W-:Y:S04]  /*3f070*/  STL.64 [R1+0x1bf8], R58 ;  /* 0x001bf83a01007387 */ /* 0x0009e80000100a00 */
[----:B------:R-:W2:Y:S01]  /*3f080*/  LDL.LU.64 R180, [R1+0x1500] ;  /* 0x0015000001b47983 */ /* 0x000ea20000300a00 */
[----:B-1----:R-:W-:-:S04]  /*3f090*/  IMAD.WIDE R66, R50, 0x4, R224 ;  /* 0x0000000432427825 */ /* 0x002fc800078e02e0 */
[C---:B----4-:R-:W-:Y:S01]  /*3f0a0*/  IMAD.WIDE R58, R50.reuse, 0x4, R64 ;  /* 0x00000004323a7825 */ /* 0x050fe200078e0240 */
[----:B------:R-:W-:Y:S04]  /*3f0b0*/  STL.64 [R1+0x1c00], R66 ;  /* 0x001c004201007387 */ /* 0x000fe80000100a00 */
[----:B------:R-:W4:Y:S01]  /*3f0c0*/  LDL.LU.64 R64, [R1+0x1c68] ;  /* 0x001c680001407983 */ /* 0x000f220000300a00 */
[----:B------:R-:W-:-:S03]  /*3f0d0*/  IMAD.WIDE R104, R50, 0x4, R104 ;  /* 0x0000000432687825 */ /* 0x000fc600078e0268 */
[----:B------:R1:W-:Y:S04]  /*3f0e0*/  STL.64 [R1+0x1c08], R58 ;  /* 0x001c083a01007387 */ /* 0x0003e80000100a00 */
[----:B-1----:R-:W4:Y:S04]  /*3f0f0*/  LDL.LU.64 R58, [R1+0x1598] ;  /* 0x00159800013a7983 */ /* 0x002f280000300a00 */
[----:B------:R-:W4:Y:S04]  /*3f100*/  LDL.LU.64 R66, [R1+0x1c78] ;  /* 0x001c780001427983 */ /* 0x000f280000300a00 */
[----:B------:R1:W-:Y:S04]  /*3f110*/  STL.64 [R1+0x1c10], R104 ;  /* 0x001c106801007387 */ /* 0x0003e80000100a00 */
[----:B-1----:R-:W4:Y:S01]  /*3f120*/  LDL.LU.64 R104, [R1+0x10e8] ;  /* 0x0010e80001687983 */ /* 0x002f220000300a00 */
[----:B------:R-:W-:-:S03]  /*3f130*/  IMAD.WIDE R164, R50, 0x4, R164 ;  /* 0x0000000432a47825 */ /* 0x000fc600078e02a4 */
[----:B------:R-:W4:Y:S04]  /*3f140*/  LDL.LU.64 R178, [R1+0x1c88] ;  /* 0x001c880001b27983 */ /* 0x000f280000300a00 */
[----:B------:R-:W4:Y:S01]  /*3f150*/  LDL.LU.64 R166, [R1+0x1620] ;  /* 0x0016200001a67983 */ /* 0x000f220000300a00 */
[----:B------:R-:W-:-:S03]  /*3f160*/  IMAD.WIDE R152, R50, 0x4, R152 ;  /* 0x0000000432987825 */ /* 0x000fc600078e0298 */
[----:B------:R1:W-:Y:S04]  /*3f170*/  STL.64 [R1+0xf60], R164 ;  /* 0x000f60a401007387 */ /* 0x0003e80000100a00 */
[----:B------:R-:W4:Y:S01]  /*3f180*/  LDL.LU.64 R224, [R1+0x1c98] ;  /* 0x001c980001e07983 */ /* 0x000f220000300a00 */
[----:B------:R-:W-:-:S03]  /*3f190*/  IMAD.WIDE R24, R50, 0x4, R24 ;  /* 0x0000000432187825 */ /* 0x000fc600078e0218 */
[----:B------:R1:W-:Y:S01]  /*3f1a0*/  STL.64 [R1+0x1c18], R152 ;  /* 0x001c189801007387 */ /* 0x0003e20000100a00 */
[----:B------:R-:W-:-:S03]  /*3f1b0*/  IMAD.WIDE R10, R50, 0x4, R10 ;  /* 0x00000004320a7825 */ /* 0x000fc600078e020a */
[----:B-1----:R-:W4:Y:S04]  /*3f1c0*/  LDL.LU.64 R164, [R1+0xbf8] ;  /* 0x000bf80001a47983 */ /* 0x002f280000300a00 */
[----:B------:R1:W-:Y:S04]  /*3f1d0*/  STL.64 [R1+0x1c20], R24 ;  /* 0x001c201801007387 */ /* 0x0003e80000100a00 */
[----:B------:R-:W4:Y:S04]  /*3f1e0*/  LDL.LU.64 R152, [R1+0x1ca8] ;  /* 0x001ca80001987983 */ /* 0x000f280000300a00 */
[----:B------:R3:W-:Y:S04]  /*3f1f0*/  STL.64 [R1+0x1c28], R10 ;  /* 0x001c280a01007387 */ /* 0x0007e80000100a00 */
[----:B-1----:R-:W4:Y:S01]  /*3f200*/  LDL.LU.64 R24, [R1+0x948] ;  /* 0x0009480001187983 */ /* 0x002f220000300a00 */
[----:B---3--:R-:W-:-:S05]  /*3f210*/  IMAD.WIDE R10, R50, 0x4, R76 ;  /* 0x00000004320a7825 */ /* 0x008fca00078e024c */
[----:B------:R1:W-:Y:S02]  /*3f220*/  STL.64 [R1+0x1c30], R10 ;  /* 0x001c300a01007387 */ /* 0x0003e40000100a00 */
[C---:B-1----:R-:W-:Y:S02]  /*3f230*/  IMAD.WIDE R10, R50.reuse, 0x4, R202 ;  /* 0x00000004320a7825 */ /* 0x042fe400078e02ca */
[----:B------:R-:W3:Y:S02]  /*3f240*/  LDL.LU.64 R202, [R1+0x1cc8] ;  /* 0x001cc80001ca7983 */ /* 0x000ee40000300a00 */
[C---:B------:R-:W-:Y:S02]  /*3f250*/  IMAD.WIDE R76, R50.reuse, 0x4, R162 ;  /* 0x00000004324c7825 */ /* 0x040fe400078e02a2 */
[----:B------:R-:W-:Y:S04]  /*3f260*/  LDGSTS.E [R2+0xbe00], desc[UR58][R216.64], P1 ;  /* 0x0be00000d8027fae */ /* 0x000fe8000892187a */
[----:B------:R-:W-:Y:S04]  /*3f270*/  STL.64 [R1+0x1c38], R76 ;  /* 0x001c384c01007387 */ /* 0x000fe80000100a00 */
[----:B------:R1:W-:Y:S04]  /*3f280*/  STL.64 [R1+0x1c40], R10 ;  /* 0x001c400a01007387 */ /* 0x0003e80000100a00 */
[----:B------:R-:W3:Y:S04]  /*3f290*/  LDL.LU.64 R162, [R1+0x1cd0] ;  /* 0x001cd00001a27983 */ /* 0x000ee80000300a00 */
[----:B--2---:R-:W-:Y:S01]  /*3f2a0*/  LDGSTS.E [R2+0xbf00], desc[UR58][R70.64], P6 ;  /* 0x0bf0000046027fae */ /* 0x004fe2000b12187a */
[----:B-1----:R-:W-:-:S03]  /*3f2b0*/  IMAD.WIDE R10, R50, 0x4, R216 ;  /* 0x00000004320a7825 */ /* 0x002fc600078e02d8 */
[----:B------:R-:W2:Y:S04]  /*3f2c0*/  LDL.LU.64 R216, [R1+0x15e0] ;  /* 0x0015e00001d87983 */ /* 0x000ea80000300a00 */
[----:B------:R1:W-:Y:S04]  /*3f2d0*/  STL.64 [R1+0x1c48], R10 ;  /* 0x001c480a01007387 */ /* 0x0003e80000100a00 */
[----:B------:R-:W2:Y:S01]  /*3f2e0*/  LDL.LU.64 R76, [R1+0x938] ;  /* 0x00093800014c7983 */ /* 0x000ea20000300a00 */
[----:B-1----:R-:W-:-:S03]  /*3f2f0*/  IMAD.WIDE R10, R50, 0x4, R70 ;  /* 0x00000004320a7825 */ /* 0x002fc600078e0246 */
[----:B------:R-:W2:Y:S01]  /*3f300*/  LDL.LU.64 R70, [R1+0x1ce0] ;  /* 0x001ce00001467983 */ /* 0x000ea20000300a00 */
[----:B------:R-:W-:-:S03]  /*3f310*/  IMAD.WIDE R46, R50, 0x4, R46 ;  /* 0x00000004322e7825 */ /* 0x000fc600078e022e */
[----:B------:R1:W-:Y:S04]  /*3f320*/  STL.64 [R1+0x1c50], R10 ;  /* 0x001c500a01007387 */ /* 0x0003e80000100a00 */
[----:B-1----:R-:W2:Y:S04]  /*3f330*/  LDL.LU.64 R10, [R1+0x10e0] ;  /* 0x0010e000010a7983 */ /* 0x002ea80000300a00 */
[----:B------:R1:W-:Y:S04]  /*3f340*/  STL.64 [R1+0x1c58], R46 ;  /* 0x001c582e01007387 */ /* 0x0003e80000100a00 */
[----:B-1----:R-:W2:Y:S01]  /*3f350*/  LDL.LU.64 R46, [R1+0x1cf0] ;  /* 0x001cf000012e7983 */ /* 0x002ea20000300a00 */
[----:B------:R-:W-:-:S04]  /*3f360*/  IMAD.WIDE R180, R50, 0x4, R180 ;  /* 0x0000000432b47825 */ /* 0x000fc800078e02b4 */
[C---:B----4-:R-:W-:Y:S01]  /*3f370*/  IMAD.WIDE R64, R50.reuse, 0x4, R64 ;  /* 0x0000000432407825 */ /* 0x050fe200078e0240 */
[----:B------:R1:W-:Y:S03]  /*3f380*/  STL.64 [R1+0x1c60], R180 ;  /* 0x001c60b401007387 */ /* 0x0003e60000100a00 */
[C---:B------:R-:W-:Y:S01]  /*3f390*/  IMAD.WIDE R58, R50.reuse, 0x4, R58 ;  /* 0x00000004323a7825 */ /* 0x040fe200078e023a */
[----:B-1----:R-:W4:Y:S03]  /*3f3a0*/  LDL.LU.64 R180, [R1+0x5558] ;  /* 0x0055580001b47983 */ /* 0x002f260000300a00 */
[C---:B------:R-:W-:Y:S01]  /*3f3b0*/  IMAD.WIDE R66, R50.reuse, 0x4, R66 ;  /* 0x0000000432427825 */ /* 0x040fe200078e0242 */
[----:B------:R1:W-:Y:S04]  /*3f3c0*/  STL.64 [R1+0x1c68], R64 ;  /* 0x001c684001007387 */ /* 0x0003e80000100a00 */
[----:B-1----:R-:W4:Y:S04]  /*3f3d0*/  LDL.LU.64 R64, [R1+0x1668] ;  /* 0x0016680001407983 */ /* 0x002f280000300a00 */
[----:B------:R1:W-:Y:S04]  /*3f3e0*/  STL.64 [R1+0x1c70], R58 ;  /* 0x001c703a01007387 */ /* 0x0003e80000100a00 */
[----:B-1----:R-:W4:Y:S04]  /*3f3f0*/  LDL.LU.64 R58, [R1+0x5550] ;  /* 0x00555000013a7983 */ /* 0x002f280000300a00 */
[----:B------:R1:W-:Y:S02]  /*3f400*/  STL.64 [R1+0x1c78], R66 ;  /* 0x001c784201007387 */ /* 0x0003e40000100a00 */
[----:B-1----:R-:W-:-:S02]  /*3f410*/  IMAD.WIDE R66, R50, 0x4, R104 ;  /* 0x0000000432427825 */ /* 0x002fc400078e0268 */
[----:B------:R-:W4:Y:S04]  /*3f420*/  LDL.LU.64 R104, [R1+0x1d00] ;  /* 0x001d000001687983 */ /* 0x000f280000300a00 */
[----:B------:R1:W-:Y:S02]  /*3f430*/  STL.64 [R1+0x1c80], R66 ;  /* 0x001c804201007387 */ /* 0x0003e40000100a00 */
[----:B-1----:R-:W-:-:S04]  /*3f440*/  IMAD.WIDE R66, R50, 0x4, R178 ;  /* 0x0000000432427825 */ /* 0x002fc800078e02b2 */
[C---:B------:R-:W-:Y:S01]  /*3f450*/  IMAD.WIDE R178, R50.reuse, 0x4, R166 ;  /* 0x0000000432b27825 */ /* 0x040fe200078e02a6 */
[----:B------:R1:W-:Y:S03]  /*3f460*/  STL.64 [R1+0x1c88], R66 ;  /* 0x001c884201007387 */ /* 0x0003e60000100a00 */
        /* <DEDUP_REMOVED lines=8> */
[----:B-1----:R-:W4:Y:S01]  /*3f4f0*/  LDL.LU.64 R166, [R1+0x930] ;  /* 0x0009300001a67983 */ /* 0x002f220000300a00 */
[----:B------:R-:W-:-:S03]  /*3f500*/  IMAD.WIDE R152, R50, 0x4, R122 ;  /* 0x0000000432987825 */ /* 0x000fc600078e027a */
[----:B------:R-:W-:Y:S04]  /*3f510*/  STL.64 [R1+0x1ca0], R224 ;  /* 0x001ca0e001007387 */ /* 0x000fe80000100a00 */
[----:B------:R-:W-:Y:S04]  /*3f520*/  STL.64 [R1+0x1ca8], R164 ;  /* 0x001ca8a401007387 */ /* 0x000fe80000100a00 */
[----:B------:R-:W4:Y:S04]  /*3f530*/  LDL.LU.64 R122, [R1+0x1d30] ;  /* 0x001d3000017a7983 */ /* 0x000f280000300a00 */
[----:B------:R1:W-:Y:S04]  /*3f540*/  STL.64 [R1+0x1cb0], R24 ;  /* 0x001cb01801007387 */ /* 0x0003e80000100a00 */
[----:B------:R-:W-:Y:S01]  /*3f550*/  STL.64 [R1+0x1cb8], R152 ;  /* 0x001cb89801007387 */ /* 0x000fe20000100a00 */
[----:B-1----:R-:W-:-:S03]  /*3f560*/  IMAD.WIDE R24, R50, 0x4, R120 ;  /* 0x0000000432187825 */ /* 0x002fc600078e0278 */
[----:B------:R-:W4:Y:S04]  /*3f570*/  LDL.LU.64 R120, [R1+0x920] ;  /* 0x0009200001787983 */ /* 0x000f280000300a00 */
[----:B------:R1:W-:Y:S04]  /*3f580*/  STL.64 [R1+0x1cc0], R24 ;  /* 0x001cc01801007387 */ /* 0x0003e80000100a00 */
[----:B---3--:R-:W-:Y:S01]  /*3f590*/  LDGSTS.E [R2+0xce00], desc[UR58][R202.64], P1 ;  /* 0x0ce00000ca027fae */ /* 0x008fe2000892187a */
[----:B-1----:R-:W-:-:S03]  /*3f5a0*/  IMAD.WIDE R24, R50, 0x4, R202 ;  /* 0x0000000432187825 */ /* 0x002fc600078e02ca */
[----:B------:R-:W3:Y:S04]  /*3f5b0*/  LDL.LU.64 R202, [R1+0x1d40] ;  /* 0x001d400001ca7983 */ /* 0x000ee80000300a00 */
[----:B------:R2:W-:Y:S01]  /*3f5c0*/  STL.64 [R1+0x1cc8], R24 ;  /* 0x001cc81801007387 */ /* 0x0005e20000100a00 */
[----:B------:R-:W-:-:S03]  /*3f5d0*/  IMAD.WIDE R152, R50, 0x4, R162 ;  /* 0x0000000432987825 */ /* 0x000fc600078e02a2 */
[----:B------:R-:W3:Y:S04]  /*3f5e0*/  LDL.LU.64 R162, [R1+0x15d0] ;  /* 0x0015d00001a27983 */ /* 0x000ee80000300a00 */
[----:B------:R1:W-:Y:S01]  /*3f5f0*/  STL.64 [R1+0x1cd0], R152 ;  /* 0x001cd09801007387 */ /* 0x0003e20000100a00 */
[----:B--2---:R-:W-:-:S03]  /*3f600*/  IMAD.WIDE R24, R50, 0x4, R216 ;  /* 0x0000000432187825 */ /* 0x004fc600078e02d8 */
[----:B------:R-:W2:Y:S04]  /*3f610*/  LDL.LU.64 R216, [R1+0x1d50] ;  /* 0x001d500001d87983 */ /* 0x000ea80000300a00 */
[----:B------:R1:W-:Y:S01]  /*3f620*/  STL.64 [R1+0x1cd8], R24 ;  /* 0x001cd81801007387 */ /* 0x0003e20000100a00 */
[----:B------:R-:W-:-:S03]  /*3f630*/  IMAD.WIDE R236, R50, 0x4, R236 ;  /* 0x0000000432ec7825 */ /* 0x000fc600078e02ec */
[----:B------:R-:W-:Y:S01]  /*3f640*/  LDGSTS.E [R2+0xcf00], desc[UR58][R76.64], P6 ;  /* 0x0cf000004c027fae */ /* 0x000fe2000b12187a */
[----:B-1----:R-:W-:-:S03]  /*3f650*/  IMAD.WIDE R152, R50, 0x4, R70 ;  /* 0x0000000432987825 */ /* 0x002fc600078e0246 */
[----:B------:R-:W2:Y:S04]  /*3f660*/  LDL.LU.64 R70, [R1+0x1638] ;  /* 0x0016380001467983 */ /* 0x000ea80000300a00 */
[----:B------:R1:W-:Y:S04]  /*3f670*/  STL.64 [R1+0x1ce0], R152 ;  /* 0x001ce09801007387 */ /* 0x0003e80000100a00 */
[----:B------:R-:W2:Y:S01]  /*3f680*/  LDL.LU.64 R224, [R1+0x1d60] ;  /* 0x001d600001e07983 */ /* 0x000ea20000300a00 */
[----:B------:R-:W-:-:S05]  /*3f690*/  IMAD.WIDE R24, R50, 0x4, R10 ;  /* 0x0000000432187825 */ /* 0x000fca00078e020a */
[----:B------:R-:W-:Y:S01]  /*3f6a0*/  STL.64 [R1+0x1ce8], R24 ;  /* 0x001ce81801007387 */ /* 0x000fe20000100a00 */
[----:B------:R-:W-:-:S03]  /*3f6b0*/  IMAD.WIDE R10, R50, 0x4, R46 ;  /* 0x00000004320a7825 */ /* 0x000fc600078e022e */
[----:B------:R-:W2:Y:S04]  /*3f6c0*/  LDL.LU.64 R46, [R1+0x10d8] ;  /* 0x0010d800012e7983 */ /* 0x000ea80000300a00 */
[----:B------:R4:W-:Y:S04]  /*3f6d0*/  STL.64 [R1+0x1cf0], R10 ;  /* 0x001cf00a01007387 */ /* 0x0009e80000100a00 */
[----:B------:R-:W2:Y:S04]  /*3f6e0*/  LDL.LU.64 R164, [R1+0x1d70] ;  /* 0x001d700001a47983 */ /* 0x000ea80000300a00 */
[----:B-1----:R-:W2:Y:S01]  /*3f6f0*/  LDL.LU.64 R152, [R1+0x16b0] ;  /* 0x0016b00001987983 */ /* 0x002ea20000300a00 */
[----:B----4-:R-:W-:-:S05]  /*3f700*/  IMAD.WIDE R10, R50, 0x4, R64 ;  /* 0x00000004320a7825 */ /* 0x010fca00078e0240 */
[----:B------:R1:W-:Y:S04]  /*3f710*/  STL.64 [R1+0x1cf8], R10 ;  /* 0x001cf80a01007387 */ /* 0x0003e80000100a00 */
[----:B------:R-:W4:Y:S04]  /*3f720*/  LDL.LU.64 R64, [R1+0x1d80] ;  /* 0x001d800001407983 */ /* 0x000f280000300a00 */
[----:B------:R-:W4:Y:S04]  /*3f730*/  LDL.LU.64 R24, [R1+0xbe8] ;  /* 0x000be80001187983 */ /* 0x000f280000300a00 */
        /* <DEDUP_REMOVED lines=11> */
[----:B------:R1:W-:Y:S04]  /*3f7f0*/  STL.64 [R1+0x1d18], R166 ;  /* 0x001d18a601007387 */ /* 0x0003e80000100a00 */
[----:B------:R1:W-:Y:S04]  /*3f800*/  LDGSTS.E [R2+0xde00], desc[UR58][R122.64], P1 ;  /* 0x0de000007a027fae */ /* 0x0003e8000892187a */
[----:B-1----:R-:W4:Y:S04]  /*3f810*/  LDL.LU.64 R166, [R1+0x5538] ;  /* 0x0055380001a67983 */ /* 0x002f280000300a00 */
[----:B------:R1:W-:Y:S01]  /*3f820*/  STL.64 [R1+0x1d20], R236 ;  /* 0x001d20ec01007387 */ /* 0x0003e20000100a00 */
[----:B------:R-:W-:-:S03]  /*3f830*/  IMAD.WIDE R122, R50, 0x4, R122 ;  /* 0x00000004327a7825 */ /* 0x000fc600078e027a */
[----:B------:R3:W-:Y:S01]  /*3f840*/  LDGSTS.E [R2+0xdf00], desc[UR58][R120.64], P6 ;  /* 0x0df0000078027fae */ /* 0x0007e2000b12187a */
[----:B-1----:R-:W-:-:S03]  /*3f850*/  IMAD.WIDE R236, R50, 0x4, R78 ;  /* 0x0000000432ec7825 */ /* 0x002fc600078e024e */
[----:B------:R-:W4:Y:S04]  /*3f860*/  LDL.LU.64 R78, [R1+0x1db0] ;  /* 0x001db000014e7983 */ /* 0x000f280000300a00 */
[----:B------:R1:W-:Y:S04]  /*3f870*/  STL.64 [R1+0x1d28], R236 ;  /* 0x001d28ec01007387 */ /* 0x0003e80000100a00 */
[----:B------:R1:W-:Y:S02]  /*3f880*/  STL.64 [R1+0x1d30], R122 ;  /* 0x001d307a01007387 */ /* 0x0003e40000100a00 */
[----:B-1----:R-:W-:-:S02]  /*3f890*/  IMAD.WIDE R236, R50, 0x4, R120 ;  /* 0x0000000432ec7825 */ /* 0x002fc400078e0278 */
[----:B------:R-:W4:Y:S04]  /*3f8a0*/  LDL.LU.64 R122, [R1+0x908] ;  /* 0x00090800017a7983 */ /* 0x000f280000300a00 */
[----:B------:R1:W-:Y:S01]  /*3f8b0*/  STL.64 [R1+0x1d38], R236 ;  /* 0x001d38ec01007387 */ /* 0x0003e20000100a00 */
[----:B---3--:R-:W-:-:S03]  /*3f8c0*/  IMAD.WIDE R120, R50, 0x4, R202 ;  /* 0x0000000432787825 */ /* 0x008fc600078e02ca */
[----:B------:R-:W3:Y:S04]  /*3f8d0*/  LDL.LU.64 R202, [R1+0x1dc0] ;  /* 0x001dc00001ca7983 */ /* 0x000ee80000300a00 */
[----:B------:R2:W-:Y:S01]  /*3f8e0*/  STL.64 [R1+0x1d40], R120 ;  /* 0x001d407801007387 */ /* 0x0005e20000100a00 */
[----:B-1----:R-:W-:-:S03]  /*3f8f0*/  IMAD.WIDE R236, R50, 0x4, R162 ;  /* 0x0000000432ec7825 */ /* 0x002fc600078e02a2 */
[----:B------:R-:W3:Y:S04]  /*3f900*/  LDL.LU.64 R162, [R1+0x1330] ;  /* 0x0013300001a27983 */ /* 0x000ee80000300a00 */
[----:B------:R-:W-:Y:S01]  /*3f910*/  STL.64 [R1+0x1d48], R236 ;  /* 0x001d48ec01007387 */ /* 0x000fe20000100a00 */
[----:B--2---:R-:W-:-:S03]  /*3f920*/  IMAD.WIDE R120, R50, 0x4, R216 ;  /* 0x0000000432787825 */ /* 0x004fc600078e02d8 */
[----:B------:R-:W2:Y:S04]  /*3f930*/  LDL.LU.64 R216, [R1+0x1dd0] ;  /* 0x001dd00001d87983 */ /* 0x000ea80000300a00 */
[----:B------:R1:W-:Y:S04]  /*3f940*/  STL.64 [R1+0x1d50], R120 ;  /* 0x001d507801007387 */ /* 0x0003e80000100a00 */
[----:B-1----:R-:W2:Y:S01]  /*3f950*/  LDL.LU.64 R120, [R1+0x1210] ;  /* 0x0012100001787983 */ /* 0x002ea20000300a00 */
[----:B------:R-:W-:-:S03]  /*3f960*/  IMAD.WIDE R236, R50, 0x4, R70 ;  /* 0x0000000432ec7825 */ /* 0x000fc600078e0246 */
[----:B------:R-:W2:Y:S04]  /*3f970*/  LDL.LU.64 R70, [R1+0x1de0] ;  /* 0x001de00001467983 */ /* 0x000ea80000300a00 */
[----:B------:R1:W-:Y:S02]  /*3f980*/  STL.64 [R1+0x1d58], R236 ;  /* 0x001d58ec01007387 */ /* 0x0003e40000100a00 */
[C---:B-1----:R-:W-:Y:S02]  /*3f990*/  IMAD.WIDE R236, R50.reuse, 0x4, R46 ;  /* 0x0000000432ec7825 */ /* 0x042fe400078e022e */
[----:B------:R-:W2:Y:S02]  /*3f9a0*/  LDL.LU.64 R46, [R1+0x10d0] ;  /* 0x0010d000012e7983 */ /* 0x000ea40000300a00 */
[----:B------:R-:W-:-:S05]  /*3f9b0*/  IMAD.WIDE R224, R50, 0x4, R224 ;  /* 0x0000000432e07825 */ /* 0x000fca00078e02e0 */
[----:B------:R1:W-:Y:S01]  /*3f9c0*/  STL.64 [R1+0x1d60], R224 ;  /* 0x001d60e001007387 */ /* 0x0003e20000100a00 */
[----:B------:R-:W-:-:S03]  /*3f9d0*/  IMAD.WIDE R152, R50, 0x4, R152 ;  /* 0x0000000432987825 */ /* 0x000fc600078e0298 */
[----:B------:R-:W-:Y:S01]  /*3f9e0*/  STL.64 [R1+0x1d68], R236 ;  /* 0x001d68ec01007387 */ /* 0x000fe20000100a00 */
[----:B-1----:R-:W-:-:S05]  /*3f9f0*/  IMAD.WIDE R224, R50, 0x4, R164 ;  /* 0x0000000432e07825 */ /* 0x002fca00078e02a4 */
[----:B------:R-:W-:Y:S01]  /*3fa00*/  STL.64 [R1+0x1d70], R224 ;  /* 0x001d70e001007387 */ /* 0x000fe20000100a00 */
[----:B----4-:R-:W-:-:S03]  /*3fa10*/  IMAD.WIDE R164, R50, 0x4, R64 ;  /* 0x0000000432a47825 */ /* 0x010fc600078e0240 */
[----:B------:R-:W4:Y:S04]  /*3fa20*/  LDL.LU.64 R64, [R1+0x1df0] ;  /* 0x001df00001407983 */ /* 0x000f280000300a00 */
[----:B------:R1:W-:Y:S04]  /*3fa30*/  STL.64 [R1+0x1d78], R152 ;  /* 0x001d789801007387 */ /* 0x0003e80000100a00 */
[----:B------:R-:W-:Y:S01]  /*3fa40*/  STL.64 [R1+0x1d80], R164 ;  /* 0x001d80a401007387 */ /* 0x000fe20000100a00 */
[----:B-1----:R-:W-:-:S05]  /*3fa50*/  IMAD.WIDE R152, R50, 0x4, R24 ;  /* 0x0000000432987825 */ /* 0x002fca00078e0218 */
[----:B------:R-:W-:Y:S01]  /*3fa60*/  STL.64 [R1+0x1d88], R152 ;  /* 0x001d889801007387 */ /* 0x000fe20000100a00 */
[----:B------:R-:W-:-:S04]  /*3fa70*/  IMAD.WIDE R10, R50, 0x4, R10 ;  /* 0x00000004320a7825 */ /* 0x000fc800078e020a */
[C---:B------:R-:W-:Y:S02]  /*3fa80*/  IMAD.WIDE R24, R50.reuse, 0x4, R104 ;  /* 0x0000000432187825 */ /* 0x040fe400078e0268 */
[----:B------:R-:W4:Y:S04]  /*3fa90*/  LDL.LU.64 R104, [R1+0x1df8] ;  /* 0x001df80001687983 */ /* 0x000f280000300a00 */
[----:B------:R1:W-:Y:S04]  /*3faa0*/  STL.64 [R1+0x1d90], R10 ;  /* 0x001d900a01007387 */ /* 0x0003e80000100a00 */
[----:B------:R1:W-:Y:S04]  /*3fab0*/  STL.64 [R1+0x1d98], R24 ;  /* 0x001d981801007387 */ /* 0x0003e80000100a00 */
[----:B------:R-:W4:Y:S01]  /*3fac0*/  LDL.LU.64 R236, [R1+0x1e00] ;  /* 0x001e000001ec7983 */ /* 0x000f220000300a00 */
[----:B-1----:R-:W-:-:S03]  /*3fad0*/  IMAD.WIDE R10, R50, 0x4, R30 ;  /* 0x00000004320a7825 */ /* 0x002fc600078e021e */
[----:B------:R-:W4:Y:S04]  /*3fae0*/  LDL.LU.64 R224, [R1+0xbe0] ;  /* 0x000be00001e07983 */ /* 0x000f280000300a00 */
[----:B------:R1:W-:Y:S04]  /*3faf0*/  STL.64 [R1+0x1da0], R10 ;  /* 0x001da00a01007387 */ /* 0x0003e80000100a00 */
[----:B------:R-:W4:Y:S01]  /*3fb00*/  LDL.LU.64 R164, [R1+0x1e10] ;  /* 0x001e100001a47983 */ /* 0x000f220000300a00 */
[----:B------:R-:W-:-:S03]  /*3fb10*/  IMAD.WIDE R24, R50, 0x4, R126 ;  /* 0x0000000432187825 */ /* 0x000fc600078e027e */
[----:B------:R-:W4:Y:S04]  /*3fb20*/  LDL.LU.64 R152, [R1+0x900] ;  /* 0x0009000001987983 */ /* 0x000f280000300a00 */
[----:B------:R1:W-:Y:S04]  /*3fb30*/  STL.64 [R1+0x1da8], R24 ;  /* 0x001da81801007387 */ /* 0x0003e80000100a00 */
[----:B------:R-:W4:Y:S04]  /*3fb40*/  LDL.LU.64 R126, [R1+0x1e30] ;  /* 0x001e3000017e7983 */ /* 0x000f280000300a00 */
[----:B------:R-:W-:Y:S01]  /*3fb50*/  LDGSTS.E [R2+0xee00], desc[UR58][R78.64], P1 ;  /* 0x0ee000004e027fae */ /* 0x000fe2000892187a */
[----:B-1----:R-:W-:-:S03]  /*3fb60*/  IMAD.WIDE R10, R50, 0x4, R78 ;  /* 0x00000004320a7825 */ /* 0x002fc600078e024e */
[----:B------:R-:W4:Y:S04]  /*3fb70*/  LDL.LU.64 R78, [R1+0x8f0] ;  /* 0x0008f000014e7983 */ /* 0x000f280000300a00 */
[----:B------:R3:W-:Y:S01]  /*3fb80*/  STL.64 [R1+0x1db0], R10 ;  /* 0x001db00a01007387 */ /* 0x0007e20000100a00 */
[----:B------:R-:W-:-:S03]  /*3fb90*/  IMAD.WIDE R24, R50, 0x4, R122 ;  /* 0x0000000432187825 */ /* 0x000fc600078e027a */
[----:B------:R-:W-:Y:S01]  /*3fba0*/  LDGSTS.E [R2+0xef00], desc[UR58][R122.64], P6 ;  /* 0x0ef000007a027fae */ /* 0x000fe2000b12187a */
[----:B---3--:R-:W-:-:S03]  /*3fbb0*/  IMAD.WIDE R10, R50, 0x4, R202 ;  /* 0x00000004320a7825 */ /* 0x008fc600078e02ca */
[----:B------:R-:W3:Y:S04]  /*3fbc0*/  LDL.LU.64 R202, [R1+0x1e40] ;  /* 0x001e400001ca7983 */ /* 0x000ee80000300a00 */
[----:B------:R1:W-:Y:S04]  /*3fbd0*/  STL.64 [R1+0x1db8], R24 ;  /* 0x001db81801007387 */ /* 0x0003e80000100a00 */
[----:B------:R2:W-:Y:S01]  /*3fbe0*/  STL.64 [R1+0x1dc0], R10 ;  /* 0x001dc00a01007387 */ /* 0x0005e20000100a00 */
[----:B-1----:R-:W-:-:S03]  /*3fbf0*/  IMAD.WIDE R24, R50, 0x4, R162 ;  /* 0x0000000432187825 */ /* 0x002fc600078e02a2 */
[----:B------:R-:W3:Y:S01]  /*3fc00*/  LDL.LU.64 R162, [R1+0x1328] ;  /* 0x0013280001a27983 */ /* 0x000ee20000300a00 */
[----:B--2---:R-:W-:-:S03]  /*3fc10*/  IMAD.WIDE R10, R50, 0x4, R216 ;  /* 0x00000004320a7825 */ /* 0x004fc600078e02d8 */
[----:B------:R1:W-:Y:S04]  /*3fc20*/  STL.64 [R1+0x1dc8], R24 ;  /* 0x001dc81801007387 */ /* 0x0003e80000100a00 */
[----:B------:R-:W2:Y:S04]  /*3fc30*/  LDL.LU.64 R216, [R1+0x1e50] ;  /* 0x001e500001d87983 */ /* 0x000ea80000300a00 */
[----:B------:R1:W-:Y:S01]  /*3fc40*/  STL.64 [R1+0x1dd0], R10 ;  /* 0x001dd00a01007387 */ /* 0x0003e20000100a00 */
[----:B------:R-:W-:-:S03]  /*3fc50*/  IMAD.WIDE R30, R50, 0x4, R120 ;  /* 0x00000004321e7825 */ /* 0x000fc600078e0278 */
[----:B-1----:R-:W2:Y:S04]  /*3fc60*/  LDL.LU.64 R24, [R1+0x1208] ;  /* 0x0012080001187983 */ /* 0x002ea80000300a00 */
[----:B------:R-:W-:Y:S01]  /*3fc70*/  STL.64 [R1+0x1dd8], R30 ;  /* 0x001dd81e01007387 */ /* 0x000fe20000100a00 */
[----:B------:R-:W-:-:S03]  /*3fc80*/  IMAD.WIDE R10, R50, 0x4, R70 ;  /* 0x00000004320a7825 */ /* 0x000fc600078e0246 */
[----:B------:R-:W2:Y:S04]  /*3fc90*/  LDL.LU.64 R70, [R1+0x1e60] ;  /* 0x001e600001467983 */ /* 0x000ea80000300a00 */
[----:B------:R1:W-:Y:S04]  /*3fca0*/  STL.64 [R1+0x1de0], R10 ;  /* 0x001de00a01007387 */ /* 0x0003e80000100a00 */
[----:B-1----:R-:W2:Y:S04]  /*3fcb0*/  LDL.LU.64 R10, [R1+0x10c8] ;  /* 0x0010c800010a7983 */ /* 0x002ea80000300a00 */
[----:B------:R-:W2:Y:S01]  /*3fcc0*/  LDL.LU.64 R30, [R1+0x1e70] ;  /* 0x001e7000011e7983 */ /* 0x000ea20000300a00 */
[----:B------:R-:W-:-:S05]  /*3fcd0*/  IMAD.WIDE R46, R50, 0x4, R46 ;  /* 0x00000004322e7825 */ /* 0x000fca00078e022e */
[----:B------:R1:W-:Y:S04]  /*3fce0*/  STL.64 [R1+0x1de8], R46 ;  /* 0x001de82e01007387 */ /* 0x0003e80000100a00 */
[----:B-1----:R-:W2:Y:S04]  /*3fcf0*/  LDL.LU.64 R46, [R1+0xf58] ;  /* 0x000f5800012e7983 */ /* 0x002ea80000300a00 */
[----:B------:R-:W2:Y:S04]  /*3fd00*/  LDL.LU.64 R122, [R1+0x1e78] ;  /* 0x001e7800017a7983 */ /* 0x000ea80000300a00 */
[----:B------:R-:W2:Y:S01]  /*3fd10*/  LDL.LU.64 R120, [R1+0x1e80] ;  /* 0x001e800001787983 */ /* 0x000ea20000300a00 */
[----:B----4-:R-:W-:-:S05]  /*3fd20*/  IMAD.WIDE R64, R50, 0x4, R64 ;  /* 0x0000000432407825 */ /* 0x010fca00078e0240 */
[----:B------:R1:W-:Y:S04]  /*3fd30*/  STL.64 [R1+0x1df0], R64 ;  /* 0x001df04001007387 */ /* 0x0003e80000100a00 */
[----:B-1----:R-:W4:Y:S01]  /*3fd40*/  LDL.LU.64 R64, [R1+0x1e88] ;  /* 0x001e880001407983 */ /* 0x002f220000300a00 */
[----:B------:R-:W-:-:S05]  /*3fd50*/  IMAD.WIDE R104, R50, 0x4, R104 ;  /* 0x0000000432687825 */ /* 0x000fca00078e0268 */
        /* <DEDUP_REMOVED lines=9> */
[----:B------:R1:W-:Y:S04]  /*3fdf0*/  STL.64 [R1+0x1e08], R224 ;  /* 0x001e08e001007387 */ /* 0x0003e80000100a00 */
[----:B------:R1:W-:Y:S04]  /*3fe00*/  LDGSTS.E [R2+0xfe00], desc[UR58][R126.64], P1 ;  /* 0x0fe000007e027fae */ /* 0x0003e8000892187a */
[----:B-1----:R-:W4:Y:S04]  /*3fe10*/  LDL.LU.64 R224, [R1+0x5528] ;  /* 0x0055280001e07983 */ /* 0x002f280000300a00 */
[----:B------:R1:W-:Y:S01]  /*3fe20*/  STL.64 [R1+0x1e10], R164 ;  /* 0x001e10a401007387 */ /* 0x0003e20000100a00 */
[----:B------:R-:W-:-:S03]  /*3fe30*/  IMAD.WIDE R126, R50, 0x4, R126 ;  /* 0x00000004327e7825 */ /* 0x000fc600078e027e */
[----:B-1----:R-:W4:Y:S04]  /*3fe40*/  LDL.LU.64 R164, [R1+0x5520] ;  /* 0x0055200001a47983 */ /* 0x002f280000300a00 */
[----:B------:R1:W-:Y:S04]  /*3fe50*/  STL.64 [R1+0x1e18], R152 ;  /* 0x001e189801007387 */ /* 0x0003e80000100a00 */
[----:B-1----:R-:W4:Y:S04]  /*3fe60*/  LDL.LU.64 R152, [R1+0x5518] ;  /* 0x0055180001987983 */ /* 0x002f280000300a00 */
[----:B------:R1:W-:Y:S04]  /*3fe70*/  STL.64 [R1+0x1e20], R208 ;  /* 0x001e20d001007387 */ /* 0x0003e80000100a00 */
[----:B------:R1:W-:Y:S02]  /*3fe80*/  LDGSTS.E [R2+0xff00], desc[UR58][R78.64], P6 ;  /* 0x0ff000004e027fae */ /* 0x0003e4000b12187a */
[----:B-1----:R-:W-:-:S02]  /*3fe90*/  IMAD.WIDE R208, R50, 0x4, R174 ;  /* 0x0000000432d07825 */ /* 0x002fc400078e02ae */
[----:B------:R-:W4:Y:S02]  /*3fea0*/  LDL.LU.64 R174, [R1+0x1ea8] ;  /* 0x001ea80001ae7983 */ /* 0x000f240000300a00 */
[C---:B------:R-:W-:Y:S02]  /*3feb0*/  IMAD.WIDE R78, R50.reuse, 0x4, R78 ;  /* 0x00000004324e7825 */ /* 0x040fe400078e024e */
[----:B------:R-:W-:Y:S04]  /*3fec0*/  STL.64 [R1+0x1e28], R208 ;  /* 0x001e28d001007387 */ /* 0x000fe80000100a00 */
[----:B------:R1:W-:Y:S04]  /*3fed0*/  STL.64 [R1+0x1e30], R126 ;  /* 0x001e307e01007387 */ /* 0x0003e80000100a00 */
[----:B-1----:R-:W4:Y:S04]  /*3fee0*/  LDL.LU.64 R126, [R1+0x8d8] ;  /* 0x0008d800017e7983 */ /* 0x002f280000300a00 */
[----:B------:R1:W-:Y:S01]  /*3fef0*/  STL.64 [R1+0x1e38], R78 ;  /* 0x001e384e01007387 */ /* 0x0003e20000100a00 */
[----:B---3--:R-:W-:-:S03]  /*3ff00*/  IMAD.WIDE R208, R50, 0x4, R202 ;  /* 0x0000000432d07825 */ /* 0x008fc600078e02ca */
[----:B------:R-:W3:Y:S04]  /*3ff10*/  LDL.LU.64 R202, [R1+0x1ec0] ;  /* 0x001ec00001ca7983 */ /* 0x000ee80000300a00 */
[----:B------:R2:W-:Y:S01]  /*3ff20*/  STL.64 [R1+0x1e40], R208 ;  /* 0x001e40d001007387 */ /* 0x0005e20000100a00 */
[----:B-1----:R-:W-:-:S03]  /*3ff30*/  IMAD.WIDE R78, R50, 0x4, R162 ;  /* 0x00000004324e7825 */ /* 0x002fc600078e02a2 */
[----:B------:R-:W3:Y:S04]  /*3ff40*/  LDL.LU.64 R162, [R1+0x16c8] ;  /* 0x0016c80001a27983 */ /* 0x000ee80000300a00 */
[----:B------:R1:W-:Y:S01]  /*3ff50*/  STL.64 [R1+0x1e48], R78 ;  /* 0x001e484e01007387 */ /* 0x0003e20000100a00 */
[----:B--2---:R-:W-:-:S03]  /*3ff60*/  IMAD.WIDE R208, R50, 0x4, R216 ;  /* 0x0000000432d07825 */ /* 0x004fc600078e02d8 */
[----:B-1----:R-:W2:Y:S04]  /*3ff70*/  LDL.LU.64 R78, [R1+0x1ed0] ;  /* 0x001ed000014e7983 */ /* 0x002ea80000300a00 */
[----:B------:R-:W2:Y:S04]  /*3ff80*/  LDL.LU.64 R216, [R1+0x1200] ;  /* 0x0012000001d87983 */ /* 0x000ea80000300a00 */
[----:B------:R1:W-:Y:S02]  /*3ff90*/  STL.64 [R1+0x1e50], R208 ;  /* 0x001e50d001007387 */ /* 0x0003e40000100a00 */
[----:B-1----:R-:W-:-:S04]  /*3ffa0*/  IMAD.WIDE R208, R50, 0x4, R24 ;  /* 0x0000000432d07825 */ /* 0x002fc800078e0218 */
[C---:B------:R-:W-:Y:S02]  /*3ffb0*/  IMAD.WIDE R24, R50.reuse, 0x4, R70 ;  /* 0x0000000432187825 */ /* 0x040fe400078e0246 */
[----:B------:R-:W2:Y:S04]  /*3ffc0*/  LDL.LU.64 R70, [R1+0x1ee0] ;  /* 0x001ee00001467983 */ /* 0x000ea80000300a00 */
[----:B------:R1:W-:Y:S04]  /*3ffd0*/  STL.64 [R1+0x1e58], R208 ;  /* 0x001e58d001007387 */ /* 0x0003e80000100a00 */
[----:B------:R1:W-:Y:S02]  /*3ffe0*/  STL.64 [R1+0x1e60], R24 ;  /* 0x001e601801007387 */ /* 0x0003e40000100a00 */
[----:B-1----:R-:W-:-:S04]  /*3fff0*/  IMAD.WIDE R208, R50, 0x4, R10 ;  /* 0x0000000432d07825 */ /* 0x002fc800078e020a */
[C---:B------:R-:W-:Y:S01]  /*40000*/  IMAD.WIDE R10, R50.reuse, 0x4, R46 ;  /* 0x00000004320a7825 */ /* 0x040fe200078e022e */
[----:B------:R-:W-:Y:S04]  /*40010*/  STL.64 [R1+0x1e68], R208 ;  /* 0x001e68d001007387 */ /* 0x000fe80000100a00 */
[----:B------:R-:W2:Y:S01]  /*40020*/  LDL.LU.64 R46, [R1+0x10c0] ;  /* 0x0010c000012e7983 */ /* 0x000ea20000300a00 */
[----:B------:R-:W-:-:S04]  /*40030*/  IMAD.WIDE R24, R50, 0x4, R30 ;  /* 0x0000000432187825 */ /* 0x000fc800078e021e */
[C---:B------:R-:W-:Y:S01]  /*40040*/  IMAD.WIDE R30, R50.reuse, 0x4, R122 ;  /* 0x00000004321e7825 */ /* 0x040fe200078e027a */
[----:B------:R-:W-:Y:S04]  /*40050*/  STL.64 [R1+0x1e70], R24 ;  /* 0x001e701801007387 */ /* 0x000fe80000100a00 */
[----:B------:R1:W-:Y:S04]  /*40060*/  STL.64 [R1+0xf58], R10 ;  /* 0x000f580a01007387 */ /* 0x0003e80000100a00 */
[----:B------:R-:W-:Y:S01]  /*40070*/  STL.64 [R1+0x1e78], R30 ;  /* 0x001e781e01007387 */ /* 0x000fe20000100a00 */
[----:B-1----:R-:W-:-:S04]  /*40080*/  IMAD.WIDE R10, R50, 0x4, R120 ;  /* 0x00000004320a7825 */ /* 0x002fc800078e0278 */
[C---:B----4-:R-:W-:Y:S02]  /*40090*/  IMAD.WIDE R24, R50.reuse, 0x4, R64 ;  /* 0x0000000432187825 */ /* 0x050fe400078e0240 */
[----:B------:R-:W4:Y:S04]  /*400a0*/  LDL.LU.64 R64, [R1+0x1ef0] ;  /* 0x001ef00001407983 */ /* 0x000f280000300a00 */
[----:B------:R-:W-:Y:S04]  /*400b0*/  STL.64 [R1+0x1e80], R10 ;  /* 0x001e800a01007387 */ /* 0x000fe80000100a00 */
[----:B------:R1:W-:Y:S04]  /*400c0*/  STL.64 [R1+0x1e88], R24 ;  /* 0x001e881801007387 */ /* 0x0003e80000100a00 */
[----:B------:R-:W4:Y:S04]  /*400d0*/  LDL.LU.64 R208, [R1+0xf50] ;  /* 0x000f500001d07983 */ /* 0x000f280000300a00 */
[----:B-1----:R-:W4:Y:S01]  /*400e0*/  LDL.LU.64 R24, [R1+0x1ef8] ;  /* 0x001ef80001187983 */ /* 0x002f220000300a00 */
[----:B------:R-:W-:-:S05]  /*400f0*/  IMAD.WIDE R10, R50, 0x4, R104 ;  /* 0x00000004320a7825 */ /* 0x000fca00078e0268 */
[----:B------:R1:W-:Y:S04]  /*40100*/  STL.64 [R1+0x1e90], R10 ;  /* 0x001e900a01007387 */ /* 0x0003e80000100a00 */
[----:B-1----:R-:W4:Y:S04]  /*40110*/  LDL.LU.64 R10, [R1+0xbd8] ;  /* 0x000bd800010a7983 */ /* 0x002f280000300a00 */
[----:B------:R-:W4:Y:S04]  /*40120*/  LDL.LU.64 R30, [R1+0x1f08] ;  /* 0x001f0800011e7983 */ /* 0x000f280000300a00 */
[----:B------:R-:W4:Y:S01]  /*40130*/  LDL.LU.64 R104, [R1+0x8d0] ;  /* 0x0008d00001687983 */ /* 0x000f220000300a00 */
[----:B------:R-:W-:-:S04]  /*40140*/  IMAD.WIDE R28, R50, 0x4, R28 ;  /* 0x00000004321c7825 */ /* 0x000fc800078e021c */
[C---:B------:R-:W-:Y:S01]  /*40150*/  IMAD.WIDE R120, R50.reuse, 0x4, R188 ;  /* 0x0000000432787825 */ /* 0x040fe200078e02bc */
[----:B------:R1:W-:Y:S04]  /*40160*/  STL.64 [R1+0x1e98], R28 ;  /* 0x001e981c01007387 */ /* 0x0003e80000100a00 */
[----:B------:R3:W-:Y:S04]  /*40170*/  STL.64 [R1+0x1ea0], R120 ;  /* 0x001ea07801007387 */ /* 0x0007e80000100a00 */
[----:B------:R-:W4:Y:S04]  /*40180*/  LDL.LU.64 R188, [R1+0x1f28] ;  /* 0x001f280001bc7983 */ /* 0x000f280000300a00 */
[----:B------:R-:W-:Y:S01]  /*40190*/  LDGSTS.E [R2+0x10e00], desc[UR58][R174.64], P1 ;  /* 0x10e00000ae027fae */ /* 0x000fe2000892187a */
[----:B-1----:R-:W-:-:S03]  /*401a0*/  IMAD.WIDE R28, R50, 0x4, R174 ;  /* 0x00000004321c7825 */ /* 0x002fc600078e02ae */
[----:B------:R-:W4:Y:S04]  /*401b0*/  LDL.LU.64 R174, [R1+0x8c0] ;  /* 0x0008c00001ae7983 */ /* 0x000f280000300a00 */
[----:B------:R1:W-:Y:S04]  /*401c0*/  STL.64 [R1+0x1ea8], R28 ;  /* 0x001ea81c01007387 */ /* 0x0003e80000100a00 */
[----:B------:R-:W-:Y:S01]  /*401d0*/  LDGSTS.E [R2+0x10f00], desc[UR58][R126.64], P6 ;  /* 0x10f000007e027fae */ /* 0x000fe2000b12187a */
[----:B---3--:R-:W-:-:S03]  /*401e0*/  IMAD.WIDE R120, R50, 0x4, R202 ;  /* 0x0000000432787825 */ /* 0x008fc600078e02ca */
[----:B------:R-:W3:Y:S01]  /*401f0*/  LDL.LU.64 R202, [R1+0x1f38] ;  /* 0x001f380001ca7983 */ /* 0x000ee20000300a00 */
[----:B-1----:R-:W-:-:S05]  /*40200*/  IMAD.WIDE R28, R50, 0x4, R126 ;  /* 0x00000004321c7825 */ /* 0x002fca00078e027e */
[----:B------:R1:W-:Y:S04]  /*40210*/  STL.64 [R1+0x1eb0], R28 ;  /* 0x001eb01c01007387 */ /* 0x0003e80000100a00 */
[----:B------:R-:W-:Y:S01]  /*40220*/  STL.64 [R1+0x1ec0], R120 ;  /* 0x001ec07801007387 */ /* 0x000fe20000100a00 */
[----:B-1----:R-:W-:-:S03]  /*40230*/  IMAD.WIDE R28, R50, 0x4, R162 ;  /* 0x00000004321c7825 */ /* 0x002fc600078e02a2 */
[----:B------:R-:W3:Y:S04]  /*40240*/  LDL.LU.64 R162, [R1+0x1eb8] ;  /* 0x001eb80001a27983 */ /* 0x000ee80000300a00 */
[----:B------:R1:W-:Y:S04]  /*40250*/  STL.64 [R1+0x1ec8], R28 ;  /* 0x001ec81c01007387 */ /* 0x0003e80000100a00 */
[----:B------:R-:W3:Y:S01]  /*40260*/  LDL.LU.64 R122, [R1+0x1f48] ;  /* 0x001f4800017a7983 */ /* 0x000ee20000300a00 */
[----:B--2---:R-:W-:-:S04]  /*40270*/  IMAD.WIDE R78, R50, 0x4, R78 ;  /* 0x00000004324e7825 */ /* 0x004fc800078e024e */
[C---:B-1----:R-:W-:Y:S01]  /*40280*/  IMAD.WIDE R28, R50.reuse, 0x4, R216 ;  /* 0x00000004321c7825 */ /* 0x042fe200078e02d8 */
[----:B------:R-:W-:Y:S04]  /*40290*/  STL.64 [R1+0x1ed0], R78 ;  /* 0x001ed04e01007387 */ /* 0x000fe80000100a00 */
[----:B------:R-:W2:Y:S04]  /*402a0*/  LDL.LU.64 R216, [R1+0x11f8] ;  /* 0x0011f80001d87983 */ /* 0x000ea80000300a00 */
[----:B------:R1:W-:Y:S04]  /*402b0*/  STL.64 [R1+0x1ed8], R28 ;  /* 0x001ed81c01007387 */ /* 0x0003e80000100a00 */
[----:B------:R-:W2:Y:S01]  /*402c0*/  LDL.LU.64 R120, [R1+0x1f58] ;  /* 0x001f580001787983 */ /* 0x000ea20000300a00 */
[----:B------:R-:W-:-:S03]  /*402d0*/  IMAD.WIDE R70, R50, 0x4, R70 ;  /* 0x0000000432467825 */ /* 0x000fc600078e0246 */
[----:B-1----:R-:W2:Y:S04]  /*402e0*/  LDL.LU.64 R28, [R1+0x10b8] ;  /* 0x0010b800011c7983 */ /* 0x002ea80000300a00 */
[----:B------:R1:W-:Y:S04]  /*402f0*/  STL.64 [R1+0x1ee0], R70 ;  /* 0x001ee04601007387 */ /* 0x0003e80000100a00 */
[----:B-1----:R-:W2:Y:S04]  /*40300*/  LDL.LU.64 R70, [R1+0x1f68] ;  /* 0x001f680001467983 */ /* 0x002ea80000300a00 */
[----:B------:R-:W2:Y:S04]  /*40310*/  LDL.LU.64 R126, [R1+0xf48] ;  /* 0x000f4800017e7983 */ /* 0x000ea80000300a00 */
[----:B------:R-:W2:Y:S01]  /*40320*/  LDL.LU.64 R78, [R1+0x1f70] ;  /* 0x001f7000014e7983 */ /* 0x000ea20000300a00 */
[----:B------:R-:W-:-:S05]  /*40330*/  IMAD.WIDE R46, R50, 0x4, R46 ;  /* 0x00000004322e7825 */ /* 0x000fca00078e022e */
[----:B------:R1:W-:Y:S04]  /*40340*/  STL.64 [R1+0x1ee8], R46 ;  /* 0x001ee82e01007387 */ /* 0x0003e80000100a00 */
[----:B-1----:R-:W2:Y:S01]  /*40350*/  LDL.LU.64 R46, [R1+0xbd0] ;  /* 0x000bd000012e7983 */ /* 0x002ea20000300a00 */
[----:B----4-:R-:W-:-:S05]  /*40360*/  IMAD.WIDE R64, R50, 0x4, R64 ;  /* 0x0000000432407825 */ /* 0x010fca00078e0240 */
[----:B------:R1:W-:Y:S01]  /*40370*/  STL.64 [R1+0x1ef0], R64 ;  /* 0x001ef04001007387 */ /* 0x0003e20000100a00 */
[----:B------:R-:W-:-:S03]  /*40380*/  IMAD.WIDE R208, R50, 0x4, R208 ;  /* 0x0000000432d07825 */ /* 0x000fc600078e02d0 */
[----:B-1----:R-:W4:Y:S01]  /*40390*/  LDL.LU.64 R64, [R1+0x1f80] ;  /* 0x001f800001407983 */ /* 0x002f220000300a00 */
[----:B------:R-:W-:-:S03]  /*403a0*/  IMAD.WIDE R24, R50, 0x4, R24 ;  /* 0x0000000432187825 */ /* 0x000fc600078e0218 */
[----:B------:R1:W-:Y:S04]  /*403b0*/  STL.64 [R1+0xf50], R208 ;  /* 0x000f50d001007387 */ /* 0x0003e80000100a00 */
[----:B-1----:R-:W4:Y:S04]  /*403c0*/  LDL.LU.64 R208, [R1+0x5510] ;  /* 0x0055100001d07983 */ /* 0x002f280000300a00 */
[----:B------:R1:W-:Y:S01]  /*403d0*/  STL.64 [R1+0x1ef8], R24 ;  /* 0x001ef81801007387 */ /* 0x0003e20000100a00 */
[----:B------:R-:W-:-:S03]  /*403e0*/  IMAD.WIDE R32, R50, 0x4, R32 ;  /* 0x0000000432207825 */ /* 0x000fc600078e0220 */
[----:B-1----:R-:W4:Y:S01]  /*403f0*/  LDL.LU.64 R24, [R1+0x5508] ;  /* 0x0055080001187983 */ /* 0x002f220000300a00 */
[----:B------:R-:W-:-:S04]  /*40400*/  IMAD.WIDE R10, R50, 0x4, R10 ;  /* 0x00000004320a7825 */ /* 0x000fc800078e020a */
[C---:B------:R-:W-:Y:S01]  /*40410*/  IMAD.WIDE R30, R50.reuse, 0x4, R30 ;  /* 0x00000004321e7825 */ /* 0x040fe200078e021e */
[----:B------:R1:W-:Y:S03]  /*40420*/  STL.64 [R1+0x1f00], R10 ;  /* 0x001f000a01007387 */ /* 0x0003e60000100a00 */
[C---:B------:R-:W-:Y:S01]  /*40430*/  IMAD.WIDE R104, R50.reuse, 0x4, R104 ;  /* 0x0000000432687825 */ /* 0x040fe200078e0268 */
[----:B-1----:R-:W4:Y:S04]  /*40440*/  LDL.LU.64 R10, [R1+0x5500] ;  /* 0x00550000010a7983 */ /* 0x002f280000300a00 */
[----:B------:R1:W-:Y:S04]  /*40450*/  STL.64 [R1+0x1f08], R30 ;  /* 0x001f081e01007387 */ /* 0x0003e80000100a00 */
[----:B------:R1:W-:Y:S04]  /*40460*/  LDGSTS.E [R2+0x11e00], desc[UR58][R188.64], P1 ;  /* 0x11e00000bc027fae */ /* 0x0003e8000892187a */
[----:B-1----:R-:W4:Y:S04]  /*40470*/  LDL.LU.64 R30, [R1+0x54f8] ;  /* 0x0054f800011e7983 */ /* 0x002f280000300a00 */
[----:B------:R1:W-:Y:S04]  /*40480*/  STL.64 [R1+0x1f10], R104 ;  /* 0x001f106801007387 */ /* 0x0003e80000100a00 */
[----:B-1----:R-:W4:Y:S04]  /*40490*/  LDL.LU.64 R104, [R1+0x8b8] ;  /* 0x0008b80001687983 */ /* 0x002f280000300a00 */
[----:B------:R1:W-:Y:S01]  /*404a0*/  STL.64 [R1+0x1f18], R32 ;  /* 0x001f182001007387 */ /* 0x0003e20000100a00 */
[----:B------:R-:W-:-:S04]  /*404b0*/  IMAD.WIDE R188, R50, 0x4, R188 ;  /* 0x0000000432bc7825 */ /* 0x000fc800078e02bc */
[C---:B-1----:R-:W-:Y:S02]  /*404c0*/  IMAD.WIDE R32, R50.reuse, 0x4, R6 ;  /* 0x0000000432207825 */ /* 0x042fe400078e0206 */
[----:B------:R-:W4:Y:S04]  /*404d0*/  LDL.LU.64 R6, [R1+0x1fa0] ;  /* 0x001fa00001067983 */ /* 0x000f280000300a00 */
[----:B------:R1:W-:Y:S04]  /*404e0*/  STL.64 [R1+0x1f20], R32 ;  /* 0x001f202001007387 */ /* 0x0003e80000100a00 */
[----:B------:R1:W-:Y:S04]  /*404f0*/  STL.64 [R1+0x1f28], R188 ;  /* 0x001f28bc01007387 */ /* 0x0003e80000100a00 */
[----:B------:R3:W-:Y:S01]  /*40500*/  LDGSTS.E [R2+0x11f00], desc[UR58][R174.64], P6 ;  /* 0x11f00000ae027fae */ /* 0x0007e2000b12187a */
[----:B-1----:R-:W-:-:S03]  /*40510*/  IMAD.WIDE R32, R50, 0x4, R174 ;  /* 0x0000000432207825 */ /* 0x002fc600078e02ae */
[----:B------:R-:W4:Y:S04]  /*40520*/  LDL.LU.64 R188, [R1+0x8a8] ;  /* 0x0008a80001bc7983 */ /* 0x000f280000300a00 */
[----:B------:R-:W-:Y:S01]  /*40530*/  STL.64 [R1+0x1f30], R32 ;  /* 0x001f302001007387 */ /* 0x000fe20000100a00 */
[----:B---3--:R-:W-:-:S03]  /*40540*/  IMAD.WIDE R174, R50, 0x4, R202 ;  /* 0x0000000432ae7825 */ /* 0x008fc600078e02ca */
[----:B------:R-:W3:Y:S04]  /*40550*/  LDL.LU.64 R202, [R1+0x1fb0] ;  /* 0x001fb00001ca7983 */ /* 0x000ee80000300a00 */
[----:B------:R1:W-:Y:S04]  /*40560*/  STL.64 [R1+0x1f38], R174 ;  /* 0x001f38ae01007387 */ /* 0x0003e80000100a00 */
[----:B-1----:R-:W3:Y:S01]  /*40570*/  LDL.LU.64 R174, [R1+0x1fb8] ;  /* 0x001fb80001ae7983 */ /* 0x002ee20000300a00 */
[----:B------:R-:W-:-:S03]  /*40580*/  IMAD.WIDE R32, R50, 0x4, R162 ;  /* 0x0000000432207825 */ /* 0x000fc600078e02a2 */
[----:B------:R-:W3:Y:S04]  /*40590*/  LDL.LU.64 R162, [R1+0x1fc0] ;  /* 0x001fc00001a27983 */ /* 0x000ee80000300a00 */
[----:B------:R2:W-:Y:S01]  /*405a0*/  STL.64 [R1+0x1f40], R32 ;  /* 0x001f402001007387 */ /* 0x0005e20000100a00 */
[----:B------:R-:W-:-:S04]  /*405b0*/  IMAD.WIDE R122, R50, 0x4, R122 ;  /* 0x00000004327a7825 */ /* 0x000fc800078e027a */
[C---:B--2---:R-:W-:Y:S02]  /*405c0*/  IMAD.WIDE R32, R50.reuse, 0x4, R216 ;  /* 0x0000000432207825 */ /* 0x044fe400078e02d8 */
[----:B------:R-:W2:Y:S04]  /*405d0*/  LDL.LU.64 R216, [R1+0x11f0] ;  /* 0x0011f00001d87983 */ /* 0x000ea80000300a00 */
[----:B------:R-:W-:Y:S01]  /*405e0*/  STL.64 [R1+0x1f48], R122 ;  /* 0x001f487a01007387 */ /* 0x000fe20000100a00 */
[----:B------:R-:W-:-:S03]  /*405f0*/  IMAD.WIDE R120, R50, 0x4, R120 ;  /* 0x0000000432787825 */ /* 0x000fc600078e0278 */
[----:B------:R1:W-:Y:S04]  /*40600*/  STL.64 [R1+0x1f50], R32 ;  /* 0x001f502001007387 */ /* 0x0003e80000100a00 */
[----:B------:R1:W-:Y:S02]  /*40610*/  STL.64 [R1+0x1f58], R120 ;  /* 0x001f587801007387 */ /* 0x0003e40000100a00 */
[----:B-1----:R-:W-:-:S04]  /*40620*/  IMAD.WIDE R32, R50, 0x4, R28 ;  /* 0x0000000432207825 */ /* 0x002fc800078e021c */
[C---:B------:R-:W-:Y:S02]  /*40630*/  IMAD.WIDE R28, R50.reuse, 0x4, R70 ;  /* 0x00000004321c7825 */ /* 0x040fe400078e0246 */
[----:B------:R-:W2:Y:S02]  /*40640*/  LDL.LU.64 R70, [R1+0x1fd0] ;  /* 0x001fd00001467983 */ /* 0x000ea40000300a00 */
[C---:B------:R-:W-:Y:S02]  /*40650*/  IMAD.WIDE R120, R50.reuse, 0x4, R126 ;  /* 0x0000000432787825 */ /* 0x040fe400078e027e */
[----:B------:R1:W-:Y:S04]  /*40660*/  STL.64 [R1+0x1f60], R32 ;  /* 0x001f602001007387 */ /* 0x0003e80000100a00 */
[----:B------:R1:W-:Y:S04]  /*40670*/  STL.64 [R1+0x1f68], R28 ;  /* 0x001f681c01007387 */ /* 0x0003e80000100a00 */
[----:B------:R-:W-:Y:S01]  /*40680*/  STL.64 [R1+0xf48], R120 ;  /* 0x000f487801007387 */ /* 0x000fe20000100a00 */
[----:B-1----:R-:W-:-:S03]  /*40690*/  IMAD.WIDE R32, R50, 0x4, R46 ;  /* 0x0000000432207825 */ /* 0x002fc600078e022e */
[----:B------:R-:W2:Y:S01]  /*406a0*/  LDL.LU.64 R46, [R1+0x10b0] ;  /* 0x0010b000012e7983 */ /* 0x000ea20000300a00 */
[----:B------:R-:W-:-:S05]  /*406b0*/  IMAD.WIDE R28, R50, 0x4, R78 ;  /* 0x00000004321c7825 */ /* 0x000fca00078e024e */
[----:B------:R-:W-:Y:S04]  /*406c0*/  STL.64 [R1+0x1f70], R28 ;  /* 0x001f701c01007387 */ /* 0x000fe80000100a00 */
[----:B------:R1:W-:Y:S04]  /*406d0*/  STL.64 [R1+0x1f78], R32 ;  /* 0x001f782001007387 */ /* 0x0003e80000100a00 */
[----:B-1----:R-:W2:Y:S04]  /*406e0*/  LDL.LU.64 R32, [R1+0x1fe0] ;  /* 0x001fe00001207983 */ /* 0x002ea80000300a00 */
[----:B------:R-:W2:Y:S01]  /*406f0*/  LDL.LU.64 R122, [R1+0xf40] ;  /* 0x000f4000017a7983 */ /* 0x000ea20000300a00 */
[----:B----4-:R-:W-:-:S05]  /*40700*/  IMAD.WIDE R28, R50, 0x4, R64 ;  /* 0x00000004321c7825 */ /* 0x010fca00078e0240 */
[----:B------:R1:W-:Y:S04]  /*40710*/  STL.64 [R1+0x1f80], R28 ;  /* 0x001f801c01007387 */ /* 0x0003e80000100a00 */
[----:B------:R-:W4:Y:S04]  /*40720*/  LDL.LU.64 R120, [R1+0x1fe8] ;  /* 0x001fe80001787983 */ /* 0x000f280000300a00 */
[----:B------:R-:W4:Y:S04]  /*40730*/  LDL.LU.64 R78, [R1+0xbc8] ;  /* 0x000bc800014e7983 */ /* 0x000f280000300a00 */
[----:B------:R-:W4:Y:S01]  /*40740*/  LDL.LU.64 R64, [R1+0x1ff8] ;  /* 0x001ff80001407983 */ /* 0x000f220000300a00 */
[----:B------:R-:W-:-:S03]  /*40750*/  IMAD.WIDE R88, R50, 0x4, R88 ;  /* 0x0000000432587825 */ /* 0x000fc600078e0258 */
[----:B-1----:R-:W4:Y:S01]  /*40760*/  LDL.LU.64 R28, [R1+0x8a0] ;  /* 0x0008a000011c7983 */ /* 0x002f220000300a00 */
[----:B------:R-:W-:-:S04]  /*40770*/  IMAD.WIDE R126, R50, 0x4, R104 ;  /* 0x00000004327e7825 */ /* 0x000fc800078e0268 */
[C---:B------:R-:W-:Y:S01]  /*40780*/  IMAD.WIDE R104, R50.reuse, 0x4, R222 ;  /* 0x0000000432687825 */ /* 0x040fe200078e02de */
[----:B------:R-:W-:Y:S04]  /*40790*/  STL.64 [R1+0x1f88], R126 ;  /* 0x001f887e01007387 */ /* 0x000fe80000100a00 */
[----:B------:R1:W-:Y:S04]  /*407a0*/  STL.64 [R1+0x1f90], R104 ;  /* 0x001f906801007387 */ /* 0x0003e80000100a00 */
[----:B------:R1:W-:Y:S04]  /*407b0*/  STL.64 [R1+0x1f98], R88 ;  /* 0x001f985801007387 */ /* 0x0003e80000100a00 */
[----:B------:R-:W-:Y:S01]  /*407c0*/  LDGSTS.E [R2+0x12e00], desc[UR58][R6.64], P1 ;  /* 0x12e0000006027fae */ /* 0x000fe2000892187a */
[----:B-1----:R-:W-:-:S03]  /*407d0*/  IMAD.WIDE R104, R50, 0x4, R6 ;  /* 0x0000000432687825 */ /* 0x002fc600078e0206 */
[----:B------:R-:W4:Y:S04]  /*407e0*/  LDL.LU.64 R88, [R1+0x2018] ;  /* 0x0020180001587983 */ /* 0x000f280000300a00 */
        /* <DEDUP_REMOVED lines=8> */
[----:B------:R-:W-:-:S03]  /*40870*/  IMAD.WIDE R174, R50, 0x4, R174 ;  /* 0x0000000432ae7825 */ /* 0x000fc600078e02ae */
[----:B-1----:R-:W3:Y:S01]  /*40880*/  LDL.LU.64 R126, [R1+0x2030] ;  /* 0x00203000017e7983 */ /* 0x002ee20000300a00 */
[----:B------:R-:W-:-:S03]  /*40890*/  IMAD.WIDE R104, R50, 0x4, R162 ;  /* 0x0000000432687825 */ /* 0x000fc600078e02a2 */
[----:B------:R1:W-:Y:S04]  /*408a0*/  STL.64 [R1+0x1fb8], R174 ;  /* 0x001fb8ae01007387 */ /* 0x0003e80000100a00 */
[----:B-1----:R-:W3:Y:S04]  /*408b0*/  LDL.LU.64 R174, [R1+0x2038] ;  /* 0x0020380001ae7983 */ /* 0x002ee80000300a00 */
[----:B------:R1:W-:Y:S01]  /*408c0*/  STL.64 [R1+0x1fc0], R104 ;  /* 0x001fc06801007387 */ /* 0x0003e20000100a00 */
[----:B--2---:R-:W-:-:S03]  /*408d0*/  IMAD.WIDE R162, R50, 0x4, R216 ;  /* 0x0000000432a27825 */ /* 0x004fc600078e02d8 */
[----:B-1----:R-:W2:Y:S04]  /*408e0*/  LDL.LU.64 R104, [R1+0x11e8] ;  /* 0x0011e80001687983 */ /* 0x002ea80000300a00 */
[----:B------:R-:W2:Y:S04]  /*408f0*/  LDL.LU.64 R222, [R1+0x2048] ;  /* 0x0020480001de7983 */ /* 0x000ea80000300a00 */
[----:B------:R1:W-:Y:S04]  /*40900*/  STL.64 [R1+0x1fc8], R162 ;  /* 0x001fc8a201007387 */ /* 0x0003e80000100a00 */
[----:B-1----:R-:W2:Y:S01]  /*40910*/  LDL.LU.64 R162, [R1+0x10a8] ;  /* 0x0010a80001a27983 */ /* 0x002ea20000300a00 */
[----:B------:R-:W-:-:S03]  /*40920*/  IMAD.WIDE R70, R50, 0x4, R70 ;  /* 0x0000000432467825 */ /* 0x000fc600078e0246 */
[----:B------:R-:W2:Y:S04]  /*40930*/  LDL.LU.64 R188, [R1+0x2058] ;  /* 0x0020580001bc7983 */ /* 0x000ea80000300a00 */
[----:B------:R-:W2:Y:S04]  /*40940*/  LDL.LU.64 R216, [R1+0xf38] ;  /* 0x000f380001d87983 */ /* 0x000ea80000300a00 */
[----:B------:R1:W-:Y:S04]  /*40950*/  STL.64 [R1+0x1fd0], R70 ;  /* 0x001fd04601007387 */ /* 0x0003e80000100a00 */
[----:B-1----:R-:W2:Y:S01]  /*40960*/  LDL.LU.64 R70, [R1+0x2060] ;  /* 0x0020600001467983 */ /* 0x002ea20000300a00 */
[----:B------:R-:W-:-:S05]  /*40970*/  IMAD.WIDE R46, R50, 0x4, R46 ;  /* 0x00000004322e7825 */ /* 0x000fca00078e022e */
[----:B------:R1:W-:Y:S04]  /*40980*/  STL.64 [R1+0x1fd8], R46 ;  /* 0x001fd82e01007387 */ /* 0x0003e80000100a00 */
[----:B-1----:R-:W2:Y:S01]  /*40990*/  LDL.LU.64 R46, [R1+0xbc0] ;  /* 0x000bc000012e7983 */ /* 0x002ea20000300a00 */
[----:B------:R-:W-:-:S04]  /*409a0*/  IMAD.WIDE R32, R50, 0x4, R32 ;  /* 0x0000000432207825 */ /* 0x000fc800078e0220 */
[C---:B------:R-:W-:Y:S01]  /*409b0*/  IMAD.WIDE R122, R50.reuse, 0x4, R122 ;  /* 0x00000004327a7825 */ /* 0x040fe200078e027a */
[----:B------:R1:W-:Y:S04]  /*409c0*/  STL.64 [R1+0x1fe0], R32 ;  /* 0x001fe02001007387 */ /* 0x0003e80000100a00 */
[----:B-1----:R-:W2:Y:S01]  /*409d0*/  LDL.LU.64 R32, [R1+0x54f0] ;  /* 0x0054f00001207983 */ /* 0x002ea20000300a00 */
[----:B----4-:R-:W-:-:S03]  /*409e0*/  IMAD.WIDE R120, R50, 0x4, R120 ;  /* 0x0000000432787825 */ /* 0x010fc600078e0278 */
        /* <DEDUP_REMOVED lines=10> */
[----:B------:R1:W-:Y:S04]  /*40a90*/  STL.64 [R1+0x1ff8], R64 ;  /* 0x001ff84001007387 */ /* 0x0003e80000100a00 */
[----:B-1----:R-:W4:Y:S04]  /*40aa0*/  LDL.LU.64 R64, [R1+0x888] ;  /* 0x0008880001407983 */ /* 0x002f280000300a00 */
[----:B------:R1:W-:Y:S04]  /*40ab0*/  STL.64 [R1+0x2000], R28 ;  /* 0x0020001c01007387 */ /* 0x0003e80000100a00 */
[----:B-1----:R-:W4:Y:S04]  /*40ac0*/  LDL.LU.64 R28, [R1+0x54d8] ;  /* 0x0054d800011c7983 */ /* 0x002f280000300a00 */
[----:B------:R1:W-:Y:S02]  /*40ad0*/  STL.64 [R1+0x2008], R106 ;  /* 0x0020086a01007387 */ /* 0x0003e40000100a00 */
[----:B-1----:R-:W-:-:S02]  /*40ae0*/  IMAD.WIDE R106, R50, 0x4, R100 ;  /* 0x00000004326a7825 */ /* 0x002fc400078e0264 */
[----:B------:R-:W4:Y:S04]  /*40af0*/  LDL.LU.64 R100, [R1+0x2090] ;  /* 0x0020900001647983 */ /* 0x000f280000300a00 */
[----:B------:R-:W-:Y:S04]  /*40b00*/  STL.64 [R1+0x2010], R106 ;  /* 0x0020106a01007387 */ /* 0x000fe80000100a00 */
[----:B------:R1:W-:Y:S04]  /*40b10*/  LDGSTS.E [R2+0x13e00], desc[UR58][R88.64], P1 ;  /* 0x13e0000058027fae */ /* 0x0003e8000892187a */
[----:B------:R1:W-:Y:S02]  /*40b20*/  LDGSTS.E [R2+0x13f00], desc[UR58][R6.64], P6 ;  /* 0x13f0000006027fae */ /* 0x0003e4000b12187a */
[----:B-1----:R-:W-:-:S04]  /*40b30*/  IMAD.WIDE R88, R50, 0x4, R88 ;  /* 0x0000000432587825 */ /* 0x002fc800078e0258 */
[C---:B------:R-:W-:Y:S01]  /*40b40*/  IMAD.WIDE R6, R50.reuse, 0x4, R6 ;  /* 0x0000000432067825 */ /* 0x040fe200078e0206 */
[----:B------:R1:W-:Y:S04]  /*40b50*/  STL.64 [R1+0x2018], R88 ;  /* 0x0020185801007387 */ /* 0x0003e80000100a00 */
[----:B-1----:R-:W4:Y:S04]  /*40b60*/  LDL.LU.64 R88, [R1+0x878] ;  /* 0x0008780001587983 */ /* 0x002f280000300a00 */
[----:B------:R1:W-:Y:S04]  /*40b70*/  STL.64 [R1+0x2020], R6 ;  /* 0x0020200601007387 */ /* 0x0003e80000100a00 */
[----:B-1----:R-:W4:Y:S01]  /*40b80*/  LDL.LU.64 R6, [R1+0x20a0] ;  /* 0x0020a00001067983 */ /* 0x002f220000300a00 */
[----:B---3--:R-:W-:-:S03]  /*40b90*/  IMAD.WIDE R106, R50, 0x4, R202 ;  /* 0x00000004326a7825 */ /* 0x008fc600078e02ca */
[----:B------:R-:W3:Y:S04]  /*40ba0*/  LDL.LU.64 R202, [R1+0x1318] ;  /* 0x0013180001ca7983 */ /* 0x000ee80000300a00 */
[----:B------:R1:W-:Y:S01]  /*40bb0*/  STL.64 [R1+0x2028], R106 ;  /* 0x0020286a01007387 */ /* 0x0003e20000100a00 */
[----:B------:R-:W-:-:S04]  /*40bc0*/  IMAD.WIDE R126, R50, 0x4, R126 ;  /* 0x00000004327e7825 */ /* 0x000fc800078e027e */
[C---:B-1----:R-:W-:Y:S02]  /*40bd0*/  IMAD.WIDE R106, R50.reuse, 0x4, R174 ;  /* 0x00000004326a7825 */ /* 0x042fe400078e02ae */
[----:B------:R-:W3:Y:S04]  /*40be0*/  LDL.LU.64 R174, [R1+0x20b0] ;  /* 0x0020b00001ae7983 */ /* 0x000ee80000300a00 */
[----:B------:R2:W-:Y:S04]  /*40bf0*/  STL.64 [R1+0x2030], R126 ;  /* 0x0020307e01007387 */ /* 0x0005e80000100a00 */
[----:B------:R1:W-:Y:S01]  /*40c00*/  STL.64 [R1+0x2038], R106 ;  /* 0x0020386a01007387 */ /* 0x0003e20000100a00 */
[----:B--2---:R-:W-:-:S04]  /*40c10*/  IMAD.WIDE R126, R50, 0x4, R104 ;  /* 0x00000004327e7825 */ /* 0x004fc800078e0268 */
[C---:B-1----:R-:W-:Y:S01]  /*40c20*/  IMAD.WIDE R106, R50.reuse, 0x4, R222 ;  /* 0x00000004326a7825 */ /* 0x042fe200078e02de */
[----:B------:R1:W-:Y:S03]  /*40c30*/  STL.64 [R1+0x2040], R126 ;  /* 0x0020407e01007387 */ /* 0x0003e60000100a00 */
[C---:B------:R-:W-:Y:S02]  /*40c40*/  IMAD.WIDE R104, R50.reuse, 0x4, R162 ;  /* 0x0000000432687825 */ /* 0x040fe400078e02a2 */
[----:B------:R-:W2:Y:S02]  /*40c50*/  LDL.LU.64 R162, [R1+0x11e0] ;  /* 0x0011e00001a27983 */ /* 0x000ea40000300a00 */
[C---:B-1----:R-:W-:Y:S02]  /*40c60*/  IMAD.WIDE R126, R50.reuse, 0x4, R188 ;  /* 0x00000004327e7825 */ /* 0x042fe400078e02bc */
[----:B------:R1:W-:Y:S04]  /*40c70*/  STL.64 [R1+0x2048], R106 ;  /* 0x0020486a01007387 */ /* 0x0003e80000100a00 */
[----:B------:R1:W-:Y:S04]  /*40c80*/  STL.64 [R1+0x2050], R104 ;  /* 0x0020506801007387 */ /* 0x0003e80000100a00 */
[----:B------:R-:W-:Y:S01]  /*40c90*/  STL.64 [R1+0x2058], R126 ;  /* 0x0020587e01007387 */ /* 0x000fe20000100a00 */
[----:B-1----:R-:W-:-:S04]  /*40ca0*/  IMAD.WIDE R106, R50, 0x4, R216 ;  /* 0x00000004326a7825 */ /* 0x002fc800078e02d8 */
[C---:B------:R-:W-:Y:S02]  /*40cb0*/  IMAD.WIDE R104, R50.reuse, 0x4, R70 ;  /* 0x0000000432687825 */ /* 0x040fe400078e0246 */
[----:B------:R-:W2:Y:S04]  /*40cc0*/  LDL.LU.64 R70, [R1+0x20c0] ;  /* 0x0020c00001467983 */ /* 0x000ea80000300a00 */
[----:B------:R1:W-:Y:S04]  /*40cd0*/  STL.64 [R1+0xf38], R106 ;  /* 0x000f386a01007387 */ /* 0x0003e80000100a00 */
[----:B------:R-:W-:Y:S04]  /*40ce0*/  STL.64 [R1+0x2060], R104 ;  /* 0x0020606801007387 */ /* 0x000fe80000100a00 */
[----:B-1----:R-:W2:Y:S01]  /*40cf0*/  LDL.LU.64 R106, [R1+0x10a0] ;  /* 0x0010a000016a7983 */ /* 0x002ea20000300a00 */
[----:B------:R-:W-:-:S03]  /*40d00*/  IMAD.WIDE R46, R50, 0x4, R46 ;  /* 0x00000004322e7825 */ /* 0x000fc600078e022e */
[----:B------:R-:W2:Y:S04]  /*40d10*/  LDL.LU.64 R222, [R1+0x20d0] ;  /* 0x0020d00001de7983 */ /* 0x000ea80000300a00 */
[----:B------:R1:W-:Y:S04]  /*40d20*/  STL.64 [R1+0x2068], R46 ;  /* 0x0020682e01007387 */ /* 0x0003e80000100a00 */
[----:B------:R-:W2:Y:S04]  /*40d30*/  LDL.LU.64 R188, [R1+0x20d8] ;  /* 0x0020d80001bc7983 */ /* 0x000ea80000300a00 */
[----:B------:R-:W2:Y:S04]  /*40d40*/  LDL.LU.64 R216, [R1+0x20e0] ;  /* 0x0020e00001d87983 */ /* 0x000ea80000300a00 */
[----:B-1----:R-:W2:Y:S01]  /*40d50*/  LDL.LU.64 R46, [R1+0xbb8] ;  /* 0x000bb800012e7983 */ /* 0x002ea20000300a00 */
[----:B------:R-:W-:-:S04]  /*40d60*/  IMAD.WIDE R62, R50, 0x4, R62 ;  /* 0x00000004323e7825 */ /* 0x000fc800078e023e */
[----:B------:R-:W-:-:S04]  /*40d70*/  IMAD.WIDE R34, R50, 0x4, R34 ;  /* 0x0000000432227825 */ /* 0x000fc800078e0222 */
[----:B----4-:R-:W-:-:S05]  /*40d80*/  IMAD.WIDE R78, R50, 0x4, R78 ;  /* 0x00000004324e7825 */ /* 0x010fca00078e024e */
[----:B------:R1:W-:Y:S01]  /*40d90*/  STL.64 [R1+0x2070], R78 ;  /* 0x0020704e01007387 */ /* 0x0003e20000100a00 */
[----:B------:R-:W-:-:S05]  /*40da0*/  IMAD.WIDE R64, R50, 0x4, R64 ;  /* 0x0000000432407825 */ /* 0x000fca00078e0240 */
[----:B------:R-:W-:Y:S04]  /*40db0*/  STL.64 [R1+0x2078], R64 ;  /* 0x0020784001007387 */ /* 0x000fe80000100a00 */
[----:B------:R-:W4:Y:S04]  /*40dc0*/  LDL.LU.64 R126, [R1+0x20f0] ;  /* 0x0020f000017e7983 */ /* 0x000f280000300a00 */
[----:B------:R-:W-:Y:S04]  /*40dd0*/  STL.64 [R1+0x2080], R62 ;  /* 0x0020803e01007387 */ /* 0x000fe80000100a00 */
[----:B------:R-:W4:Y:S04]  /*40de0*/  LDL.LU.64 R104, [R1+0x870] ;  /* 0x0008700001687983 */ /* 0x000f280000300a00 */
[----:B------:R1:W-:Y:S04]  /*40df0*/  STL.64 [R1+0x2088], R34 ;  /* 0x0020882201007387 */ /* 0x0003e80000100a00 */
[----:B-1----:R-:W4:Y:S01]  /*40e00*/  LDL.LU.64 R78, [R1+0x2110] ;  /* 0x00211000014e7983 */ /* 0x002f220000300a00 */
[----:B------:R-:W-:-:S03]  /*40e10*/  IMAD.WIDE R34, R50, 0x4, R100 ;  /* 0x0000000432227825 */ /* 0x000fc600078e0264 */
[----:B------:R-:W-:Y:S04]  /*40e20*/  LDGSTS.E [R2+0x14e00], desc[UR58][R100.64], P1 ;  /* 0x14e0000064027fae */ /* 0x000fe8000892187a */
[----:B------:R-:W4:Y:S04]  /*40e30*/  LDL.LU.64 R100, [R1+0x860] ;  /* 0x0008600001647983 */ /* 0x000f280000300a00 */
[----:B------:R1:W-:Y:S01]  /*40e40*/  STL.64 [R1+0x2090], R34 ;  /* 0x0020902201007387 */ /* 0x0003e20000100a00 */
[----:B------:R-:W-:-:S03]  /*40e50*/  IMAD.WIDE R62, R50, 0x4, R88 ;  /* 0x00000004323e7825 */ /* 0x000fc600078e0258 */
[----:B------:R-:W-:Y:S04]  /*40e60*/  LDGSTS.E [R2+0x14f00], desc[UR58][R88.64], P6 ;  /* 0x14f0000058027fae */ /* 0x000fe8000b12187a */
[----:B------:R3:W-:Y:S04]  /*40e70*/  STL.64 [R1+0x2098], R62 ;  /* 0x0020983e01007387 */ /* 0x0007e80000100a00 */
[----:B------:R-:W4:Y:S01]  /*40e80*/  LDL.LU.64 R64, [R1+0x2128] ;  /* 0x0021280001407983 */ /* 0x000f220000300a00 */
[----:B-1----:R-:W-:-:S05]  /*40e90*/  IMAD.WIDE R34, R50, 0x4, R6 ;  /* 0x0000000432227825 */ /* 0x002fca00078e0206 */
[----:B------:R1:W-:Y:S01]  /*40ea0*/  STL.64 [R1+0x20a0], R34 ;  /* 0x0020a02201007387 */ /* 0x0003e20000100a00 */
[----:B---3--:R-:W-:-:S03]  /*40eb0*/  IMAD.WIDE R6, R50, 0x4, R202 ;  /* 0x0000000432067825 */ /* 0x008fc600078e02ca */
[----:B------:R-:W3:Y:S04]  /*40ec0*/  LDL.LU.64 R202, [R1+0x2130] ;  /* 0x0021300001ca7983 */ /* 0x000ee80000300a00 */
[----:B------:R1:W-:Y:S04]  /*40ed0*/  STL.64 [R1+0x20a8], R6 ;  /* 0x0020a80601007387 */ /* 0x0003e80000100a00 */
[----:B------:R-:W3:Y:S04]  /*40ee0*/  LDL.LU.64 R62, [R1+0x1310] ;  /* 0x00131000013e7983 */ /* 0x000ee80000300a00 */
[----:B-1----:R-:W3:Y:S01]  /*40ef0*/  LDL.LU.64 R34, [R1+0x2140] ;  /* 0x0021400001227983 */ /* 0x002ee20000300a00 */
[----:B------:R-:W-:-:S05]  /*40f00*/  IMAD.WIDE R6, R50, 0x4, R174 ;  /* 0x0000000432067825 */ /* 0x000fca00078e02ae */
[----:B------:R1:W-:Y:S04]  /*40f10*/  STL.64 [R1+0x20b0], R6 ;  /* 0x0020b00601007387 */ /* 0x0003e80000100a00 */
[----:B-1----:R-:W3:Y:S04]  /*40f20*/  LDL.LU.64 R6, [R1+0x2148] ;  /* 0x0021480001067983 */ /* 0x002ee80000300a00 */
[----:B------:R-:W3:Y:S04]  /*40f30*/  LDL.LU.64 R88, [R1+0x2150] ;  /* 0x0021500001587983 */ /* 0x000ee80000300a00 */
[----:B------:R-:W3:Y:S01]  /*40f40*/  LDL.LU.64 R174, [R1+0x1098] ;  /* 0x0010980001ae7983 */ /* 0x000ee20000300a00 */
[----:B--2---:R-:W-:-:S05]  /*40f50*/  IMAD.WIDE R162, R50, 0x4, R162 ;  /* 0x0000000432a27825 */ /* 0x004fca00078e02a2 */
[----:B------:R1:W-:Y:S04]  /*40f60*/  STL.64 [R1+0x20b8], R162 ;  /* 0x0020b8a201007387 */ /* 0x0003e80000100a00 */
[----:B-1----:R-:W2:Y:S01]  /*40f70*/  LDL.LU.64 R162, [R1+0x2160] ;  /* 0x0021600001a27983 */ /* 0x002ea20000300a00 */
[----:B------:R-:W-:-:S05]  /*40f80*/  IMAD.WIDE R70, R50, 0x4, R70 ;  /* 0x0000000432467825 */ /* 0x000fca00078e0246 */
[----:B------:R1:W-:Y:S01]  /*40f90*/  STL.64 [R1+0x20c0], R70 ;  /* 0x0020c04601007387 */ /* 0x0003e20000100a00 */
[----:B------:R-:W-:-:S03]  /*40fa0*/  IMAD.WIDE R106, R50, 0x4, R106 ;  /* 0x00000004326a7825 */ /* 0x000fc600078e026a */
[----:B-1----:R-:W2:Y:S01]  /*40fb0*/  LDL.LU.64 R70, [R1+0x2168] ;  /* 0x0021680001467983 */ /* 0x002ea20000300a00 */
[----:B------:R-:W-:-:S03]  /*40fc0*/  IMAD.WIDE R222, R50, 0x4, R222 ;  /* 0x0000000432de7825 */ /* 0x000fc600078e02de */
[----:B------:R1:W-:Y:S04]  /*40fd0*/  STL.64 [R1+0x20c8], R106 ;  /* 0x0020c86a01007387 */ /* 0x0003e80000100a00 */
[----:B-1----:R-:W2:Y:S04]  /*40fe0*/  LDL.LU.64 R106, [R1+0x54d0] ;  /* 0x0054d000016a7983 */ /* 0x002ea80000300a00 */
[----:B------:R1:W-:Y:S01]  /*40ff0*/  STL.64 [R1+0x20d0], R222 ;  /* 0x0020d0de01007387 */ /* 0x0003e20000100a00 */
[----:B------:R-:W-:-:S04]  /*41000*/  IMAD.WIDE R46, R50, 0x4, R46 ;  /* 0x00000004322e7825 */ /* 0x000fc800078e022e */
[----:B-1----:R-:W-:-:S04]  /*41010*/  IMAD.WIDE R222, R50, 0x4, R188 ;  /* 0x0000000432de7825 */ /* 0x002fc800078e02bc */
[C---:B------:R-:W-:Y:S01]  /*41020*/  IMAD.WIDE R188, R50.reuse, 0x4, R216 ;  /* 0x0000000432bc7825 */ /* 0x040fe200078e02d8 */
[----:B------:R1:W-:Y:S04]  /*41030*/  STL.64 [R1+0x20d8], R222 ;  /* 0x0020d8de01007387 */ /* 0x0003e80000100a00 */
[----:B-1----:R-:W2:Y:S04]  /*41040*/  LDL.LU.64 R222, [R1+0x2170] ;  /* 0x0021700001de7983 */ /* 0x002ea80000300a00 */
[----:B------:R1:W-:Y:S04]  /*41050*/  STL.64 [R1+0x20e0], R188 ;  /* 0x0020e0bc01007387 */ /* 0x0003e80000100a00 */
[----:B-1----:R-:W2:Y:S04]  /*41060*/  LDL.LU.64 R188, [R1+0xbb0] ;  /* 0x000bb00001bc7983 */ /* 0x002ea80000300a00 */
[----:B------:R1:W-:Y:S04]  /*41070*/  STL.64 [R1+0x20e8], R46 ;  /* 0x0020e82e01007387 */ /* 0x0003e80000100a00 */
[----:B------:R-:W2:Y:S04]  /*41080*/  LDL.LU.64 R216, [R1+0x2180] ;  /* 0x0021800001d87983 */ /* 0x000ea80000300a00 */
[----:B-1----:R-:W2:Y:S01]  /*41090*/  LDL.LU.64 R46, [R1+0x858] ;  /* 0x00085800012e7983 */ /* 0x002ea20000300a00 */
[----:B------:R-:W-:-:S04]  /*410a0*/  IMAD.WIDE R92, R50, 0x4, R92 ;  /* 0x00000004325c7825 */ /* 0x000fc800078e025c */
[----:B------:R-:W-:-:S04]  /*410b0*/  IMAD.WIDE R90, R50, 0x4, R90 ;  /* 0x00000004325a7825 */ /* 0x000fc800078e025a */
[----:B----4-:R-:W-:-:S05]  /*410c0*/  IMAD.WIDE R126, R50, 0x4, R126 ;  /* 0x00000004327e7825 */ /* 0x010fca00078e027e */
[----:B------:R1:W-:Y:S01]  /*410d0*/  STL.64 [R1+0x20f0], R126 ;  /* 0x0020f07e01007387 */ /* 0x0003e20000100a00 */
[----:B------:R-:W-:-:S03]  /*410e0*/  IMAD.WIDE R104, R50, 0x4, R104 ;  /* 0x0000000432687825 */ /* 0x000fc600078e0268 */
[----:B------:R4:W-:Y:S04]  /*410f0*/  LDGSTS.E [R2+0x15e00], desc[UR58][R78.64], P1 ;  /* 0x15e000004e027fae */ /* 0x0009e8000892187a */
[----:B-1----:R-:W2:Y:S04]  /*41100*/  LDL.LU.64 R126, [R1+0x54c8] ;  /* 0x0054c800017e7983 */ /* 0x002ea80000300a00 */
[----:B------:R1:W-:Y:S01]  /*41110*/  STL.64 [R1+0x20f8], R104 ;  /* 0x0020f86801007387 */ /* 0x0003e20000100a00 */
[----:B----4-:R-:W-:-:S03]  /*41120*/  IMAD.WIDE R78, R50, 0x4, R78 ;  /* 0x00000004324e7825 */ /* 0x010fc600078e024e */
[----:B-1----:R-:W4:Y:S04]  /*41130*/  LDL.LU.64 R104, [R1+0x54c0] ;  /* 0x0054c00001687983 */ /* 0x002f280000300a00 */
[----:B------:R1:W-:Y:S04]  /*41140*/  STL.64 [R1+0x2100], R92 ;  /* 0x0021005c01007387 */ /* 0x0003e80000100a00 */
[----:B------:R-:W-:Y:S04]  /*41150*/  LDGSTS.E [R2+0x15f00], desc[UR58][R100.64], P6 ;  /* 0x15f0000064027fae */ /* 0x000fe8000b12187a */
[----:B-1----:R-:W4:Y:S04]  /*41160*/  LDL.LU.64 R92, [R1+0x54b8] ;  /* 0x0054b800015c7983 */ /* 0x002f280000300a00 */
[----:B------:R1:W-:Y:S04]  /*41170*/  STL.64 [R1+0x2108], R90 ;  /* 0x0021085a01007387 */ /* 0x0003e80000100a00 */
[----:B------:R1:W-:Y:S02]  /*41180*/  STL.64 [R1+0x2110], R78 ;  /* 0x0021104e01007387 */ /* 0x0003e40000100a00 */
[----:B-1----:R-:W-:-:S02]  /*41190*/  IMAD.WIDE R90, R50, 0x4, R100 ;  /* 0x00000004325a7825 */ /* 0x002fc400078e0264 */
[----:B------:R-:W4:Y:S02]  /*411a0*/  LDL.LU.64 R100, [R1+0x21a0] ;  /* 0x0021a00001647983 */ /* 0x000f240000300a00 */
[C---:B------:R-:W-:Y:S02]  /*411b0*/  IMAD.WIDE R78, R50.reuse, 0x4, R76 ;  /* 0x00000004324e7825 */ /* 0x040fe400078e024c */
[----:B------:R-:W-:Y:S04]  /*411c0*/  STL.64 [R1+0x2118], R90 ;  /* 0x0021185a01007387 */ /* 0x000fe80000100a00 */
[----:B------:R-:W-:Y:S01]  /*411d0*/  STL.64 [R1+0x2120], R78 ;  /* 0x0021204e01007387 */ /* 0x000fe20000100a00 */
[----:B---3--:R-:W-:-:S03]  /*411e0*/  IMAD.WIDE R76, R50, 0x4, R202 ;  /* 0x00000004324c7825 */ /* 0x008fc600078e02ca */
[----:B------:R-:W3:Y:S01]  /*411f0*/  LDL.LU.64 R202, [R1+0x848] ;  /* 0x0008480001ca7983 */ /* 0x000ee20000300a00 */
[----:B------:R-:W-:-:S05]  /*41200*/  IMAD.WIDE R64, R50, 0x4, R64 ;  /* 0x0000000432407825 */ /* 0x000fca00078e0240 */
[----:B------:R1:W-:Y:S04]  /*41210*/  STL.64 [R1+0x2128], R64 ;  /* 0x0021284001007387 */ /* 0x0003e80000100a00 */
[----:B------:R-:W-:Y:S01]  /*41220*/  STL.64 [R1+0x2130], R76 ;  /* 0x0021304c01007387 */ /* 0x000fe20000100a00 */
[----:B-1----:R-:W-:-:S04]  /*41230*/  IMAD.WIDE R64, R50, 0x4, R62 ;  /* 0x0000000432407825 */ /* 0x002fc800078e023e */
[C---:B------:R-:W-:Y:S01]  /*41240*/  IMAD.WIDE R62, R50.reuse, 0x4, R34 ;  /* 0x00000004323e7825 */ /* 0x040fe200078e0222 */
[----:B------:R1:W-:Y:S03]  /*41250*/  STL.64 [R1+0x2138], R64 ;  /* 0x0021384001007387 */ /* 0x0003e60000100a00 */
[C---:B------:R-:W-:Y:S02]  /*41260*/  IMAD.WIDE R34, R50.reuse, 0x4, R6 ;  /* 0x0000000432227825 */ /* 0x040fe400078e0206 */
[----:B------:R-:W3:Y:S02]  /*41270*/  LDL.LU.64 R6, [R1+0x21b0] ;  /* 0x0021b00001067983 */ /* 0x000ee40000300a00 */
[C---:B-1----:R-:W-:Y:S02]  /*41280*/  IMAD.WIDE R64, R50.reuse, 0x4, R88 ;  /* 0x0000000432407825 */ /* 0x042fe400078e0258 */
[----:B------:R1:W-:Y:S04]  /*41290*/  STL.64 [R1+0x2140], R62 ;  /* 0x0021403e01007387 */ /* 0x0003e80000100a00 */
[----:B------:R2:W-:Y:S04]  /*412a0*/  STL.64 [R1+0x2148], R34 ;  /* 0x0021482201007387 */ /* 0x0005e80000100a00 */
[----:B------:R-:W-:Y:S01]  /*412b0*/  STL.64 [R1+0x2150], R64 ;  /* 0x0021504001007387 */ /* 0x000fe20000100a00 */
[----:B-1----:R-:W-:-:S03]  /*412c0*/  IMAD.WIDE R62, R50, 0x4, R174 ;  /* 0x00000004323e7825 */ /* 0x002fc600078e02ae */
[----:B------:R-:W3:Y:S04]  /*412d0*/  LDL.LU.64 R174, [R1+0x1300] ;  /* 0x0013000001ae7983 */ /* 0x000ee80000300a00 */
[----:B------:R-:W-:Y:S01]  /*412e0*/  STL.64 [R1+0x2158], R62 ;  /* 0x0021583e01007387 */ /* 0x000fe20000100a00 */
[----:B--2---:R-:W-:-:S05]  /*412f0*/  IMAD.WIDE R34, R50, 0x4, R162 ;  /* 0x0000000432227825 */ /* 0x004fca00078e02a2 */
[----:B------:R1:W-:Y:S04]  /*41300*/  STL.64 [R1+0x2160], R34 ;  /* 0x0021602201007387 */ /* 0x0003e80000100a00 */
[----:B------:R-:W2:Y:S04]  /*41310*/  LDL.LU.64 R90, [R1+0x21c0] ;  /* 0x0021c000015a7983 */ /* 0x000ea80000300a00 */
[----:B-1----:R-:W2:Y:S01]  /*41320*/  LDL.LU.64 R34, [R1+0x21c8] ;  /* 0x0021c80001227983 */ /* 0x002ea20000300a00 */
[----:B------:R-:W-:-:S05]  /*41330*/  IMAD.WIDE R62, R50, 0x4, R70 ;  /* 0x00000004323e7825 */ /* 0x000fca00078e0246 */
[----:B------:R1:W-:Y:S04]  /*41340*/  STL.64 [R1+0x2168], R62 ;  /* 0x0021683e01007387 */ /* 0x0003e80000100a00 */
[----:B------:R-:W2:Y:S04]  /*41350*/  LDL.LU.64 R88, [R1+0x21d0] ;  /* 0x0021d00001587983 */ /* 0x000ea80000300a00 */
[----:B------:R-:W2:Y:S04]  /*41360*/  LDL.LU.64 R162, [R1+0x1090] ;  /* 0x0010900001a27983 */ /* 0x000ea80000300a00 */
[----:B------:R-:W2:Y:S01]  /*41370*/  LDL.LU.64 R70, [R1+0x21e0] ;  /* 0x0021e00001467983 */ /* 0x000ea20000300a00 */
[----:B-1----:R-:W-:-:S05]  /*41380*/  IMAD.WIDE R62, R50, 0x4, R222 ;  /* 0x00000004323e7825 */ /* 0x002fca00078e02de */
[----:B------:R1:W-:Y:S01]  /*41390*/  STL.64 [R1+0x2170], R62 ;  /* 0x0021703e01007387 */ /* 0x0003e20000100a00 */
[----:B------:R-:W-:-:S05]  /*413a0*/  IMAD.WIDE R76, R50, 0x4, R188 ;  /* 0x00000004324c7825 */ /* 0x000fca00078e02bc */
[----:B------:R-:W-:Y:S01]  /*413b0*/  STL.64 [R1+0x2178], R76 ;  /* 0x0021784c01007387 */ /* 0x000fe20000100a00 */
[----:B------:R-:W-:-:S03]  /*413c0*/  IMAD.WIDE R64, R50, 0x4, R216 ;  /* 0x0000000432407825 */ /* 0x000fc600078e02d8 */
[----:B------:R-:W2:Y:S04]  /*413d0*/  LDL.LU.64 R216, [R1+0x21e8] ;  /* 0x0021e80001d87983 */ /* 0x000ea80000300a00 */
[----:B------:R1:W-:Y:S02]  /*413e0*/  STL.64 [R1+0x2180], R64 ;  /* 0x0021804001007387 */ /* 0x0003e40000100a00 */
[C---:B-1----:R-:W-:Y:S02]  /*413f0*/  IMAD.WIDE R62, R50.reuse, 0x4, R46 ;  /* 0x00000004323e7825 */ /* 0x042fe400078e022e */
[----:B------:R-:W2:Y:S04]  /*41400*/  LDL.LU.64 R46, [R1+0x21f0] ;  /* 0x0021f000012e7983 */ /* 0x000ea80000300a00 */
[----:B------:R1:W-:Y:S01]  /*41410*/  STL.64 [R1+0x2188], R62 ;  /* 0x0021883e01007387 */ /* 0x0003e20000100a00 */
[----:B------:R-:W-:-:S03]  /*41420*/  IMAD.WIDE R64, R50, 0x4, R176 ;  /* 0x0000000432407825 */ /* 0x000fc600078e02b0 */
[----:B------:R-:W2:Y:S04]  /*41430*/  LDL.LU.64 R78, [R1+0xba8] ;  /* 0x000ba800014e7983 */ /* 0x000ea80000300a00 */
[----:B------:R1:W-:Y:S02]  /*41440*/  STL.64 [R1+0x2190], R64 ;  /* 0x0021904001007387 */ /* 0x0003e40000100a00 */
[C---:B-1----:R-:W-:Y:S02]  /*41450*/  IMAD.WIDE R62, R50.reuse, 0x4, R146 ;  /* 0x00000004323e7825 */ /* 0x042fe400078e0292 */
[----:B------:R-:W2:Y:S04]  /*41460*/  LDL.LU.64 R76, [R1+0x2200] ;  /* 0x00220000014c7983 */ /* 0x000ea80000300a00 */
[----:B------:R1:W-:Y:S04]  /*41470*/  STL.64 [R1+0x2198], R62 ;  /* 0x0021983e01007387 */ /* 0x0003e80000100a00 */
[----:B------:R-:W2:Y:S04]  /*41480*/  LDL.LU.64 R64, [R1+0x2208] ;  /* 0x0022080001407983 */ /* 0x000ea80000300a00 */
[----:B-1----:R-:W2:Y:S04]  /*41490*/  LDL.LU.64 R62, [R1+0x840] ;  /* 0x00084000013e7983 */ /* 0x002ea80000300a00 */
[----:B------:R-:W2:Y:S04]  /*414a0*/  LDL.LU.64 R222, [R1+0x2228] ;  /* 0x0022280001de7983 */ /* 0x000ea80000300a00 */
[----:B------:R-:W2:Y:S04]  /*414b0*/  LDL.LU.64 R188, [R1+0x830] ;  /* 0x0008300001bc7983 */ /* 0x000ea80000300a00 */
[----:B----4-:R1:W-:Y:S02]  /*414c0*/  LDGSTS.E [R2+0x16e00], desc[UR58][R100.64], P1 ;  /* 0x16e0000064027fae */ /* 0x0103e4000892187a */
[----:B-1----:R-:W-:-:S05]  /*414d0*/  IMAD.WIDE R100, R50, 0x4, R100 ;  /* 0x0000000432647825 */ /* 0x002fca00078e0264 */
[----:B------:R1:W-:Y:S04]  /*414e0*/  STL.64 [R1+0x21a0], R100 ;  /* 0x0021a06401007387 */ /* 0x0003e80000100a00 */
[----:B------:R-:W4:Y:S04]  /*414f0*/  LDL.LU.64 R176, [R1+0x2238] ;  /* 0x0022380001b07983 */ /* 0x000f280000300a00 */
[----:B---3--:R-:W-:Y:S01]  /*41500*/  LDGSTS.E [R2+0x16f00], desc[UR58][R202.64], P6 ;  /* 0x16f00000ca027fae */ /* 0x008fe2000b12187a */
[----:B-1----:R-:W-:-:S03]  /*41510*/  IMAD.WIDE R100, R50, 0x4, R202 ;  /* 0x0000000432647825 */ /* 0x002fc600078e02ca */
[----:B------:R-:W3:Y:S04]  /*41520*/  LDL.LU.64 R202, [R1+0x2240] ;  /* 0x0022400001ca7983 */ /* 0x000ee80000300a00 */
[----:B------:R1:W-:Y:S04]  /*41530*/  STL.64 [R1+0x21a8], R100 ;  /* 0x0021a86401007387 */ /* 0x0003e80000100a00 */
[----:B------:R-:W4:Y:S04]  /*41540*/  LDL.LU.64 R146, [R1+0x2248] ;  /* 0x0022480001927983 */ /* 0x000f280000300a00 */
[----:B-1----:R-:W4:Y:S01]  /*41550*/  LDL.LU.64 R100, [R1+0x2250] ;  /* 0x0022500001647983 */ /* 0x002f220000300a00 */
[----:B------:R-:W-:-:S05]  /*41560*/  IMAD.WIDE R6, R50, 0x4, R6 ;  /* 0x0000000432067825 */ /* 0x000fca00078e0206 */
[----:B------:R1:W-:Y:S04]  /*41570*/  STL.64 [R1+0x21b0], R6 ;  /* 0x0021b00601007387 */ /* 0x0003e80000100a00 */
[----:B-1----:R-:W4:Y:S01]  /*41580*/  LDL.LU.64 R6, [R1+0x2258] ;  /* 0x0022580001067983 */ /* 0x002f220000300a00 */
[----:B------:R-:W-:-:S05]  /*41590*/  IMAD.WIDE R174, R50, 0x4, R174 ;  /* 0x0000000432ae7825 */ /* 0x000fca00078e02ae */
[----:B------:R1:W-:Y:S04]  /*415a0*/  STL.64 [R1+0x21b8], R174 ;  /* 0x0021b8ae01007387 */ /* 0x0003e80000100a00 */
[----:B-1----:R-:W4:Y:S01]  /*415b0*/  LDL.LU.64 R174, [R1+0x1088] ;  /* 0x0010880001ae7983 */ /* 0x002f220000300a00 */
[----:B--2---:R-:W-:-:S05]  /*415c0*/  IMAD.WIDE R90, R50, 0x4, R90 ;  /* 0x00000004325a7825 */ /* 0x004fca00078e025a */
[----:B------:R1:W-:Y:S01]  /*415d0*/  STL.64 [R1+0x21c0], R90 ;  /* 0x0021c05a01007387 */ /* 0x0003e20000100a00 */
[----:B------:R-:W-:-:S03]  /*415e0*/  IMAD.WIDE R34, R50, 0x4, R34 ;  /* 0x0000000432227825 */ /* 0x000fc600078e0222 */
[----:B-1----:R-:W2:Y:S04]  /*415f0*/  LDL.LU.64 R90, [R1+0x54b0] ;  /* 0x0054b000015a7983 */ /* 0x002ea80000300a00 */
[----:B------:R1:W-:Y:S02]  /*41600*/  STL.64 [R1+0x21c8], R34 ;  /* 0x0021c82201007387 */ /* 0x0003e40000100a00 */
[----:B-1----:R-:W-:-:S04]  /*41610*/  IMAD.WIDE R34, R50, 0x4, R88 ;  /* 0x0000000432227825 */ /* 0x002fc800078e0258 */
[C---:B------:R-:W-:Y:S01]  /*41620*/  IMAD.WIDE R88, R50.reuse, 0x4, R162 ;  /* 0x0000000432587825 */ /* 0x040fe200078e02a2 */
[----:B------:R1:W-:Y:S03]  /*41630*/  STL.64 [R1+0x21d0], R34 ;  /* 0x0021d02201007387 */ /* 0x0003e60000100a00 */
[C---:B------:R-:W-:Y:S01]  /*41640*/  IMAD.WIDE R70, R50.reuse, 0x4, R70 ;  /* 0x0000000432467825 */ /* 0x040fe200078e0246 */
[----:B-1----:R-:W2:Y:S04]  /*41650*/  LDL.LU.64 R34, [R1+0x2268] ;  /* 0x0022680001227983 */ /* 0x002ea80000300a00 */
[----:B------:R1:W-:Y:S04]  /*41660*/  STL.64 [R1+0x21d8], R88 ;  /* 0x0021d85801007387 */ /* 0x0003e80000100a00 */
[----:B-1----:R-:W2:Y:S04]  /*41670*/  LDL.LU.64 R88, [R1+0x2270] ;  /* 0x0022700001587983 */ /* 0x002ea80000300a00 */
[----:B------:R1:W-:Y:S04]  /*41680*/  STL.64 [R1+0x21e0], R70 ;  /* 0x0021e04601007387 */ /* 0x0003e80000100a00 */
[----:B------:R-:W2:Y:S04]  /*41690*/  LDL.LU.64 R162, [R1+0x2278] ;  /* 0x0022780001a27983 */ /* 0x000ea80000300a00 */
[----:B-1----:R-:W2:Y:S01]  /*416a0*/  LDL.LU.64 R70, [R1+0xba0] ;  /* 0x000ba00001467983 */ /* 0x002ea20000300a00 */
[----:B------:R-:W-:-:S05]  /*416b0*/  IMAD.WIDE R216, R50, 0x4, R216 ;  /* 0x0000000432d87825 */ /* 0x000fca00078e02d8 */
[----:B------:R1:W-:Y:S01]  /*416c0*/  STL.64 [R1+0x21e8], R216 ;  /* 0x0021e8d801007387 */ /* 0x0003e20000100a00 */
[----:B------:R-:W-:-:S03]  /*416d0*/  IMAD.WIDE R46, R50, 0x4, R46 ;  /* 0x00000004322e7825 */ /* 0x000fc600078e022e */
[----:B-1----:R-:W2:Y:S04]  /*416e0*/  LDL.LU.64 R216, [R1+0x2288] ;  /* 0x0022880001d87983 */ /* 0x002ea80000300a00 */
[----:B------:R1:W-:Y:S04]  /*416f0*/  STL.64 [R1+0x21f0], R46 ;  /* 0x0021f02e01007387 */ /* 0x0003e80000100a00 */
[----:B-1----:R-:W2:Y:S01]  /*41700*/  LDL.LU.64 R46, [R1+0x828] ;  /* 0x00082800012e7983 */ /* 0x002ea20000300a00 */
[----:B------:R-:W-:-:S04]  /*41710*/  IMAD.WIDE R78, R50, 0x4, R78 ;  /* 0x00000004324e7825 */ /* 0x000fc800078e024e */
[C---:B------:R-:W-:Y:S01]  /*41720*/  IMAD.WIDE R76, R50.reuse, 0x4, R76 ;  /* 0x00000004324c7825 */ /* 0x040fe200078e024c */
[----:B------:R1:W-:Y:S03]  /*41730*/  STL.64 [R1+0x21f8], R78 ;  /* 0x0021f84e01007387 */ /* 0x0003e60000100a00 */
[C---:B------:R-:W-:Y:S01]  /*41740*/  IMAD.WIDE R64, R50.reuse, 0x4, R64 ;  /* 0x0000000432407825 */ /* 0x040fe200078e0240 */
[----:B------:R-:W-:Y:S04]  /*41750*/  LDGSTS.E [R2+0x17e00], desc[UR58][R222.64], P1 ;  /* 0x17e00000de027fae */ /* 0x000fe8000892187a */
[----:B------:R1:W-:Y:S04]  /*41760*/  LDGSTS.E [R2+0x17f00], desc[UR58][R188.64], P6 ;  /* 0x17f00000bc027fae */ /* 0x0003e8000b12187a */
[----:B-1----:R-:W2:Y:S04]  /*41770*/  LDL.LU.64 R78, [R1+0x54a8] ;  /* 0x0054a800014e7983 */ /* 0x002ea80000300a00 */
[----:B------:R1:W-:Y:S04]  /*41780*/  STL.64 [R1+0x2200], R76 ;  /* 0x0022004c01007387 */ /* 0x0003e80000100a00 */
[----:B-1----:R-:W2:Y:S04]  /*41790*/  LDL.LU.64 R76, [R1+0x54a0] ;  /* 0x0054a000014c7983 */ /* 0x002ea80000300a00 */
[----:B------:R1:W-:Y:S01]  /*417a0*/  STL.64 [R1+0x2208], R64 ;  /* 0x0022084001007387 */ /* 0x0003e20000100a00 */
[----:B------:R-:W-:-:S04]  /*417b0*/  IMAD.WIDE R188, R50, 0x4, R188 ;  /* 0x0000000432bc7825 */ /* 0x000fc800078e02bc */
[----:B-1----:R-:W-:-:S04]  /*417c0*/  IMAD.WIDE R64, R50, 0x4, R62 ;  /* 0x0000000432407825 */ /* 0x002fc800078e023e */
[C---:B------:R-:W-:Y:S01]  /*417d0*/  IMAD.WIDE R62, R50.reuse, 0x4, R234 ;  /* 0x00000004323e7825 */ /* 0x040fe200078e02ea */
[----:B------:R1:W-:Y:S04]  /*417e0*/  STL.64 [R1+0x2210], R64 ;  /* 0x0022104001007387 */ /* 0x0003e80000100a00 */
[----:B------:R1:W-:Y:S02]  /*417f0*/  STL.64 [R1+0x2218], R62 ;  /* 0x0022183e01007387 */ /* 0x0003e40000100a00 */
[----:B-1----:R-:W-:-:S04]  /*41800*/  IMAD.WIDE R64, R50, 0x4, R232 ;  /* 0x0000000432407825 */ /* 0x002fc800078e02e8 */
[C---:B------:R-:W-:Y:S01]  /*41810*/  IMAD.WIDE R62, R50.reuse, 0x4, R222 ;  /* 0x00000004323e7825 */ /* 0x040fe200078e02de */
[----:B------:R-:W-:Y:S04]  /*41820*/  STL.64 [R1+0x2220], R64 ;  /* 0x0022204001007387 */ /* 0x000fe80000100a00 */
[----:B------:R3:W-:Y:S04]  /*41830*/  STL.64 [R1+0x2228], R62 ;  /* 0x0022283e01007387 */ /* 0x0007e80000100a00 */
[----:B------:R-:W-:Y:S01]  /*41840*/  STL.64 [R1+0x2230], R188 ;  /* 0x002230bc01007387 */ /* 0x000fe20000100a00 */
[----:B---3--:R-:W-:-:S03]  /*41850*/  IMAD.WIDE R62, R50, 0x4, R202 ;  /* 0x00000004323e7825 */ /* 0x008fc600078e02ca */
[----:B------:R-:W3:Y:S01]  /*41860*/  LDL.LU.64 R202, [R1+0x22a8] ;  /* 0x0022a80001ca7983 */ /* 0x000ee20000300a00 */
[----:B----4-:R-:W-:-:S05]  /*41870*/  IMAD.WIDE R64, R50, 0x4, R176 ;  /* 0x0000000432407825 */ /* 0x010fca00078e02b0 */
[----:B------:R1:W-:Y:S04]  /*41880*/  STL.64 [R1+0x2238], R64 ;  /* 0x0022384001007387 */ /* 0x0003e80000100a00 */
[----:B------:R-:W-:Y:S01]  /*41890*/  STL.64 [R1+0x2240], R62 ;  /* 0x0022403e01007387 */ /* 0x000fe20000100a00 */
[----:B-1----:R-:W-:-:S04]  /*418a0*/  IMAD.WIDE R64, R50, 0x4, R146 ;  /* 0x0000000432407825 */ /* 0x002fc800078e0292 */
[C---:B------:R-:W-:Y:S01]  /*418b0*/  IMAD.WIDE R100, R50.reuse, 0x4, R100 ;  /* 0x0000000432647825 */ /* 0x040fe200078e0264 */
[----:B------:R1:W-:Y:S04]  /*418c0*/  STL.64 [R1+0x2248], R64 ;  /* 0x0022484001007387 */ /* 0x0003e80000100a00 */
[----:B-1----:R-:W4:Y:S04]  /*418d0*/  LDL.LU.64 R64, [R1+0x818] ;  /* 0x0008180001407983 */ /* 0x002f280000300a00 */
[----:B------:R1:W-:Y:S01]  /*418e0*/  STL.64 [R1+0x2250], R100 ;  /* 0x0022506401007387 */ /* 0x0003e20000100a00 */
[----:B------:R-:W-:-:S05]  /*418f0*/  IMAD.WIDE R62, R50, 0x4, R6 ;  /* 0x00000004323e7825 */ /* 0x000fca00078e0206 */
        /* <DEDUP_REMOVED lines=8> */
[----:B--2---:R-:W-:-:S05]  /*41980*/  IMAD.WIDE R34, R50, 0x4, R34 ;  /* 0x0000000432227825 */ /* 0x004fca00078e0222 */
[----:B------:R1:W-:Y:S01]  /*41990*/  STL.64 [R1+0x2268], R34 ;  /* 0x0022682201007387 */ /* 0x0003e20000100a00 */
[----:B------:R-:W-:-:S05]  /*419a0*/  IMAD.WIDE R88, R50, 0x4, R88 ;  /* 0x0000000432587825 */ /* 0x000fca00078e0258 */
[----:B------:R2:W-:Y:S01]  /*419b0*/  STL.64 [R1+0x2270], R88 ;  /* 0x0022705801007387 */ /* 0x0005e20000100a00 */
[----:B------:R-:W-:-:S04]  /*419c0*/  IMAD.WIDE R62, R50, 0x4, R162 ;  /* 0x00000004323e7825 */ /* 0x000fc800078e02a2 */
[C---:B-1----:R-:W-:Y:S01]  /*419d0*/  IMAD.WIDE R34, R50.reuse, 0x4, R70 ;  /* 0x0000000432227825 */ /* 0x042fe200078e0246 */
[----:B--2---:R-:W2:Y:S04]  /*419e0*/  LDL.LU.64 R88, [R1+0x12e8] ;  /* 0x0012e80001587983 */ /* 0x004ea80000300a00 */
[----:B------:R1:W-:Y:S04]  /*419f0*/  STL.64 [R1+0x2278], R62 ;  /* 0x0022783e01007387 */ /* 0x0003e80000100a00 */
[----:B------:R-:W2:Y:S04]  /*41a00*/  LDL.LU.64 R70, [R1+0x22e8] ;  /* 0x0022e80001467983 */ /* 0x000ea80000300a00 */
[----:B------:R1:W-:Y:S02]  /*41a10*/  STL.64 [R1+0x2280], R34 ;  /* 0x0022802201007387 */ /* 0x0003e40000100a00 */
[----:B-1----:R-:W-:-:S04]  /*41a20*/  IMAD.WIDE R62, R50, 0x4, R216 ;  /* 0x00000004323e7825 */ /* 0x002fc800078e02d8 */
[C---:B------:R-:W-:Y:S01]  /*41a30*/  IMAD.WIDE R34, R50.reuse, 0x4, R82 ;  /* 0x0000000432227825 */ /* 0x040fe200078e0252 */
[----:B------:R1:W-:Y:S03]  /*41a40*/  STL.64 [R1+0x2288], R62 ;  /* 0x0022883e01007387 */ /* 0x0003e60000100a00 */
[C---:B------:R-:W-:Y:S01]  /*41a50*/  IMAD.WIDE R46, R50.reuse, 0x4, R46 ;  /* 0x00000004322e7825 */ /* 0x040fe200078e022e */
[----:B-1----:R-:W2:Y:S04]  /*41a60*/  LDL.LU.64 R62, [R1+0x22f8] ;  /* 0x0022f800013e7983 */ /* 0x002ea80000300a00 */
[----:B------:R-:W-:Y:S04]  /*41a70*/  STL.64 [R1+0x2290], R46 ;  /* 0x0022902e01007387 */ /* 0x000fe80000100a00 */
[----:B------:R-:W2:Y:S04]  /*41a80*/  LDL.LU.64 R234, [R1+0x2308] ;  /* 0x0023080001ea7983 */ /* 0x000ea80000300a00 */
[----:B------:R1:W-:Y:S04]  /*41a90*/  STL.64 [R1+0x2298], R34 ;  /* 0x0022982201007387 */ /* 0x0003e80000100a00 */
[----:B------:R-:W2:Y:S04]  /*41aa0*/  LDL.LU.64 R232, [R1+0x12e0] ;  /* 0x0012e00001e87983 */ /* 0x000ea80000300a00 */
[----:B------:R-:W2:Y:S04]  /*41ab0*/  LDL.LU.64 R176, [R1+0x2328] ;  /* 0x0023280001b07983 */ /* 0x000ea80000300a00 */
[----:B------:R-:W2:Y:S04]  /*41ac0*/  LDL.LU.64 R146, [R1+0x22f0] ;  /* 0x0022f00001927983 */ /* 0x000ea80000300a00 */
[----:B-1----:R-:W2:Y:S04]  /*41ad0*/  LDL.LU.64 R34, [R1+0x2340] ;  /* 0x0023400001227983 */ /* 0x002ea80000300a00 */
[----:B------:R-:W2:Y:S01]  /*41ae0*/  LDL.LU.64 R82, [R1+0x12d8] ;  /* 0x0012d80001527983 */ /* 0x000ea20000300a00 */
[----:B------:R-:W-:-:S03]  /*41af0*/  IMAD.WIDE R46, R50, 0x4, R96 ;  /* 0x00000004322e7825 */ /* 0x000fc600078e0260 */
[----:B------:R-:W2:Y:S04]  /*41b00*/  LDL.LU.64 R96, [R1+0x2360] ;  /* 0x0023600001607983 */ /* 0x000ea80000300a00 */
[----:B------:R-:W2:Y:S04]  /*41b10*/  LDL.LU.64 R162, [R1+0x2300] ;  /* 0x0023000001a27983 */ /* 0x000ea80000300a00 */
[----:B------:R1:W-:Y:S04]  /*41b20*/  STL.64 [R1+0x22a0], R46 ;  /* 0x0022a02e01007387 */ /* 0x0003e80000100a00 */
[----:B-1----:R-:W2:Y:S04]  /*41b30*/  LDL.LU.64 R46, [R1+0x2460] ;  /* 0x00246000012e7983 */ /* 0x002ea80000300a00 */
[----:B------:R-:W2:Y:S04]  /*41b40*/  LDL.LU.64 R216, [R1+0x12d0] ;  /* 0x0012d00001d87983 */ /* 0x000ea80000300a00 */
[----:B---3--:R1:W-:Y:S02]  /*41b50*/  LDGSTS.E [R2+0x18e00], desc[UR58][R202.64], P1 ;  /* 0x18e00000ca027fae */ /* 0x0083e4000892187a */
[----:B-1----:R-:W-:-:S05]  /*41b60*/  IMAD.WIDE R202, R50, 0x4, R202 ;  /* 0x0000000432ca7825 */ /* 0x002fca00078e02ca */
[----:B------:R1:W-:Y:S04]  /*41b70*/  STL.64 [R1+0x22a8], R202 ;  /* 0x0022a8ca01007387 */ /* 0x0003e80000100a00 */
[----:B-1----:R-:W3:Y:S04]  /*41b80*/  LDL.LU.64 R202, [R1+0x2478] ;  /* 0x0024780001ca7983 */ /* 0x002ee80000300a00 */
[----:B----4-:R1:W-:Y:S02]  /*41b90*/  LDGSTS.E [R2+0x18f00], desc[UR58][R64.64], P6 ;  /* 0x18f0000040027fae */ /* 0x0103e4000b12187a */
[----:B-1----:R-:W-:-:S05]  /*41ba0*/  IMAD.WIDE R64, R50, 0x4, R64 ;  /* 0x0000000432407825 */ /* 0x002fca00078e0240 */
[----:B------:R1:W-:Y:S01]  /*41bb0*/  STL.64 [R1+0x22b0], R64 ;  /* 0x0022b04001007387 */ /* 0x0003e20000100a00 */
[----:B------:R-:W-:-:S04]  /*41bc0*/  IMAD.WIDE R188, R50, 0x4, R188 ;  /* 0x0000000432bc7825 */ /* 0x000fc800078e02bc */
[----:B-1----:R-:W-:-:S05]  /*41bd0*/  IMAD.WIDE R64, R50, 0x4, R222 ;  /* 0x0000000432407825 */ /* 0x002fca00078e02de */
[----:B------:R1:W-:Y:S01]  /*41be0*/  STL.64 [R1+0x22b8], R64 ;  /* 0x0022b84001007387 */ /* 0x0003e20000100a00 */
[----:B------:R-:W-:-:S03]  /*41bf0*/  IMAD.WIDE R100, R50, 0x4, R100 ;  /* 0x0000000432647825 */ /* 0x000fc600078e0264 */
[----:B------:R4:W-:Y:S04]  /*41c00*/  STL.64 [R1+0x22c0], R188 ;  /* 0x0022c0bc01007387 */ /* 0x0009e80000100a00 */
[----:B------:R-:W-:Y:S01]  /*41c10*/  STL.64 [R1+0x22c8], R100 ;  /* 0x0022c86401007387 */ /* 0x000fe20000100a00 */
[----:B-1----:R-:W-:-:S03]  /*41c20*/  IMAD.WIDE R64, R50, 0x4, R6 ;  /* 0x0000000432407825 */ /* 0x002fc600078e0206 */
[----:B------:R-:W3:Y:S01]  /*41c30*/  LDL.LU.64 R222, [R1+0x2368] ;  /* 0x0023680001de7983 */ /* 0x000ee20000300a00 */
[----:B------:R-:W-:-:S03]  /*41c40*/  IMAD.WIDE R6, R50, 0x4, R174 ;  /* 0x0000000432067825 */ /* 0x000fc600078e02ae */
[----:B------:R-:W-:Y:S04]  /*41c50*/  STL.64 [R1+0x22d0], R64 ;  /* 0x0022d04001007387 */ /* 0x000fe80000100a00 */
[----:B----4-:R-:W4:Y:S04]  /*41c60*/  LDL.LU.64 R188, [R1+0x2458] ;  /* 0x0024580001bc7983 */ /* 0x010f280000300a00 */
[----:B------:R1:W-:Y:S04]  /*41c70*/  STL.64 [R1+0x22d8], R6 ;  /* 0x0022d80601007387 */ /* 0x0003e80000100a00 */
[----:B-1----:R-:W4:Y:S04]  /*41c80*/  LDL.LU.64 R6, [R1+0x12c0] ;  /* 0x0012c00001067983 */ /* 0x002f280000300a00 */
[----:B------:R-:W4:Y:S04]  /*41c90*/  LDL.LU.64 R174, [R1+0x2480] ;  /* 0x0024800001ae7983 */ /* 0x000f280000300a00 */
[----:B------:R-:W4:Y:S01]  /*41ca0*/  LDL.LU.64 R100, [R1+0x2370] ;  /* 0x0023700001647983 */ /* 0x000f220000300a00 */
[----:B--2---:R-:W-:-:S05]  /*41cb0*/  IMAD.WIDE R88, R50, 0x4, R88 ;  /* 0x0000000432587825 */ /* 0x004fca00078e0258 */
[----:B------:R1:W-:Y:S01]  /*41cc0*/  STL.64 [R1+0x22e0], R88 ;  /* 0x0022e05801007387 */ /* 0x0003e20000100a00 */
[----:B------:R-:W-:-:S03]  /*41cd0*/  IMAD.WIDE R64, R50, 0x4, R70 ;  /* 0x0000000432407825 */ /* 0x000fc600078e0246 */
[----:B-1----:R-:W2:Y:S04]  /*41ce0*/  LDL.LU.64 R88, [R1+0x2450] ;  /* 0x0024500001587983 */ /* 0x002ea80000300a00 */
[----:B------:R1:W-:Y:S04]  /*41cf0*/  STL.64 [R1+0x22e8], R64 ;  /* 0x0022e84001007387 */ /* 0x0003e80000100a00 */
[----:B------:R-:W2:Y:S01]  /*41d00*/  LDL.LU.64 R70, [R1+0x12b8] ;  /* 0x0012b80001467983 */ /* 0x000ea20000300a00 */
[----:B------:R-:W-:-:S05]  /*41d10*/  IMAD.WIDE R62, R50, 0x4, R62 ;  /* 0x00000004323e7825 */ /* 0x000fca00078e023e */
[----:B------:R1:W-:Y:S02]  /*41d20*/  STL.64 [R1+0x22f8], R62 ;  /* 0x0022f83e01007387 */ /* 0x0003e40000100a00 */
[----:B-1----:R-:W-:-:S05]  /*41d30*/  IMAD.WIDE R64, R50, 0x4, R234 ;  /* 0x0000000432407825 */ /* 0x002fca00078e02ea */
[----:B------:R1:W-:Y:S01]  /*41d40*/  STL.64 [R1+0x2308], R64 ;  /* 0x0023084001007387 */ /* 0x0003e20000100a00 */
[----:B------:R-:W-:-:S04]  /*41d50*/  IMAD.WIDE R232, R50, 0x4, R232 ;  /* 0x0000000432e87825 */ /* 0x000fc800078e02e8 */
[C---:B------:R-:W-:Y:S01]  /*41d60*/  IMAD.WIDE R62, R50.reuse, 0x4, R176 ;  /* 0x00000004323e7825 */ /* 0x040fe200078e02b0 */
[----:B------:R-:W-:Y:S03]  /*41d70*/  STL.64 [R1+0x2310], R232 ;  /* 0x002310e801007387 */ /* 0x000fe60000100a00 */
[C---:B-1----:R-:W-:Y:S01]  /*41d80*/  IMAD.WIDE R64, R50.reuse, 0x4, R146 ;  /* 0x0000000432407825 */ /* 0x042fe200078e0292 */
[----:B------:R1:W-:Y:S03]  /*41d90*/  STL.64 [R1+0x2328], R62 ;  /* 0x0023283e01007387 */ /* 0x0003e60000100a00 */
[C---:B------:R-:W-:Y:S01]  /*41da0*/  IMAD.WIDE R34, R50.reuse, 0x4, R34 ;  /* 0x0000000432227825 */ /* 0x040fe200078e0222 */
[----:B------:R-:W-:Y:S03]  /*41db0*/  STL.64 [R1+0x2338], R64 ;  /* 0x0023384001007387 */ /* 0x000fe60000100a00 */
[----:B-1----:R-:W-:-:S02]  /*41dc0*/  IMAD.WIDE R62, R50, 0x4, R82 ;  /* 0x00000004323e7825 */ /* 0x002fc400078e0252 */
[----:B------:R-:W2:Y:S04]  /*41dd0*/  LDL.LU.64 R82, [R1+0x2488] ;  /* 0x0024880001527983 */ /* 0x000ea80000300a00 */
[----:B------:R1:W-:Y:S04]  /*41de0*/  STL.64 [R1+0x2340], R34 ;  /* 0x0023402201007387 */ /* 0x0003e80000100a00 */
[----:B------:R1:W-:Y:S02]  /*41df0*/  STL.64 [R1+0x2350], R62 ;  /* 0x0023503e01007387 */ /* 0x0003e40000100a00 */
[----:B-1----:R-:W-:-:S02]  /*41e00*/  IMAD.WIDE R34, R50, 0x4, R96 ;  /* 0x0000000432227825 */ /* 0x002fc400078e0260 */
[----:B------:R-:W2:Y:S04]  /*41e10*/  LDL.LU.64 R96, [R1+0x2380] ;  /* 0x0023800001607983 */ /* 0x000ea80000300a00 */
[----:B------:R1:W-:Y:S01]  /*41e20*/  STL.64 [R1+0x2360], R34 ;  /* 0x0023602201007387 */ /* 0x0003e20000100a00 */
[----:B------:R-:W-:-:S04]  /*41e30*/  IMAD.WIDE R62, R50, 0x4, R162 ;  /* 0x00000004323e7825 */ /* 0x000fc800078e02a2 */
[C---:B-1----:R-:W-:Y:S02]  /*41e40*/  IMAD.WIDE R34, R50.reuse, 0x4, R46 ;  /* 0x0000000432227825 */ /* 0x042fe400078e022e */
[----:B------:R-:W2:Y:S04]  /*41e50*/  LDL.LU.64 R46, [R1+0x2448] ;  /* 0x00244800012e7983 */ /* 0x000ea80000300a00 */
[----:B------:R1:W-:Y:S04]  /*41e60*/  STL.64 [R1+0x2378], R62 ;  /* 0x0023783e01007387 */ /* 0x0003e80000100a00 */
[----:B------:R3:W-:Y:S04]  /*41e70*/  STL.64 [R1+0x4e68], R34 ;  /* 0x004e682201007387 */ /* 0x0007e80000100a00 */
[----:B------:R-:W2:Y:S01]  /*41e80*/  LDL.LU.64 R162, [R1+0x12b0] ;  /* 0x0012b00001a27983 */ /* 0x000ea20000300a00 */
[----:B-1----:R-:W-:-:S05]  /*41e90*/  IMAD.WIDE R62, R50, 0x4, R216 ;  /* 0x00000004323e7825 */ /* 0x002fca00078e02d8 */
[----:B------:R-:W-:Y:S04]  /*41ea0*/  STL.64 [R1+0x4e60], R62 ;  /* 0x004e603e01007387 */ /* 0x000fe80000100a00 */
[----:B------:R-:W2:Y:S04]  /*41eb0*/  LDL.LU.64 R64, [R1+0x2498] ;  /* 0x0024980001407983 */ /* 0x000ea80000300a00 */
[----:B------:R-:W2:Y:S01]  /*41ec0*/  LDL.LU.64 R176, [R1+0x2388] ;  /* 0x0023880001b07983 */ /* 0x000ea20000300a00 */
[----:B---3--:R-:W-:-:S05]  /*41ed0*/  IMAD.WIDE R34, R50, 0x4, R202 ;  /* 0x0000000432227825 */ /* 0x008fca00078e02ca */
[----:B------:R1:W-:Y:S04]  /*41ee0*/  STL.64 [R1+0x4e58], R34 ;  /* 0x004e582201007387 */ /* 0x0003e80000100a00 */
[----:B------:R-:W3:Y:S04]  /*41ef0*/  LDL.LU.64 R146, [R1+0x2440] ;  /* 0x0024400001927983 */ /* 0x000ee80000300a00 */
[----:B-1----:R-:W3:Y:S04]  /*41f00*/  LDL.LU.64 R34, [R1+0x12a8] ;  /* 0x0012a80001227983 */ /* 0x002ee80000300a00 */
[----:B------:R-:W3:Y:S04]  /*41f10*/  LDL.LU.64 R216, [R1+0x24b0] ;  /* 0x0024b00001d87983 */ /* 0x000ee80000300a00 */
[----:B------:R-:W3:Y:S01]  /*41f20*/  LDL.LU.64 R202, [R1+0x2390] ;  /* 0x0023900001ca7983 */ /* 0x000ee20000300a00 */
[----:B------:R-:W-:-:S04]  /*41f30*/  IMAD.WIDE R62, R50, 0x4, R222 ;  /* 0x00000004323e7825 */ /* 0x000fc800078e02de */
[C---:B----4-:R-:W-:Y:S01]  /*41f40*/  IMAD.WIDE R222, R50.reuse, 0x4, R188 ;  /* 0x0000000432de7825 */ /* 0x050fe200078e02bc */
[----:B------:R1:W-:Y:S04]  /*41f50*/  STL.64 [R1+0x4e50], R62 ;  /* 0x004e503e01007387 */ /* 0x0003e80000100a00 */
[----:B------:R-:W-:Y:S01]  /*41f60*/  STL.64 [R1+0x4e48], R222 ;  /* 0x004e48de01007387 */ /* 0x000fe20000100a00 */
[----:B------:R-:W-:-:S03]  /*41f70*/  IMAD.WIDE R188, R50, 0x4, R6 ;  /* 0x0000000432bc7825 */ /* 0x000fc600078e0206 */
[----:B------:R-:W4:Y:S01]  /*41f80*/  LDL.LU.64 R6, [R1+0x2438] ;  /* 0x0024380001067983 */ /* 0x000f220000300a00 */
[----:B-1----:R-:W-:-:S03]  /*41f90*/  IMAD.WIDE R62, R50, 0x4, R174 ;  /* 0x00000004323e7825 */ /* 0x002fc600078e02ae */
[----:B------:R-:W-:Y:S04]  /*41fa0*/  STL.64 [R1+0x4e40], R188 ;  /* 0x004e40bc01007387 */ /* 0x000fe80000100a00 */
[----:B------:R-:W4:Y:S04]  /*41fb0*/  LDL.LU.64 R174, [R1+0x12a0] ;  /* 0x0012a00001ae7983 */ /* 0x000f280000300a00 */
[----:B------:R1:W-:Y:S02]  /*41fc0*/  STL.64 [R1+0x4e38], R62 ;  /* 0x004e383e01007387 */ /* 0x0003e40000100a00 */
[----:B-1----:R-:W-:-:S05]  /*41fd0*/  IMAD.WIDE R62, R50, 0x4, R100 ;  /* 0x00000004323e7825 */ /* 0x002fca00078e0264 */
[----:B------:R1:W-:Y:S04]  /*41fe0*/  STL.64 [R1+0x4e30], R62 ;  /* 0x004e303e01007387 */ /* 0x0003e80000100a00 */
[----:B-1----:R-:W4:Y:S01]  /*41ff0*/  LDL.LU.64 R62, [R1+0x24c0] ;  /* 0x0024c000013e7983 */ /* 0x002f220000300a00 */
[----:B--2---:R-:W-:-:S05]  /*42000*/  IMAD.WIDE R88, R50, 0x4, R88 ;  /* 0x0000000432587825 */ /* 0x004fca00078e0258 */
[----:B------:R-:W-:Y:S01]  /*42010*/  STL.64 [R1+0x4e28], R88 ;  /* 0x004e285801007387 */ /* 0x000fe20000100a00 */
[----:B------:R-:W-:-:S03]  /*42020*/  IMAD.WIDE R70, R50, 0x4, R70 ;  /* 0x0000000432467825 */ /* 0x000fc600078e0246 */
[----:B------:R-:W2:Y:S04]  /*42030*/  LDL.LU.64 R234, [R1+0x2398] ;  /* 0x0023980001ea7983 */ /* 0x000ea80000300a00 */
[----:B------:R1:W-:Y:S04]  /*42040*/  STL.64 [R1+0x4e20], R70 ;  /* 0x004e204601007387 */ /* 0x0003e80000100a00 */
[----:B------:R-:W2:Y:S04]  /*42050*/  LDL.LU.64 R232, [R1+0x2430] ;  /* 0x0024300001e87983 */ /* 0x000ea80000300a00 */
[----:B------:R-:W2:Y:S04]  /*42060*/  LDL.LU.64 R222, [R1+0x1298] ;  /* 0x0012980001de7983 */ /* 0x000ea80000300a00 */
[----:B------:R-:W2:Y:S04]  /*42070*/  LDL.LU.64 R188, [R1+0x2428] ;  /* 0x0024280001bc7983 */ /* 0x000ea80000300a00 */
[----:B------:R-:W2:Y:S04]  /*42080*/  LDL.LU.64 R100, [R1+0x2318] ;  /* 0x0023180001647983 */ /* 0x000ea80000300a00 */
[----:B-1----:R-:W2:Y:S01]  /*42090*/  LDL.LU.64 R70, [R1+0x2420] ;  /* 0x0024200001467983 */ /* 0x002ea20000300a00 */
[----:B------:R-:W-:-:S03]  /*420a0*/  IMAD.WIDE R88, R50, 0x4, R82 ;  /* 0x0000000432587825 */ /* 0x000fc600078e0252 */
[----:B------:R-:W2:Y:S04]  /*420b0*/  LDL.LU.64 R82, [R1+0x1290] ;  /* 0x0012900001527983 */ /* 0x000ea80000300a00 */
[----:B------:R1:W-:Y:S01]  /*420c0*/  STL.64 [R1+0x4e18], R88 ;  /* 0x004e185801007387 */ /* 0x0003e20000100a00 */
[----:B------:R-:W-:-:S03]  /*420d0*/  IMAD.WIDE R96, R50, 0x4, R96 ;  /* 0x0000000432607825 */ /* 0x000fc600078e0260 */
[----:B-1----:R-:W2:Y:S04]  /*420e0*/  LDL.LU.64 R88, [R1+0x2418] ;  /* 0x0024180001587983 */ /* 0x002ea80000300a00 */
[----:B------:R1:W-:Y:S04]  /*420f0*/  STL.64 [R1+0x4e10], R96 ;  /* 0x004e106001007387 */ /* 0x0003e80000100a00 */
[----:B-1----:R-:W2:Y:S01]  /*42100*/  LDL.LU.64 R96, [R1+0x2320] ;  /* 0x0023200001607983 */ /* 0x002ea20000300a00 */
[----:B------:R-:W-:-:S05]  /*42110*/  IMAD.WIDE R46, R50, 0x4, R46 ;  /* 0x00000004322e7825 */ /* 0x000fca00078e022e */
[----:B------:R1:W-:Y:S01]  /*42120*/  STL.64 [R1+0x4e08], R46 ;  /* 0x004e082e01007387 */ /* 0x0003e20000100a00 */
[----:B------:R-:W-:-:S03]  /*42130*/  IMAD.WIDE R162, R50, 0x4, R162 ;  /* 0x0000000432a27825 */ /* 0x000fc600078e02a2 */
[----:B-1----:R-:W2:Y:S04]  /*42140*/  LDL.LU.64 R46, [R1+0x2410] ;  /* 0x00241000012e7983 */ /* 0x002ea80000300a00 */
[----:B------:R1:W-:Y:S01]  /*42150*/  STL.64 [R1+0x4e00], R162 ;  /* 0x004e00a201007387 */ /* 0x0003e20000100a00 */
[----:B------:R-:W-:-:S03]  /*42160*/  IMAD.WIDE R64, R50, 0x4, R64 ;  /* 0x0000000432407825 */ /* 0x000fc600078e0240 */
[----:B-1----:R-:W2:Y:S04]  /*42170*/  LDL.LU.64 R162, [R1+0x1288] ;  /* 0x0012880001a27983 */ /* 0x002ea80000300a00 */
[----:B------:R1:W-:Y:S02]  /*42180*/  STL.64 [R1+0x4df8], R64 ;  /* 0x004df84001007387 */ /* 0x0003e40000100a00 */
[----:B-1----:R-:W-:-:S05]  /*42190*/  IMAD.WIDE R64, R50, 0x4, R176 ;  /* 0x0000000432407825 */ /* 0x002fca00078e02b0 */
[----:B------:R1:W-:Y:S01]  /*421a0*/  STL.64 [R1+0x4df0], R64 ;  /* 0x004df04001007387 */ /* 0x0003e20000100a00 */
[----:B---3--:R-:W-:-:S04]  /*421b0*/  IMAD.WIDE R176, R50, 0x4, R146 ;  /* 0x0000000432b07825 */ /* 0x008fc800078e0292 */
[C---:B------:R-:W-:Y:S01]  /*421c0*/  IMAD.WIDE R146, R50.reuse, 0x4, R34 ;  /* 0x0000000432927825 */ /* 0x040fe200078e0222 */
[----:B------:R3:W-:Y:S03]  /*421d0*/  STL.64 [R1+0x4de8], R176 ;  /* 0x004de8b001007387 */ /* 0x0007e60000100a00 */
[C---:B-1----:R-:W-:Y:S01]  /*421e0*/  IMAD.WIDE R64, R50.reuse, 0x4, R216 ;  /* 0x0000000432407825 */ /* 0x042fe200078e02d8 */
[----:B------:R1:W-:Y:S03]  /*421f0*/  STL.64 [R1+0x4de0], R146 ;  /* 0x004de09201007387 */ /* 0x0003e60000100a00 */
[C---:B------:R-:W-:Y:S01]  /*42200*/  IMAD.WIDE R34, R50.reuse, 0x4, R202 ;  /* 0x0000000432227825 */ /* 0x040fe200078e02ca */
[----:B---3--:R-:W3:Y:S04]  /*42210*/  LDL.LU.64 R176, [R1+0x24d0] ;  /* 0x0024d00001b07983 */ /* 0x008ee80000300a00 */
[----:B------:R-:W-:Y:S04]  /*42220*/  STL.64 [R1+0x4dd8], R64 ;  /* 0x004dd84001007387 */ /* 0x000fe80000100a00 */
[----:B-1----:R-:W3:Y:S04]  /*42230*/  LDL.LU.64 R146, [R1+0x23a0] ;  /* 0x0023a00001927983 */ /* 0x002ee80000300a00 */
[----:B------:R1:W-:Y:S04]  /*42240*/  STL.64 [R1+0x4dd0], R34 ;  /* 0x004dd02201007387 */ /* 0x0003e80000100a00 */
[----:B------:R-:W3:Y:S04]  /*42250*/  LDL.LU.64 R216, [R1+0x2408] ;  /* 0x0024080001d87983 */ /* 0x000ee80000300a00 */
[----:B------:R-:W3:Y:S04]  /*42260*/  LDL.LU.64 R202, [R1+0x1280] ;  /* 0x0012800001ca7983 */ /* 0x000ee80000300a00 */
[----:B-1----:R-:W3:Y:S01]  /*42270*/  LDL.LU.64 R34, [R1+0x24e0] ;  /* 0x0024e00001227983 */ /* 0x002ee20000300a00 */
[----:B----4-:R-:W-:-:S05]  /*42280*/  IMAD.WIDE R6, R50, 0x4, R6 ;  /* 0x0000000432067825 */ /* 0x010fca00078e0206 */
[----:B------:R1:W-:Y:S01]  /*42290*/  STL.64 [R1+0x4dc8], R6 ;  /* 0x004dc80601007387 */ /* 0x0003e20000100a00 */
[----:B------:R-:W-:-:S03]  /*422a0*/  IMAD.WIDE R64, R50, 0x4, R174 ;  /* 0x0000000432407825 */ /* 0x000fc600078e02ae */
[----:B-1----:R-:W4:Y:S04]  /*422b0*/  LDL.LU.64 R6, [R1+0x23a8] ;  /* 0x0023a80001067983 */ /* 0x002f280000300a00 */
[----:B------:R1:W-:Y:S04]  /*422c0*/  STL.64 [R1+0x4dc0], R64 ;  /* 0x004dc04001007387 */ /* 0x0003e80000100a00 */
[----:B------:R-:W4:Y:S01]  /*422d0*/  LDL.LU.64 R174, [R1+0x2400] ;  /* 0x0024000001ae7983 */ /* 0x000f220000300a00 */
[----:B-1----:R-:W-:-:S05]  /*422e0*/  IMAD.WIDE R64, R50, 0x4, R62 ;  /* 0x0000000432407825 */ /* 0x002fca00078e023e */
[----:B------:R1:W-:Y:S01]  /*422f0*/  STL.64 [R1+0x4db8], R64 ;  /* 0x004db84001007387 */ /* 0x0003e20000100a00 */
[----:B--2---:R-:W-:-:S04]  /*42300*/  IMAD.WIDE R234, R50, 0x4, R234 ;  /* 0x0000000432ea7825 */ /* 0x004fc800078e02ea */
[C---:B------:R-:W-:Y:S01]  /*42310*/  IMAD.WIDE R62, R50.reuse, 0x4, R232 ;  /* 0x00000004323e7825 */ /* 0x040fe200078e02e8 */
[----:B------:R-:W-:Y:S03]  /*42320*/  STL.64 [R1+0x4db0], R234 ;  /* 0x004db0ea01007387 */ /* 0x000fe60000100a00 */
[C---:B-1----:R-:W-:Y:S01]  /*42330*/  IMAD.WIDE R64, R50.reuse, 0x4, R222 ;  /* 0x0000000432407825 */ /* 0x042fe200078e02de */
[----:B------:R1:W-:Y:S03]  /*42340*/  STL.64 [R1+0x4da8], R62 ;  /* 0x004da83e01007387 */ /* 0x0003e60000100a00 */
[C---:B------:R-:W-:Y:S01]  /*42350*/  IMAD.WIDE R188, R50.reuse, 0x4, R188 ;  /* 0x0000000432bc7825 */ /* 0x040fe200078e02bc */
[----:B------:R2:W-:Y:S04]  /*42360*/  STL.64 [R1+0x4da0], R64 ;  /* 0x004da04001007387 */ /* 0x0005e80000100a00 */
[----:B------:R-:W-:Y:S01]  /*42370*/  STL.64 [R1+0x4d98], R188 ;  /* 0x004d98bc01007387 */ /* 0x000fe20000100a00 */
[----:B-1----:R-:W-:-:S04]  /*42380*/  IMAD.WIDE R62, R50, 0x4, R100 ;  /* 0x00000004323e7825 */ /* 0x002fc800078e0264 */
[C---:B--2---:R-:W-:Y:S02]  /*42390*/  IMAD.WIDE R64, R50.reuse, 0x4, R70 ;  /* 0x0000000432407825 */ /* 0x044fe400078e0246 */
        /* <DEDUP_REMOVED lines=10> */
[----:B------:R1:W-:Y:S02]  /*42440*/  STL.64 [R1+0x4d70], R62 ;  /* 0x004d703e01007387 */ /* 0x0003e40000100a00 */
[----:B-1----:R-:W-:-:S02]  /*42450*/  IMAD.WIDE R64, R50, 0x4, R46 ;  /* 0x0000000432407825 */ /* 0x002fc400078e022e */
[----:B------:R-:W2:Y:S04]  /*42460*/  LDL.LU.64 R46, [R1+0x23f8] ;  /* 0x0023f800012e7983 */ /* 0x000ea80000300a00 */
[----:B------:R1:W-:Y:S01]  /*42470*/  STL.64 [R1+0x4d68], R64 ;  /* 0x004d684001007387 */ /* 0x0003e20000100a00 */
[----:B------:R-:W-:-:S03]  /*42480*/  IMAD.WIDE R62, R50, 0x4, R162 ;  /* 0x00000004323e7825 */ /* 0x000fc600078e02a2 */
[----:B-1----:R-:W2:Y:S04]  /*42490*/  LDL.LU.64 R64, [R1+0x1270] ;  /* 0x0012700001407983 */ /* 0x002ea80000300a00 */
[----:B------:R-:W2:Y:S04]  /*424a0*/  LDL.LU.64 R232, [R1+0x24f8] ;  /* 0x0024f80001e87983 */ /* 0x000ea80000300a00 */
[----:B------:R3:W-:Y:S04]  /*424b0*/  STL.64 [R1+0x4d60], R62 ;  /* 0x004d603e01007387 */ /* 0x0007e80000100a00 */
[----:B------:R-:W2:Y:S04]  /*424c0*/  LDL.LU.64 R222, [R1+0x23b8] ;  /* 0x0023b80001de7983 */ /* 0x000ea80000300a00 */
[----:B------:R-:W2:Y:S04]  /*424d0*/  LDL.LU.64 R100, [R1+0x23f0] ;  /* 0x0023f00001647983 */ /* 0x000ea80000300a00 */
[----:B------:R-:W2:Y:S04]  /*424e0*/  LDL.LU.64 R88, [R1+0x1268] ;  /* 0x0012680001587983 */ /* 0x000ea80000300a00 */
[----:B------:R-:W2:Y:S01]  /*424f0*/  LDL.LU.64 R162, [R1+0x23e8] ;  /* 0x0023e80001a27983 */ /* 0x000ea20000300a00 */
[----:B---3--:R-:W-:-:S04]  /*42500*/  IMAD.WIDE R62, R50, 0x4, R176 ;  /* 0x00000004323e7825 */ /* 0x008fc800078e02b0 */
[C---:B------:R-:W-:Y:S01]  /*42510*/  IMAD.WIDE R176, R50.reuse, 0x4, R146 ;  /* 0x0000000432b07825 */ /* 0x040fe200078e0292 */
[----:B------:R1:W-:Y:S04]  /*42520*/  STL.64 [R1+0x4d58], R62 ;  /* 0x004d583e01007387 */ /* 0x0003e80000100a00 */
[----:B------:R-:W-:Y:S01]  /*42530*/  STL.64 [R1+0x4d50], R176 ;  /* 0x004d50b001007387 */ /* 0x000fe20000100a00 */
[----:B------:R-:W-:-:S03]  /*42540*/  IMAD.WIDE R146, R50, 0x4, R216 ;  /* 0x0000000432927825 */ /* 0x000fc600078e02d8 */
[----:B------:R-:W3:Y:S01]  /*42550*/  LDL.LU.64 R216, [R1+0x2330] ;  /* 0x0023300001d87983 */ /* 0x000ee20000300a00 */
[----:B-1----:R-:W-:-:S03]  /*42560*/  IMAD.WIDE R62, R50, 0x4, R202 ;  /* 0x00000004323e7825 */ /* 0x002fc600078e02ca */
[----:B------:R-:W-:Y:S04]  /*42570*/  STL.64 [R1+0x4d48], R146 ;  /* 0x004d489201007387 */ /* 0x000fe80000100a00 */
[----:B------:R-:W3:Y:S04]  /*42580*/  LDL.LU.64 R202, [R1+0x23e0] ;  /* 0x0023e00001ca7983 */ /* 0x000ee80000300a00 */
[----:B------:R1:W-:Y:S02]  /*42590*/  STL.64 [R1+0x4d40], R62 ;  /* 0x004d403e01007387 */ /* 0x0003e40000100a00 */
[----:B-1----:R-:W-:-:S05]  /*425a0*/  IMAD.WIDE R62, R50, 0x4, R34 ;  /* 0x00000004323e7825 */ /* 0x002fca00078e0222 */
[----:B------:R1:W-:Y:S04]  /*425b0*/  STL.64 [R1+0x4d38], R62 ;  /* 0x004d383e01007387 */ /* 0x0003e80000100a00 */
[----:B-1----:R-:W3:Y:S01]  /*425c0*/  LDL.LU.64 R62, [R1+0x1260] ;  /* 0x00126000013e7983 */ /* 0x002ee20000300a00 */
[----:B----4-:R-:W-:-:S05]  /*425d0*/  IMAD.WIDE R34, R50, 0x4, R6 ;  /* 0x0000000432227825 */ /* 0x010fca00078e0206 */
[----:B------:R1:W-:Y:S01]  /*425e0*/  STL.64 [R1+0x4d30], R34 ;  /* 0x004d302201007387 */ /* 0x0003e20000100a00 */
[----:B------:R-:W-:-:S03]  /*425f0*/  IMAD.WIDE R6, R50, 0x4, R174 ;  /* 0x0000000432067825 */ /* 0x000fc600078e02ae */
[----:B------:R-:W4:Y:S04]  /*42600*/  LDL.LU.64 R234, [R1+0x2508] ;  /* 0x0025080001ea7983 */ /* 0x000f280000300a00 */
[----:B------:R1:W-:Y:S04]  /*42610*/  STL.64 [R1+0x4d28], R6 ;  /* 0x004d280601007387 */ /* 0x0003e80000100a00 */
[----:B------:R-:W4:Y:S04]  /*42620*/  LDL.LU.64 R188, [R1+0x23c0] ;  /* 0x0023c00001bc7983 */ /* 0x000f280000300a00 */
[----:B------:R-:W4:Y:S04]  /*42630*/  LDL.LU.64 R176, [R1+0x23d8] ;  /* 0x0023d80001b07983 */ /* 0x000f280000300a00 */
[----:B------:R-:W4:Y:S04]  /*42640*/  LDL.LU.64 R146, [R1+0x1258] ;  /* 0x0012580001927983 */ /* 0x000f280000300a00 */
[----:B-1----:R-:W4:Y:S04]  /*42650*/  LDL.LU.64 R34, [R1+0x23d0] ;  /* 0x0023d00001227983 */ /* 0x002f280000300a00 */
[----:B------:R-:W4:Y:S01]  /*42660*/  LDL.LU.64 R6, [R1+0x2348] ;  /* 0x0023480001067983 */ /* 0x000f220000300a00 */
[----:B--2---:R-:W-:-:S03]  /*42670*/  IMAD.WIDE R174, R50, 0x4, R70 ;  /* 0x0000000432ae7825 */ /* 0x004fc600078e0246 */
[----:B------:R-:W2:Y:S04]  /*42680*/  LDL.LU.64 R70, [R1+0x23c8] ;  /* 0x0023c80001467983 */ /* 0x000ea80000300a00 */
[----:B------:R1:W-:Y:S04]  /*42690*/  STL.64 [R1+0x4d20], R174 ;  /* 0x004d20ae01007387 */ /* 0x0003e80000100a00 */
[----:B-1----:R-:W2:Y:S01]  /*426a0*/  LDL.LU.64 R174, [R1+0x1250] ;  /* 0x0012500001ae7983 */ /* 0x002ea20000300a00 */
[----:B------:R-:W-:-:S05]  /*426b0*/  IMAD.WIDE R82, R50, 0x4, R82 ;  /* 0x0000000432527825 */ /* 0x000fca00078e0252 */
        /* <DEDUP_REMOVED lines=11> */
[----:B-1----:R-:W2:Y:S04]  /*42770*/  LDL.LU.64 R64, [R1+0x5498] ;  /* 0x0054980001407983 */ /* 0x002ea80000300a00 */
[----:B------:R1:W-:Y:S02]  /*42780*/  STL.64 [R1+0x4cf8], R232 ;  /* 0x004cf8e801007387 */ /* 0x0003e40000100a00 */
[----:B-1----:R-:W-:-:S04]  /*42790*/  IMAD.WIDE R232, R50, 0x4, R222 ;  /* 0x0000000432e87825 */ /* 0x002fc800078e02de */
[C---:B------:R-:W-:Y:S01]  /*427a0*/  IMAD.WIDE R222, R50.reuse, 0x4, R100 ;  /* 0x0000000432de7825 */ /* 0x040fe200078e0264 */
[----:B------:R1:W-:Y:S03]  /*427b0*/  STL.64 [R1+0x4cf0], R232 ;  /* 0x004cf0e801007387 */ /* 0x0003e60000100a00 */
[C---:B------:R-:W-:Y:S01]  /*427c0*/  IMAD.WIDE R100, R50.reuse, 0x4, R88 ;  /* 0x0000000432647825 */ /* 0x040fe200078e0258 */
[----:B------:R1:W-:Y:S03]  /*427d0*/  STL.64 [R1+0x4ce8], R222 ;  /* 0x004ce8de01007387 */ /* 0x0003e60000100a00 */
[C---:B------:R-:W-:Y:S01]  /*427e0*/  IMAD.WIDE R88, R50.reuse, 0x4, R162 ;  /* 0x0000000432587825 */ /* 0x040fe200078e02a2 */
[----:B-1----:R-:W2:Y:S04]  /*427f0*/  LDL.LU.64 R232, [R1+0x1080] ;  /* 0x0010800001e87983 */ /* 0x002ea80000300a00 */
[----:B------:R1:W-:Y:S04]  /*42800*/  STL.64 [R1+0x4ce0], R100 ;  /* 0x004ce06401007387 */ /* 0x0003e80000100a00 */
[----:B------:R-:W2:Y:S04]  /*42810*/  LDL.LU.64 R222, [R1+0x2518] ;  /* 0x0025180001de7983 */ /* 0x000ea80000300a00 */
[----:B------:R3:W-:Y:S04]  /*42820*/  STL.64 [R1+0x4cd8], R88 ;  /* 0x004cd85801007387 */ /* 0x0007e80000100a00 */
[----:B-1----:R-:W2:Y:S04]  /*42830*/  LDL.LU.64 R100, [R1+0xf30] ;  /* 0x000f300001647983 */ /* 0x002ea80000300a00 */
[----:B---3--:R-:W3:Y:S01]  /*42840*/  LDL.LU.64 R88, [R1+0x2520] ;  /* 0x0025200001587983 */ /* 0x008ee20000300a00 */
[----:B------:R-:W-:-:S03]  /*42850*/  IMAD.WIDE R216, R50, 0x4, R216 ;  /* 0x0000000432d87825 */ /* 0x000fc600078e02d8 */
[----:B------:R-:W3:Y:S01]  /*42860*/  LDL.LU.64 R162, [R1+0xb98] ;  /* 0x000b980001a27983 */ /* 0x000ee20000300a00 */
[----:B------:R-:W-:-:S03]  /*42870*/  IMAD.WIDE R202, R50, 0x4, R202 ;  /* 0x0000000432ca7825 */ /* 0x000fc600078e02ca */
[----:B------:R1:W-:Y:S04]  /*42880*/  STL.64 [R1+0x4cd0], R216 ;  /* 0x004cd0d801007387 */ /* 0x0003e80000100a00 */
[----:B-1----:R-:W3:Y:S04]  /*42890*/  LDL.LU.64 R216, [R1+0x2528] ;  /* 0x0025280001d87983 */ /* 0x002ee80000300a00 */
[----:B------:R1:W-:Y:S04]  /*428a0*/  STL.64 [R1+0x4cc8], R202 ;  /* 0x004cc8ca01007387 */ /* 0x0003e80000100a00 */
[----:B-1----:R-:W3:Y:S01]  /*428b0*/  LDL.LU.64 R202, [R1+0x810] ;  /* 0x0008100001ca7983 */ /* 0x002ee20000300a00 */
[----:B------:R-:W-:-:S05]  /*428c0*/  IMAD.WIDE R62, R50, 0x4, R62 ;  /* 0x00000004323e7825 */ /* 0x000fca00078e023e */
[----:B------:R1:W-:Y:S01]  /*428d0*/  STL.64 [R1+0x4cc0], R62 ;  /* 0x004cc03e01007387 */ /* 0x0003e20000100a00 */
[----:B----4-:R-:W-:-:S03]  /*428e0*/  IMAD.WIDE R234, R50, 0x4, R234 ;  /* 0x0000000432ea7825 */ /* 0x010fc600078e02ea */
[----:B-1----:R-:W4:Y:S01]  /*428f0*/  LDL.LU.64 R62, [R1+0x5490] ;  /* 0x00549000013e7983 */ /* 0x002f220000300a00 */
[----:B------:R-:W-:-:S03]  /*42900*/  IMAD.WIDE R188, R50, 0x4, R188 ;  /* 0x0000000432bc7825 */ /* 0x000fc600078e02bc */
[----:B------:R1:W-:Y:S04]  /*42910*/  STL.64 [R1+0x4cb8], R234 ;  /* 0x004cb8ea01007387 */ /* 0x0003e80000100a00 */
[----:B-1----:R-:W4:Y:S04]  /*42920*/  LDL.LU.64 R234, [R1+0x5488] ;  /* 0x0054880001ea7983 */ /* 0x002f280000300a00 */
[----:B------:R1:W-:Y:S02]  /*42930*/  STL.64 [R1+0x4cb0], R188 ;  /* 0x004cb0bc01007387 */ /* 0x0003e40000100a00 */
[----:B-1----:R-:W-:-:S04]  /*42940*/  IMAD.WIDE R188, R50, 0x4, R176 ;  /* 0x0000000432bc7825 */ /* 0x002fc800078e02b0 */
[C---:B------:R-:W-:Y:S01]  /*42950*/  IMAD.WIDE R176, R50.reuse, 0x4, R146 ;  /* 0x0000000432b07825 */ /* 0x040fe200078e0292 */
[----:B------:R1:W-:Y:S03]  /*42960*/  STL.64 [R1+0x4ca8], R188 ;  /* 0x004ca8bc01007387 */ /* 0x0003e60000100a00 */
[C---:B------:R-:W-:Y:S01]  /*42970*/  IMAD.WIDE R146, R50.reuse, 0x4, R34 ;  /* 0x0000000432927825 */ /* 0x040fe200078e0222 */
[----:B------:R-:W-:Y:S03]  /*42980*/  STL.64 [R1+0x4ca0], R176 ;  /* 0x004ca0b001007387 */ /* 0x000fe60000100a00 */
[C---:B------:R-:W-:Y:S01]  /*42990*/  IMAD.WIDE R34, R50.reuse, 0x4, R6 ;  /* 0x0000000432227825 */ /* 0x040fe200078e0206 */
[----:B-1----:R-:W4:Y:S04]  /*429a0*/  LDL.LU.64 R188, [R1+0x2538] ;  /* 0x0025380001bc7983 */ /* 0x002f280000300a00 */
[----:B------:R-:W-:Y:S04]  /*429b0*/  STL.64 [R1+0x4c98], R146 ;  /* 0x004c989201007387 */ /* 0x000fe80000100a00 */
[----:B------:R1:W-:Y:S01]  /*429c0*/  STL.64 [R1+0x4c90], R34 ;  /* 0x004c902201007387 */ /* 0x0003e20000100a00 */
[----:B--2---:R-:W-:-:S03]  /*429d0*/  IMAD.WIDE R6, R50, 0x4, R70 ;  /* 0x0000000432067825 */ /* 0x004fc600078e0246 */
[----:B------:R-:W2:Y:S04]  /*429e0*/  LDL.LU.64 R70, [R1+0x800] ;  /* 0x0008000001467983 */ /* 0x000ea80000300a00 */
[----:B------:R1:W-:Y:S02]  /*429f0*/  STL.64 [R1+0x4c88], R6 ;  /* 0x004c880601007387 */ /* 0x0003e40000100a00 */
[----:B-1----:R-:W-:-:S04]  /*42a00*/  IMAD.WIDE R34, R50, 0x4, R174 ;  /* 0x0000000432227825 */ /* 0x002fc800078e02ae */
[C---:B------:R-:W-:Y:S02]  /*42a10*/  IMAD.WIDE R6, R50.reuse, 0x4, R82 ;  /* 0x0000000432067825 */ /* 0x040fe400078e0252 */
[----:B------:R-:W2:Y:S04]  /*42a20*/  LDL.LU.64 R82, [R1+0x2540] ;  /* 0x0025400001527983 */ /* 0x000ea80000300a00 */
[----:B------:R1:W-:Y:S04]  /*42a30*/  STL.64 [R1+0x4c80], R34 ;  /* 0x004c802201007387 */ /* 0x0003e80000100a00 */
[----:B------:R1:W-:Y:S02]  /*42a40*/  STL.64 [R1+0x22f0], R6 ;  /* 0x0022f00601007387 */ /* 0x0003e40000100a00 */
[----:B-1----:R-:W-:-:S02]  /*42a50*/  IMAD.WIDE R34, R50, 0x4, R96 ;  /* 0x0000000432227825 */ /* 0x002fc400078e0260 */
[----:B------:R-:W2:Y:S04]  /*42a60*/  LDL.LU.64 R96, [R1+0x11d8] ;  /* 0x0011d80001607983 */ /* 0x000ea80000300a00 */
[----:B------:R1:W-:Y:S04]  /*42a70*/  STL.64 [R1+0x2300], R34 ;  /* 0x0023002201007387 */ /* 0x0003e80000100a00 */
[----:B------:R-:W2:Y:S04]  /*42a80*/  LDL.LU.64 R176, [R1+0x2548] ;  /* 0x0025480001b07983 */ /* 0x000ea80000300a00 */
[----:B------:R-:W2:Y:S01]  /*42a90*/  LDL.LU.64 R146, [R1+0x1078] ;  /* 0x0010780001927983 */ /* 0x000ea20000300a00 */
[----:B------:R-:W-:-:S05]  /*42aa0*/  IMAD.WIDE R6, R50, 0x4, R46 ;  /* 0x0000000432067825 */ /* 0x000fca00078e022e */
[----:B------:R1:W-:Y:S04]  /*42ab0*/  STL.64 [R1+0x2318], R6 ;  /* 0x0023180601007387 */ /* 0x0003e80000100a00 */
[----:B-1----:R-:W2:Y:S04]  /*42ac0*/  LDL.LU.64 R34, [R1+0x2550] ;  /* 0x0025500001227983 */ /* 0x002ea80000300a00 */
[----:B------:R-:W2:Y:S04]  /*42ad0*/  LDL.LU.64 R6, [R1+0xf28] ;  /* 0x000f280001067983 */ /* 0x000ea80000300a00 */
[----:B------:R-:W2:Y:S04]  /*42ae0*/  LDL.LU.64 R174, [R1+0x2558] ;  /* 0x0025580001ae7983 */ /* 0x000ea80000300a00 */
[----:B------:R-:W2:Y:S01]  /*42af0*/  LDL.LU.64 R46, [R1+0xb90] ;  /* 0x000b9000012e7983 */ /* 0x000ea20000300a00 */
[----:B------:R-:W-:-:S05]  /*42b00*/  IMAD.WIDE R232, R50, 0x4, R232 ;  /* 0x0000000432e87825 */ /* 0x000fca00078e02e8 */
[----:B------:R1:W-:Y:S01]  /*42b10*/  STL.64 [R1+0x2320], R232 ;  /* 0x002320e801007387 */ /* 0x0003e20000100a00 */
[----:B------:R-:W-:-:S04]  /*42b20*/  IMAD.WIDE R222, R50, 0x4, R222 ;  /* 0x0000000432de7825 */ /* 0x000fc800078e02de */
[C---:B------:R-:W-:Y:S01]  /*42b30*/  IMAD.WIDE R100, R50.reuse, 0x4, R100 ;  /* 0x0000000432647825 */ /* 0x040fe200078e0264 */
[----:B-1----:R-:W2:Y:S04]  /*42b40*/  LDL.LU.64 R232, [R1+0x5480] ;  /* 0x0054800001e87983 */ /* 0x002ea80000300a00 */
[----:B------:R1:W-:Y:S01]  /*42b50*/  STL.64 [R1+0x2330], R222 ;  /* 0x002330de01007387 */ /* 0x0003e20000100a00 */
[----:B---3--:R-:W-:-:S03]  /*42b60*/  IMAD.WIDE R88, R50, 0x4, R88 ;  /* 0x0000000432587825 */ /* 0x008fc600078e0258 */
[----:B-1----:R-:W3:Y:S04]  /*42b70*/  LDL.LU.64 R222, [R1+0x5478] ;  /* 0x0054780001de7983 */ /* 0x002ee80000300a00 */
[----:B------:R1:W-:Y:S04]  /*42b80*/  STL.64 [R1+0xf30], R100 ;  /* 0x000f306401007387 */ /* 0x0003e80000100a00 */
[----:B-1----:R-:W3:Y:S04]  /*42b90*/  LDL.LU.64 R100, [R1+0x2560] ;  /* 0x0025600001647983 */ /* 0x002ee80000300a00 */
[----:B------:R1:W-:Y:S01]  /*42ba0*/  STL.64 [R1+0x2348], R88 ;  /* 0x0023485801007387 */ /* 0x0003e20000100a00 */
[----:B------:R-:W-:-:S03]  /*42bb0*/  IMAD.WIDE R162, R50, 0x4, R162 ;  /* 0x0000000432a27825 */ /* 0x000fc600078e02a2 */
[----:B-1----:R-:W3:Y:S01]  /*42bc0*/  LDL.LU.64 R88, [R1+0x7f8] ;  /* 0x0007f80001587983 */ /* 0x002ee20000300a00 */
[----:B------:R-:W-:-:S03]  /*42bd0*/  IMAD.WIDE R216, R50, 0x4, R216 ;  /* 0x0000000432d87825 */ /* 0x000fc600078e02d8 */
[----:B------:R1:W-:Y:S01]  /*42be0*/  STL.64 [R1+0x2358], R162 ;  /* 0x002358a201007387 */ /* 0x0003e20000100a00 */
[----:B------:R-:W-:-:S04]  /*42bf0*/  IMAD.WIDE R202, R50, 0x4, R202 ;  /* 0x0000000432ca7825 */ /* 0x000fc800078e02ca */
[C---:B------:R-:W-:Y:S01]  /*42c00*/  IMAD.WIDE R142, R50.reuse, 0x4, R142 ;  /* 0x00000004328e7825 */ /* 0x040fe200078e028e */
[----:B-1----:R-:W3:Y:S04]  /*42c10*/  LDL.LU.64 R162, [R1+0x2570] ;  /* 0x0025700001a27983 */ /* 0x002ee80000300a00 */
[----:B------:R1:W-:Y:S01]  /*42c20*/  STL.64 [R1+0x2368], R216 ;  /* 0x002368d801007387 */ /* 0x0003e20000100a00 */
[----:B------:R-:W-:-:S03]  /*42c30*/  IMAD.WIDE R244, R50, 0x4, R244 ;  /* 0x0000000432f47825 */ /* 0x000fc600078e02f4 */
[----:B------:R-:W-:Y:S04]  /*42c40*/  STL.64 [R1+0x2370], R202 ;  /* 0x002370ca01007387 */ /* 0x000fe80000100a00 */
[----:B-1----:R-:W3:Y:S04]  /*42c50*/  LDL.LU.64 R216, [R1+0x7e8] ;  /* 0x0007e80001d87983 */ /* 0x002ee80000300a00 */
[----:B------:R1:W-:Y:S04]  /*42c60*/  STL.64 [R1+0x2380], R142 ;  /* 0x0023808e01007387 */ /* 0x0003e80000100a00 */
[----:B-1----:R-:W3:Y:S04]  /*42c70*/  LDL.LU.64 R142, [R1+0x2578] ;  /* 0x00257800018e7983 */ /* 0x002ee80000300a00 */
[----:B------:R-:W3:Y:S04]  /*42c80*/  LDL.LU.64 R202, [R1+0x11d0] ;  /* 0x0011d00001ca7983 */ /* 0x000ee80000300a00 */
[----:B------:R1:W-:Y:S04]  /*42c90*/  STL.64 [R1+0x2388], R244 ;  /* 0x002388f401007387 */ /* 0x0003e80000100a00 */
[----:B----4-:R4:W-:Y:S04]  /*42ca0*/  LDGSTS.E [R2+0x19e00], desc[UR58][R188.64], P1 ;  /* 0x19e00000bc027fae */ /* 0x0109e8000892187a */
[----:B-1----:R-:W3:Y:S01]  /*42cb0*/  LDL.LU.64 R244, [R1+0x2588] ;  /* 0x0025880001f47983 */ /* 0x002ee20000300a00 */
[----:B----4-:R-:W-:-:S05]  /*42cc0*/  IMAD.WIDE R188, R50, 0x4, R188 ;  /* 0x0000000432bc7825 */ /* 0x010fca00078e02bc */
[----:B------:R1:W-:Y:S04]  /*42cd0*/  STL.64 [R1+0x2390], R188 ;  /* 0x002390bc01007387 */ /* 0x0003e80000100a00 */
[----:B--2---:R-:W-:Y:S01]  /*42ce0*/  LDGSTS.E [R2+0x19f00], desc[UR58][R70.64], P6 ;  /* 0x19f0000046027fae */ /* 0x004fe2000b12187a */
[----:B-1----:R-:W-:-:S03]  /*42cf0*/  IMAD.WIDE R188, R50, 0x4, R70 ;  /* 0x0000000432bc7825 */ /* 0x002fc600078e0246 */
[----:B------:R-:W2:Y:S04]  /*42d00*/  LDL.LU.64 R70, [R1+0x1070] ;  /* 0x0010700001467983 */ /* 0x000ea80000300a00 */
[----:B------:R1:W-:Y:S02]  /*42d10*/  STL.64 [R1+0x2398], R188 ;  /* 0x002398bc01007387 */ /* 0x0003e40000100a00 */
[C---:B-1----:R-:W-:Y:S02]  /*42d20*/  IMAD.WIDE R188, R50.reuse, 0x4, R82 ;  /* 0x0000000432bc7825 */ /* 0x042fe400078e0252 */
[----:B------:R-:W4:Y:S04]  /*42d30*/  LDL.LU.64 R82, [R1+0x2590] ;  /* 0x0025900001527983 */ /* 0x000f280000300a00 */
[----:B------:R1:W-:Y:S02]  /*42d40*/  STL.64 [R1+0x23a0], R188 ;  /* 0x0023a0bc01007387 */ /* 0x0003e40000100a00 */
[----:B-1----:R-:W-:-:S02]  /*42d50*/  IMAD.WIDE R188, R50, 0x4, R96 ;  /* 0x0000000432bc7825 */ /* 0x002fc400078e0260 */
[----:B------:R-:W4:Y:S04]  /*42d60*/  LDL.LU.64 R96, [R1+0xf20] ;  /* 0x000f200001607983 */ /* 0x000f280000300a00 */
[----:B------:R1:W-:Y:S02]  /*42d70*/  STL.64 [R1+0x23a8], R188 ;  /* 0x0023a8bc01007387 */ /* 0x0003e40000100a00 */
[----:B-1----:R-:W-:-:S04]  /*42d80*/  IMAD.WIDE R188, R50, 0x4, R176 ;  /* 0x0000000432bc7825 */ /* 0x002fc800078e02b0 */
[C---:B------:R-:W-:Y:S01]  /*42d90*/  IMAD.WIDE R176, R50.reuse, 0x4, R146 ;  /* 0x0000000432b07825 */ /* 0x040fe200078e0292 */
[----:B------:R-:W-:Y:S03]  /*42da0*/  STL.64 [R1+0x23b0], R188 ;  /* 0x0023b0bc01007387 */ /* 0x000fe60000100a00 */
[C---:B------:R-:W-:Y:S01]  /*42db0*/  IMAD.WIDE R34, R50.reuse, 0x4, R34 ;  /* 0x0000000432227825 */ /* 0x040fe200078e0222 */
[----:B------:R-:W-:Y:S03]  /*42dc0*/  STL.64 [R1+0x1078], R176 ;  /* 0x001078b001007387 */ /* 0x000fe60000100a00 */
[C---:B------:R-:W-:Y:S01]  /*42dd0*/  IMAD.WIDE R146, R50.reuse, 0x4, R6 ;  /* 0x0000000432927825 */ /* 0x040fe200078e0206 */
[----:B------:R1:W-:Y:S03]  /*42de0*/  STL.64 [R1+0x23b8], R34 ;  /* 0x0023b82201007387 */ /* 0x0003e60000100a00 */
[C---:B------:R-:W-:Y:S01]  /*42df0*/  IMAD.WIDE R6, R50.reuse, 0x4, R174 ;  /* 0x0000000432067825 */ /* 0x040fe200078e02ae */
[----:B------:R1:W-:Y:S03]  /*42e00*/  STL.64 [R1+0xf28], R146 ;  /* 0x000f289201007387 */ /* 0x0003e60000100a00 */
[C---:B-1----:R-:W-:Y:S01]  /*42e10*/  IMAD.WIDE R34, R50.reuse, 0x4, R46 ;  /* 0x0000000432227825 */ /* 0x042fe200078e022e */
[----:B------:R-:W4:Y:S04]  /*42e20*/  LDL.LU.64 R146, [R1+0x2598] ;  /* 0x0025980001927983 */ /* 0x000f280000300a00 */
[----:B------:R1:W-:Y:S04]  /*42e30*/  STL.64 [R1+0x23c0], R6 ;  /* 0x0023c00601007387 */ /* 0x0003e80000100a00 */
[----:B-1----:R-:W4:Y:S04]  /*42e40*/  LDL.LU.64 R6, [R1+0xb88] ;  /* 0x000b880001067983 */ /* 0x002f280000300a00 */
[----:B------:R3:W-:Y:S04]  /*42e50*/  STL.64 [R1+0x23c8], R34 ;  /* 0x0023c82201007387 */ /* 0x0007e80000100a00 */
[----:B------:R-:W4:Y:S04]  /*42e60*/  LDL.LU.64 R174, [R1+0x25a0] ;  /* 0x0025a00001ae7983 */ /* 0x000f280000300a00 */
[----:B------:R-:W4:Y:S01]  /*42e70*/  LDL.LU.64 R46, [R1+0x7e0] ;  /* 0x0007e000012e7983 */ /* 0x000f220000300a00 */
[----:B---3--:R-:W-:-:S05]  /*42e80*/  IMAD.WIDE R34, R50, 0x4, R100 ;  /* 0x0000000432227825 */ /* 0x008fca00078e0264 */
[----:B------:R1:W-:Y:S01]  /*42e90*/  STL.64 [R1+0x23d0], R34 ;  /* 0x0023d02201007387 */ /* 0x0003e20000100a00 */
[----:B------:R-:W-:-:S04]  /*42ea0*/  IMAD.WIDE R100, R50, 0x4, R88 ;  /* 0x0000000432647825 */ /* 0x000fc800078e0258 */
[C---:B-1----:R-:W-:Y:S01]  /*42eb0*/  IMAD.WIDE R34, R50.reuse, 0x4, R16 ;  /* 0x0000000432227825 */ /* 0x042fe200078e0210 */
[----:B------:R-:W-:Y:S04]  /*42ec0*/  STL.64 [R1+0x23d8], R100 ;  /* 0x0023d86401007387 */ /* 0x000fe80000100a00 */
[----:B------:R-:W3:Y:S01]  /*42ed0*/  LDL.LU.64 R16, [R1+0x25c8] ;  /* 0x0025c80001107983 */ /* 0x000ee20000300a00 */
[----:B------:R-:W-:-:S05]  /*42ee0*/  IMAD.WIDE R88, R50, 0x4, R248 ;  /* 0x0000000432587825 */ /* 0x000fca00078e02f8 */
[----:B------:R-:W-:Y:S04]  /*42ef0*/  STL.64 [R1+0x23e0], R88 ;  /* 0x0023e05801007387 */ /* 0x000fe80000100a00 */
[----:B------:R1:W-:Y:S04]  /*42f00*/  STL.64 [R1+0x23e8], R34 ;  /* 0x0023e82201007387 */ /* 0x0003e80000100a00 */
[----:B------:R2:W-:Y:S01]  /*42f10*/  LDGSTS.E [R2+0x1ae00], desc[UR58][R162.64], P1 ;  /* 0x1ae00000a2027fae */ /* 0x0005e2000892187a */
[----:B-1----:R-:W-:-:S03]  /*42f20*/  IMAD.WIDE R34, R50, 0x4, R162 ;  /* 0x0000000432227825 */ /* 0x002fc600078e02a2 */
[----:B------:R-:W-:Y:S01]  /*42f30*/  LDGSTS.E [R2+0x1af00], desc[UR58][R216.64], P6 ;  /* 0x1af00000d8027fae */ /* 0x000fe2000b12187a */
[----:B------:R-:W-:-:S03]  /*42f40*/  IMAD.WIDE R88, R50, 0x4, R216 ;  /* 0x0000000432587825 */ /* 0x000fc600078e02d8 */
[----:B------:R1:W-:Y:S02]  /*42f50*/  STL.64 [R1+0x23f0], R34 ;  /* 0x0023f02201007387 */ /* 0x0003e40000100a00 */
[C---:B-1----:R-:W-:Y:S02]  /*42f60*/  IMAD.WIDE R34, R50.reuse, 0x4, R142 ;  /* 0x0000000432227825 */ /* 0x042fe400078e028e */
[----:B------:R-:W3:Y:S02]  /*42f70*/  LDL.LU.64 R142, [R1+0x7d0] ;  /* 0x0007d000018e7983 */ /* 0x000ee40000300a00 */
[C---:B------:R-:W-:Y:S02]  /*42f80*/  IMAD.WIDE R100, R50.reuse, 0x4, R202 ;  /* 0x0000000432647825 */ /* 0x040fe400078e02ca */
[----:B------:R1:W-:Y:S04]  /*42f90*/  STL.64 [R1+0x23f8], R88 ;  /* 0x0023f85801007387 */ /* 0x0003e80000100a00 */
[----:B------:R1:W-:Y:S02]  /*42fa0*/  STL.64 [R1+0x2400], R34 ;  /* 0x0024002201007387 */ /* 0x0003e40000100a00 */
[----:B-1----:R-:W-:-:S02]  /*42fb0*/  IMAD.WIDE R88, R50, 0x4, R244 ;  /* 0x0000000432587825 */ /* 0x002fc400078e02f4 */
[----:B------:R-:W3:Y:S04]  /*42fc0*/  LDL.LU.64 R34, [R1+0x25e0] ;  /* 0x0025e00001227983 */ /* 0x000ee80000300a00 */
[----:B------:R1:W-:Y:S04]  /*42fd0*/  STL.64 [R1+0x2408], R100 ;  /* 0x0024086401007387 */ /* 0x0003e80000100a00 */
[----:B-1----:R-:W3:Y:S04]  /*42fe0*/  LDL.LU.64 R100, [R1+0x2468] ;  /* 0x0024680001647983 */ /* 0x002ee80000300a00 */
[----:B------:R4:W-:Y:S04]  /*42ff0*/  STL.64 [R1+0x2410], R88 ;  /* 0x0024105801007387 */ /* 0x0009e80000100a00 */
[----:B------:R-:W3:Y:S01]  /*43000*/  LDL.LU.64 R244, [R1+0x2620] ;  /* 0x0026200001f47983 */ /* 0x000ee20000300a00 */
[----:B--2---:R-:W-:-:S03]  /*43010*/  IMAD.WIDE R162, R50, 0x4, R70 ;  /* 0x0000000432a27825 */ /* 0x004fc600078e0246 */
[----:B------:R-:W2:Y:S04]  /*43020*/  LDL.LU.64 R70, [R1+0x1068] ;  /* 0x0010680001467983 */ /* 0x000ea80000300a00 */
[----:B------:R-:W-:Y:S01]  /*43030*/  STL.64 [R1+0x1070], R162 ;  /* 0x001070a201007387 */ /* 0x000fe20000100a00 */
[----:B----4-:R-:W-:-:S03]  /*43040*/  IMAD.WIDE R88, R50, 0x4, R82 ;  /* 0x0000000432587825 */ /* 0x010fc600078e0252 */
        /* <DEDUP_REMOVED lines=8> */
[----:B------:R-:W4:Y:S04]  /*430d0*/  LDL.LU.64 R202, [R1+0x2658] ;  /* 0x0026580001ca7983 */ /* 0x000f280000300a00 */
[----:B-1----:R-:W4:Y:S01]  /*430e0*/  LDL.LU.64 R96, [R1+0x2490] ;  /* 0x0024900001607983 */ /* 0x002f220000300a00 */
[----:B------:R-:W-:-:S04]  /*430f0*/  IMAD.WIDE R130, R50, 0x4, R130 ;  /* 0x0000000432827825 */ /* 0x000fc800078e0282 */
[----:B------:R-:W-:-:S05]  /*43100*/  IMAD.WIDE R188, R50, 0x4, R146 ;  /* 0x0000000432bc7825 */ /* 0x000fca00078e0292 */
[----:B------:R-:W-:Y:S01]  /*43110*/  STL.64 [R1+0x2420], R188 ;  /* 0x002420bc01007387 */ /* 0x000fe20000100a00 */
[----:B------:R-:W-:-:S04]  /*43120*/  IMAD.WIDE R176, R50, 0x4, R6 ;  /* 0x0000000432b07825 */ /* 0x000fc800078e0206 */
[C---:B------:R-:W-:Y:S01]  /*43130*/  IMAD.WIDE R146, R50.reuse, 0x4, R174 ;  /* 0x0000000432927825 */ /* 0x040fe200078e02ae */
[----:B------:R-:W-:Y:S03]  /*43140*/  STL.64 [R1+0x2428], R176 ;  /* 0x002428b001007387 */ /* 0x000fe60000100a00 */
[C---:B------:R-:W-:Y:S01]  /*43150*/  IMAD.WIDE R6, R50.reuse, 0x4, R46 ;  /* 0x0000000432067825 */ /* 0x040fe200078e022e */
[----:B------:R-:W-:Y:S03]  /*43160*/  STL.64 [R1+0x2430], R146 ;  /* 0x0024309201007387 */ /* 0x000fe60000100a00 */
[C---:B------:R-:W-:Y:S01]  /*43170*/  IMAD.WIDE R46, R50.reuse, 0x4, R172 ;  /* 0x00000004322e7825 */ /* 0x040fe200078e02ac */
[----:B------:R1:W-:Y:S04]  /*43180*/  STL.64 [R1+0x2438], R6 ;  /* 0x0024380601007387 */ /* 0x0003e80000100a00 */
[----:B-1----:R-:W4:Y:S04]  /*43190*/  LDL.LU.64 R6, [R1+0x2668] ;  /* 0x0026680001067983 */ /* 0x002f280000300a00 */
[----:B------:R1:W-:Y:S04]  /*431a0*/  STL.64 [R1+0x2440], R130 ;  /* 0x0024408201007387 */ /* 0x0003e80000100a00 */
[----:B------:R-:W4:Y:S04]  /*431b0*/  LDL.LU.64 R174, [R1+0x24a0] ;  /* 0x0024a00001ae7983 */ /* 0x000f280000300a00 */
[----:B------:R1:W-:Y:S04]  /*431c0*/  STL.64 [R1+0x2448], R46 ;  /* 0x0024482e01007387 */ /* 0x0003e80000100a00 */
[----:B------:R-:W4:Y:S04]  /*431d0*/  LDL.LU.64 R172, [R1+0x2680] ;  /* 0x0026800001ac7983 */ /* 0x000f280000300a00 */
[----:B---3--:R3:W-:Y:S01]  /*431e0*/  LDGSTS.E [R2+0x1be00], desc[UR58][R16.64], P1 ;  /* 0x1be0000010027fae */ /* 0x0087e2000892187a */
[----:B-1----:R-:W-:-:S03]  /*431f0*/  IMAD.WIDE R130, R50, 0x4, R16 ;  /* 0x0000000432827825 */ /* 0x002fc600078e0210 */
[----:B------:R-:W3:Y:S04]  /*43200*/  LDL.LU.64 R16, [R1+0x24a8] ;  /* 0x0024a80001107983 */ /* 0x000ee80000300a00 */
[----:B------:R-:W3:Y:S04]  /*43210*/  LDL.LU.64 R46, [R1+0x26a0] ;  /* 0x0026a000012e7983 */ /* 0x000ee80000300a00 */
[----:B------:R1:W-:Y:S04]  /*43220*/  STL.64 [R1+0x2450], R130 ;  /* 0x0024508201007387 */ /* 0x0003e80000100a00 */
[----:B-1----:R-:W3:Y:S04]  /*43230*/  LDL.LU.64 R130, [R1+0x24b8] ;  /* 0x0024b80001827983 */ /* 0x002ee80000300a00 */
[----:B------:R-:W-:Y:S01]  /*43240*/  LDGSTS.E [R2+0x1bf00], desc[UR58][R142.64], P6 ;  /* 0x1bf000008e027fae */ /* 0x000fe2000b12187a */
[----:B------:R-:W-:-:S03]  /*43250*/  IMAD.WIDE R176, R50, 0x4, R142 ;  /* 0x0000000432b07825 */ /* 0x000fc600078e028e */
[----:B------:R-:W3:Y:S04]  /*43260*/  LDL.LU.64 R142, [R1+0x2748] ;  /* 0x00274800018e7983 */ /* 0x000ee80000300a00 */
[----:B------:R-:W-:Y:S01]  /*43270*/  STL.64 [R1+0x2458], R176 ;  /* 0x002458b001007387 */ /* 0x000fe20000100a00 */
[----:B------:R-:W-:-:S05]  /*43280*/  IMAD.WIDE R146, R50, 0x4, R34 ;  /* 0x0000000432927825 */ /* 0x000fca00078e0222 */
[----:B------:R-:W-:Y:S01]  /*43290*/  STL.64 [R1+0x2460], R146 ;  /* 0x0024609201007387 */ /* 0x000fe20000100a00 */
[----:B------:R-:W-:-:S03]  /*432a0*/  IMAD.WIDE R34, R50, 0x4, R244 ;  /* 0x0000000432227825 */ /* 0x000fc600078e02f4 */
[----:B------:R-:W3:Y:S01]  /*432b0*/  LDL.LU.64 R244, [R1+0x11c8] ;  /* 0x0011c80001f47983 */ /* 0x000ee20000300a00 */
[----:B------:R-:W-:-:S05]  /*432c0*/  IMAD.WIDE R100, R50, 0x4, R100 ;  /* 0x0000000432647825 */ /* 0x000fca00078e0264 */
[----:B------:R2:W-:Y:S04]  /*432d0*/  STL.64 [R1+0x2468], R100 ;  /* 0x0024686401007387 */ /* 0x0005e80000100a00 */
[----:B------:R4:W-:Y:S01]  /*432e0*/  STL.64 [R1+0x2470], R34 ;  /* 0x0024702201007387 */ /* 0x0009e20000100a00 */
[----:B--2---:R-:W-:-:S03]  /*432f0*/  IMAD.WIDE R100, R50, 0x4, R70 ;  /* 0x0000000432647825 */ /* 0x004fc600078e0246 */
[----:B------:R-:W2:Y:S04]  /*43300*/  LDL.LU.64 R70, [R1+0x2740] ;  /* 0x0027400001467983 */ /* 0x000ea80000300a00 */
[----:B------:R1:W-:Y:S01]  /*43310*/  STL.64 [R1+0x1068], R100 ;  /* 0x0010686401007387 */ /* 0x0003e20000100a00 */
[----:B----4-:R-:W-:-:S03]  /*43320*/  IMAD.WIDE R34, R50, 0x4, R82 ;  /* 0x0000000432227825 */ /* 0x010fc600078e0252 */
[----:B------:R-:W4:Y:S04]  /*43330*/  LDL.LU.64 R82, [R1+0x24c8] ;  /* 0x0024c80001527983 */ /* 0x000f280000300a00 */
[----:B------:R1:W-:Y:S02]  /*43340*/  STL.64 [R1+0x2478], R34 ;  /* 0x0024782201007387 */ /* 0x0003e40000100a00 */
[----:B-1----:R-:W-:-:S04]  /*43350*/  IMAD.WIDE R100, R50, 0x4, R88 ;  /* 0x0000000432647825 */ /* 0x002fc800078e0258 */
[C---:B------:R-:W-:Y:S01]  /*43360*/  IMAD.WIDE R88, R50.reuse, 0x4, R248 ;  /* 0x0000000432587825 */ /* 0x040fe200078e02f8 */
[----:B------:R1:W-:Y:S04]  /*43370*/  STL.64 [R1+0xf18], R100 ;  /* 0x000f186401007387 */ /* 0x0003e80000100a00 */
[----:B------:R1:W-:Y:S01]  /*43380*/  STL.64 [R1+0x2480], R88 ;  /* 0x0024805801007387 */ /* 0x0003e20000100a00 */
[----:B------:R-:W-:-:S04]  /*43390*/  IMAD.WIDE R34, R50, 0x4, R162 ;  /* 0x0000000432227825 */ /* 0x000fc800078e02a2 */
[C---:B-1----:R-:W-:Y:S01]  /*433a0*/  IMAD.WIDE R100, R50.reuse, 0x4, R216 ;  /* 0x0000000432647825 */ /* 0x042fe200078e02d8 */
[----:B------:R1:W-:Y:S03]  /*433b0*/  STL.64 [R1+0x2488], R34 ;  /* 0x0024882201007387 */ /* 0x0003e60000100a00 */
[C---:B------:R-:W-:Y:S01]  /*433c0*/  IMAD.WIDE R88, R50.reuse, 0x4, R202 ;  /* 0x0000000432587825 */ /* 0x040fe200078e02ca */
[----:B------:R-:W-:Y:S04]  /*433d0*/  STL.64 [R1+0x2498], R100 ;  /* 0x0024986401007387 */ /* 0x000fe80000100a00 */
[----:B------:R-:W4:Y:S01]  /*433e0*/  LDL.LU.64 R188, [R1+0x2738] ;  /* 0x0027380001bc7983 */ /* 0x000f220000300a00 */
[----:B-1----:R-:W-:-:S03]  /*433f0*/  IMAD.WIDE R34, R50, 0x4, R96 ;  /* 0x0000000432227825 */ /* 0x002fc600078e0260 */
[----:B------:R1:W-:Y:S04]  /*43400*/  STL.64 [R1+0x24b0], R88 ;  /* 0x0024b05801007387 */ /* 0x0003e80000100a00 */
[----:B------:R-:W4:Y:S04]  /*43410*/  LDL.LU.64 R176, [R1+0x11c0] ;  /* 0x0011c00001b07983 */ /* 0x000f280000300a00 */
[----:B------:R1:W-:Y:S04]  /*43420*/  STL.64 [R1+0x24c0], R34 ;  /* 0x0024c02201007387 */ /* 0x0003e80000100a00 */
[----:B------:R-:W4:Y:S04]  /*43430*/  LDL.LU.64 R146, [R1+0x2750] ;  /* 0x0027500001927983 */ /* 0x000f280000300a00 */
[----:B------:R-:W4:Y:S04]  /*43440*/  LDL.LU.64 R162, [R1+0x25a8] ;  /* 0x0025a80001a27983 */ /* 0x000f280000300a00 */
[----:B------:R-:W4:Y:S04]  /*43450*/  LDL.LU.64 R216, [R1+0x2730] ;  /* 0x0027300001d87983 */ /* 0x000f280000300a00 */
[----:B------:R-:W4:Y:S04]  /*43460*/  LDL.LU.64 R202, [R1+0x11b8] ;  /* 0x0011b80001ca7983 */ /* 0x000f280000300a00 */
[----:B------:R-:W4:Y:S01]  /*43470*/  LDL.LU.64 R96, [R1+0x2758] ;  /* 0x0027580001607983 */ /* 0x000f220000300a00 */
[----:B-1----:R-:W-:-:S05]  /*43480*/  IMAD.WIDE R88, R50, 0x4, R6 ;  /* 0x0000000432587825 */ /* 0x002fca00078e0206 */
[----:B------:R-:W-:Y:S01]  /*43490*/  STL.64 [R1+0x24d0], R88 ;  /* 0x0024d05801007387 */ /* 0x000fe20000100a00 */
[----:B------:R-:W-:-:S04]  /*434a0*/  IMAD.WIDE R34, R50, 0x4, R174 ;  /* 0x0000000432227825 */ /* 0x000fc800078e02ae */
[C---:B------:R-:W-:Y:S02]  /*434b0*/  IMAD.WIDE R6, R50.reuse, 0x4, R172 ;  /* 0x0000000432067825 */ /* 0x040fe400078e02ac */
[----:B------:R-:W4:Y:S04]  /*434c0*/  LDL.LU.64 R172, [R1+0x25b8] ;  /* 0x0025b80001ac7983 */ /* 0x000f280000300a00 */
[----:B------:R3:W-:Y:S04]  /*434d0*/  STL.64 [R1+0x24e0], R34 ;  /* 0x0024e02201007387 */ /* 0x0007e80000100a00 */
[----:B------:R1:W-:Y:S01]  /*434e0*/  STL.64 [R1+0x24f0], R6 ;  /* 0x0024f00601007387 */ /* 0x0003e20000100a00 */
[----:B---3--:R-:W-:-:S03]  /*434f0*/  IMAD.WIDE R34, R50, 0x4, R16 ;  /* 0x0000000432227825 */ /* 0x008fc600078e0210 */
[----:B------:R-:W3:Y:S01]  /*43500*/  LDL.LU.64 R16, [R1+0x2728] ;  /* 0x0027280001107983 */ /* 0x000ee20000300a00 */
[----:B-1----:R-:W-:-:S03]  /*43510*/  IMAD.WIDE R6, R50, 0x4, R46 ;  /* 0x0000000432067825 */ /* 0x002fc600078e022e */
[----:B------:R1:W-:Y:S02]  /*43520*/  STL.64 [R1+0x24f8], R34 ;  /* 0x0024f82201007387 */ /* 0x0003e40000100a00 */
[C---:B-1----:R-:W-:Y:S02]  /*43530*/  IMAD.WIDE R34, R50.reuse, 0x4, R130 ;  /* 0x0000000432227825 */ /* 0x042fe400078e0282 */
[----:B------:R-:W3:Y:S04]  /*43540*/  LDL.LU.64 R130, [R1+0x11b0] ;  /* 0x0011b00001827983 */ /* 0x000ee80000300a00 */
[----:B------:R1:W-:Y:S04]  /*43550*/  STL.64 [R1+0x2510], R6 ;  /* 0x0025100601007387 */ /* 0x0003e80000100a00 */
[----:B------:R1:W-:Y:S02]  /*43560*/  STL.64 [R1+0x4c78], R34 ;  /* 0x004c782201007387 */ /* 0x0003e40000100a00 */
[----:B-1----:R-:W-:-:S02]  /*43570*/  IMAD.WIDE R6, R50, 0x4, R142 ;  /* 0x0000000432067825 */ /* 0x002fc400078e028e */
[----:B------:R-:W3:Y:S04]  /*43580*/  LDL.LU.64 R34, [R1+0x2760] ;  /* 0x0027600001227983 */ /* 0x000ee80000300a00 */
[----:B------:R-:W3:Y:S04]  /*43590*/  LDL.LU.64 R100, [R1+0x25c0] ;  /* 0x0025c00001647983 */ /* 0x000ee80000300a00 */
[----:B------:R1:W-:Y:S04]  /*435a0*/  STL.64 [R1+0x4c70], R6 ;  /* 0x004c700601007387 */ /* 0x0003e80000100a00 */
[----:B------:R-:W3:Y:S01]  /*435b0*/  LDL.LU.64 R142, [R1+0x2720] ;  /* 0x00272000018e7983 */ /* 0x000ee20000300a00 */
[----:B-1----:R-:W-:-:S03]  /*435c0*/  IMAD.WIDE R6, R50, 0x4, R244 ;  /* 0x0000000432067825 */ /* 0x002fc600078e02f4 */
[----:B------:R-:W3:Y:S04]  /*435d0*/  LDL.LU.64 R244, [R1+0x11a8] ;  /* 0x0011a80001f47983 */ /* 0x000ee80000300a00 */
[----:B------:R4:W-:Y:S04]  /*435e0*/  STL.64 [R1+0x4c68], R6 ;  /* 0x004c680601007387 */ /* 0x0009e80000100a00 */
[----:B------:R-:W3:Y:S01]  /*435f0*/  LDL.LU.64 R46, [R1+0x2768] ;  /* 0x00276800012e7983 */ /* 0x000ee20000300a00 */
[----:B--2---:R-:W-:-:S05]  /*43600*/  IMAD.WIDE R70, R50, 0x4, R70 ;  /* 0x0000000432467825 */ /* 0x004fca00078e0246 */
[----:B------:R-:W-:Y:S04]  /*43610*/  STL.64 [R1+0x4c60], R70 ;  /* 0x004c604601007387 */ /* 0x000fe80000100a00 */
[----:B------:R-:W2:Y:S04]  /*43620*/  LDL.LU.64 R88, [R1+0x25d0] ;  /* 0x0025d00001587983 */ /* 0x000ea80000300a00 */
[----:B------:R-:W2:Y:S01]  /*43630*/  LDL.LU.64 R248, [R1+0x2718] ;  /* 0x0027180001f87983 */ /* 0x000ea20000300a00 */
[----:B----4-:R-:W-:-:S05]  /*43640*/  IMAD.WIDE R6, R50, 0x4, R82 ;  /* 0x0000000432067825 */ /* 0x010fca00078e0252 */
[----:B------:R1:W-:Y:S04]  /*43650*/  STL.64 [R1+0x4c58], R6 ;  /* 0x004c580601007387 */ /* 0x0003e80000100a00 */
[----:B-1----:R-:W4:Y:S04]  /*43660*/  LDL.LU.64 R6, [R1+0x11a0] ;  /* 0x0011a00001067983 */ /* 0x002f280000300a00 */
[----:B------:R-:W4:Y:S04]  /*43670*/  LDL.LU.64 R174, [R1+0x2710] ;  /* 0x0027100001ae7983 */ /* 0x000f280000300a00 */
[----:B------:R-:W4:Y:S04]  /*43680*/  LDL.LU.64 R70, [R1+0x24d8] ;  /* 0x0024d80001467983 */ /* 0x000f280000300a00 */
[----:B------:R-:W4:Y:S01]  /*43690*/  LDL.LU.64 R82, [R1+0x2708] ;  /* 0x0027080001527983 */ /* 0x000f220000300a00 */
[----:B------:R-:W-:-:S05]  /*436a0*/  IMAD.WIDE R188, R50, 0x4, R188 ;  /* 0x0000000432bc7825 */ /* 0x000fca00078e02bc */
[----:B------:R1:W-:Y:S02]  /*436b0*/  STL.64 [R1+0x4c50], R188 ;  /* 0x004c50bc01007387 */ /* 0x0003e40000100a00 */
[----:B-1----:R-:W-:-:S04]  /*436c0*/  IMAD.WIDE R188, R50, 0x4, R176 ;  /* 0x0000000432bc7825 */ /* 0x002fc800078e02b0 */
[C---:B------:R-:W-:Y:S01]  /*436d0*/  IMAD.WIDE R146, R50.reuse, 0x4, R146 ;  /* 0x0000000432927825 */ /* 0x040fe200078e0292 */
[----:B------:R-:W-:Y:S03]  /*436e0*/  STL.64 [R1+0x4c48], R188 ;  /* 0x004c48bc01007387 */ /* 0x000fe60000100a00 */
[C---:B------:R-:W-:Y:S01]  /*436f0*/  IMAD.WIDE R176, R50.reuse, 0x4, R162 ;  /* 0x0000000432b07825 */ /* 0x040fe200078e02a2 */
[----:B------:R1:W-:Y:S03]  /*43700*/  STL.64 [R1+0x4c40], R146 ;  /* 0x004c409201007387 */ /* 0x0003e60000100a00 */
[C---:B------:R-:W-:Y:S01]  /*43710*/  IMAD.WIDE R162, R50.reuse, 0x4, R216 ;  /* 0x0000000432a27825 */ /* 0x040fe200078e02d8 */
[----:B------:R-:W-:Y:S03]  /*43720*/  STL.64 [R1+0x4c38], R176 ;  /* 0x004c38b001007387 */ /* 0x000fe60000100a00 */
[C---:B------:R-:W-:Y:S01]  /*43730*/  IMAD.WIDE R96, R50.reuse, 0x4, R96 ;  /* 0x0000000432607825 */ /* 0x040fe200078e0260 */
[----:B------:R1:W-:Y:S03]  /*43740*/  STL.64 [R1+0x4c30], R162 ;  /* 0x004c30a201007387 */ /* 0x0003e60000100a00 */
[C---:B-1----:R-:W-:Y:S01]  /*43750*/  IMAD.WIDE R146, R50.reuse, 0x4, R202 ;  /* 0x0000000432927825 */ /* 0x042fe200078e02ca */
[----:B------:R-:W4:Y:S04]  /*43760*/  LDL.LU.64 R162, [R1+0x1198] ;  /* 0x0011980001a27983 */ /* 0x000f280000300a00 */
[----:B------:R-:W-:Y:S04]  /*43770*/  STL.64 [R1+0x4c28], R146 ;  /* 0x004c289201007387 */ /* 0x000fe80000100a00 */
[----:B------:R-:W4:Y:S04]  /*43780*/  LDL.LU.64 R216, [R1+0x2770] ;  /* 0x0027700001d87983 */ /* 0x000f280000300a00 */
[----:B------:R1:W-:Y:S04]  /*43790*/  STL.64 [R1+0x4c20], R96 ;  /* 0x004c206001007387 */ /* 0x0003e80000100a00 */
[----:B-1----:R-:W4:Y:S01]  /*437a0*/  LDL.LU.64 R96, [R1+0x25d8] ;  /* 0x0025d80001607983 */ /* 0x002f220000300a00 */
[----:B------:R-:W-:-:S03]  /*437b0*/  IMAD.WIDE R176, R50, 0x4, R172 ;  /* 0x0000000432b07825 */ /* 0x000fc600078e02ac */
[----:B------:R-:W4:Y:S04]  /*437c0*/  LDL.LU.64 R172, [R1+0x2700] ;  /* 0x0027000001ac7983 */ /* 0x000f280000300a00 */
[----:B------:R1:W-:Y:S04]  /*437d0*/  STL.64 [R1+0x4c18], R176 ;  /* 0x004c18b001007387 */ /* 0x0003e80000100a00 */
[----:B------:R-:W4:Y:S01]  /*437e0*/  LDL.LU.64 R202, [R1+0x1190] ;  /* 0x0011900001ca7983 */ /* 0x000f220000300a00 */
[----:B---3--:R-:W-:-:S03]  /*437f0*/  IMAD.WIDE R146, R50, 0x4, R16 ;  /* 0x0000000432927825 */ /* 0x008fc600078e0210 */
[----:B------:R-:W3:Y:S04]  /*43800*/  LDL.LU.64 R16, [R1+0x2778] ;  /* 0x0027780001107983 */ /* 0x000ee80000300a00 */
[----:B------:R1:W-:Y:S02]  /*43810*/  STL.64 [R1+0x4c10], R146 ;  /* 0x004c109201007387 */ /* 0x0003e40000100a00 */
[C---:B-1----:R-:W-:Y:S02]  /*43820*/  IMAD.WIDE R176, R50.reuse, 0x4, R130 ;  /* 0x0000000432b07825 */ /* 0x042fe400078e0282 */
[----:B------:R-:W3:Y:S04]  /*43830*/  LDL.LU.64 R130, [R1+0x25e8] ;  /* 0x0025e80001827983 */ /* 0x000ee80000300a00 */
[----:B------:R-:W-:Y:S01]  /*43840*/  STL.64 [R1+0x4c08], R176 ;  /* 0x004c08b001007387 */ /* 0x000fe20000100a00 */
[----:B------:R-:W-:-:S04]  /*43850*/  IMAD.WIDE R146, R50, 0x4, R34 ;  /* 0x0000000432927825 */ /* 0x000fc800078e0222 */
[C---:B------:R-:W-:Y:S01]  /*43860*/  IMAD.WIDE R100, R50.reuse, 0x4, R100 ;  /* 0x0000000432647825 */ /* 0x040fe200078e0264 */
[----:B------:R-:W-:Y:S03]  /*43870*/  STL.64 [R1+0x4c00], R146 ;  /* 0x004c009201007387 */ /* 0x000fe60000100a00 */
[C---:B------:R-:W-:Y:S02]  /*43880*/  IMAD.WIDE R34, R50.reuse, 0x4, R142 ;  /* 0x0000000432227825 */ /* 0x040fe400078e028e */
[----:B------:R-:W3:Y:S04]  /*43890*/  LDL.LU.64 R142, [R1+0x26f8] ;  /* 0x0026f800018e7983 */ /* 0x000ee80000300a00 */
[----:B------:R1:W-:Y:S04]  /*438a0*/  STL.64 [R1+0x4bf8], R100 ;  /* 0x004bf86401007387 */ /* 0x0003e80000100a00 */
[----:B------:R1:W-:Y:S02]  /*438b0*/  STL.64 [R1+0x4bf0], R34 ;  /* 0x004bf02201007387 */ /* 0x0003e40000100a00 */
[----:B-1----:R-:W-:-:S02]  /*438c0*/  IMAD.WIDE R100, R50, 0x4, R244 ;  /* 0x0000000432647825 */ /* 0x002fc400078e02f4 */
[----:B------:R-:W3:Y:S02]  /*438d0*/  LDL.LU.64 R244, [R1+0x1188] ;  /* 0x0011880001f47983 */ /* 0x000ee40000300a00 */
[C---:B------:R-:W-:Y:S02]  /*438e0*/  IMAD.WIDE R34, R50.reuse, 0x4, R46 ;  /* 0x0000000432227825 */ /* 0x040fe400078e022e */
[----:B------:R-:W-:Y:S04]  /*438f0*/  STL.64 [R1+0x4be8], R100 ;  /* 0x004be86401007387 */ /* 0x000fe80000100a00 */
[----:B------:R-:W3:Y:S04]  /*43900*/  LDL.LU.64 R46, [R1+0x2780] ;  /* 0x00278000012e7983 */ /* 0x000ee80000300a00 */
[----:B------:R1:W-:Y:S01]  /*43910*/  STL.64 [R1+0x4be0], R34 ;  /* 0x004be02201007387 */ /* 0x0003e20000100a00 */
[----:B--2---:R-:W-:-:S04]  /*43920*/  IMAD.WIDE R88, R50, 0x4, R88 ;  /* 0x0000000432587825 */ /* 0x004fc800078e0258 */
[C---:B-1----:R-:W-:Y:S01]  /*43930*/  IMAD.WIDE R34, R50.reuse, 0x4, R248 ;  /* 0x0000000432227825 */ /* 0x042fe200078e02f8 */
[----:B------:R1:W-:Y:S04]  /*43940*/  STL.64 [R1+0x4bd8], R88 ;  /* 0x004bd85801007387 */ /* 0x0003e80000100a00 */
[----:B------:R2:W-:Y:S01]  /*43950*/  STL.64 [R1+0x4bd0], R34 ;  /* 0x004bd02201007387 */ /* 0x0005e20000100a00 */
[----:B----4-:R-:W-:-:S04]  /*43960*/  IMAD.WIDE R6, R50, 0x4, R6 ;  /* 0x0000000432067825 */ /* 0x010fc800078e0206 */
[C---:B-1----:R-:W-:Y:S01]  /*43970*/  IMAD.WIDE R88, R50.reuse, 0x4, R174 ;  /* 0x0000000432587825 */ /* 0x042fe200078e02ae */
[----:B------:R1:W-:Y:S03]  /*43980*/  STL.64 [R1+0x4bc8], R6 ;  /* 0x004bc80601007387 */ /* 0x0003e60000100a00 */
[C---:B--2---:R-:W-:Y:S01]  /*43990*/  IMAD.WIDE R34, R50.reuse, 0x4, R70 ;  /* 0x0000000432227825 */ /* 0x044fe200078e0246 */
[----:B------:R2:W-:Y:S04]  /*439a0*/  STL.64 [R1+0x4bc0], R88 ;  /* 0x004bc05801007387 */ /* 0x0005e80000100a00 */
[----:B------:R-:W4:Y:S01]  /*439b0*/  LDL.LU.64 R188, [R1+0x2610] ;  /* 0x0026100001bc7983 */ /* 0x000f220000300a00 */
[----:B-1----:R-:W-:-:S03]  /*439c0*/  IMAD.WIDE R6, R50, 0x4, R82 ;  /* 0x0000000432067825 */ /* 0x002fc600078e0252 */
[----:B------:R1:W-:Y:S04]  /*439d0*/  STL.64 [R1+0x4bb8], R34 ;  /* 0x004bb82201007387 */ /* 0x0003e80000100a00 */
[----:B------:R-:W4:Y:S04]  /*439e0*/  LDL.LU.64 R176, [R1+0x26f0] ;  /* 0x0026f00001b07983 */ /* 0x000f280000300a00 */
[----:B------:R1:W-:Y:S04]  /*439f0*/  STL.64 [R1+0x4bb0], R6 ;  /* 0x004bb00601007387 */ /* 0x0003e80000100a00 */
[----:B------:R-:W4:Y:S04]  /*43a00*/  LDL.LU.64 R146, [R1+0x1180] ;  /* 0x0011800001927983 */ /* 0x000f280000300a00 */
[----:B------:R-:W4:Y:S04]  /*43a10*/  LDL.LU.64 R100, [R1+0x2788] ;  /* 0x0027880001647983 */ /* 0x000f280000300a00 */
[----:B--2---:R-:W2:Y:S04]  /*43a20*/  LDL.LU.64 R88, [R1+0x2618] ;  /* 0x0026180001587983 */ /* 0x004ea80000300a00 */
[----:B------:R-:W2:Y:S04]  /*43a30*/  LDL.LU.64 R70, [R1+0x26e8] ;  /* 0x0026e80001467983 */ /* 0x000ea80000300a00 */
[----:B------:R-:W2:Y:S01]  /*43a40*/  LDL.LU.64 R82, [R1+0x1178] ;  /* 0x0011780001527983 */ /* 0x000ea20000300a00 */
[----:B------:R-:W-:-:S05]  /*43a50*/  IMAD.WIDE R162, R50, 0x4, R162 ;  /* 0x0000000432a27825 */ /* 0x000fca00078e02a2 */
[----:B------:R-:W-:Y:S01]  /*43a60*/  STL.64 [R1+0x4ba8], R162 ;  /* 0x004ba8a201007387 */ /* 0x000fe20000100a00 */
[----:B-1----:R-:W-:-:S04]  /*43a70*/  IMAD.WIDE R34, R50, 0x4, R216 ;  /* 0x0000000432227825 */ /* 0x002fc800078e02d8 */
[C---:B------:R-:W-:Y:S02]  /*43a80*/  IMAD.WIDE R6, R50.reuse, 0x4, R96 ;  /* 0x0000000432067825 */ /* 0x040fe400078e0260 */
[----:B------:R-:W2:Y:S04]  /*43a90*/  LDL.LU.64 R96, [R1+0x2790] ;  /* 0x0027900001607983 */ /* 0x000ea80000300a00 */
[----:B------:R1:W-:Y:S04]  /*43aa0*/  STL.64 [R1+0x4ba0], R34 ;  /* 0x004ba02201007387 */ /* 0x0003e80000100a00 */
[----:B------:R1:W-:Y:S02]  /*43ab0*/  STL.64 [R1+0x4b98], R6 ;  /* 0x004b980601007387 */ /* 0x0003e40000100a00 */
[----:B-1----:R-:W-:-:S02]  /*43ac0*/  IMAD.WIDE R34, R50, 0x4, R172 ;  /* 0x0000000432227825 */ /* 0x002fc400078e02ac */
[----:B------:R-:W2:Y:S04]  /*43ad0*/  LDL.LU.64 R172, [R1+0x2628] ;  /* 0x0026280001ac7983 */ /* 0x000ea80000300a00 */
[----:B------:R3:W-:Y:S01]  /*43ae0*/  STL.64 [R1+0x4b90], R34 ;  /* 0x004b902201007387 */ /* 0x0007e20000100a00 */
[----:B------:R-:W-:-:S04]  /*43af0*/  IMAD.WIDE R6, R50, 0x4, R202 ;  /* 0x0000000432067825 */ /* 0x000fc800078e02ca */
[C---:B---3--:R-:W-:Y:S02]  /*43b00*/  IMAD.WIDE R34, R50.reuse, 0x4, R16 ;  /* 0x0000000432227825 */ /* 0x048fe400078e0210 */
        /* <DEDUP_REMOVED lines=8> */
[----:B------:R-:W-:-:S03]  /*43b90*/  IMAD.WIDE R162, R50, 0x4, R142 ;  /* 0x0000000432a27825 */ /* 0x000fc600078e028e */
[----:B------:R-:W3:Y:S04]  /*43ba0*/  LDL.LU.64 R142, [R1+0x26d0] ;  /* 0x0026d000018e7983 */ /* 0x000ee80000300a00 */
[----:B------:R-:W-:Y:S01]  /*43bb0*/  STL.64 [R1+0x4b70], R162 ;  /* 0x004b70a201007387 */ /* 0x000fe20000100a00 */
[----:B-1----:R-:W-:-:S03]  /*43bc0*/  IMAD.WIDE R6, R50, 0x4, R244 ;  /* 0x0000000432067825 */ /* 0x002fc600078e02f4 */
[----:B------:R-:W3:Y:S04]  /*43bd0*/  LDL.LU.64 R244, [R1+0x1168] ;  /* 0x0011680001f47983 */ /* 0x000ee80000300a00 */
[----:B------:R1:W-:Y:S01]  /*43be0*/  STL.64 [R1+0x4b68], R6 ;  /* 0x004b680601007387 */ /* 0x0003e20000100a00 */
[----:B------:R-:W-:-:S03]  /*43bf0*/  IMAD.WIDE R46, R50, 0x4, R46 ;  /* 0x00000004322e7825 */ /* 0x000fc600078e022e */
[----:B-1----:R-:W3:Y:S04]  /*43c00*/  LDL.LU.64 R6, [R1+0x26c8] ;  /* 0x0026c80001067983 */ /* 0x002ee80000300a00 */
[----:B------:R-:W3:Y:S04]  /*43c10*/  LDL.LU.64 R174, [R1+0x2500] ;  /* 0x0025000001ae7983 */ /* 0x000ee80000300a00 */
[----:B------:R1:W-:Y:S04]  /*43c20*/  STL.64 [R1+0x4b60], R46 ;  /* 0x004b602e01007387 */ /* 0x0003e80000100a00 */
[----:B------:R-:W3:Y:S04]  /*43c30*/  LDL.LU.64 R162, [R1+0x26c0] ;  /* 0x0026c00001a27983 */ /* 0x000ee80000300a00 */
[----:B------:R-:W3:Y:S04]  /*43c40*/  LDL.LU.64 R216, [R1+0x1160] ;  /* 0x0011600001d87983 */ /* 0x000ee80000300a00 */
[----:B------:R-:W3:Y:S04]  /*43c50*/  LDL.LU.64 R202, [R1+0x2798] ;  /* 0x0027980001ca7983 */ /* 0x000ee80000300a00 */
[----:B-1----:R-:W3:Y:S01]  /*43c60*/  LDL.LU.64 R46, [R1+0x2630] ;  /* 0x00263000012e7983 */ /* 0x002ee20000300a00 */
[----:B----4-:R-:W-:-:S05]  /*43c70*/  IMAD.WIDE R188, R50, 0x4, R188 ;  /* 0x0000000432bc7825 */ /* 0x010fca00078e02bc */
[----:B------:R1:W-:Y:S01]  /*43c80*/  STL.64 [R1+0x4b58], R188 ;  /* 0x004b58bc01007387 */ /* 0x0003e20000100a00 */
[----:B------:R-:W-:-:S04]  /*43c90*/  IMAD.WIDE R176, R50, 0x4, R176 ;  /* 0x0000000432b07825 */ /* 0x000fc800078e02b0 */
        /* <DEDUP_REMOVED lines=8> */
[----:B--2---:R-:W-:-:S04]  /*43d20*/  IMAD.WIDE R100, R50, 0x4, R88 ;  /* 0x0000000432647825 */ /* 0x004fc800078e0258 */
[C---:B------:R-:W-:Y:S01]  /*43d30*/  IMAD.WIDE R88, R50.reuse, 0x4, R70 ;  /* 0x0000000432587825 */ /* 0x040fe200078e0246 */
[----:B------:R1:W-:Y:S03]  /*43d40*/  STL.64 [R1+0x4b38], R100 ;  /* 0x004b386401007387 */ /* 0x0003e60000100a00 */
[C---:B------:R-:W-:Y:S01]  /*43d50*/  IMAD.WIDE R70, R50.reuse, 0x4, R82 ;  /* 0x0000000432467825 */ /* 0x040fe200078e0252 */
[----:B-1----:R-:W2:Y:S04]  /*43d60*/  LDL.LU.64 R100, [R1+0x26b8] ;  /* 0x0026b80001647983 */ /* 0x002ea80000300a00 */
[----:B------:R1:W-:Y:S01]  /*43d70*/  STL.64 [R1+0x4b30], R88 ;  /* 0x004b305801007387 */ /* 0x0003e20000100a00 */
[----:B------:R-:W-:-:S03]  /*43d80*/  IMAD.WIDE R82, R50, 0x4, R96 ;  /* 0x0000000432527825 */ /* 0x000fc600078e0260 */
[----:B-1----:R-:W4:Y:S04]  /*43d90*/  LDL.LU.64 R88, [R1+0x1158] ;  /* 0x0011580001587983 */ /* 0x002f280000300a00 */
[----:B------:R1:W-:Y:S04]  /*43da0*/  STL.64 [R1+0x4b28], R70 ;  /* 0x004b284601007387 */ /* 0x0003e80000100a00 */
[----:B-1----:R-:W4:Y:S01]  /*43db0*/  LDL.LU.64 R70, [R1+0x27a0] ;  /* 0x0027a00001467983 */ /* 0x002f220000300a00 */
[----:B------:R-:W-:-:S03]  /*43dc0*/  IMAD.WIDE R172, R50, 0x4, R172 ;  /* 0x0000000432ac7825 */ /* 0x000fc600078e02ac */
[----:B------:R-:W4:Y:S04]  /*43dd0*/  LDL.LU.64 R96, [R1+0x2640] ;  /* 0x0026400001607983 */ /* 0x000f280000300a00 */
[----:B------:R1:W-:Y:S04]  /*43de0*/  STL.64 [R1+0x4b20], R82 ;  /* 0x004b205201007387 */ /* 0x0003e80000100a00 */
[----:B-1----:R-:W4:Y:S04]  /*43df0*/  LDL.LU.64 R82, [R1+0x26b0] ;  /* 0x0026b00001527983 */ /* 0x002f280000300a00 */
[----:B------:R1:W-:Y:S04]  /*43e00*/  STL.64 [R1+0x4b18], R172 ;  /* 0x004b18ac01007387 */ /* 0x0003e80000100a00 */
[----:B-1----:R-:W4:Y:S01]  /*43e10*/  LDL.LU.64 R172, [R1+0x1150] ;  /* 0x0011500001ac7983 */ /* 0x002f220000300a00 */
[----:B---3--:R-:W-:-:S05]  /*43e20*/  IMAD.WIDE R16, R50, 0x4, R16 ;  /* 0x0000000432107825 */ /* 0x008fca00078e0210 */
[----:B------:R1:W-:Y:S04]  /*43e30*/  STL.64 [R1+0x4b10], R16 ;  /* 0x004b101001007387 */ /* 0x0003e80000100a00 */
[----:B-1----:R-:W3:Y:S01]  /*43e40*/  LDL.LU.64 R16, [R1+0x7c8] ;  /* 0x0007c80001107983 */ /* 0x002ee20000300a00 */
[----:B------:R-:W-:-:S04]  /*43e50*/  IMAD.WIDE R34, R50, 0x4, R34 ;  /* 0x0000000432227825 */ /* 0x000fc800078e0222 */
[C---:B------:R-:W-:Y:S01]  /*43e60*/  IMAD.WIDE R248, R50.reuse, 0x4, R248 ;  /* 0x0000000432f87825 */ /* 0x040fe200078e02f8 */
[----:B------:R1:W-:Y:S04]  /*43e70*/  STL.64 [R1+0x4b08], R34 ;  /* 0x004b082201007387 */ /* 0x0003e80000100a00 */
[----:B-1----:R-:W3:Y:S04]  /*43e80*/  LDL.LU.64 R34, [R1+0x5458] ;  /* 0x0054580001227983 */ /* 0x002ee80000300a00 */
[----:B------:R1:W-:Y:S02]  /*43e90*/  STL.64 [R1+0x4b00], R248 ;  /* 0x004b00f801007387 */ /* 0x0003e40000100a00 */
[----:B-1----:R-:W-:-:S02]  /*43ea0*/  IMAD.WIDE R248, R50, 0x4, R130 ;  /* 0x0000000432f87825 */ /* 0x002fc400078e0282 */
[----:B------:R-:W3:Y:S04]  /*43eb0*/  LDL.LU.64 R130, [R1+0x27c8] ;  /* 0x0027c80001827983 */ /* 0x000ee80000300a00 */
[----:B------:R1:W-:Y:S02]  /*43ec0*/  STL.64 [R1+0x4af8], R248 ;  /* 0x004af8f801007387 */ /* 0x0003e40000100a00 */
[C---:B-1----:R-:W-:Y:S02]  /*43ed0*/  IMAD.WIDE R248, R50.reuse, 0x4, R142 ;  /* 0x0000000432f87825 */ /* 0x042fe400078e028e */
[----:B------:R-:W3:Y:S04]  /*43ee0*/  LDL.LU.64 R142, [R1+0x7b8] ;  /* 0x0007b800018e7983 */ /* 0x000ee80000300a00 */
[----:B------:R1:W-:Y:S02]  /*43ef0*/  STL.64 [R1+0x4af0], R248 ;  /* 0x004af0f801007387 */ /* 0x0003e40000100a00 */
[----:B-1----:R-:W-:-:S02]  /*43f00*/  IMAD.WIDE R248, R50, 0x4, R244 ;  /* 0x0000000432f87825 */ /* 0x002fc400078e02f4 */
[----:B------:R-:W3:Y:S04]  /*43f10*/  LDL.LU.64 R244, [R1+0x27d0] ;  /* 0x0027d00001f47983 */ /* 0x000ee80000300a00 */
[----:B------:R1:W-:Y:S02]  /*43f20*/  STL.64 [R1+0x4ae8], R248 ;  /* 0x004ae8f801007387 */ /* 0x0003e40000100a00 */
[----:B-1----:R-:W-:-:S04]  /*43f30*/  IMAD.WIDE R248, R50, 0x4, R6 ;  /* 0x0000000432f87825 */ /* 0x002fc800078e0206 */
[C---:B------:R-:W-:Y:S01]  /*43f40*/  IMAD.WIDE R6, R50.reuse, 0x4, R174 ;  /* 0x0000000432067825 */ /* 0x040fe200078e02ae */
[----:B------:R1:W-:Y:S03]  /*43f50*/  STL.64 [R1+0x4ae0], R248 ;  /* 0x004ae0f801007387 */ /* 0x0003e60000100a00 */
[C---:B------:R-:W-:Y:S01]  /*43f60*/  IMAD.WIDE R174, R50.reuse, 0x4, R162 ;  /* 0x0000000432ae7825 */ /* 0x040fe200078e02a2 */
[----:B------:R1:W-:Y:S03]  /*43f70*/  STL.64 [R1+0x4ad8], R6 ;  /* 0x004ad80601007387 */ /* 0x0003e60000100a00 */
[C---:B------:R-:W-:Y:S01]  /*43f80*/  IMAD.WIDE R162, R50.reuse, 0x4, R216 ;  /* 0x0000000432a27825 */ /* 0x040fe200078e02d8 */
[----:B------:R-:W-:Y:S04]  /*43f90*/  STL.64 [R1+0x4ad0], R174 ;  /* 0x004ad0ae01007387 */ /* 0x000fe80000100a00 */
[----:B------:R-:W-:Y:S01]  /*43fa0*/  STL.64 [R1+0x4ac8], R162 ;  /* 0x004ac8a201007387 */ /* 0x000fe20000100a00 */
[----:B------:R-:W-:-:S03]  /*43fb0*/  IMAD.WIDE R46, R50, 0x4, R46 ;  /* 0x00000004322e7825 */ /* 0x000fc600078e022e */
[----:B-1----:R-:W3:Y:S01]  /*43fc0*/  LDL.LU.64 R248, [R1+0x1060] ;  /* 0x0010600001f87983 */ /* 0x002ee20000300a00 */
[----:B------:R-:W-:-:S05]  /*43fd0*/  IMAD.WIDE R6, R50, 0x4, R202 ;  /* 0x0000000432067825 */ /* 0x000fca00078e02ca */
[----:B------:R1:W-:Y:S04]  /*43fe0*/  STL.64 [R1+0x4ac0], R6 ;  /* 0x004ac00601007387 */ /* 0x0003e80000100a00 */
[----:B-1----:R-:W3:Y:S04]  /*43ff0*/  LDL.LU.64 R6, [R1+0x27d8] ;  /* 0x0027d80001067983 */ /* 0x002ee80000300a00 */
[----:B------:R1:W-:Y:S04]  /*44000*/  STL.64 [R1+0x4ab8], R46 ;  /* 0x004ab82e01007387 */ /* 0x0003e80000100a00 */
[----:B------:R-:W3:Y:S04]  /*44010*/  LDL.LU.64 R174, [R1+0xf10] ;  /* 0x000f100001ae7983 */ /* 0x000ee80000300a00 */
[----:B------:R-:W3:Y:S04]  /*44020*/  LDL.LU.64 R162, [R1+0x27e0] ;  /* 0x0027e00001a27983 */ /* 0x000ee80000300a00 */
[----:B------:R-:W3:Y:S04]  /*44030*/  LDL.LU.64 R216, [R1+0xb58] ;  /* 0x000b580001d87983 */ /* 0x000ee80000300a00 */
[----:B------:R-:W3:Y:S04]  /*44040*/  LDL.LU.64 R202, [R1+0x27e8] ;  /* 0x0027e80001ca7983 */ /* 0x000ee80000300a00 */
[----:B-1----:R-:W3:Y:S01]  /*44050*/  LDL.LU.64 R46, [R1+0x7b0] ;  /* 0x0007b000012e7983 */ /* 0x002ee20000300a00 */
[----:B--2---:R-:W-:-:S05]  /*44060*/  IMAD.WIDE R100, R50, 0x4, R100 ;  /* 0x0000000432647825 */ /* 0x004fca00078e0264 */
[----:B------:R1:W-:Y:S01]  /*44070*/  STL.64 [R1+0x4ab0], R100 ;  /* 0x004ab06401007387 */ /* 0x0003e20000100a00 */
[----:B----4-:R-:W-:-:S03]  /*44080*/  IMAD.WIDE R88, R50, 0x4, R88 ;  /* 0x0000000432587825 */ /* 0x010fc600078e0258 */
[----:B-1----:R-:W2:Y:S04]  /*44090*/  LDL.LU.64 R100, [R1+0x5450] ;  /* 0x0054500001647983 */ /* 0x002ea80000300a00 */
[----:B------:R1:W-:Y:S01]  /*440a0*/  STL.64 [R1+0x4aa8], R88 ;  /* 0x004aa85801007387 */ /* 0x0003e20000100a00 */
[----:B------:R-:W-:-:S03]  /*440b0*/  IMAD.WIDE R70, R50, 0x4, R70 ;  /* 0x0000000432467825 */ /* 0x000fc600078e0246 */
[----:B-1----:R-:W4:Y:S01]  /*440c0*/  LDL.LU.64 R88, [R1+0x5448] ;  /* 0x0054480001587983 */ /* 0x002f220000300a00 */
[----:B------:R-:W-:-:S03]  /*440d0*/  IMAD.WIDE R96, R50, 0x4, R96 ;  /* 0x0000000432607825 */ /* 0x000fc600078e0260 */
[----:B------:R1:W-:Y:S04]  /*440e0*/  STL.64 [R1+0x4aa0], R70 ;  /* 0x004aa04601007387 */ /* 0x0003e80000100a00 */
[----:B-1----:R-:W2:Y:S01]  /*440f0*/  LDL.LU.64 R70, [R1+0x27f8] ;  /* 0x0027f80001467983 */ /* 0x002ea20000300a00 */
[----:B------:R-:W-:-:S03]  /*44100*/  IMAD.WIDE R82, R50, 0x4, R82 ;  /* 0x0000000432527825 */ /* 0x000fc600078e0252 */
[----:B------:R1:W-:Y:S04]  /*44110*/  STL.64 [R1+0x4a98], R96 ;  /* 0x004a986001007387 */ /* 0x0003e80000100a00 */
[----:B-1----:R-:W4:Y:S04]  /*44120*/  LDL.LU.64 R96, [R1+0x7a0] ;  /* 0x0007a00001607983 */ /* 0x002f280000300a00 */
[----:B------:R1:W-:Y:S02]  /*44130*/  STL.64 [R1+0x4a90], R82 ;  /* 0x004a905201007387 */ /* 0x0003e40000100a00 */
[----:B-1----:R-:W-:-:S02]  /*44140*/  IMAD.WIDE R82, R50, 0x4, R172 ;  /* 0x0000000432527825 */ /* 0x002fc400078e02ac */
[----:B------:R-:W4:Y:S04]  /*44150*/  LDL.LU.64 R172, [R1+0x2800] ;  /* 0x0028000001ac7983 */ /* 0x000f280000300a00 */
[----:B------:R3:W-:Y:S02]  /*44160*/  STL.64 [R1+0x4a88], R82 ;  /* 0x004a885201007387 */ /* 0x0007e40000100a00 */
[C---:B---3--:R-:W-:Y:S02]  /*44170*/  IMAD.WIDE R82, R50.reuse, 0x4, R16 ;  /* 0x0000000432527825 */ /* 0x048fe400078e0210 */
[----:B------:R-:W3:Y:S04]  /*44180*/  LDL.LU.64 R16, [R1+0x1058] ;  /* 0x0010580001107983 */ /* 0x000ee80000300a00 */
[----:B------:R1:W-:Y:S02]  /*44190*/  STL.64 [R1+0x2490], R82 ;  /* 0x0024905201007387 */ /* 0x0003e40000100a00 */
[----:B-1----:R-:W-:-:S04]  /*441a0*/  IMAD.WIDE R82, R50, 0x4, R114 ;  /* 0x0000000432527825 */ /* 0x002fc800078e0272 */
[C---:B------:R-:W-:Y:S01]  /*441b0*/  IMAD.WIDE R114, R50.reuse, 0x4, R132 ;  /* 0x0000000432727825 */ /* 0x040fe200078e0284 */
[----:B------:R1:W-:Y:S04]  /*441c0*/  STL.64 [R1+0x24a0], R82 ;  /* 0x0024a05201007387 */ /* 0x0003e80000100a00 */
[----:B------:R1:W-:Y:S04]  /*441d0*/  STL.64 [R1+0x24a8], R114 ;  /* 0x0024a87201007387 */ /* 0x0003e80000100a00 */
[----:B------:R1:W-:Y:S02]  /*441e0*/  LDGSTS.E [R2+0x1ce00], desc[UR58][R130.64], P1 ;  /* 0x1ce0000082027fae */ /* 0x0003e4000892187a */
[----:B-1----:R-:W-:-:S05]  /*441f0*/  IMAD.WIDE R82, R50, 0x4, R130 ;  /* 0x0000000432527825 */ /* 0x002fca00078e0282 */
[----:B------:R1:W-:Y:S01]  /*44200*/  STL.64 [R1+0x24b8], R82 ;  /* 0x0024b85201007387 */ /* 0x0003e20000100a00 */
[----:B------:R-:W-:-:S03]  /*44210*/  IMAD.WIDE R114, R50, 0x4, R142 ;  /* 0x0000000432727825 */ /* 0x000fc600078e028e */
[----:B------:R-:W-:Y:S04]  /*44220*/  LDGSTS.E [R2+0x1cf00], desc[UR58][R142.64], P6 ;  /* 0x1cf000008e027fae */ /* 0x000fe8000b12187a */
[----:B-1----:R-:W3:Y:S04]  /*44230*/  LDL.LU.64 R82, [R1+0x2808] ;  /* 0x0028080001527983 */ /* 0x002ee80000300a00 */
[----:B------:R1:W-:Y:S01]  /*44240*/  STL.64 [R1+0x24c8], R114 ;  /* 0x0024c87201007387 */ /* 0x0003e20000100a00 */
[----:B------:R-:W-:-:S03]  /*44250*/  IMAD.WIDE R130, R50, 0x4, R244 ;  /* 0x0000000432827825 */ /* 0x000fc600078e02f4 */
[----:B-1----:R-:W3:Y:S04]  /*44260*/  LDL.LU.64 R114, [R1+0x2580] ;  /* 0x0025800001727983 */ /* 0x002ee80000300a00 */
[----:B------:R1:W-:Y:S04]  /*44270*/  STL.64 [R1+0x24d8], R130 ;  /* 0x0024d88201007387 */ /* 0x0003e80000100a00 */
[----:B------:R-:W3:Y:S04]  /*44280*/  LDL.LU.64 R132, [R1+0x2810] ;  /* 0x0028100001847983 */ /* 0x000ee80000300a00 */
[----:B-1----:R-:W3:Y:S04]  /*44290*/  LDL.LU.64 R130, [R1+0xb50] ;  /* 0x000b500001827983 */ /* 0x002ee80000300a00 */
[----:B------:R-:W3:Y:S04]  /*442a0*/  LDL.LU.64 R142, [R1+0x2818] ;  /* 0x00281800018e7983 */ /* 0x000ee80000300a00 */
[----:B------:R-:W3:Y:S01]  /*442b0*/  LDL.LU.64 R244, [R1+0x798] ;  /* 0x0007980001f47983 */ /* 0x000ee20000300a00 */
        /* <DEDUP_REMOVED lines=8> */
[----:B------:R1:W-:Y:S04]  /*44340*/  STL.64 [R1+0x2500], R162 ;  /* 0x002500a201007387 */ /* 0x0003e80000100a00 */
[----:B------:R-:W-:Y:S01]  /*44350*/  STL.64 [R1+0x2508], R174 ;  /* 0x002508ae01007387 */ /* 0x000fe20000100a00 */
[----:B-1----:R-:W-:-:S04]  /*44360*/  IMAD.WIDE R6, R50, 0x4, R202 ;  /* 0x0000000432067825 */ /* 0x002fc800078e02ca */
[C---:B------:R-:W-:Y:S01]  /*44370*/  IMAD.WIDE R162, R50.reuse, 0x4, R46 ;  /* 0x0000000432a27825 */ /* 0x040fe200078e022e */
[----:B------:R1:W-:Y:S03]  /*44380*/  STL.64 [R1+0x2518], R6 ;  /* 0x0025180601007387 */ /* 0x0003e60000100a00 */
[C---:B------:R-:W-:Y:S01]  /*44390*/  IMAD.WIDE R46, R50.reuse, 0x4, R48 ;  /* 0x00000004322e7825 */ /* 0x040fe200078e0230 */
[----:B------:R-:W-:Y:S03]  /*443a0*/  STL.64 [R1+0x2520], R162 ;  /* 0x002520a201007387 */ /* 0x000fe60000100a00 */
[C---:B-1----:R-:W-:Y:S02]  /*443b0*/  IMAD.WIDE R6, R50.reuse, 0x4, R158 ;  /* 0x0000000432067825 */ /* 0x042fe400078e029e */
[----:B------:R-:W3:Y:S04]  /*443c0*/  LDL.LU.64 R158, [R1+0x2828] ;  /* 0x00282800019e7983 */ /* 0x000ee80000300a00 */
[----:B------:R2:W-:Y:S04]  /*443d0*/  STL.64 [R1+0x2528], R46 ;  /* 0x0025282e01007387 */ /* 0x0005e80000100a00 */
[----:B------:R4:W-:Y:S01]  /*443e0*/  STL.64 [R1+0x2530], R6 ;  /* 0x0025300601007387 */ /* 0x0009e20000100a00 */
[----:B--2---:R-:W-:-:S03]  /*443f0*/  IMAD.WIDE R46, R50, 0x4, R70 ;  /* 0x00000004322e7825 */ /* 0x004fc600078e0246 */
[----:B------:R1:W-:Y:S04]  /*44400*/  LDGSTS.E [R2+0x1de00], desc[UR58][R70.64], P1 ;  /* 0x1de0000046027fae */ /* 0x0003e8000892187a */
[----:B------:R2:W-:Y:S04]  /*44410*/  STL.64 [R1+0x2538], R46 ;  /* 0x0025382e01007387 */ /* 0x0005e80000100a00 */
[----:B------:R-:W3:Y:S01]  /*44420*/  LDL.LU.64 R174, [R1+0x788] ;  /* 0x0007880001ae7983 */ /* 0x000ee20000300a00 */
[----:B----4-:R-:W-:-:S03]  /*44430*/  IMAD.WIDE R6, R50, 0x4, R96 ;  /* 0x0000000432067825 */ /* 0x010fc600078e0260 */
[----:B------:R-:W-:Y:S04]  /*44440*/  LDGSTS.E [R2+0x1df00], desc[UR58][R96.64], P6 ;  /* 0x1df0000060027fae */ /* 0x000fe8000b12187a */
[----:B------:R3:W-:Y:S04]  /*44450*/  STL.64 [R1+0x2540], R6 ;  /* 0x0025400601007387 */ /* 0x0007e80000100a00 */
[----:B------:R-:W4:Y:S01]  /*44460*/  LDL.LU.64 R96, [R1+0x2830] ;  /* 0x0028300001607983 */ /* 0x000f220000300a00 */
[----:B--2---:R-:W-:-:S05]  /*44470*/  IMAD.WIDE R46, R50, 0x4, R172 ;  /* 0x00000004322e7825 */ /* 0x004fca00078e02ac */
[----:B------:R2:W-:Y:S04]  /*44480*/  STL.64 [R1+0x2548], R46 ;  /* 0x0025482e01007387 */ /* 0x0005e80000100a00 */
[----:B------:R-:W4:Y:S04]  /*44490*/  LDL.LU.64 R162, [R1+0x1050] ;  /* 0x0010500001a27983 */ /* 0x000f280000300a00 */
[----:B------:R-:W4:Y:S01]  /*444a0*/  LDL.LU.64 R216, [R1+0x2838] ;  /* 0x0028380001d87983 */ /* 0x000f220000300a00 */
[----:B---3--:R-:W-:-:S05]  /*444b0*/  IMAD.WIDE R6, R50, 0x4, R16 ;  /* 0x0000000432067825 */ /* 0x008fca00078e0210 */
[----:B------:R3:W-:Y:S04]  /*444c0*/  STL.64 [R1+0x1058], R6 ;  /* 0x0010580601007387 */ /* 0x0007e80000100a00 */
[----:B------:R-:W4:Y:S04]  /*444d0*/  LDL.LU.64 R202, [R1+0x25f0] ;  /* 0x0025f00001ca7983 */ /* 0x000f280000300a00 */
[----:B--2---:R-:W2:Y:S04]  /*444e0*/  LDL.LU.64 R46, [R1+0x2850] ;  /* 0x00285000012e7983 */ /* 0x004ea80000300a00 */
[----:B------:R-:W2:Y:S04]  /*444f0*/  LDL.LU.64 R48, [R1+0xb48] ;  /* 0x000b480001307983 */ /* 0x000ea80000300a00 */
[----:B------:R-:W2:Y:S04]  /*44500*/  LDL.LU.64 R172, [R1+0x2868] ;  /* 0x0028680001ac7983 */ /* 0x000ea80000300a00 */
[----:B------:R-:W2:Y:S01]  /*44510*/  LDL.LU.64 R16, [R1+0x780] ;  /* 0x0007800001107983 */ /* 0x000ea20000300a00 */
[----:B------:R-:W-:-:S05]  /*44520*/  IMAD.WIDE R82, R50, 0x4, R82 ;  /* 0x0000000432527825 */ /* 0x000fca00078e0252 */
[----:B------:R3:W-:Y:S01]  /*44530*/  STL.64 [R1+0x2550], R82 ;  /* 0x0025505201007387 */ /* 0x0007e20000100a00 */
[----:B-1----:R-:W-:-:S04]  /*44540*/  IMAD.WIDE R70, R50, 0x4, R114 ;  /* 0x0000000432467825 */ /* 0x002fc800078e0272 */
[C---:B---3--:R-:W-:Y:S01]  /*44550*/  IMAD.WIDE R6, R50.reuse, 0x4, R132 ;  /* 0x0000000432067825 */ /* 0x048fe200078e0284 */
[----:B------:R1:W-:Y:S03]  /*44560*/  STL.64 [R1+0x2558], R70 ;  /* 0x0025584601007387 */ /* 0x0003e60000100a00 */
[C---:B------:R-:W-:Y:S01]  /*44570*/  IMAD.WIDE R82, R50.reuse, 0x4, R130 ;  /* 0x0000000432527825 */ /* 0x040fe200078e0282 */
[----:B------:R3:W-:Y:S03]  /*44580*/  STL.64 [R1+0x2560], R6 ;  /* 0x0025600601007387 */ /* 0x0007e60000100a00 */
[C---:B-1----:R-:W-:Y:S01]  /*44590*/  IMAD.WIDE R70, R50.reuse, 0x4, R142 ;  /* 0x0000000432467825 */ /* 0x042fe200078e028e */
[----:B------:R1:W-:Y:S03]  /*445a0*/  STL.64 [R1+0x2568], R82 ;  /* 0x0025685201007387 */ /* 0x0003e60000100a00 */
[----:B---3--:R-:W-:-:S02]  /*445b0*/  IMAD.WIDE R6, R50, 0x4, R244 ;  /* 0x0000000432067825 */ /* 0x008fc400078e02f4 */
[----:B------:R-:W3:Y:S02]  /*445c0*/  LDL.LU.64 R244, [R1+0x28a0] ;  /* 0x0028a00001f47983 */ /* 0x000ee40000300a00 */
[C---:B-1----:R-:W-:Y:S02]  /*445d0*/  IMAD.WIDE R82, R50.reuse, 0x4, R220 ;  /* 0x0000000432527825 */ /* 0x042fe400078e02dc */
[----:B------:R1:W-:Y:S04]  /*445e0*/  STL.64 [R1+0x2570], R70 ;  /* 0x0025704601007387 */ /* 0x0003e80000100a00 */
[----:B------:R1:W-:Y:S04]  /*445f0*/  STL.64 [R1+0x2578], R6 ;  /* 0x0025780601007387 */ /* 0x0003e80000100a00 */
[----:B-1----:R-:W3:Y:S01]  /*44600*/  LDL.LU.64 R70, [R1+0x770] ;  /* 0x0007700001467983 */ /* 0x002ee20000300a00 */
[----:B------:R-:W-:-:S03]  /*44610*/  IMAD.WIDE R6, R50, 0x4, R144 ;  /* 0x0000000432067825 */ /* 0x000fc600078e0290 */
[----:B------:R1:W-:Y:S04]  /*44620*/  STL.64 [R1+0x2580], R82 ;  /* 0x0025805201007387 */ /* 0x0003e80000100a00 */
[----:B-1----:R-:W3:Y:S04]  /*44630*/  LDL.LU.64 R82, [R1+0x2df0] ;  /* 0x002df00001527983 */ /* 0x002ee80000300a00 */
[----:B------:R1:W-:Y:S04]  /*44640*/  STL.64 [R1+0x2588], R6 ;  /* 0x0025880601007387 */ /* 0x0003e80000100a00 */
[----:B------:R-:W3:Y:S04]  /*44650*/  LDL.LU.64 R114, [R1+0x1048] ;  /* 0x0010480001727983 */ /* 0x000ee80000300a00 */
[----:B------:R-:W3:Y:S04]  /*44660*/  LDL.LU.64 R132, [R1+0x2de8] ;  /* 0x002de80001847983 */ /* 0x000ee80000300a00 */
[----:B------:R-:W3:Y:S04]  /*44670*/  LDL.LU.64 R130, [R1+0x2660] ;  /* 0x0026600001827983 */ /* 0x000ee80000300a00 */
[----:B------:R-:W3:Y:S04]  /*44680*/  LDL.LU.64 R142, [R1+0x2de0] ;  /* 0x002de000018e7983 */ /* 0x000ee80000300a00 */
[----:B------:R-:W3:Y:S04]  /*44690*/  LDL.LU.64 R144, [R1+0xb40] ;  /* 0x000b400001907983 */ /* 0x000ee80000300a00 */
[----:B------:R-:W3:Y:S01]  /*446a0*/  LDL.LU.64 R220, [R1+0x2dd8] ;  /* 0x002dd80001dc7983 */ /* 0x000ee20000300a00 */
[----:B-1----:R-:W-:-:S03]  /*446b0*/  IMAD.WIDE R6, R50, 0x4, R158 ;  /* 0x0000000432067825 */ /* 0x002fc600078e029e */
[----:B------:R-:W-:Y:S04]  /*446c0*/  LDGSTS.E [R2+0x1ee00], desc[UR58][R158.64], P1 ;  /* 0x1ee000009e027fae */ /* 0x000fe8000892187a */
[----:B------:R-:W3:Y:S04]  /*446d0*/  LDL.LU.64 R158, [R1+0x768] ;  /* 0x00076800019e7983 */ /* 0x000ee80000300a00 */
[----:B------:R1:W-:Y:S02]  /*446e0*/  STL.64 [R1+0x2590], R6 ;  /* 0x0025900601007387 */ /* 0x0003e40000100a00 */
[----:B-1----:R-:W-:-:S02]  /*446f0*/  IMAD.WIDE R6, R50, 0x4, R174 ;  /* 0x0000000432067825 */ /* 0x002fc400078e02ae */
[----:B------:R4:W-:Y:S02]  /*44700*/  LDGSTS.E [R2+0x1ef00], desc[UR58][R174.64], P6 ;  /* 0x1ef00000ae027fae */ /* 0x0009e4000b12187a */
[C---:B----4-:R-:W-:Y:S02]  /*44710*/  IMAD.WIDE R174, R50.reuse, 0x4, R96 ;  /* 0x0000000432ae7825 */ /* 0x050fe400078e0260 */
[----:B------:R-:W4:Y:S04]  /*44720*/  LDL.LU.64 R96, [R1+0x2df8] ;  /* 0x002df80001607983 */ /* 0x000f280000300a00 */
[----:B------:R1:W-:Y:S04]  /*44730*/  STL.64 [R1+0x2598], R6 ;  /* 0x0025980601007387 */ /* 0x0003e80000100a00 */
[----:B------:R1:W-:Y:S02]  /*44740*/  STL.64 [R1+0x25a0], R174 ;  /* 0x0025a0ae01007387 */ /* 0x0003e40000100a00 */
[----:B-1----:R-:W-:-:S04]  /*44750*/  IMAD.WIDE R6, R50, 0x4, R162 ;  /* 0x0000000432067825 */ /* 0x002fc800078e02a2 */
[C---:B------:R-:W-:Y:S01]  /*44760*/  IMAD.WIDE R174, R50.reuse, 0x4, R216 ;  /* 0x0000000432ae7825 */ /* 0x040fe200078e02d8 */
[----:B------:R2:W-:Y:S04]  /*44770*/  STL.64 [R1+0x1050], R6 ;  /* 0x0010500601007387 */ /* 0x0005e80000100a00 */
[----:B------:R-:W-:Y:S01]  /*44780*/  STL.64 [R1+0x25a8], R174 ;  /* 0x0025a8ae01007387 */ /* 0x000fe20000100a00 */
[----:B------:R-:W-:-:S04]  /*44790*/  IMAD.WIDE R162, R50, 0x4, R202 ;  /* 0x0000000432a27825 */ /* 0x000fc800078e02ca */
[C---:B--2---:R-:W-:Y:S01]  /*447a0*/  IMAD.WIDE R6, R50.reuse, 0x4, R46 ;  /* 0x0000000432067825 */ /* 0x044fe200078e022e */
[----:B------:R-:W-:Y:S03]  /*447b0*/  STL.64 [R1+0x25b0], R162 ;  /* 0x0025b0a201007387 */ /* 0x000fe60000100a00 */
[C---:B------:R-:W-:Y:S01]  /*447c0*/  IMAD.WIDE R48, R50.reuse, 0x4, R48 ;  /* 0x0000000432307825 */ /* 0x040fe200078e0230 */
[----:B------:R1:W-:Y:S03]  /*447d0*/  STL.64 [R1+0x25b8], R6 ;  /* 0x0025b80601007387 */ /* 0x0003e60000100a00 */
[C---:B------:R-:W-:Y:S01]  /*447e0*/  IMAD.WIDE R46, R50.reuse, 0x4, R172 ;  /* 0x00000004322e7825 */ /* 0x040fe200078e02ac */
[----:B------:R-:W-:Y:S04]  /*447f0*/  STL.64 [R1+0x25c0], R48 ;  /* 0x0025c03001007387 */ /* 0x000fe80000100a00 */
[----:B------:R-:W2:Y:S01]  /*44800*/  LDL.LU.64 R172, [R1+0x1040] ;  /* 0x0010400001ac7983 */ /* 0x000ea20000300a00 */
[----:B-1----:R-:W-:-:S03]  /*44810*/  IMAD.WIDE R6, R50, 0x4, R16 ;  /* 0x0000000432067825 */ /* 0x002fc600078e0210 */
[----:B------:R-:W-:Y:S01]  /*44820*/  STL.64 [R1+0x25c8], R46 ;  /* 0x0025c82e01007387 */ /* 0x000fe20000100a00 */
[----:B------:R-:W-:-:S03]  /*44830*/  IMAD.WIDE R16, R50, 0x4, R136 ;  /* 0x0000000432107825 */ /* 0x000fc600078e0288 */
[----:B------:R1:W-:Y:S04]  /*44840*/  STL.64 [R1+0x25d0], R6 ;  /* 0x0025d00601007387 */ /* 0x0003e80000100a00 */
[----:B------:R-:W2:Y:S04]  /*44850*/  LDL.LU.64 R136, [R1+0x2e00] ;  /* 0x002e000001887983 */ /* 0x000ea80000300a00 */
[----:B------:R1:W-:Y:S02]  /*44860*/  STL.64 [R1+0x25d8], R16 ;  /* 0x0025d81001007387 */ /* 0x0003e40000100a00 */
[----:B-1----:R-:W-:-:S02]  /*44870*/  IMAD.WIDE R6, R50, 0x4, R52 ;  /* 0x0000000432067825 */ /* 0x002fc400078e0234 */
[----:B------:R-:W2:Y:S04]  /*44880*/  LDL.LU.64 R16, [R1+0x1038] ;  /* 0x0010380001107983 */ /* 0x000ea80000300a00 */
[----:B------:R-:W2:Y:S04]  /*44890*/  LDL.LU.64 R52, [R1+0x2e08] ;  /* 0x002e080001347983 */ /* 0x000ea80000300a00 */
[----:B------:R3:W-:Y:S02]  /*448a0*/  STL.64 [R1+0x25e0], R6 ;  /* 0x0025e00601007387 */ /* 0x0007e40000100a00 */
[----:B---3--:R-:W-:-:S02]  /*448b0*/  IMAD.WIDE R6, R50, 0x4, R244 ;  /* 0x0000000432067825 */ /* 0x008fc400078e02f4 */
[----:B------:R-:W-:Y:S04]  /*448c0*/  LDGSTS.E [R2+0x1fe00], desc[UR58][R244.64], P1 ;  /* 0x1fe00000f4027fae */ /* 0x000fe8000892187a */
[----:B------:R-:W3:Y:S04]  /*448d0*/  LDL.LU.64 R244, [R1+0x1030] ;  /* 0x0010300001f47983 */ /* 0x000ee80000300a00 */
[----:B------:R1:W-:Y:S04]  /*448e0*/  STL.64 [R1+0x25e8], R6 ;  /* 0x0025e80601007387 */ /* 0x0003e80000100a00 */
[----:B------:R2:W-:Y:S01]  /*448f0*/  LDGSTS.E [R2+0x1ff00], desc[UR58][R70.64], P6 ;  /* 0x1ff0000046027fae */ /* 0x0005e2000b12187a */
[----:B-1----:R-:W-:-:S04]  /*44900*/  IMAD.WIDE R6, R50, 0x4, R70 ;  /* 0x0000000432067825 */ /* 0x002fc800078e0246 */
[C---:B------:R-:W-:Y:S01]  /*44910*/  IMAD.WIDE R48, R50.reuse, 0x4, R82 ;  /* 0x0000000432307825 */ /* 0x040fe200078e0252 */
[----:B------:R1:W-:Y:S04]  /*44920*/  STL.64 [R1+0x25f0], R6 ;  /* 0x0025f00601007387 */ /* 0x0003e80000100a00 */
[----:B------:R1:W-:Y:S01]  /*44930*/  STL.64 [R1+0x4a80], R48 ;  /* 0x004a803001007387 */ /* 0x0003e20000100a00 */
[----:B------:R-:W-:-:S04]  /*44940*/  IMAD.WIDE R46, R50, 0x4, R114 ;  /* 0x00000004322e7825 */ /* 0x000fc800078e0272 */
[C---:B-1----:R-:W-:Y:S01]  /*44950*/  IMAD.WIDE R6, R50.reuse, 0x4, R132 ;  /* 0x0000000432067825 */ /* 0x042fe200078e0284 */
[----:B------:R-:W-:Y:S03]  /*44960*/  STL.64 [R1+0x4a78], R46 ;  /* 0x004a782e01007387 */ /* 0x000fe60000100a00 */
[C---:B------:R-:W-:Y:S01]  /*44970*/  IMAD.WIDE R48, R50.reuse, 0x4, R130 ;  /* 0x0000000432307825 */ /* 0x040fe200078e0282 */
[----:B------:R1:W-:Y:S04]  /*44980*/  STL.64 [R1+0x4a70], R6 ;  /* 0x004a700601007387 */ /* 0x0003e80000100a00 */
[----:B------:R1:W-:Y:S02]  /*44990*/  STL.64 [R1+0x4a68], R48 ;  /* 0x004a683001007387 */ /* 0x0003e40000100a00 */
[----:B-1----:R-:W-:-:S02]  /*449a0*/  IMAD.WIDE R6, R50, 0x4, R144 ;  /* 0x0000000432067825 */ /* 0x002fc400078e0290 */
[----:B------:R-:W3:Y:S02]  /*449b0*/  LDL.LU.64 R144, [R1+0x2e10] ;  /* 0x002e100001907983 */ /* 0x000ee40000300a00 */
[----:B------:R-:W-:-:S04]  /*449c0*/  IMAD.WIDE R46, R50, 0x4, R142 ;  /* 0x00000004322e7825 */ /* 0x000fc800078e028e */
[C---:B------:R-:W-:Y:S01]  /*449d0*/  IMAD.WIDE R48, R50.reuse, 0x4, R220 ;  /* 0x0000000432307825 */ /* 0x040fe200078e02dc */
[----:B------:R1:W-:Y:S04]  /*449e0*/  STL.64 [R1+0x4a60], R46 ;  /* 0x004a602e01007387 */ /* 0x0003e80000100a00 */
[----:B------:R1:W-:Y:S04]  /*449f0*/  STL.64 [R1+0x4a58], R6 ;  /* 0x004a580601007387 */ /* 0x0003e80000100a00 */
[----:B------:R-:W-:Y:S01]  /*44a00*/  STL.64 [R1+0x4a50], R48 ;  /* 0x004a503001007387 */ /* 0x000fe20000100a00 */
[----:B-1----:R-:W-:-:S03]  /*44a10*/  IMAD.WIDE R46, R50, 0x4, R158 ;  /* 0x00000004322e7825 */ /* 0x002fc600078e029e */
[----:B------:R-:W3:Y:S01]  /*44a20*/  LDL.LU.64 R248, [R1+0x1028] ;  /* 0x0010280001f87983 */ /* 0x000ee20000300a00 */
[----:B------:R-:W-:-:S03]  /*44a30*/  IMAD.WIDE R6, R50, 0x4, R246 ;  /* 0x0000000432067825 */ /* 0x000fc600078e02f6 */
[----:B------:R-:W-:Y:S04]  /*44a40*/  STL.64 [R1+0x4a48], R46 ;  /* 0x004a482e01007387 */ /* 0x000fe80000100a00 */
[----:B------:R-:W3:Y:S04]  /*44a50*/  LDL.LU.64 R246, [R1+0x2e18] ;  /* 0x002e180001f67983 */ /* 0x000ee80000300a00 */
[----:B------:R1:W-:Y:S04]  /*44a60*/  STL.64 [R1+0x4a40], R6 ;  /* 0x004a400601007387 */ /* 0x0003e80000100a00 */
[----:B-1----:R-:W3:Y:S04]  /*44a70*/  LDL.LU.64 R6, [R1+0x1020] ;  /* 0x0010200001067983 */ /* 0x002ee80000300a00 */
[----:B------:R-:W3:Y:S01]  /*44a80*/  LDL.LU.64 R174, [R1+0x2e20] ;  /* 0x002e200001ae7983 */ /* 0x000ee20000300a00 */
[----:B----4-:R-:W-:-:S05]  /*44a90*/  IMAD.WIDE R46, R50, 0x4, R96 ;  /* 0x00000004322e7825 */ /* 0x010fca00078e0260 */
        /* <DEDUP_REMOVED lines=8> */
[----:B------:R1:W-:Y:S01]  /*44b20*/  STL.64 [R1+0x4a30], R48 ;  /* 0x004a303001007387 */ /* 0x0003e20000100a00 */
[----:B------:R-:W-:-:S03]  /*44b30*/  IMAD.WIDE R70, R50, 0x4, R136 ;  /* 0x0000000432467825 */ /* 0x000fc600078e0288 */
[----:B------:R-:W2:Y:S04]  /*44b40*/  LDL.LU.64 R136, [R1+0x1000] ;  /* 0x0010000001887983 */ /* 0x000ea80000300a00 */
[----:B------:R1:W-:Y:S02]  /*44b50*/  STL.64 [R1+0x4a28], R70 ;  /* 0x004a284601007387 */ /* 0x0003e40000100a00 */
[C---:B-1----:R-:W-:Y:S02]  /*44b60*/  IMAD.WIDE R48, R50.reuse, 0x4, R16 ;  /* 0x0000000432307825 */ /* 0x042fe400078e0210 */
[----:B------:R-:W2:Y:S02]  /*44b70*/  LDL.LU.64 R16, [R1+0x2e40] ;  /* 0x002e400001107983 */ /* 0x000ea40000300a00 */
[----:B------:R-:W-:-:S02]  /*44b80*/  IMAD.WIDE R70, R50, 0x4, R52 ;  /* 0x0000000432467825 */ /* 0x000fc400078e0234 */
[----:B------:R1:W-:Y:S04]  /*44b90*/  STL.64 [R1+0x4a20], R48 ;  /* 0x004a203001007387 */ /* 0x0003e80000100a00 */
[----:B-1----:R-:W2:Y:S04]  /*44ba0*/  LDL.LU.64 R48, [R1+0xff8] ;  /* 0x000ff80001307983 */ /* 0x002ea80000300a00 */
[----:B------:R-:W2:Y:S04]  /*44bb0*/  LDL.LU.64 R52, [R1+0x2c50] ;  /* 0x002c500001347983 */ /* 0x000ea80000300a00 */
[----:B------:R1:W-:Y:S04]  /*44bc0*/  STL.64 [R1+0x4a18], R70 ;  /* 0x004a184601007387 */ /* 0x0003e80000100a00 */
[----:B-1----:R-:W2:Y:S04]  /*44bd0*/  LDL.LU.64 R70, [R1+0xff0] ;  /* 0x000ff00001467983 */ /* 0x002ea80000300a00 */
[----:B------:R-:W2:Y:S01]  /*44be0*/  LDL.LU.64 R82, [R1+0x2e48] ;  /* 0x002e480001527983 */ /* 0x000ea20000300a00 */
[----:B---3--:R-:W-:-:S05]  /*44bf0*/  IMAD.WIDE R114, R50, 0x4, R244 ;  /* 0x0000000432727825 */ /* 0x008fca00078e02f4 */
[----:B------:R1:W-:Y:S04]  /*44c00*/  STL.64 [R1+0x4a10], R114 ;  /* 0x004a107201007387 */ /* 0x0003e80000100a00 */
[----:B-1----:R-:W3:Y:S04]  /*44c10*/  LDL.LU.64 R114, [R1+0xfe8] ;  /* 0x000fe80001727983 */ /* 0x002ee80000300a00 */
[----:B------:R-:W3:Y:S04]  /*44c20*/  LDL.LU.64 R132, [R1+0x2e50] ;  /* 0x002e500001847983 */ /* 0x000ee80000300a00 */
[----:B------:R-:W3:Y:S04]  /*44c30*/  LDL.LU.64 R130, [R1+0x2840] ;  /* 0x0028400001827983 */ /* 0x000ee80000300a00 */
[----:B------:R-:W3:Y:S04]  /*44c40*/  LDL.LU.64 R142, [R1+0x2c10] ;  /* 0x002c1000018e7983 */ /* 0x000ee80000300a00 */
[----:B------:R-:W3:Y:S04]  /*44c50*/  LDL.LU.64 R244, [R1+0xfe0] ;  /* 0x000fe00001f47983 */ /* 0x000ee80000300a00 */
[----:B------:R-:W3:Y:S04]  /*44c60*/  LDL.LU.64 R220, [R1+0x2e58] ;  /* 0x002e580001dc7983 */ /* 0x000ee80000300a00 */
[----:B------:R-:W3:Y:S01]  /*44c70*/  LDL.LU.64 R158, [R1+0x2848] ;  /* 0x00284800019e7983 */ /* 0x000ee20000300a00 */
[----:B------:R-:W-:-:S05]  /*44c80*/  IMAD.WIDE R144, R50, 0x4, R144 ;  /* 0x0000000432907825 */ /* 0x000fca00078e0290 */
[----:B------:R1:W-:Y:S04]  /*44c90*/  STL.64 [R1+0x4a08], R144 ;  /* 0x004a089001007387 */ /* 0x0003e80000100a00 */
[----:B-1----:R-:W3:Y:S01]  /*44ca0*/  LDL.LU.64 R144, [R1+0x2c00] ;  /* 0x002c000001907983 */ /* 0x002ee20000300a00 */
[----:B------:R-:W-:-:S05]  /*44cb0*/  IMAD.WIDE R248, R50, 0x4, R248 ;  /* 0x0000000432f87825 */ /* 0x000fca00078e02f8 */
[----:B------:R1:W-:Y:S02]  /*44cc0*/  STL.64 [R1+0x4a00], R248 ;  /* 0x004a00f801007387 */ /* 0x0003e40000100a00 */
[C---:B-1----:R-:W-:Y:S02]  /*44cd0*/  IMAD.WIDE R248, R50.reuse, 0x4, R246 ;  /* 0x0000000432f87825 */ /* 0x042fe400078e02f6 */
[----:B------:R-:W3:Y:S02]  /*44ce0*/  LDL.LU.64 R246, [R1+0xfd8] ;  /* 0x000fd80001f67983 */ /* 0x000ee40000300a00 */
[C---:B------:R-:W-:Y:S02]  /*44cf0*/  IMAD.WIDE R6, R50.reuse, 0x4, R6 ;  /* 0x0000000432067825 */ /* 0x040fe400078e0206 */
[----:B------:R1:W-:Y:S04]  /*44d00*/  STL.64 [R1+0x49f8], R248 ;  /* 0x0049f8f801007387 */ /* 0x0003e80000100a00 */
[----:B------:R4:W-:Y:S01]  /*44d10*/  STL.64 [R1+0x49f0], R6 ;  /* 0x0049f00601007387 */ /* 0x0009e20000100a00 */
[----:B-1----:R-:W-:-:S05]  /*44d20*/  IMAD.WIDE R248, R50, 0x4, R174 ;  /* 0x0000000432f87825 */ /* 0x002fca00078e02ae */
[----:B------:R-:W-:Y:S01]  /*44d30*/  STL.64 [R1+0x49e8], R248 ;  /* 0x0049e8f801007387 */ /* 0x000fe20000100a00 */
[----:B----4-:R-:W-:-:S04]  /*44d40*/  IMAD.WIDE R174, R50, 0x4, R162 ;  /* 0x0000000432ae7825 */ /* 0x010fc800078e02a2 */
[C---:B------:R-:W-:Y:S01]  /*44d50*/  IMAD.WIDE R6, R50.reuse, 0x4, R216 ;  /* 0x0000000432067825 */ /* 0x040fe200078e02d8 */
[----:B------:R-:W-:Y:S03]  /*44d60*/  STL.64 [R1+0x49e0], R174 ;  /* 0x0049e0ae01007387 */ /* 0x000fe60000100a00 */
[C---:B------:R-:W-:Y:S01]  /*44d70*/  IMAD.WIDE R162, R50.reuse, 0x4, R202 ;  /* 0x0000000432a27825 */ /* 0x040fe200078e02ca */
[----:B------:R1:W-:Y:S03]  /*44d80*/  STL.64 [R1+0x49d8], R6 ;  /* 0x0049d80601007387 */ /* 0x0003e60000100a00 */
[C---:B------:R-:W-:Y:S01]  /*44d90*/  IMAD.WIDE R46, R50.reuse, 0x4, R46 ;  /* 0x00000004322e7825 */ /* 0x040fe200078e022e */
[----:B------:R-:W-:Y:S03]  /*44da0*/  STL.64 [R1+0x49d0], R162 ;  /* 0x0049d0a201007387 */ /* 0x000fe60000100a00 */
[----:B-1----:R-:W-:-:S02]  /*44db0*/  IMAD.WIDE R6, R50, 0x4, R96 ;  /* 0x0000000432067825 */ /* 0x002fc400078e0260 */
[----:B------:R-:W4:Y:S04]  /*44dc0*/  LDL.LU.64 R96, [R1+0x2e60] ;  /* 0x002e600001607983 */ /* 0x000f280000300a00 */
[----:B------:R2:W-:Y:S04]  /*44dd0*/  STL.64 [R1+0x49c8], R46 ;  /* 0x0049c82e01007387 */ /* 0x0005e80000100a00 */
[----:B------:R1:W-:Y:S01]  /*44de0*/  STL.64 [R1+0x49c0], R6 ;  /* 0x0049c00601007387 */ /* 0x0003e20000100a00 */
[----:B--2---:R-:W-:-:S03]  /*44df0*/  IMAD.WIDE R46, R50, 0x4, R172 ;  /* 0x00000004322e7825 */ /* 0x004fc600078e02ac */
        /* <DEDUP_REMOVED lines=8> */
[----:B-1----:R-:W-:-:S04]  /*44e80*/  IMAD.WIDE R6, R50, 0x4, R48 ;  /* 0x0000000432067825 */ /* 0x002fc800078e0230 */
[C---:B------:R-:W-:Y:S02]  /*44e90*/  IMAD.WIDE R46, R50.reuse, 0x4, R52 ;  /* 0x00000004322e7825 */ /* 0x040fe400078e0234 */
[----:B------:R-:W2:Y:S04]  /*44ea0*/  LDL.LU.64 R52, [R1+0x2be8] ;  /* 0x002be80001347983 */ /* 0x000ea80000300a00 */
[----:B------:R1:W-:Y:S04]  /*44eb0*/  STL.64 [R1+0x49a0], R6 ;  /* 0x0049a00601007387 */ /* 0x0003e80000100a00 */
[----:B------:R3:W-:Y:S01]  /*44ec0*/  STL.64 [R1+0x28a0], R46 ;  /* 0x0028a02e01007387 */ /* 0x0007e20000100a00 */
[----:B-1----:R-:W-:-:S04]  /*44ed0*/  IMAD.WIDE R6, R50, 0x4, R70 ;  /* 0x0000000432067825 */ /* 0x002fc800078e0246 */
[C---:B------:R-:W-:Y:S01]  /*44ee0*/  IMAD.WIDE R48, R50.reuse, 0x4, R82 ;  /* 0x0000000432307825 */ /* 0x040fe200078e0252 */
[----:B------:R1:W-:Y:S04]  /*44ef0*/  STL.64 [R1+0x4998], R6 ;  /* 0x0049980601007387 */ /* 0x0003e80000100a00 */
[----:B------:R1:W-:Y:S01]  /*44f00*/  STL.64 [R1+0x4990], R48 ;  /* 0x0049903001007387 */ /* 0x0003e20000100a00 */
[----:B---3--:R-:W-:-:S04]  /*44f10*/  IMAD.WIDE R46, R50, 0x4, R114 ;  /* 0x00000004322e7825 */ /* 0x008fc800078e0272 */
[C---:B-1----:R-:W-:Y:S01]  /*44f20*/  IMAD.WIDE R6, R50.reuse, 0x4, R132 ;  /* 0x0000000432067825 */ /* 0x042fe200078e0284 */
[----:B------:R1:W-:Y:S03]  /*44f30*/  STL.64 [R1+0x4988], R46 ;  /* 0x0049882e01007387 */ /* 0x0003e60000100a00 */
[C---:B------:R-:W-:Y:S01]  /*44f40*/  IMAD.WIDE R48, R50.reuse, 0x4, R130 ;  /* 0x0000000432307825 */ /* 0x040fe200078e0282 */
[----:B------:R3:W-:Y:S04]  /*44f50*/  STL.64 [R1+0x2880], R6 ;  /* 0x0028800601007387 */ /* 0x0007e80000100a00 */
[----:B------:R3:W-:Y:S01]  /*44f60*/  STL.64 [R1+0x4980], R48 ;  /* 0x0049803001007387 */ /* 0x0007e20000100a00 */
[----:B-1----:R-:W-:-:S04]  /*44f70*/  IMAD.WIDE R46, R50, 0x4, R142 ;  /* 0x00000004322e7825 */ /* 0x002fc800078e028e */
[C---:B---3--:R-:W-:Y:S02]  /*44f80*/  IMAD.WIDE R6, R50.reuse, 0x4, R244 ;  /* 0x0000000432067825 */ /* 0x048fe400078e02f4 */
[----:B------:R-:W3:Y:S02]  /*44f90*/  LDL.LU.64 R244, [R1+0x25f8] ;  /* 0x0025f80001f47983 */ /* 0x000ee40000300a00 */
[C---:B------:R-:W-:Y:S02]  /*44fa0*/  IMAD.WIDE R48, R50.reuse, 0x4, R220 ;  /* 0x0000000432307825 */ /* 0x040fe400078e02dc */
[----:B------:R1:W-:Y:S04]  /*44fb0*/  STL.64 [R1+0x4978], R46 ;  /* 0x0049782e01007387 */ /* 0x0003e80000100a00 */
[----:B------:R1:W-:Y:S04]  /*44fc0*/  STL.64 [R1+0x2868], R6 ;  /* 0x0028680601007387 */ /* 0x0003e80000100a00 */
[----:B------:R-:W-:Y:S01]  /*44fd0*/  STL.64 [R1+0x4970], R48 ;  /* 0x0049703001007387 */ /* 0x000fe20000100a00 */
[----:B-1----:R-:W-:-:S03]  /*44fe0*/  IMAD.WIDE R46, R50, 0x4, R158 ;  /* 0x00000004322e7825 */ /* 0x002fc600078e029e */
[----:B------:R-:W3:Y:S04]  /*44ff0*/  LDL.LU.64 R248, [R1+0x2be0] ;  /* 0x002be00001f87983 */ /* 0x000ee80000300a00 */
[----:B------:R-:W-:Y:S01]  /*45000*/  STL.64 [R1+0x4968], R46 ;  /* 0x0049682e01007387 */ /* 0x000fe20000100a00 */
[----:B------:R-:W-:-:S03]  /*45010*/  IMAD.WIDE R6, R50, 0x4, R144 ;  /* 0x0000000432067825 */ /* 0x000fc600078e0290 */
[----:B------:R-:W3:Y:S04]  /*45020*/  LDL.LU.64 R144, [R1+0xfc8] ;  /* 0x000fc80001907983 */ /* 0x000ee80000300a00 */
[----:B------:R1:W-:Y:S04]  /*45030*/  STL.64 [R1+0x2850], R6 ;  /* 0x0028500601007387 */ /* 0x0003e80000100a00 */
[----:B-1----:R-:W3:Y:S01]  /*45040*/  LDL.LU.64 R6, [R1+0x2e68] ;  /* 0x002e680001067983 */ /* 0x002ee20000300a00 */
[----:B------:R-:W-:-:S03]  /*45050*/  IMAD.WIDE R46, R50, 0x4, R246 ;  /* 0x00000004322e7825 */ /* 0x000fc600078e02f6 */
[----:B------:R-:W3:Y:S04]  /*45060*/  LDL.LU.64 R174, [R1+0x2860] ;  /* 0x0028600001ae7983 */ /* 0x000ee80000300a00 */
[----:B------:R1:W-:Y:S04]  /*45070*/  STL.64 [R1+0x2848], R46 ;  /* 0x0028482e01007387 */ /* 0x0003e80000100a00 */
[----:B------:R-:W3:Y:S04]  /*45080*/  LDL.LU.64 R162, [R1+0x2bd0] ;  /* 0x002bd00001a27983 */ /* 0x000ee80000300a00 */
[----:B------:R-:W3:Y:S04]  /*45090*/  LDL.LU.64 R216, [R1+0xfc0] ;  /* 0x000fc00001d87983 */ /* 0x000ee80000300a00 */
[----:B------:R-:W3:Y:S04]  /*450a0*/  LDL.LU.64 R202, [R1+0x2e70] ;  /* 0x002e700001ca7983 */ /* 0x000ee80000300a00 */
[----:B-1----:R-:W3:Y:S04]  /*450b0*/  LDL.LU.64 R46, [R1+0x2870] ;  /* 0x00287000012e7983 */ /* 0x002ee80000300a00 */
[----:B------:R-:W3:Y:S04]  /*450c0*/  LDL.LU.64 R130, [R1+0x2bc0] ;  /* 0x002bc00001827983 */ /* 0x000ee80000300a00 */
[----:B------:R-:W3:Y:S01]  /*450d0*/  LDL.LU.64 R142, [R1+0xfb8] ;  /* 0x000fb800018e7983 */ /* 0x000ee20000300a00 */
[----:B----4-:R-:W-:-:S05]  /*450e0*/  IMAD.WIDE R48, R50, 0x4, R96 ;  /* 0x0000000432307825 */ /* 0x010fca00078e0260 */
[----:B------:R1:W-:Y:S04]  /*450f0*/  STL.64 [R1+0x2840], R48 ;  /* 0x0028403001007387 */ /* 0x0003e80000100a00 */
[----:B------:R-:W4:Y:S01]  /*45100*/  LDL.LU.64 R220, [R1+0x2e78] ;  /* 0x002e780001dc7983 */ /* 0x000f220000300a00 */
[----:B--2---:R-:W-:-:S05]  /*45110*/  IMAD.WIDE R70, R50, 0x4, R172 ;  /* 0x0000000432467825 */ /* 0x004fca00078e02ac */
[----:B------:R-:W-:Y:S01]  /*45120*/  STL.64 [R1+0x2838], R70 ;  /* 0x0028384601007387 */ /* 0x000fe20000100a00 */
[----:B-1----:R-:W-:-:S03]  /*45130*/  IMAD.WIDE R48, R50, 0x4, R136 ;  /* 0x0000000432307825 */ /* 0x002fc600078e0288 */
[----:B------:R-:W2:Y:S04]  /*45140*/  LDL.LU.64 R136, [R1+0x2878] ;  /* 0x0028780001887983 */ /* 0x000ea80000300a00 */
[----:B------:R1:W-:Y:S01]  /*45150*/  STL.64 [R1+0x2830], R48 ;  /* 0x0028303001007387 */ /* 0x0003e20000100a00 */
[----:B------:R-:W-:-:S03]  /*45160*/  IMAD.WIDE R16, R50, 0x4, R16 ;  /* 0x0000000432107825 */ /* 0x000fc600078e0210 */
[----:B-1----:R-:W2:Y:S04]  /*45170*/  LDL.LU.64 R48, [R1+0x2bb0] ;  /* 0x002bb00001307983 */ /* 0x002ea80000300a00 */
[----:B------:R-:W2:Y:S04]  /*45180*/  LDL.LU.64 R158, [R1+0xfb0] ;  /* 0x000fb000019e7983 */ /* 0x000ea80000300a00 */
[----:B------:R1:W-:Y:S04]  /*45190*/  STL.64 [R1+0x2828], R16 ;  /* 0x0028281001007387 */ /* 0x0003e80000100a00 */
[----:B------:R-:W2:Y:S04]  /*451a0*/  LDL.LU.64 R70, [R1+0x2e80] ;  /* 0x002e800001467983 */ /* 0x000ea80000300a00 */
[----:B------:R-:W2:Y:S01]  /*451b0*/  LDL.LU.64 R172, [R1+0x2888] ;  /* 0x0028880001ac7983 */ /* 0x000ea20000300a00 */
[----:B-1----:R-:W-:-:S05]  /*451c0*/  IMAD.WIDE R16, R50, 0x4, R52 ;  /* 0x0000000432107825 */ /* 0x002fca00078e0234 */
[----:B------:R1:W-:Y:S04]  /*451d0*/  STL.64 [R1+0x2820], R16 ;  /* 0x0028201001007387 */ /* 0x0003e80000100a00 */
[----:B-1----:R-:W2:Y:S04]  /*451e0*/  LDL.LU.64 R16, [R1+0x2ba0] ;  /* 0x002ba00001107983 */ /* 0x002ea80000300a00 */
[----:B------:R-:W2:Y:S04]  /*451f0*/  LDL.LU.64 R82, [R1+0xfa8] ;  /* 0x000fa80001527983 */ /* 0x000ea80000300a00 */
[----:B------:R-:W2:Y:S04]  /*45200*/  LDL.LU.64 R114, [R1+0x2b98] ;  /* 0x002b980001727983 */ /* 0x000ea80000300a00 */
[----:B------:R-:W2:Y:S04]  /*45210*/  LDL.LU.64 R132, [R1+0x2600] ;  /* 0x0026000001847983 */ /* 0x000ea80000300a00 */
[----:B------:R-:W2:Y:S04]  /*45220*/  LDL.LU.64 R52, [R1+0x2b90] ;  /* 0x002b900001347983 */ /* 0x000ea80000300a00 */
[----:B------:R-:W2:Y:S04]  /*45230*/  LDL.LU.64 R246, [R1+0xfa0] ;  /* 0x000fa00001f67983 */ /* 0x000ea80000300a00 */
[----:B------:R-:W2:Y:S01]  /*45240*/  LDL.LU.64 R96, [R1+0x2b88] ;  /* 0x002b880001607983 */ /* 0x000ea20000300a00 */
[----:B---3--:R-:W-:-:S05]  /*45250*/  IMAD.WIDE R244, R50, 0x4, R244 ;  /* 0x0000000432f47825 */ /* 0x008fca00078e02f4 */
[----:B------:R1:W-:Y:S01]  /*45260*/  STL.64 [R1+0x2818], R244 ;  /* 0x002818f401007387 */ /* 0x0003e20000100a00 */
[----:B------:R-:W-:-:S03]  /*45270*/  IMAD.WIDE R248, R50, 0x4, R248 ;  /* 0x0000000432f87825 */ /* 0x000fc600078e02f8 */
[----:B-1----:R-:W3:Y:S04]  /*45280*/  LDL.LU.64 R244, [R1+0x2608] ;  /* 0x0026080001f47983 */ /* 0x002ee80000300a00 */
[----:B------:R1:W-:Y:S01]  /*45290*/  STL.64 [R1+0x2810], R248 ;  /* 0x002810f801007387 */ /* 0x0003e20000100a00 */
[----:B------:R-:W-:-:S03]  /*452a0*/  IMAD.WIDE R144, R50, 0x4, R144 ;  /* 0x0000000432907825 */ /* 0x000fc600078e0290 */
[----:B-1----:R-:W3:Y:S04]  /*452b0*/  LDL.LU.64 R248, [R1+0x5440] ;  /* 0x0054400001f87983 */ /* 0x002ee80000300a00 */
[----:B------:R1:W-:Y:S04]  /*452c0*/  STL.64 [R1+0x2808], R144 ;  /* 0x0028089001007387 */ /* 0x0003e80000100a00 */
[----:B-1----:R-:W3:Y:S01]  /*452d0*/  LDL.LU.64 R144, [R1+0x2dc8] ;  /* 0x002dc80001907983 */ /* 0x002ee20000300a00 */
[----:B------:R-:W-:-:S04]  /*452e0*/  IMAD.WIDE R6, R50, 0x4, R6 ;  /* 0x0000000432067825 */ /* 0x000fc800078e0206 */
[C---:B------:R-:W-:Y:S01]  /*452f0*/  IMAD.WIDE R174, R50.reuse, 0x4, R174 ;  /* 0x0000000432ae7825 */ /* 0x040fe200078e02ae */
[----:B------:R1:W-:Y:S03]  /*45300*/  STL.64 [R1+0x2800], R6 ;  /* 0x0028000601007387 */ /* 0x0003e60000100a00 */
[----:B------:R-:W-:-:S04]  /*45310*/  IMAD.WIDE R162, R50, 0x4, R162 ;  /* 0x0000000432a27825 */ /* 0x000fc800078e02a2 */
[C---:B------:R-:W-:Y:S01]  /*45320*/  IMAD.WIDE R216, R50.reuse, 0x4, R216 ;  /* 0x0000000432d87825 */ /* 0x040fe200078e02d8 */
[----:B-1----:R-:W3:Y:S03]  /*45330*/  LDL.LU.64 R6, [R1+0x5438] ;  /* 0x0054380001067983 */ /* 0x002ee60000300a00 */
[C---:B------:R-:W-:Y:S01]  /*45340*/  IMAD.WIDE R202, R50.reuse, 0x4, R202 ;  /* 0x0000000432ca7825 */ /* 0x040fe200078e02ca */
[----:B------:R1:W-:Y:S03]  /*45350*/  STL.64 [R1+0x27f8], R174 ;  /* 0x0027f8ae01007387 */ /* 0x0003e60000100a00 */
[----:B------:R-:W-:-:S04]  /*45360*/  IMAD.WIDE R46, R50, 0x4, R46 ;  /* 0x00000004322e7825 */ /* 0x000fc800078e022e */
[C---:B------:R-:W-:Y:S01]  /*45370*/  IMAD.WIDE R130, R50.reuse, 0x4, R130 ;  /* 0x0000000432827825 */ /* 0x040fe200078e0282 */
[----:B-1----:R-:W3:Y:S04]  /*45380*/  LDL.LU.64 R174, [R1+0x5430] ;  /* 0x0054300001ae7983 */ /* 0x002ee80000300a00 */
[----:B------:R1:W-:Y:S01]  /*45390*/  STL.64 [R1+0x27f0], R162 ;  /* 0x0027f0a201007387 */ /* 0x0003e20000100a00 */
[----:B------:R-:W-:-:S03]  /*453a0*/  IMAD.WIDE R142, R50, 0x4, R142 ;  /* 0x00000004328e7825 */ /* 0x000fc600078e028e */
        /* <DEDUP_REMOVED lines=8> */
[----:B-1----:R-:W3:Y:S01]  /*45430*/  LDL.LU.64 R130, [R1+0x758] ;  /* 0x0007580001827983 */ /* 0x002ee20000300a00 */
[----:B----4-:R-:W-:-:S03]  /*45440*/  IMAD.WIDE R220, R50, 0x4, R220 ;  /* 0x0000000432dc7825 */ /* 0x010fc600078e02dc */
[----:B------:R1:W-:Y:S04]  /*45450*/  STL.64 [R1+0x27c8], R142 ;  /* 0x0027c88e01007387 */ /* 0x0003e80000100a00 */
[----:B-1----:R-:W4:Y:S04]  /*45460*/  LDL.LU.64 R142, [R1+0x2dc0] ;  /* 0x002dc000018e7983 */ /* 0x002f280000300a00 */
[----:B------:R1:W-:Y:S01]  /*45470*/  STL.64 [R1+0x4960], R220 ;  /* 0x004960dc01007387 */ /* 0x0003e20000100a00 */
[----:B--2---:R-:W-:-:S03]  /*45480*/  IMAD.WIDE R136, R50, 0x4, R136 ;  /* 0x0000000432887825 */ /* 0x004fc600078e0288 */
[----:B-1----:R-:W2:Y:S04]  /*45490*/  LDL.LU.64 R220, [R1+0x2670] ;  /* 0x0026700001dc7983 */ /* 0x002ea80000300a00 */
[----:B------:R1:W-:Y:S01]  /*454a0*/  STL.64 [R1+0x4958], R136 ;  /* 0x0049588801007387 */ /* 0x0003e20000100a00 */
[----:B------:R-:W-:-:S04]  /*454b0*/  IMAD.WIDE R48, R50, 0x4, R48 ;  /* 0x0000000432307825 */ /* 0x000fc800078e0230 */
[C---:B------:R-:W-:Y:S01]  /*454c0*/  IMAD.WIDE R158, R50.reuse, 0x4, R158 ;  /* 0x00000004329e7825 */ /* 0x040fe200078e029e */
[----:B-1----:R-:W2:Y:S04]  /*454d0*/  LDL.LU.64 R136, [R1+0x2db8] ;  /* 0x002db80001887983 */ /* 0x002ea80000300a00 */
[----:B------:R1:W-:Y:S01]  /*454e0*/  STL.64 [R1+0x27b0], R48 ;  /* 0x0027b03001007387 */ /* 0x0003e20000100a00 */
[----:B------:R-:W-:-:S04]  /*454f0*/  IMAD.WIDE R70, R50, 0x4, R70 ;  /* 0x0000000432467825 */ /* 0x000fc800078e0246 */
[C---:B------:R-:W-:Y:S01]  /*45500*/  IMAD.WIDE R172, R50.reuse, 0x4, R172 ;  /* 0x0000000432ac7825 */ /* 0x040fe200078e02ac */
[----:B-1----:R-:W2:Y:S04]  /*45510*/  LDL.LU.64 R48, [R1+0x5408] ;  /* 0x0054080001307983 */ /* 0x002ea80000300a00 */
[----:B------:R1:W-:Y:S04]  /*45520*/  STL.64 [R1+0x4950], R158 ;  /* 0x0049509e01007387 */ /* 0x0003e80000100a00 */
[----:B-1----:R-:W2:Y:S01]  /*45530*/  LDL.LU.64 R158, [R1+0xb38] ;  /* 0x000b3800019e7983 */ /* 0x002ea20000300a00 */
[----:B------:R-:W-:-:S03]  /*45540*/  IMAD.WIDE R16, R50, 0x4, R16 ;  /* 0x0000000432107825 */ /* 0x000fc600078e0210 */
[----:B------:R1:W-:Y:S01]  /*45550*/  STL.64 [R1+0x27a0], R70 ;  /* 0x0027a04601007387 */ /* 0x0003e20000100a00 */
[----:B------:R-:W-:-:S03]  /*45560*/  IMAD.WIDE R82, R50, 0x4, R82 ;  /* 0x0000000432527825 */ /* 0x000fc600078e0252 */
[----:B-1----:R-:W2:Y:S04]  /*45570*/  LDL.LU.64 R70, [R1+0x5400] ;  /* 0x0054000001467983 */ /* 0x002ea80000300a00 */
[----:B------:R1:W-:Y:S04]  /*45580*/  STL.64 [R1+0x2798], R172 ;  /* 0x002798ac01007387 */ /* 0x0003e80000100a00 */
[----:B-1----:R-:W2:Y:S04]  /*45590*/  LDL.LU.64 R172, [R1+0x53f8] ;  /* 0x0053f80001ac7983 */ /* 0x002ea80000300a00 */
[----:B------:R1:W-:Y:S04]  /*455a0*/  STL.64 [R1+0x2790], R16 ;  /* 0x0027901001007387 */ /* 0x0003e80000100a00 */
[----:B-1----:R-:W2:Y:S04]  /*455b0*/  LDL.LU.64 R16, [R1+0x53f0] ;  /* 0x0053f00001107983 */ /* 0x002ea80000300a00 */
[----:B------:R1:W-:Y:S02]  /*455c0*/  STL.64 [R1+0x2788], R82 ;  /* 0x0027885201007387 */ /* 0x0003e40000100a00 */
[----:B-1----:R-:W-:-:S04]  /*455d0*/  IMAD.WIDE R82, R50, 0x4, R114 ;  /* 0x0000000432527825 */ /* 0x002fc800078e0272 */
[C---:B------:R-:W-:Y:S01]  /*455e0*/  IMAD.WIDE R114, R50.reuse, 0x4, R132 ;  /* 0x0000000432727825 */ /* 0x040fe200078e0284 */
[----:B------:R1:W-:Y:S03]  /*455f0*/  STL.64 [R1+0x2780], R82 ;  /* 0x0027805201007387 */ /* 0x0003e60000100a00 */
[----:B------:R-:W-:-:S04]  /*45600*/  IMAD.WIDE R86, R50, 0x4, R86 ;  /* 0x0000000432567825 */ /* 0x000fc800078e0256 */
[C---:B-1----:R-:W-:Y:S02]  /*45610*/  IMAD.WIDE R82, R50.reuse, 0x4, R52 ;  /* 0x0000000432527825 */ /* 0x042fe400078e0234 */
[----:B------:R-:W2:Y:S04]  /*45620*/  LDL.LU.64 R52, [R1+0x2da0] ;  /* 0x002da00001347983 */ /* 0x000ea80000300a00 */
[----:B------:R1:W-:Y:S04]  /*45630*/  STL.64 [R1+0x2778], R114 ;  /* 0x0027787201007387 */ /* 0x0003e80000100a00 */
[----:B------:R3:W-:Y:S01]  /*45640*/  STL.64 [R1+0x2770], R82 ;  /* 0x0027705201007387 */ /* 0x0007e20000100a00 */
[----:B-1----:R-:W-:-:S03]  /*45650*/  IMAD.WIDE R114, R50, 0x4, R246 ;  /* 0x0000000432727825 */ /* 0x002fc600078e02f6 */
[----:B---3--:R-:W-:Y:S01]  /*45660*/  LDGSTS.E [R2+0x20e00], desc[UR58][R144.64], P1 ;  /* 0x20e0000090027fae */ /* 0x008fe2000892187a */
[----:B------:R-:W-:-:S04]  /*45670*/  IMAD.WIDE R82, R50, 0x4, R96 ;  /* 0x0000000432527825 */ /* 0x000fc800078e0260 */
[C---:B------:R-:W-:Y:S01]  /*45680*/  IMAD.WIDE R96, R50.reuse, 0x4, R244 ;  /* 0x0000000432607825 */ /* 0x040fe200078e02f4 */
[----:B------:R-:W-:Y:S04]  /*45690*/  STL.64 [R1+0x2768], R114 ;  /* 0x0027687201007387 */ /* 0x000fe80000100a00 */
[----:B------:R1:W-:Y:S04]  /*456a0*/  STL.64 [R1+0x2760], R82 ;  /* 0x0027605201007387 */ /* 0x0003e80000100a00 */
[----:B-1----:R-:W3:Y:S04]  /*456b0*/  LDL.LU.64 R82, [R1+0x740] ;  /* 0x0007400001527983 */ /* 0x002ee80000300a00 */
[----:B------:R-:W-:Y:S04]  /*456c0*/  STL.64 [R1+0x2758], R96 ;  /* 0x0027586001007387 */ /* 0x000fe80000100a00 */
[----:B------:R1:W-:Y:S02]  /*456d0*/  STL.64 [R1+0x4948], R86 ;  /* 0x0049485601007387 */ /* 0x0003e40000100a00 */
[----:B-1----:R-:W-:-:S02]  /*456e0*/  IMAD.WIDE R86, R50, 0x4, R144 ;  /* 0x0000000432567825 */ /* 0x002fc400078e0290 */
[----:B------:R-:W3:Y:S04]  /*456f0*/  LDL.LU.64 R144, [R1+0x2d98] ;  /* 0x002d980001907983 */ /* 0x000ee80000300a00 */
[----:B------:R-:W3:Y:S04]  /*45700*/  LDL.LU.64 R246, [R1+0xf08] ;  /* 0x000f080001f67983 */ /* 0x000ee80000300a00 */
[----:B------:R1:W-:Y:S04]  /*45710*/  STL.64 [R1+0x4940], R86 ;  /* 0x0049405601007387 */ /* 0x0003e80000100a00 */
[----:B------:R-:W3:Y:S04]  /*45720*/  LDL.LU.64 R96, [R1+0x2d90] ;  /* 0x002d900001607983 */ /* 0x000ee80000300a00 */
[----:B------:R-:W3:Y:S04]  /*45730*/  LDL.LU.64 R244, [R1+0xb30] ;  /* 0x000b300001f47983 */ /* 0x000ee80000300a00 */
[----:B-1----:R-:W3:Y:S04]  /*45740*/  LDL.LU.64 R86, [R1+0x2d88] ;  /* 0x002d880001567983 */ /* 0x002ee80000300a00 */
[----:B------:R-:W3:Y:S01]  /*45750*/  LDL.LU.64 R114, [R1+0x738] ;  /* 0x0007380001727983 */ /* 0x000ee20000300a00 */
[----:B------:R-:W-:-:S03]  /*45760*/  IMAD.WIDE R132, R50, 0x4, R130 ;  /* 0x0000000432847825 */ /* 0x000fc600078e0282 */
[----:B------:R4:W-:Y:S04]  /*45770*/  LDGSTS.E [R2+0x20f00], desc[UR58][R130.64], P6 ;  /* 0x20f0000082027fae */ /* 0x0009e8000b12187a */
[----:B------:R1:W-:Y:S04]  /*45780*/  STL.64 [R1+0x4938], R132 ;  /* 0x0049388401007387 */ /* 0x0003e80000100a00 */
[----:B-1----:R-:W3:Y:S01]  /*45790*/  LDL.LU.64 R132, [R1+0x2d78] ;  /* 0x002d780001847983 */ /* 0x002ee20000300a00 */
[----:B----4-:R-:W-:-:S05]  /*457a0*/  IMAD.WIDE R130, R50, 0x4, R142 ;  /* 0x0000000432827825 */ /* 0x010fca00078e028e */
[----:B------:R1:W-:Y:S01]  /*457b0*/  STL.64 [R1+0x4930], R130 ;  /* 0x0049308201007387 */ /* 0x0003e20000100a00 */
[----:B--2---:R-:W-:-:S03]  /*457c0*/  IMAD.WIDE R142, R50, 0x4, R220 ;  /* 0x00000004328e7825 */ /* 0x004fc600078e02dc */
[----:B-1----:R-:W2:Y:S04]  /*457d0*/  LDL.LU.64 R130, [R1+0x728] ;  /* 0x0007280001827983 */ /* 0x002ea80000300a00 */
[----:B------:R1:W-:Y:S01]  /*457e0*/  STL.64 [R1+0x4928], R142 ;  /* 0x0049288e01007387 */ /* 0x0003e20000100a00 */
[----:B------:R-:W-:-:S03]  /*457f0*/  IMAD.WIDE R220, R50, 0x4, R136 ;  /* 0x0000000432dc7825 */ /* 0x000fc600078e0288 */
[----:B-1----:R-:W4:Y:S04]  /*45800*/  LDL.LU.64 R142, [R1+0x2e88] ;  /* 0x002e8800018e7983 */ /* 0x002f280000300a00 */
[----:B------:R-:W4:Y:S04]  /*45810*/  LDL.LU.64 R136, [R1+0xf00] ;  /* 0x000f000001887983 */ /* 0x000f280000300a00 */
[----:B------:R1:W-:Y:S04]  /*45820*/  STL.64 [R1+0x4920], R220 ;  /* 0x004920dc01007387 */ /* 0x0003e80000100a00 */
[----:B-1----:R-:W4:Y:S01]  /*45830*/  LDL.LU.64 R220, [R1+0x2d70] ;  /* 0x002d700001dc7983 */ /* 0x002f220000300a00 */
[----:B------:R-:W-:-:S05]  /*45840*/  IMAD.WIDE R158, R50, 0x4, R158 ;  /* 0x00000004329e7825 */ /* 0x000fca00078e029e */
[----:B------:R1:W-:Y:S04]  /*45850*/  STL.64 [R1+0x4918], R158 ;  /* 0x0049189e01007387 */ /* 0x0003e80000100a00 */
[----:B-1----:R-:W4:Y:S01]  /*45860*/  LDL.LU.64 R158, [R1+0xb28] ;  /* 0x000b2800019e7983 */ /* 0x002f220000300a00 */
[----:B------:R-:W-:-:S05]  /*45870*/  IMAD.WIDE R16, R50, 0x4, R16 ;  /* 0x0000000432107825 */ /* 0x000fca00078e0210 */
[----:B------:R1:W-:Y:S02]  /*45880*/  STL.64 [R1+0x4910], R16 ;  /* 0x0049101001007387 */ /* 0x0003e40000100a00 */
[----:B-1----:R-:W-:-:S04]  /*45890*/  IMAD.WIDE R16, R50, 0x4, R172 ;  /* 0x0000000432107825 */ /* 0x002fc800078e02ac */
[C---:B------:R-:W-:Y:S01]  /*458a0*/  IMAD.WIDE R172, R50.reuse, 0x4, R170 ;  /* 0x0000000432ac7825 */ /* 0x040fe200078e02aa */
[----:B------:R1:W-:Y:S04]  /*458b0*/  STL.64 [R1+0x4908], R16 ;  /* 0x0049081001007387 */ /* 0x0003e80000100a00 */
[----:B------:R-:W4:Y:S04]  /*458c0*/  LDL.LU.64 R170, [R1+0x2d58] ;  /* 0x002d580001aa7983 */ /* 0x000f280000300a00 */
[----:B------:R-:W-:Y:S01]  /*458d0*/  STL.64 [R1+0x4900], R172 ;  /* 0x004900ac01007387 */ /* 0x000fe20000100a00 */
[----:B-1----:R-:W-:-:S03]  /*458e0*/  IMAD.WIDE R16, R50, 0x4, R206 ;  /* 0x0000000432107825 */ /* 0x002fc600078e02ce */
[----:B------:R1:W-:Y:S04]  /*458f0*/  LDGSTS.E [R2+0x21e00], desc[UR58][R52.64], P1 ;  /* 0x21e0000034027fae */ /* 0x0003e8000892187a */
[----:B------:R1:W-:Y:S02]  /*45900*/  STL.64 [R1+0x48f8], R16 ;  /* 0x0048f81001007387 */ /* 0x0003e40000100a00 */
[C---:B-1----:R-:W-:Y:S02]  /*45910*/  IMAD.WIDE R52, R50.reuse, 0x4, R52 ;  /* 0x0000000432347825 */ /* 0x042fe400078e0234 */
[----:B------:R-:W4:Y:S04]  /*45920*/  LDL.LU.64 R16, [R1+0x710] ;  /* 0x0007100001107983 */ /* 0x000f280000300a00 */
[----:B------:R-:W4:Y:S04]  /*45930*/  LDL.LU.64 R172, [R1+0x2e90] ;  /* 0x002e900001ac7983 */ /* 0x000f280000300a00 */
[----:B------:R1:W-:Y:S04]  /*45940*/  STL.64 [R1+0x48f0], R52 ;  /* 0x0048f03401007387 */ /* 0x0003e80000100a00 */
[----:B------:R-:W4:Y:S04]  /*45950*/  LDL.LU.64 R206, [R1+0xef8] ;  /* 0x000ef80001ce7983 */ /* 0x000f280000300a00 */
[----:B-1----:R-:W4:Y:S04]  /*45960*/  LDL.LU.64 R52, [R1+0x2d50] ;  /* 0x002d500001347983 */ /* 0x002f280000300a00 */
[----:B---3--:R1:W-:Y:S02]  /*45970*/  LDGSTS.E [R2+0x21f00], desc[UR58][R82.64], P6 ;  /* 0x21f0000052027fae */ /* 0x0083e4000b12187a */
[----:B-1----:R-:W-:-:S05]  /*45980*/  IMAD.WIDE R82, R50, 0x4, R82 ;  /* 0x0000000432527825 */ /* 0x002fca00078e0252 */
[----:B------:R1:W-:Y:S01]  /*45990*/  STL.64 [R1+0x48e8], R82 ;  /* 0x0048e85201007387 */ /* 0x0003e20000100a00 */
[----:B------:R-:W-:-:S04]  /*459a0*/  IMAD.WIDE R144, R50, 0x4, R144 ;  /* 0x0000000432907825 */ /* 0x000fc800078e0290 */
[C---:B------:R-:W-:Y:S01]  /*459b0*/  IMAD.WIDE R246, R50.reuse, 0x4, R246 ;  /* 0x0000000432f67825 */ /* 0x040fe200078e02f6 */
[----:B-1----:R-:W3:Y:S04]  /*459c0*/  LDL.LU.64 R82, [R1+0x53e8] ;  /* 0x0053e80001527983 */ /* 0x002ee80000300a00 */
[----:B------:R1:W-:Y:S01]  /*459d0*/  STL.64 [R1+0x48e0], R144 ;  /* 0x0048e09001007387 */ /* 0x0003e20000100a00 */
[----:B------:R-:W-:-:S04]  /*459e0*/  IMAD.WIDE R96, R50, 0x4, R96 ;  /* 0x0000000432607825 */ /* 0x000fc800078e0260 */
[----:B------:R-:W-:-:S04]  /*459f0*/  IMAD.WIDE R244, R50, 0x4, R244 ;  /* 0x0000000432f47825 */ /* 0x000fc800078e02f4 */
[C---:B------:R-:W-:Y:S01]  /*45a00*/  IMAD.WIDE R86, R50.reuse, 0x4, R86 ;  /* 0x0000000432567825 */ /* 0x040fe200078e0256 */
        /* <DEDUP_REMOVED lines=9> */
[----:B------:R-:W-:-:S03]  /*45aa0*/  IMAD.WIDE R114, R50, 0x4, R114 ;  /* 0x0000000432727825 */ /* 0x000fc600078e0272 */
[----:B------:R-:W-:Y:S01]  /*45ab0*/  LDGSTS.E [R2+0x22e00], desc[UR58][R132.64], P1 ;  /* 0x22e0000084027fae */ /* 0x000fe2000892187a */
[----:B------:R-:W-:-:S03]  /*45ac0*/  IMAD.WIDE R128, R50, 0x4, R128 ;  /* 0x0000000432807825 */ /* 0x000fc600078e0280 */
[----:B------:R1:W-:Y:S04]  /*45ad0*/  STL.64 [R1+0x48b8], R114 ;  /* 0x0048b87201007387 */ /* 0x0003e80000100a00 */
[----:B------:R1:W-:Y:S01]  /*45ae0*/  STL.64 [R1+0x48b0], R128 ;  /* 0x0048b08001007387 */ /* 0x0003e20000100a00 */
[----:B------:R-:W-:-:S03]  /*45af0*/  IMAD.WIDE R74, R50, 0x4, R74 ;  /* 0x00000004324a7825 */ /* 0x000fc600078e024a */
[----:B--2---:R-:W-:Y:S01]  /*45b00*/  LDGSTS.E [R2+0x22f00], desc[UR58][R130.64], P6 ;  /* 0x22f0000082027fae */ /* 0x004fe2000b12187a */
[----:B-1----:R-:W-:-:S04]  /*45b10*/  IMAD.WIDE R114, R50, 0x4, R54 ;  /* 0x0000000432727825 */ /* 0x002fc800078e0236 */
[C---:B------:R-:W-:Y:S01]  /*45b20*/  IMAD.WIDE R54, R50.reuse, 0x4, R132 ;  /* 0x0000000432367825 */ /* 0x040fe200078e0284 */
[----:B------:R4:W-:Y:S03]  /*45b30*/  STL.64 [R1+0x48a8], R114 ;  /* 0x0048a87201007387 */ /* 0x0009e60000100a00 */
[C---:B------:R-:W-:Y:S01]  /*45b40*/  IMAD.WIDE R128, R50.reuse, 0x4, R130 ;  /* 0x0000000432807825 */ /* 0x040fe200078e0282 */
[----:B------:R1:W-:Y:S04]  /*45b50*/  STL.64 [R1+0x48a0], R54 ;  /* 0x0048a03601007387 */ /* 0x0003e80000100a00 */
[----:B------:R2:W-:Y:S01]  /*45b60*/  STL.64 [R1+0x4898], R128 ;  /* 0x0048988001007387 */ /* 0x0005e20000100a00 */
[----:B----4-:R-:W-:-:S04]  /*45b70*/  IMAD.WIDE R114, R50, 0x4, R142 ;  /* 0x0000000432727825 */ /* 0x010fc800078e028e */
[C---:B-1----:R-:W-:Y:S02]  /*45b80*/  IMAD.WIDE R54, R50.reuse, 0x4, R136 ;  /* 0x0000000432367825 */ /* 0x042fe400078e0288 */
[----:B------:R-:W4:Y:S04]  /*45b90*/  LDL.LU.64 R136, [R1+0x2d38] ;  /* 0x002d380001887983 */ /* 0x000f280000300a00 */
[----:B------:R1:W-:Y:S04]  /*45ba0*/  STL.64 [R1+0x4890], R114 ;  /* 0x0048907201007387 */ /* 0x0003e80000100a00 */
[----:B------:R3:W-:Y:S01]  /*45bb0*/  STL.64 [R1+0x4888], R54 ;  /* 0x0048883601007387 */ /* 0x0007e20000100a00 */
[----:B--2---:R-:W-:-:S05]  /*45bc0*/  IMAD.WIDE R128, R50, 0x4, R220 ;  /* 0x0000000432807825 */ /* 0x004fca00078e02dc */
[----:B------:R-:W-:Y:S01]  /*45bd0*/  STL.64 [R1+0x4880], R128 ;  /* 0x0048808001007387 */ /* 0x000fe20000100a00 */
[----:B-1----:R-:W-:-:S05]  /*45be0*/  IMAD.WIDE R114, R50, 0x4, R158 ;  /* 0x0000000432727825 */ /* 0x002fca00078e029e */
[----:B------:R-:W-:Y:S04]  /*45bf0*/  STL.64 [R1+0x4878], R114 ;  /* 0x0048787201007387 */ /* 0x000fe80000100a00 */
[----:B------:R-:W-:Y:S04]  /*45c00*/  LDGSTS.E [R2+0x23e00], desc[UR58][R170.64], P1 ;  /* 0x23e00000aa027fae */ /* 0x000fe8000892187a */
[----:B------:R1:W-:Y:S01]  /*45c10*/  LDGSTS.E [R2+0x23f00], desc[UR58][R16.64], P6 ;  /* 0x23f0000010027fae */ /* 0x0003e2000b12187a */
[----:B---3--:R-:W-:-:S04]  /*45c20*/  IMAD.WIDE R54, R50, 0x4, R86 ;  /* 0x0000000432367825 */ /* 0x008fc800078e0256 */
[C---:B------:R-:W-:Y:S01]  /*45c30*/  IMAD.WIDE R86, R50.reuse, 0x4, R244 ;  /* 0x0000000432567825 */ /* 0x040fe200078e02f4 */
[----:B------:R2:W-:Y:S04]  /*45c40*/  STL.64 [R1+0x4870], R54 ;  /* 0x0048703601007387 */ /* 0x0005e80000100a00 */
[----:B------:R-:W-:Y:S04]  /*45c50*/  STL.64 [R1+0x4868], R86 ;  /* 0x0048685601007387 */ /* 0x000fe80000100a00 */
[----:B------:R-:W-:Y:S01]  /*45c60*/  STL.64 [R1+0x4860], R74 ;  /* 0x0048604a01007387 */ /* 0x000fe20000100a00 */
[----:B--2---:R-:W-:-:S04]  /*45c70*/  IMAD.WIDE R54, R50, 0x4, R14 ;  /* 0x0000000432367825 */ /* 0x004fc800078e020e */
[C---:B------:R-:W-:Y:S01]  /*45c80*/  IMAD.WIDE R14, R50.reuse, 0x4, R170 ;  /* 0x00000004320e7825 */ /* 0x040fe200078e02aa */
[----:B------:R2:W-:Y:S04]  /*45c90*/  STL.64 [R1+0x4858], R54 ;  /* 0x0048583601007387 */ /* 0x0005e80000100a00 */
[----:B------:R-:W3:Y:S04]  /*45ca0*/  LDL.LU.64 R170, [R1+0x6f8] ;  /* 0x0006f80001aa7983 */ /* 0x000ee80000300a00 */
[----:B------:R1:W-:Y:S01]  /*45cb0*/  STL.64 [R1+0x4850], R14 ;  /* 0x0048500e01007387 */ /* 0x0003e20000100a00 */
[----:B--2---:R-:W-:-:S04]  /*45cc0*/  IMAD.WIDE R54, R50, 0x4, R172 ;  /* 0x0000000432367825 */ /* 0x004fc800078e02ac */
[C---:B-1----:R-:W-:Y:S01]  /*45cd0*/  IMAD.WIDE R14, R50.reuse, 0x4, R16 ;  /* 0x00000004320e7825 */ /* 0x042fe200078e0210 */
[----:B----4-:R-:W-:Y:S03]  /*45ce0*/  LDGSTS.E [R2+0x24e00], desc[UR58][R136.64], P1 ;  /* 0x24e0000088027fae */ /* 0x010fe6000892187a */
[C---:B------:R-:W-:Y:S01]  /*45cf0*/  IMAD.WIDE R16, R50.reuse, 0x4, R206 ;  /* 0x0000000432107825 */ /* 0x040fe200078e02ce */
[----:B------:R1:W-:Y:S04]  /*45d00*/  STL.64 [R1+0x4848], R14 ;  /* 0x0048480e01007387 */ /* 0x0003e80000100a00 */
[----:B------:R2:W-:Y:S04]  /*45d10*/  STL.64 [R1+0x4840], R54 ;  /* 0x0048403601007387 */ /* 0x0005e80000100a00 */
[----:B------:R-:W4:Y:S01]  /*45d20*/  LDL.LU.64 R206, [R1+0x2e98] ;  /* 0x002e980001ce7983 */ /* 0x000f220000300a00 */
[----:B-1----:R-:W-:-:S03]  /*45d30*/  IMAD.WIDE R14, R50, 0x4, R52 ;  /* 0x00000004320e7825 */ /* 0x002fc600078e0234 */
[----:B------:R1:W-:Y:S01]  /*45d40*/  STL.64 [R1+0x4838], R16 ;  /* 0x0048381001007387 */ /* 0x0003e20000100a00 */
[----:B--2---:R-:W-:-:S03]  /*45d50*/  IMAD.WIDE R54, R50, 0x4, R144 ;  /* 0x0000000432367825 */ /* 0x004fc600078e0290 */
[----:B------:R-:W2:Y:S04]  /*45d60*/  LDL.LU.64 R52, [R1+0xef0] ;  /* 0x000ef00001347983 */ /* 0x000ea80000300a00 */
[----:B------:R1:W-:Y:S04]  /*45d70*/  STL.64 [R1+0x4830], R14 ;  /* 0x0048300e01007387 */ /* 0x0003e80000100a00 */
[----:B------:R1:W-:Y:S02]  /*45d80*/  STL.64 [R1+0x4828], R54 ;  /* 0x0048283601007387 */ /* 0x0003e40000100a00 */
[----:B-1----:R-:W-:-:S02]  /*45d90*/  IMAD.WIDE R16, R50, 0x4, R96 ;  /* 0x0000000432107825 */ /* 0x002fc400078e0260 */
[----:B------:R-:W2:Y:S02]  /*45da0*/  LDL.LU.64 R114, [R1+0x2d30] ;  /* 0x002d300001727983 */ /* 0x000ea40000300a00 */
[C---:B------:R-:W-:Y:S02]  /*45db0*/  IMAD.WIDE R14, R50.reuse, 0x4, R246 ;  /* 0x00000004320e7825 */ /* 0x040fe400078e02f6 */
[----:B------:R-:W-:Y:S04]  /*45dc0*/  STL.64 [R1+0x4820], R16 ;  /* 0x0048201001007387 */ /* 0x000fe80000100a00 */
[----:B------:R-:W2:Y:S04]  /*45dd0*/  LDL.LU.64 R128, [R1+0x2ea0] ;  /* 0x002ea00001807983 */ /* 0x000ea80000300a00 */
[----:B------:R1:W-:Y:S04]  /*45de0*/  STL.64 [R1+0x2750], R14 ;  /* 0x0027500e01007387 */ /* 0x0003e80000100a00 */
[----:B------:R-:W2:Y:S04]  /*45df0*/  LDL.LU.64 R54, [R1+0xee8] ;  /* 0x000ee80001367983 */ /* 0x000ea80000300a00 */
[----:B------:R-:W2:Y:S04]  /*45e00*/  LDL.LU.64 R132, [R1+0x2cf0] ;  /* 0x002cf00001847983 */ /* 0x000ea80000300a00 */
[----:B------:R-:W2:Y:S01]  /*45e10*/  LDL.LU.64 R246, [R1+0x2678] ;  /* 0x0026780001f67983 */ /* 0x000ea20000300a00 */
[----:B-1----:R-:W-:-:S03]  /*45e20*/  IMAD.WIDE R14, R50, 0x4, R84 ;  /* 0x00000004320e7825 */ /* 0x002fc600078e0254 */
[----:B------:R-:W2:Y:S04]  /*45e30*/  LDL.LU.64 R130, [R1+0x2cc8] ;  /* 0x002cc80001827983 */ /* 0x000ea80000300a00 */
[----:B------:R-:W2:Y:S04]  /*45e40*/  LDL.LU.64 R144, [R1+0x2688] ;  /* 0x0026880001907983 */ /* 0x000ea80000300a00 */
[----:B------:R1:W-:Y:S04]  /*45e50*/  STL.64 [R1+0x4818], R14 ;  /* 0x0048180e01007387 */ /* 0x0003e80000100a00 */
[----:B------:R-:W2:Y:S04]  /*45e60*/  LDL.LU.64 R96, [R1+0x2ca0] ;  /* 0x002ca00001607983 */ /* 0x000ea80000300a00 */
[----:B------:R-:W2:Y:S01]  /*45e70*/  LDL.LU.64 R84, [R1+0x2690] ;  /* 0x0026900001547983 */ /* 0x000ea20000300a00 */
[----:B-1----:R-:W-:-:S05]  /*45e80*/  IMAD.WIDE R14, R50, 0x4, R138 ;  /* 0x00000004320e7825 */ /* 0x002fca00078e028a */
[----:B------:R1:W-:Y:S04]  /*45e90*/  STL.64 [R1+0x4810], R14 ;  /* 0x0048100e01007387 */ /* 0x0003e80000100a00 */
[----:B------:R-:W2:Y:S04]  /*45ea0*/  LDL.LU.64 R142, [R1+0x2c78] ;  /* 0x002c7800018e7983 */ /* 0x000ea80000300a00 */
[----:B------:R-:W2:Y:S01]  /*45eb0*/  LDL.LU.64 R220, [R1+0x2698] ;  /* 0x0026980001dc7983 */ /* 0x000ea20000300a00 */
[----:B-1----:R-:W-:-:S05]  /*45ec0*/  IMAD.WIDE R14, R50, 0x4, R136 ;  /* 0x00000004320e7825 */ /* 0x002fca00078e0288 */
[----:B------:R1:W-:Y:S04]  /*45ed0*/  STL.64 [R1+0x2748], R14 ;  /* 0x0027480e01007387 */ /* 0x0003e80000100a00 */
[----:B------:R-:W2:Y:S04]  /*45ee0*/  LDL.LU.64 R158, [R1+0x2c48] ;  /* 0x002c4800019e7983 */ /* 0x000ea80000300a00 */
[----:B------:R-:W2:Y:S04]  /*45ef0*/  LDL.LU.64 R86, [R1+0xee0] ;  /* 0x000ee00001567983 */ /* 0x000ea80000300a00 */
[----:B------:R-:W2:Y:S04]  /*45f00*/  LDL.LU.64 R138, [R1+0x28b0] ;  /* 0x0028b000018a7983 */ /* 0x000ea80000300a00 */
[----:B------:R-:W2:Y:S04]  /*45f10*/  LDL.LU.64 R244, [R1+0xed8] ;  /* 0x000ed80001f47983 */ /* 0x000ea80000300a00 */
[----:B------:R-:W2:Y:S04]  /*45f20*/  LDL.LU.64 R74, [R1+0x28b8] ;  /* 0x0028b800014a7983 */ /* 0x000ea80000300a00 */
[----:B------:R-:W2:Y:S04]  /*45f30*/  LDL.LU.64 R136, [R1+0xed0] ;  /* 0x000ed00001887983 */ /* 0x000ea80000300a00 */
[----:B-1----:R-:W2:Y:S04]  /*45f40*/  LDL.LU.64 R14, [R1+0x28c0] ;  /* 0x0028c000010e7983 */ /* 0x002ea80000300a00 */
[----:B------:R-:W2:Y:S01]  /*45f50*/  LDL.LU.64 R172, [R1+0xec8] ;  /* 0x000ec80001ac7983 */ /* 0x000ea20000300a00 */
[----:B---3--:R-:W-:-:S03]  /*45f60*/  IMAD.WIDE R16, R50, 0x4, R170 ;  /* 0x0000000432107825 */ /* 0x008fc600078e02aa */
[----:B------:R1:W-:Y:S04]  /*45f70*/  LDGSTS.E [R2+0x24f00], desc[UR58][R170.64], P6 ;  /* 0x24f00000aa027fae */ /* 0x0003e8000b12187a */
[----:B------:R3:W-:Y:S04]  /*45f80*/  STL.64 [R1+0x2740], R16 ;  /* 0x0027401001007387 */ /* 0x0007e80000100a00 */
[----:B------:R-:W2:Y:S04]  /*45f90*/  LDL.LU.64 R170, [R1+0x28c8] ;  /* 0x0028c80001aa7983 */ /* 0x000ea80000300a00 */
[----:B---3--:R-:W3:Y:S01]  /*45fa0*/  LDL.LU.64 R16, [R1+0xec0] ;  /* 0x000ec00001107983 */ /* 0x008ee20000300a00 */
[----:B----4-:R-:W-:-:S05]  /*45fb0*/  IMAD.WIDE R206, R50, 0x4, R206 ;  /* 0x0000000432ce7825 */ /* 0x010fca00078e02ce */
[----:B------:R4:W-:Y:S01]  /*45fc0*/  STL.64 [R1+0x2738], R206 ;  /* 0x002738ce01007387 */ /* 0x0009e20000100a00 */
[----:B--2---:R-:W-:-:S03]  /*45fd0*/  IMAD.WIDE R52, R50, 0x4, R52 ;  /* 0x0000000432347825 */ /* 0x004fc600078e0234 */
[----:B----4-:R-:W2:Y:S01]  /*45fe0*/  LDL.LU.64 R206, [R1+0x28d0] ;  /* 0x0028d00001ce7983 */ /* 0x010ea20000300a00 */
[----:B------:R-:W-:-:S03]  /*45ff0*/  IMAD.WIDE R114, R50, 0x4, R114 ;  /* 0x0000000432727825 */ /* 0x000fc600078e0272 */
[----:B------:R4:W-:Y:S04]  /*46000*/  STL.64 [R1+0x2730], R52 ;  /* 0x0027303401007387 */ /* 0x0009e80000100a00 */
[----:B----4-:R-:W4:Y:S04]  /*46010*/  LDL.LU.64 R52, [R1+0xeb8] ;  /* 0x000eb80001347983 */ /* 0x010f280000300a00 */
[----:B------:R1:W-:Y:S02]  /*46020*/  STL.64 [R1+0x2728], R114 ;  /* 0x0027287201007387 */ /* 0x0003e40000100a00 */
[----:B-1----:R-:W-:-:S04]  /*46030*/  IMAD.WIDE R114, R50, 0x4, R128 ;  /* 0x0000000432727825 */ /* 0x002fc800078e0280 */
[C---:B------:R-:W-:Y:S01]  /*46040*/  IMAD.WIDE R128, R50.reuse, 0x4, R54 ;  /* 0x0000000432807825 */ /* 0x040fe200078e0236 */
[----:B------:R1:W-:Y:S03]  /*46050*/  STL.64 [R1+0x2720], R114 ;  /* 0x0027207201007387 */ /* 0x0003e60000100a00 */
[C---:B------:R-:W-:Y:S01]  /*46060*/  IMAD.WIDE R54, R50.reuse, 0x4, R246 ;  /* 0x0000000432367825 */ /* 0x040fe200078e02f6 */
[----:B------:R-:W-:Y:S04]  /*46070*/  STL.64 [R1+0x2718], R128 ;  /* 0x0027188001007387 */ /* 0x000fe80000100a00 */
[----:B------:R-:W4:Y:S01]  /*46080*/  LDL.LU.64 R246, [R1+0x28d8] ;  /* 0x0028d80001f67983 */ /* 0x000f220000300a00 */
[----:B-1----:R-:W-:-:S05]  /*46090*/  IMAD.WIDE R114, R50, 0x4, R132 ;  /* 0x0000000432727825 */ /* 0x002fca00078e0284 */
[----:B------:R1:W-:Y:S04]  /*460a0*/  STL.64 [R1+0x2710], R114 ;  /* 0x0027107201007387 */ /* 0x0003e80000100a00 */
[----:B------:R1:W-:Y:S02]  /*460b0*/  STL.64 [R1+0x2708], R54 ;  /* 0x0027083601007387 */ /* 0x0003e40000100a00 */
[----:B-1----:R-:W-:-:S04]  /*460c0*/  IMAD.WIDE R114, R50, 0x4, R130 ;  /* 0x0000000432727825 */ /* 0x002fc800078e0282 */
[C---:B------:R-:W-:Y:S02]  /*460d0*/  IMAD.WIDE R54, R50.reuse, 0x4, R144 ;  /* 0x0000000432367825 */ /* 0x040fe400078e0290 */
[----:B------:R-:W4:Y:S04]  /*460e0*/  LDL.LU.64 R144, [R1+0xeb0] ;  /* 0x000eb00001907983 */ /* 0x000f280000300a00 */
[----:B------:R1:W-:Y:S04]  /*460f0*/  STL.64 [R1+0x2700], R114 ;  /* 0x0027007201007387 */ /* 0x0003e80000100a00 */
[----:B------:R1:W-:Y:S02]  /*46100*/  STL.64 [R1+0x26f8], R54 ;  /* 0x0026f83601007387 */ /* 0x0003e40000100a00 */
[----:B-1----:R-:W-:-:S02]  /*46110*/  IMAD.WIDE R114, R50, 0x4, R96 ;  /* 0x0000000432727825 */ /* 0x002fc400078e0260 */
[----:B------:R-:W4:Y:S02]  /*46120*/  LDL.LU.64 R96, [R1+0x28e0] ;  /* 0x0028e00001607983 */ /* 0x000f240000300a00 */
[C---:B------:R-:W-:Y:S02]  /*46130*/  IMAD.WIDE R54, R50.reuse, 0x4, R84 ;  /* 0x0000000432367825 */ /* 0x040fe400078e0254 */
[----:B------:R1:W-:Y:S04]  /*46140*/  STL.64 [R1+0x26f0], R114 ;  /* 0x0026f07201007387 */ /* 0x0003e80000100a00 */
[----:B------:R-:W4:Y:S01]  /*46150*/  LDL.LU.64 R84, [R1+0xea8] ;  /* 0x000ea80001547983 */ /* 0x000f220000300a00 */
[----:B------:R-:W-:-:S03]  /*46160*/  IMAD.WIDE R128, R50, 0x4, R142 ;  /* 0x0000000432807825 */ /* 0x000fc600078e028e */
[----:B------:R1:W-:Y:S01]  /*46170*/  STL.64 [R1+0x26e8], R54 ;  /* 0x0026e83601007387 */ /* 0x0003e20000100a00 */
[----:B------:R-:W-:-:S04]  /*46180*/  IMAD.WIDE R86, R50, 0x4, R86 ;  /* 0x0000000432567825 */ /* 0x000fc800078e0256 */
[C---:B-1----:R-:W-:Y:S01]  /*46190*/  IMAD.WIDE R114, R50.reuse, 0x4, R158 ;  /* 0x0000000432727825 */ /* 0x042fe200078e029e */
[----:B------:R-:W-:Y:S03]  /*461a0*/  STL.64 [R1+0x26e0], R128 ;  /* 0x0026e08001007387 */ /* 0x000fe60000100a00 */
[----:B------:R-:W-:-:S05]  /*461b0*/  IMAD.WIDE R54, R50, 0x4, R220 ;  /* 0x0000000432367825 */ /* 0x000fca00078e02dc */
[----:B------:R1:W-:Y:S04]  /*461c0*/  STL.64 [R1+0x26d8], R54 ;  /* 0x0026d83601007387 */ /* 0x0003e80000100a00 */
[----:B------:R-:W-:Y:S01]  /*461d0*/  STL.64 [R1+0x26d0], R114 ;  /* 0x0026d07201007387 */ /* 0x000fe20000100a00 */
[----:B------:R-:W-:-:S04]  /*461e0*/  IMAD.WIDE R74, R50, 0x4, R74 ;  /* 0x00000004324a7825 */ /* 0x000fc800078e024a */
[C---:B-1----:R-:W-:Y:S02]  /*461f0*/  IMAD.WIDE R54, R50.reuse, 0x4, R138 ;  /* 0x0000000432367825 */ /* 0x042fe400078e028a */
[----:B------:R-:W4:Y:S04]  /*46200*/  LDL.LU.64 R138, [R1+0x28e8] ;  /* 0x0028e800018a7983 */ /* 0x000f280000300a00 */
[----:B------:R1:W-:Y:S04]  /*46210*/  STL.64 [R1+0x26c8], R86 ;  /* 0x0026c85601007387 */ /* 0x0003e80000100a00 */
[----:B------:R1:W-:Y:S02]  /*46220*/  STL.64 [R1+0x26c0], R54 ;  /* 0x0026c03601007387 */ /* 0x0003e40000100a00 */
[----:B-1----:R-:W-:-:S04]  /*46230*/  IMAD.WIDE R86, R50, 0x4, R244 ;  /* 0x0000000432567825 */ /* 0x002fc800078e02f4 */
[C---:B------:R-:W-:Y:S01]  /*46240*/  IMAD.WIDE R54, R50.reuse, 0x4, R136 ;  /* 0x0000000432367825 */ /* 0x040fe200078e0288 */
[----:B------:R-:W-:Y:S04]  /*46250*/  STL.64 [R1+0x26b8], R86 ;  /* 0x0026b85601007387 */ /* 0x000fe80000100a00 */
[----:B------:R-:W4:Y:S04]  /*46260*/  LDL.LU.64 R136, [R1+0xea0] ;  /* 0x000ea00001887983 */ /* 0x000f280000300a00 */
[----:B------:R1:W-:Y:S04]  /*46270*/  STL.64 [R1+0x26b0], R74 ;  /* 0x0026b04a01007387 */ /* 0x0003e80000100a00 */
[----:B------:R1:W-:Y:S02]  /*46280*/  STL.64 [R1+0x4808], R54 ;  /* 0x0048083601007387 */ /* 0x0003e40000100a00 */
[----:B-1----:R-:W-:-:S04]  /*46290*/  IMAD.WIDE R74, R50, 0x4, R14 ;  /* 0x00000004324a7825 */ /* 0x002fc800078e020e */
[C---:B------:R-:W-:Y:S01]  /*462a0*/  IMAD.WIDE R54, R50.reuse, 0x4, R172 ;  /* 0x0000000432367825 */ /* 0x040fe200078e02ac */
[----:B------:R-:W-:Y:S04]  /*462b0*/  STL.64 [R1+0x26a0], R74 ;  /* 0x0026a04a01007387 */ /* 0x000fe80000100a00 */
[----:B------:R-:W4:Y:S04]  /*462c0*/  LDL.LU.64 R172, [R1+0x28f0] ;  /* 0x0028f00001ac7983 */ /* 0x000f280000300a00 */
[----:B------:R3:W-:Y:S01]  /*462d0*/  STL.64 [R1+0x2698], R54 ;  /* 0x0026983601007387 */ /* 0x0007e20000100a00 */
[----:B------:R-:W-:-:S03]  /*462e0*/  IMAD.WIDE R14, R50, 0x4, R170 ;  /* 0x00000004320e7825 */ /* 0x000fc600078e02aa */
[----:B------:R-:W4:Y:S01]  /*462f0*/  LDL.LU.64 R170, [R1+0xe98] ;  /* 0x000e980001aa7983 */ /* 0x000f220000300a00 */
[----:B---3--:R-:W-:-:S03]  /*46300*/  IMAD.WIDE R54, R50, 0x4, R16 ;  /* 0x0000000432367825 */ /* 0x008fc600078e0210 */
[----:B------:R4:W-:Y:S04]  /*46310*/  STL.64 [R1+0x2690], R14 ;  /* 0x0026900e01007387 */ /* 0x0009e80000100a00 */
[----:B------:R1:W-:Y:S04]  /*46320*/  STL.64 [R1+0x2688], R54 ;  /* 0x0026883601007387 */ /* 0x0003e80000100a00 */
[----:B------:R-:W3:Y:S01]  /*46330*/  LDL.LU.64 R114, [R1+0x2aa0] ;  /* 0x002aa00001727983 */ /* 0x000ee20000300a00 */
[----:B--2---:R-:W-:-:S05]  /*46340*/  IMAD.WIDE R16, R50, 0x4, R206 ;  /* 0x0000000432107825 */ /* 0x004fca00078e02ce */
[----:B------:R-:W-:Y:S04]  /*46350*/  STL.64 [R1+0x2680], R16 ;  /* 0x0026801001007387 */ /* 0x000fe80000100a00 */
[----:B------:R-:W2:Y:S01]  /*46360*/  LDL.LU.64 R128, [R1+0x26a8] ;  /* 0x0026a80001807983 */ /* 0x000ea20000300a00 */
[----:B----4-:R-:W-:-:S05]  /*46370*/  IMAD.WIDE R14, R50, 0x4, R52 ;  /* 0x00000004320e7825 */ /* 0x010fca00078e0234 */
[----:B------:R4:W-:Y:S04]  /*46380*/  STL.64 [R1+0x2678], R14 ;  /* 0x0026780e01007387 */ /* 0x0009e80000100a00 */
[----:B-1----:R-:W2:Y:S04]  /*46390*/  LDL.LU.64 R54, [R1+0x2a78] ;  /* 0x002a780001367983 */ /* 0x002ea80000300a00 */
[----:B------:R-:W2:Y:S04]  /*463a0*/  LDL.LU.64 R132, [R1+0x27a8] ;  /* 0x0027a80001847983 */ /* 0x000ea80000300a00 */
[----:B------:R-:W2:Y:S04]  /*463b0*/  LDL.LU.64 R52, [R1+0x2a50] ;  /* 0x002a500001347983 */ /* 0x000ea80000300a00 */
[----:B------:R-:W2:Y:S01]  /*463c0*/  LDL.LU.64 R130, [R1+0x27b8] ;  /* 0x0027b80001827983 */ /* 0x000ea20000300a00 */
[----:B----4-:R-:W-:-:S03]  /*463d0*/  IMAD.WIDE R14, R50, 0x4, R246 ;  /* 0x00000004320e7825 */ /* 0x010fc600078e02f6 */
[----:B------:R-:W4:Y:S04]  /*463e0*/  LDL.LU.64 R246, [R1+0x2a28] ;  /* 0x002a280001f67983 */ /* 0x000f280000300a00 */
[----:B------:R1:W-:Y:S04]  /*463f0*/  STL.64 [R1+0x2670], R14 ;  /* 0x0026700e01007387 */ /* 0x0003e80000100a00 */
[----:B------:R-:W4:Y:S01]  /*46400*/  LDL.LU.64 R206, [R1+0x27c0] ;  /* 0x0027c00001ce7983 */ /* 0x000f220000300a00 */
[----:B-1----:R-:W-:-:S03]  /*46410*/  IMAD.WIDE R14, R50, 0x4, R144 ;  /* 0x00000004320e7825 */ /* 0x002fc600078e0290 */
[----:B------:R-:W4:Y:S04]  /*46420*/  LDL.LU.64 R144, [R1+0x2a00] ;  /* 0x002a000001907983 */ /* 0x000f280000300a00 */
        /* <DEDUP_REMOVED lines=13> */
[----:B------:R1:W-:Y:S04]  /*46500*/  STL.64 [R1+0x2650], R14 ;  /* 0x0026500e01007387 */ /* 0x0003e80000100a00 */
[----:B------:R-:W4:Y:S04]  /*46510*/  LDL.LU.64 R84, [R1+0x29a0] ;  /* 0x0029a00001547983 */ /* 0x000f280000300a00 */
[----:B-1----:R-:W4:Y:S04]  /*46520*/  LDL.LU.64 R14, [R1+0xb68] ;  /* 0x000b6800010e7983 */ /* 0x002f280000300a00 */
[----:B------:R-:W4:Y:S01]  /*46530*/  LDL.LU.64 R138, [R1+0x2910] ;  /* 0x00291000018a7983 */ /* 0x000f220000300a00 */
[----:B------:R-:W-:-:S05]  /*46540*/  IMAD.WIDE R16, R50, 0x4, R136 ;  /* 0x0000000432107825 */ /* 0x000fca00078e0288 */
[----:B------:R1:W-:Y:S04]  /*46550*/  STL.64 [R1+0x2648], R16 ;  /* 0x0026481001007387 */ /* 0x0003e80000100a00 */
[----:B------:R-:W4:Y:S04]  /*46560*/  LDL.LU.64 R136, [R1+0x2898] ;  /* 0x0028980001887983 */ /* 0x000f280000300a00 */
[----:B-1----:R-:W4:Y:S01]  /*46570*/  LDL.LU.64 R16, [R1+0x2990] ;  /* 0x0029900001107983 */ /* 0x002f220000300a00 */
[----:B------:R-:W-:-:S05]  /*46580*/  IMAD.WIDE R172, R50, 0x4, R172 ;  /* 0x0000000432ac7825 */ /* 0x000fca00078e02ac */
[----:B------:R1:W-:Y:S04]  /*46590*/  STL.64 [R1+0x2640], R172 ;  /* 0x002640ac01007387 */ /* 0x0003e80000100a00 */
[----:B-1----:R-:W4:Y:S01]  /*465a0*/  LDL.LU.64 R172, [R1+0xb60] ;  /* 0x000b600001ac7983 */ /* 0x002f220000300a00 */
[----:B------:R-:W-:-:S05]  /*465b0*/  IMAD.WIDE R170, R50, 0x4, R170 ;  /* 0x0000000432aa7825 */ /* 0x000fca00078e02aa */
[----:B------:R1:W-:Y:S01]  /*465c0*/  STL.64 [R1+0x2638], R170 ;  /* 0x002638aa01007387 */ /* 0x0003e20000100a00 */
[----:B---3--:R-:W-:-:S03]  /*465d0*/  IMAD.WIDE R114, R50, 0x4, R114 ;  /* 0x0000000432727825 */ /* 0x008fc600078e0272 */
[----:B-1----:R-:W3:Y:S04]  /*465e0*/  LDL.LU.64 R170, [R1+0xb18] ;  /* 0x000b180001aa7983 */ /* 0x002ee80000300a00 */
[----:B------:R1:W-:Y:S04]  /*465f0*/  STL.64 [R1+0x2630], R114 ;  /* 0x0026307201007387 */ /* 0x0003e80000100a00 */
[----:B-1----:R-:W3:Y:S01]  /*46600*/  LDL.LU.64 R114, [R1+0x53c0] ;  /* 0x0053c00001727983 */ /* 0x002ee20000300a00 */
[----:B--2---:R-:W-:-:S05]  /*46610*/  IMAD.WIDE R128, R50, 0x4, R128 ;  /* 0x0000000432807825 */ /* 0x004fca00078e0280 */
[----:B------:R1:W-:Y:S01]  /*46620*/  STL.64 [R1+0x2628], R128 ;  /* 0x0026288001007387 */ /* 0x0003e20000100a00 */
        /* <DEDUP_REMOVED lines=8> */
[----:B----4-:R-:W-:-:S04]  /*466b0*/  IMAD.WIDE R246, R50, 0x4, R246 ;  /* 0x0000000432f67825 */ /* 0x010fc800078e02f6 */
[C---:B------:R-:W-:Y:S01]  /*466c0*/  IMAD.WIDE R206, R50.reuse, 0x4, R206 ;  /* 0x0000000432ce7825 */ /* 0x040fe200078e02ce */
[----:B-1----:R-:W4:Y:S04]  /*466d0*/  LDL.LU.64 R132, [R1+0x53a8] ;  /* 0x0053a80001847983 */ /* 0x002f280000300a00 */
[----:B------:R1:W-:Y:S04]  /*466e0*/  STL.64 [R1+0x2610], R52 ;  /* 0x0026103401007387 */ /* 0x0003e80000100a00 */
[----:B-1----:R-:W2:Y:S01]  /*466f0*/  LDL.LU.64 R52, [R1+0x2d18] ;  /* 0x002d180001347983 */ /* 0x002ea20000300a00 */
[----:B------:R-:W-:-:S03]  /*46700*/  IMAD.WIDE R144, R50, 0x4, R144 ;  /* 0x0000000432907825 */ /* 0x000fc600078e0290 */
[----:B------:R1:W-:Y:S01]  /*46710*/  STL.64 [R1+0x2608], R130 ;  /* 0x0026088201007387 */ /* 0x0003e20000100a00 */
[----:B------:R-:W-:-:S03]  /*46720*/  IMAD.WIDE R142, R50, 0x4, R142 ;  /* 0x00000004328e7825 */ /* 0x000fc600078e028e */
[----:B-1----:R-:W4:Y:S04]  /*46730*/  LDL.LU.64 R130, [R1+0x53a0] ;  /* 0x0053a00001827983 */ /* 0x002f280000300a00 */
        /* <DEDUP_REMOVED lines=49> */
[----:B--2---:R1:W-:Y:S02]  /*46a50*/  LDGSTS.E [R2+0x25e00], desc[UR58][R52.64], P1 ;  /* 0x25e0000034027fae */ /* 0x0043e4000892187a */
[----:B-1----:R-:W-:-:S02]  /*46a60*/  IMAD.WIDE R52, R50, 0x4, R52 ;  /* 0x0000000432347825 */ /* 0x002fc400078e0234 */
[----:B----4-:R1:W-:Y:S02]  /*46a70*/  LDGSTS.E [R2+0x25f00], desc[UR58][R246.64], P6 ;  /* 0x25f00000f6027fae */ /* 0x0103e4000b12187a */
[----:B-1----:R-:W-:-:S04]  /*46a80*/  IMAD.WIDE R246, R50, 0x4, R246 ;  /* 0x0000000432f67825 */ /* 0x002fc800078e02f6 */
[----:B------:R-:W-:-:S04]  /*46a90*/  IMAD.WIDE R220, R50, 0x4, R220 ;  /* 0x0000000432dc7825 */ /* 0x000fc800078e02dc */
[----:B------:R-:W-:-:S05]  /*46aa0*/  IMAD.WIDE R158, R50, 0x4, R158 ;  /* 0x00000004329e7825 */ /* 0x000fca00078e029e */
[----:B------:R1:W-:Y:S04]  /*46ab0*/  STL.64 [R1+0x4788], R158 ;  /* 0x0047889e01007387 */ /* 0x0003e80000100a00 */
[----:B-1----:R-:W2:Y:S04]  /*46ac0*/  LDL.LU.64 R158, [R1+0x5348] ;  /* 0x00534800019e7983 */ /* 0x002ea80000300a00 */
[----:B------:R1:W-:Y:S04]  /*46ad0*/  STL.64 [R1+0x4780], R220 ;  /* 0x004780dc01007387 */ /* 0x0003e80000100a00 */
[----:B-1----:R-:W4:Y:S04]  /*46ae0*/  LDL.LU.64 R220, [R1+0x5340] ;  /* 0x0053400001dc7983 */ /* 0x002f280000300a00 */
[----:B------:R1:W-:Y:S01]  /*46af0*/  STL.64 [R1+0x4778], R156 ;  /* 0x0047789c01007387 */ /* 0x0003e20000100a00 */
[----:B------:R-:W-:-:S03]  /*46b00*/  IMAD.WIDE R206, R50, 0x4, R206 ;  /* 0x0000000432ce7825 */ /* 0x000fc600078e02ce */
[----:B------:R1:W-:Y:S04]  /*46b10*/  LDGSTS.E [R2+0x26e00], desc[UR58][R96.64], P1 ;  /* 0x26e0000060027fae */ /* 0x0003e8000892187a */
[----:B-1----:R-:W2:Y:S04]  /*46b20*/  LDL.LU.64 R156, [R1+0x5338] ;  /* 0x00533800019c7983 */ /* 0x002ea80000300a00 */
[----:B------:R1:W-:Y:S04]  /*46b30*/  STL.64 [R1+0x4770], R242 ;  /* 0x004770f201007387 */ /* 0x0003e80000100a00 */
[----:B-1----:R-:W4:Y:S04]  /*46b40*/  LDL.LU.64 R242, [R1+0x2cd0] ;  /* 0x002cd00001f27983 */ /* 0x002f280000300a00 */
[----:B------:R1:W-:Y:S04]  /*46b50*/  STL.64 [R1+0x4768], R52 ;  /* 0x0047683401007387 */ /* 0x0003e80000100a00 */
[----:B-1----:R-:W2:Y:S04]  /*46b60*/  LDL.LU.64 R52, [R1+0x6b0] ;  /* 0x0006b00001347983 */ /* 0x002ea80000300a00 */
[----:B------:R1:W-:Y:S01]  /*46b70*/  STL.64 [R1+0x4760], R246 ;  /* 0x004760f601007387 */ /* 0x0003e20000100a00 */
[----:B------:R-:W-:-:S03]  /*46b80*/  IMAD.WIDE R144, R50, 0x4, R144 ;  /* 0x0000000432907825 */ /* 0x000fc600078e0290 */
[----:B------:R1:W-:Y:S04]  /*46b90*/  LDGSTS.E [R2+0x26f00], desc[UR58][R84.64], P6 ;  /* 0x26f0000054027fae */ /* 0x0003e8000b12187a */
[----:B-1----:R-:W2:Y:S01]  /*46ba0*/  LDL.LU.64 R246, [R1+0x2cc0] ;  /* 0x002cc00001f67983 */ /* 0x002ea20000300a00 */
[----:B------:R-:W-:-:S03]  /*46bb0*/  IMAD.WIDE R142, R50, 0x4, R142 ;  /* 0x00000004328e7825 */ /* 0x000fc600078e028e */
[----:B------:R1:W-:Y:S01]  /*46bc0*/  STL.64 [R1+0x4758], R206 ;  /* 0x004758ce01007387 */ /* 0x0003e20000100a00 */
[----:B------:R-:W-:-:S03]  /*46bd0*/  IMAD.WIDE R130, R50, 0x4, R130 ;  /* 0x0000000432827825 */ /* 0x000fc600078e0282 */
        /* <DEDUP_REMOVED lines=11> */
[----:B------:R1:W-:Y:S04]  /*46c90*/  STL.64 [R1+0x4738], R218 ;  /* 0x004738da01007387 */ /* 0x0003e80000100a00 */
[----:B------:R3:W-:Y:S04]  /*46ca0*/  STL.64 [R1+0x4730], R98 ;  /* 0x0047306201007387 */ /* 0x0007e80000100a00 */
[----:B-1----:R-:W2:Y:S04]  /*46cb0*/  LDL.LU.64 R218, [R1+0x2ca8] ;  /* 0x002ca80001da7983 */ /* 0x002ea80000300a00 */
[----:B---3--:R-:W3:Y:S04]  /*46cc0*/  LDL.LU.64 R98, [R1+0x698] ;  /* 0x0006980001627983 */ /* 0x008ee80000300a00 */
[----:B------:R1:W-:Y:S01]  /*46cd0*/  STL.64 [R1+0x4728], R96 ;  /* 0x0047286001007387 */ /* 0x0003e20000100a00 */
[----:B------:R-:W-:-:S04]  /*46ce0*/  IMAD.WIDE R138, R50, 0x4, R138 ;  /* 0x00000004328a7825 */ /* 0x000fc800078e028a */
[C---:B------:R-:W-:Y:S01]  /*46cf0*/  IMAD.WIDE R136, R50.reuse, 0x4, R136 ;  /* 0x0000000432887825 */ /* 0x040fe200078e0288 */
[----:B-1----:R-:W3:Y:S04]  /*46d00*/  LDL.LU.64 R96, [R1+0x2c98] ;  /* 0x002c980001607983 */ /* 0x002ee80000300a00 */
[----:B------:R1:W-:Y:S01]  /*46d10*/  STL.64 [R1+0x4720], R84 ;  /* 0x0047205401007387 */ /* 0x0003e20000100a00 */
[----:B------:R-:W-:-:S04]  /*46d20*/  IMAD.WIDE R132, R50, 0x4, R132 ;  /* 0x0000000432847825 */ /* 0x000fc800078e0284 */
[C---:B------:R-:W-:Y:S01]  /*46d30*/  IMAD.WIDE R54, R50.reuse, 0x4, R54 ;  /* 0x0000000432367825 */ /* 0x040fe200078e0236 */
[----:B-1----:R-:W3:Y:S03]  /*46d40*/  LDL.LU.64 R84, [R1+0xaf8] ;  /* 0x000af80001547983 */ /* 0x002ee60000300a00 */
[C---:B------:R-:W-:Y:S01]  /*46d50*/  IMAD.WIDE R40, R50.reuse, 0x4, R40 ;  /* 0x0000000432287825 */ /* 0x040fe200078e0228 */
[----:B------:R1:W-:Y:S04]  /*46d60*/  STL.64 [R1+0x4718], R138 ;  /* 0x0047188a01007387 */ /* 0x0003e80000100a00 */
[----:B------:R1:W-:Y:S04]  /*46d70*/  STL.64 [R1+0x4710], R136 ;  /* 0x0047108801007387 */ /* 0x0003e80000100a00 */
[----:B-1----:R-:W3:Y:S04]  /*46d80*/  LDL.LU.64 R138, [R1+0x2c80] ;  /* 0x002c8000018a7983 */ /* 0x002ee80000300a00 */
[----:B------:R1:W-:Y:S04]  /*46d90*/  STL.64 [R1+0x4708], R132 ;  /* 0x0047088401007387 */ /* 0x0003e80000100a00 */
[----:B------:R1:W-:Y:S04]  /*46da0*/  STL.64 [R1+0x4700], R54 ;  /* 0x0047003601007387 */ /* 0x0003e80000100a00 */
[----:B------:R-:W3:Y:S01]  /*46db0*/  LDL.LU.64 R136, [R1+0x680] ;  /* 0x0006800001887983 */ /* 0x000ee20000300a00 */
[----:B------:R-:W-:-:S03]  /*46dc0*/  IMAD.WIDE R38, R50, 0x4, R38 ;  /* 0x0000000432267825 */ /* 0x000fc600078e0226 */
[----:B------:R4:W-:Y:S04]  /*46dd0*/  STL.64 [R1+0x46f8], R40 ;  /* 0x0046f82801007387 */ /* 0x0009e80000100a00 */
[----:B-1----:R-:W3:Y:S04]  /*46de0*/  LDL.LU.64 R132, [R1+0x2c70] ;  /* 0x002c700001847983 */ /* 0x002ee80000300a00 */
[----:B------:R-:W3:Y:S04]  /*46df0*/  LDL.LU.64 R54, [R1+0xaf0] ;  /* 0x000af00001367983 */ /* 0x000ee80000300a00 */
[----:B------:R2:W-:Y:S01]  /*46e00*/  STL.64 [R1+0x46f0], R38 ;  /* 0x0046f02601007387 */ /* 0x0005e20000100a00 */
[----:B----4-:R-:W-:-:S03]  /*46e10*/  IMAD.WIDE R40, R50, 0x4, R242 ;  /* 0x0000000432287825 */ /* 0x010fc600078e02f2 */
[----:B------:R-:W-:Y:S04]  /*46e20*/  LDGSTS.E [R2+0x27e00], desc[UR58][R242.64], P1 ;  /* 0x27e00000f2027fae */ /* 0x000fe8000892187a */
[----:B------:R1:W-:Y:S01]  /*46e30*/  STL.64 [R1+0x46e8], R40 ;  /* 0x0046e82801007387 */ /* 0x0003e20000100a00 */
[----:B--2---:R-:W-:-:S03]  /*46e40*/  IMAD.WIDE R38, R50, 0x4, R52 ;  /* 0x0000000432267825 */ /* 0x004fc600078e0234 */
[----:B------:R2:W-:Y:S04]  /*46e50*/  LDGSTS.E [R2+0x27f00], desc[UR58][R52.64], P6 ;  /* 0x27f0000034027fae */ /* 0x0005e8000b12187a */
[----:B-1----:R-:W4:Y:S04]  /*46e60*/  LDL.LU.64 R40, [R1+0x2c58] ;  /* 0x002c580001287983 */ /* 0x002f280000300a00 */
[----:B------:R1:W-:Y:S01]  /*46e70*/  STL.64 [R1+0x46e0], R38 ;  /* 0x0046e02601007387 */ /* 0x0003e20000100a00 */
[----:B--2---:R-:W-:-:S03]  /*46e80*/  IMAD.WIDE R52, R50, 0x4, R246 ;  /* 0x0000000432347825 */ /* 0x004fc600078e02f6 */
[----:B-1----:R-:W2:Y:S04]  /*46e90*/  LDL.LU.64 R38, [R1+0x2c40] ;  /* 0x002c400001267983 */ /* 0x002ea80000300a00 */
[----:B------:R-:W2:Y:S04]  /*46ea0*/  LDL.LU.64 R242, [R1+0xae8] ;  /* 0x000ae80001f27983 */ /* 0x000ea80000300a00 */
[----:B------:R1:W-:Y:S04]  /*46eb0*/  STL.64 [R1+0x46d8], R52 ;  /* 0x0046d83401007387 */ /* 0x0003e80000100a00 */
[----:B-1----:R-:W2:Y:S04]  /*46ec0*/  LDL.LU.64 R52, [R1+0x2c20] ;  /* 0x002c200001347983 */ /* 0x002ea80000300a00 */
[----:B------:R-:W2:Y:S01]  /*46ed0*/  LDL.LU.64 R246, [R1+0xae0] ;  /* 0x000ae00001f67983 */ /* 0x000ea20000300a00 */
[----:B------:R-:W-:-:S04]  /*46ee0*/  IMAD.WIDE R128, R50, 0x4, R128 ;  /* 0x0000000432807825 */ /* 0x000fc800078e0280 */
[----:B------:R-:W-:-:S04]  /*46ef0*/  IMAD.WIDE R114, R50, 0x4, R114 ;  /* 0x0000000432727825 */ /* 0x000fc800078e0272 */
[----:B------:R-:W-:-:S04]  /*46f00*/  IMAD.WIDE R112, R50, 0x4, R112 ;  /* 0x0000000432707825 */ /* 0x000fc800078e0270 */
[----:B------:R-:W-:-:S04]  /*46f10*/  IMAD.WIDE R228, R50, 0x4, R228 ;  /* 0x0000000432e47825 */ /* 0x000fc800078e02e4 */
[----:B------:R-:W-:-:S04]  /*46f20*/  IMAD.WIDE R82, R50, 0x4, R82 ;  /* 0x0000000432527825 */ /* 0x000fc800078e0252 */
[----:B------:R-:W-:-:S05]  /*46f30*/  IMAD.WIDE R130, R50, 0x4, R130 ;  /* 0x0000000432827825 */ /* 0x000fca00078e0282 */
[----:B------:R1:W-:Y:S04]  /*46f40*/  STL.64 [R1+0x46d0], R130 ;  /* 0x0046d08201007387 */ /* 0x0003e80000100a00 */
[----:B------:R3:W-:Y:S04]  /*46f50*/  LDGSTS.E [R2+0x28e00], desc[UR58][R218.64], P1 ;  /* 0x28e00000da027fae */ /* 0x0007e8000892187a */
[----:B-1----:R-:W2:Y:S04]  /*46f60*/  LDL.LU.64 R130, [R1+0x5318] ;  /* 0x0053180001827983 */ /* 0x002ea80000300a00 */
[----:B------:R1:W-:Y:S01]  /*46f70*/  STL.64 [R1+0x46c8], R128 ;  /* 0x0046c88001007387 */ /* 0x0003e20000100a00 */
[----:B---3--:R-:W-:-:S03]  /*46f80*/  IMAD.WIDE R218, R50, 0x4, R218 ;  /* 0x0000000432da7825 */ /* 0x008fc600078e02da */
[----:B------:R3:W-:Y:S04]  /*46f90*/  LDGSTS.E [R2+0x28f00], desc[UR58][R98.64], P6 ;  /* 0x28f0000062027fae */ /* 0x0007e8000b12187a */
[----:B-1----:R-:W2:Y:S04]  /*46fa0*/  LDL.LU.64 R128, [R1+0x5310] ;  /* 0x0053100001807983 */ /* 0x002ea80000300a00 */
[----:B------:R1:W-:Y:S01]  /*46fb0*/  STL.64 [R1+0x46c0], R114 ;  /* 0x0046c07201007387 */ /* 0x0003e20000100a00 */
[----:B---3--:R-:W-:-:S04]  /*46fc0*/  IMAD.WIDE R98, R50, 0x4, R98 ;  /* 0x0000000432627825 */ /* 0x008fc800078e0262 */
[C---:B------:R-:W-:Y:S01]  /*46fd0*/  IMAD.WIDE R96, R50.reuse, 0x4, R96 ;  /* 0x0000000432607825 */ /* 0x040fe200078e0260 */
[----:B-1----:R-:W3:Y:S04]  /*46fe0*/  LDL.LU.64 R114, [R1+0x5308] ;  /* 0x0053080001727983 */ /* 0x002ee80000300a00 */
[----:B------:R1:W-:Y:S01]  /*46ff0*/  STL.64 [R1+0x46b8], R112 ;  /* 0x0046b87001007387 */ /* 0x0003e20000100a00 */
[----:B------:R-:W-:-:S03]  /*47000*/  IMAD.WIDE R84, R50, 0x4, R84 ;  /* 0x0000000432547825 */ /* 0x000fc600078e0254 */
[----:B-1----:R-:W3:Y:S04]  /*47010*/  LDL.LU.64 R112, [R1+0x5300] ;  /* 0x0053000001707983 */ /* 0x002ee80000300a00 */
[----:B------:R1:W-:Y:S01]  /*47020*/  STL.64 [R1+0x46b0], R228 ;  /* 0x0046b0e401007387 */ /* 0x0003e20000100a00 */
[----:B------:R-:W-:-:S03]  /*47030*/  IMAD.WIDE R70, R50, 0x4, R70 ;  /* 0x0000000432467825 */ /* 0x000fc600078e0246 */
[----:B------:R1:W-:Y:S01]  /*47040*/  LDGSTS.E [R2+0x29e00], desc[UR58][R138.64], P1 ;  /* 0x29e000008a027fae */ /* 0x0003e2000892187a */
[----:B------:R-:W-:-:S03]  /*47050*/  IMAD.WIDE R68, R50, 0x4, R68 ;  /* 0x0000000432447825 */ /* 0x000fc600078e0244 */
[----:B------:R1:W-:Y:S04]  /*47060*/  LDGSTS.E [R2+0x29f00], desc[UR58][R136.64], P6 ;  /* 0x29f0000088027fae */ /* 0x0003e8000b12187a */
        /* <DEDUP_REMOVED lines=27> */
[----:B----4-:R4:W-:Y:S04]  /*47220*/  LDGSTS.E [R2+0x2ae00], desc[UR58][R40.64], P1 ;  /* 0x2ae0000028027fae */ /* 0x0109e8000892187a */
[----:B-1----:R-:W3:Y:S04]  /*47230*/  LDL.LU.64 R138, [R1+0x52b0] ;  /* 0x0052b000018a7983 */ /* 0x002ee80000300a00 */
[----:B------:R1:W-:Y:S01]  /*47240*/  STL.64 [R1+0x4660], R136 ;  /* 0x0046608801007387 */ /* 0x0003e20000100a00 */
[----:B----4-:R-:W-:-:S03]  /*47250*/  IMAD.WIDE R40, R50, 0x4, R40 ;  /* 0x0000000432287825 */ /* 0x010fc600078e0228 */
[----:B-1----:R-:W4:Y:S04]  /*47260*/  LDL.LU.64 R136, [R1+0x52a8] ;  /* 0x0052a80001887983 */ /* 0x002f280000300a00 */
[----:B------:R1:W-:Y:S01]  /*47270*/  STL.64 [R1+0x4658], R132 ;  /* 0x0046588401007387 */ /* 0x0003e20000100a00 */
[----:B--2---:R-:W-:-:S03]  /*47280*/  IMAD.WIDE R38, R50, 0x4, R38 ;  /* 0x0000000432267825 */ /* 0x004fc600078e0226 */
        /* <DEDUP_REMOVED lines=23> */
[----:B-1----:R-:W2:Y:S01]  /*47400*/  LDL.LU.64 R246, [R1+0x5250] ;  /* 0x0052500001f67983 */ /* 0x002ea20000300a00 */
[----:B---3--:R-:W-:-:S04]  /*47410*/  IMAD.WIDE R98, R50, 0x4, R98 ;  /* 0x0000000432627825 */ /* 0x008fc800078e0262 */
        /* <DEDUP_REMOVED lines=10> */
[----:B----4-:R-:W-:-:S04]  /*474c0*/  IMAD.WIDE R136, R50, 0x4, R136 ;  /* 0x0000000432887825 */ /* 0x010fc800078e0288 */
[----:B--2---:R-:W-:-:S04]  /*474d0*/  IMAD.WIDE R132, R50, 0x4, R132 ;  /* 0x0000000432847825 */ /* 0x004fc800078e0284 */
        /* <DEDUP_REMOVED lines=19> */
[----:B-1----:R-:W4:Y:S04]  /*47610*/  LDL.LU.64 R40, [R1+0x5228] ;  /* 0x0052280001287983 */ /* 0x002f280000300a00 */
[----:B------:R1:W-:Y:S04]  /*47620*/  STL.64 [R1+0x45d8], R42 ;  /* 0x0045d82a01007387 */ /* 0x0003e80000100a00 */
[----:B-1----:R-:W2:Y:S04]  /*47630*/  LDL.LU.64 R42, [R1+0x5220] ;  /* 0x00522000012a7983 */ /* 0x002ea80000300a00 */
[----:B------:R1:W-:Y:S04]  /*47640*/  STL.64 [R1+0x45d0], R44 ;  /* 0x0045d02c01007387 */ /* 0x0003e80000100a00 */
[----:B-1----:R-:W4:Y:S04]  /*47650*/  LDL.LU.64 R44, [R1+0x5218] ;  /* 0x00521800012c7983 */ /* 0x002f280000300a00 */
[----:B------:R1:W-:Y:S04]  /*47660*/  STL.64 [R1+0x45c8], R46 ;  /* 0x0045c82e01007387 */ /* 0x0003e80000100a00 */
[----:B-1----:R-:W3:Y:S04]  /*47670*/  LDL.LU.64 R46, [R1+0x5210] ;  /* 0x00521000012e7983 */ /* 0x002ee80000300a00 */
[----:B------:R1:W-:Y:S04]  /*47680*/  STL.64 [R1+0x45c0], R48 ;  /* 0x0045c03001007387 */ /* 0x0003e80000100a00 */
[----:B-1----:R-:W2:Y:S04]  /*47690*/  LDL.LU.64 R48, [R1+0x5208] ;  /* 0x0052080001307983 */ /* 0x002ea80000300a00 */
[----:B------:R1:W-:Y:S04]  /*476a0*/  STL.64 [R1+0x45b8], R54 ;  /* 0x0045b83601007387 */ /* 0x0003e80000100a00 */
[----:B-1----:R-:W4:Y:S04]  /*476b0*/  LDL.LU.64 R54, [R1+0x5200] ;  /* 0x0052000001367983 */ /* 0x002f280000300a00 */
[----:B------:R1:W-:Y:S04]  /*476c0*/  STL.64 [R1+0x45b0], R132 ;  /* 0x0045b08401007387 */ /* 0x0003e80000100a00 */
[----:B-1----:R-:W3:Y:S04]  /*476d0*/  LDL.LU R132, [R1+0x51f8] ;  /* 0x0051f80001847983 */ /* 0x002ee80000300800 */
[----:B------:R1:W-:Y:S04]  /*476e0*/  STL.64 [R1+0x45a8], R136 ;  /* 0x0045a88801007387 */ /* 0x0003e80000100a00 */
[----:B-1----:R-:W2:Y:S04]  /*476f0*/  LDL.LU.64 R136, [R1+0x51f0] ;  /* 0x0051f00001887983 */ /* 0x002ea80000300a00 */
[----:B------:R1:W-:Y:S04]  /*47700*/  STL.64 [R1+0x45a0], R138 ;  /* 0x0045a08a01007387 */ /* 0x0003e80000100a00 */
[----:B-1----:R-:W4:Y:S01]  /*47710*/  LDL.LU R139, [R1+0x51e8] ;  /* 0x0051e800018b7983 */ /* 0x002f220000300800 */
[----:B------:R-:W-:-:S04]  /*47720*/  IMAD.WIDE R114, R50, 0x4, R114 ;  /* 0x0000000432727825 */ /* 0x000fc800078e0272 */
[C---:B------:R-:W-:Y:S01]  /*47730*/  IMAD.WIDE R128, R50.reuse, 0x4, R128 ;  /* 0x0000000432807825 */ /* 0x040fe200078e0280 */
[----:B------:R1:W-:Y:S03]  /*47740*/  STL.64 [R1+0x4598], R200 ;  /* 0x004598c801007387 */ /* 0x0003e60000100a00 */
[----:B------:R-:W-:-:S04]  /*47750*/  IMAD.WIDE R130, R50, 0x4, R130 ;  /* 0x0000000432827825 */ /* 0x000fc800078e0282 */
[----:B------:R-:W-:-:S04]  /*47760*/  IMAD.WIDE R142, R50, 0x4, R142 ;  /* 0x00000004328e7825 */ /* 0x000fc800078e028e */
[C---:B------:R-:W-:Y:S01]  /*47770*/  IMAD.WIDE R144, R50.reuse, 0x4, R144 ;  /* 0x0000000432907825 */ /* 0x040fe200078e0290 */
[----:B-1----:R-:W3:Y:S03]  /*47780*/  LDL.LU.64 R200, [R1+0x668] ;  /* 0x0006680001c87983 */ /* 0x002ee60000300a00 */
[C---:B------:R-:W-:Y:S01]  /*47790*/  IMAD.WIDE R206, R50.reuse, 0x4, R206 ;  /* 0x0000000432ce7825 */ /* 0x040fe200078e02ce */
[----:B------:R1:W-:Y:S03]  /*477a0*/  STL.64 [R1+0x4590], R68 ;  /* 0x0045904401007387 */ /* 0x0003e60000100a00 */
[----:B------:R-:W-:-:S04]  /*477b0*/  IMAD.WIDE R156, R50, 0x4, R156 ;  /* 0x00000004329c7825 */ /* 0x000fc800078e029c */
[----:B------:R-:W-:-:S04]  /*477c0*/  IMAD.WIDE R220, R50, 0x4, R220 ;  /* 0x0000000432dc7825 */ /* 0x000fc800078e02dc */
[C---:B------:R-:W-:Y:S01]  /*477d0*/  IMAD.WIDE R158, R50.reuse, 0x4, R158 ;  /* 0x00000004329e7825 */ /* 0x040fe200078e029e */
[----:B-1----:R-:W4:Y:S03]  /*477e0*/  LDL.LU.64 R68, [R1+0x51e0] ;  /* 0x0051e00001447983 */ /* 0x002f260000300a00 */
        /* <DEDUP_REMOVED lines=35> */
[----:B-1----:R-:W2:Y:S03]  /*47a20*/  LDL.LU.64 R218, [R1+0x2c28] ;  /* 0x002c280001da7983 */ /* 0x002ea60000300a00 */
        /* <DEDUP_REMOVED lines=69> */
[C---:B------:R-:W-:Y:S01]  /*47e80*/  IMAD.WIDE R110, R50.reuse, 0x4, R110 ;  /* 0x00000004326e7825 */ /* 0x040fe200078e026e */
[----:B---3--:R3:W-:Y:S03]  /*47e90*/  LDGSTS.E [R2+0x2af00], desc[UR58][R200.64], P6 ;  /* 0x2af00000c8027fae */ /* 0x0087e6000b12187a */
        /* <DEDUP_REMOVED lines=27> */
[----:B------:R1:W-:Y:S01]  /*48050*/  STL.64 [R1+0x44d8], R86 ;  /* 0x0044d85601007387 */ /* 0x0003e20000100a00 */
[----:B------:R-:W-:Y:S01]  /*48060*/  IADD3 R133, R3, 0x100000, RZ ;  /* 0x0010000003857810 */ /* 0x000fe20007ffe0ff */
[----:B------:R-:W4:Y:S01]  /*48070*/  LDC R138, c[0x0][0x230] ;  /* 0x00008c00ff8a7b82 */ /* 0x000f220000000800 */
[C---:B---3--:R-:W-:Y:S01]  /*48080*/  IMAD.WIDE R200, R50.reuse, 0x4, R200 ;  /* 0x0000000432c87825 */ /* 0x048fe200078e02c8 */
[----:B-1----:R-:W3:Y:S04]  /*48090*/  LDL.LU.64 R86, [R1+0x620] ;  /* 0x0006200001567983 */ /* 0x002ee80000300a00 */
[----:B------:R1:W-:Y:S04]  /*480a0*/  STL.64 [R1+0x44d0], R200 ;  /* 0x0044d0c801007387 */ /* 0x0003e80000100a00 */
[----:B-1----:R-:W3:Y:S04]  /*480b0*/  LDL.LU.64 R200, [R1+0x5150] ;  /* 0x0051500001c87983 */ /* 0x002ee80000300a00 */
[----:B------:R1:W-:Y:S04]  /*480c0*/  STL.64 [R1+0x44c8], R202 ;  /* 0x0044c8ca01007387 */ /* 0x0003e80000100a00 */
[----:B--2---:R2:W-:Y:S04]  /*480d0*/  LDGSTS.E [R2+0x2be00], desc[UR58][R218.64], P1 ;  /* 0x2be00000da027fae */ /* 0x0045e8000892187a */
[----:B-1----:R-:W3:Y:S04]  /*480e0*/  LDL.LU.64 R202, [R1+0x5148] ;  /* 0x0051480001ca7983 */ /* 0x002ee80000300a00 */
[----:B------:R1:W-:Y:S01]  /*480f0*/  STL.64 [R1+0x44c0], R216 ;  /* 0x0044c0d801007387 */ /* 0x0003e20000100a00 */
[----:B--2---:R-:W-:-:S03]  /*48100*/  IMAD.WIDE R218, R50, 0x4, R218 ;  /* 0x0000000432da7825 */ /* 0x004fc600078e02da */
[----:B----4-:R2:W-:Y:S04]  /*48110*/  LDGSTS.E [R2+0x2bf00], desc[UR58][R228.64], P6 ;  /* 0x2bf00000e4027fae */ /* 0x0105e8000b12187a */
[----:B-1----:R-:W4:Y:S04]  /*48120*/  LDL.LU.64 R216, [R1+0x5140] ;  /* 0x0051400001d87983 */ /* 0x002f280000300a00 */
[----:B------:R1:W-:Y:S01]  /*48130*/  STL.64 [R1+0x44b8], R118 ;  /* 0x0044b87601007387 */ /* 0x0003e20000100a00 */
[----:B--2---:R-:W-:-:S03]  /*48140*/  IMAD.WIDE R228, R50, 0x4, R228 ;  /* 0x0000000432e47825 */ /* 0x004fc600078e02e4 */
[----:B-1----:R-:W2:Y:S04]  /*48150*/  LDL.LU.64 R118, [R1+0x2b68] ;  /* 0x002b680001767983 */ /* 0x002ea80000300a00 */
        /* <DEDUP_REMOVED lines=11> */
[----:B------:R1:W-:Y:S04]  /*48210*/  LDGSTS.E [R2+0x2ce00], desc[UR58][R206.64], P1 ;  /* 0x2ce00000ce027fae */ /* 0x0003e8000892187a */
[----:B-1----:R-:W4:Y:S04]  /*48220*/  LDL.LU.64 R230, [R1+0x5128] ;  /* 0x0051280001e67983 */ /* 0x002f280000300a00 */
[----:B------:R1:W-:Y:S01]  /*48230*/  STL.64 [R1+0x4480], R8 ;  /* 0x0044800801007387 */ /* 0x0003e20000100a00 */
[----:B------:R-:W-:-:S03]  /*48240*/  IMAD.WIDE R206, R50, 0x4, R206 ;  /* 0x0000000432ce7825 */ /* 0x000fc600078e02ce */
[----:B-1----:R-:W4:Y:S04]  /*48250*/  LDL.LU.64 R8, [R1+0x5120] ;  /* 0x0051200001087983 */ /* 0x002f280000300a00 */
[----:B------:R1:W-:Y:S04]  /*48260*/  STL.64 [R1+0x4478], R206 ;  /* 0x004478ce01007387 */ /* 0x0003e80000100a00 */
[----:B------:R1:W-:Y:S04]  /*48270*/  LDGSTS.E [R2+0x2cf00], desc[UR58][R220.64], P6 ;  /* 0x2cf00000dc027fae */ /* 0x0003e8000b12187a */
[----:B-1----:R-:W4:Y:S01]  /*48280*/  LDL.LU.64 R206, [R1+0x2b28] ;  /* 0x002b280001ce7983 */ /* 0x002f220000300a00 */
[----:B------:R-:W-:-:S05]  /*48290*/  IMAD.WIDE R220, R50, 0x4, R220 ;  /* 0x0000000432dc7825 */ /* 0x000fca00078e02dc */
        /* <DEDUP_REMOVED lines=10> */
[----:B------:R1:W-:Y:S02]  /*48340*/  LDGSTS.E [R2+0x2de00], desc[UR58][R74.64], P1 ;  /* 0x2de000004a027fae */ /* 0x0003e4000892187a */
[----:B-1----:R-:W-:-:S02]  /*48350*/  IMAD.WIDE R74, R50, 0x4, R74 ;  /* 0x00000004324a7825 */ /* 0x002fc400078e024a */
[----:B---3--:R1:W-:Y:S04]  /*48360*/  LDGSTS.E [R2+0x2df00], desc[UR58][R86.64], P6 ;  /* 0x2df0000056027fae */ /* 0x0083e8000b12187a */
[----:B------:R3:W-:Y:S01]  /*48370*/  STL.64 [R1+0x4448], R74 ;  /* 0x0044484a01007387 */ /* 0x0007e20000100a00 */
[----:B-1----:R-:W-:-:S03]  /*48380*/  IMAD.WIDE R86, R50, 0x4, R86 ;  /* 0x0000000432567825 */ /* 0x002fc600078e0256 */
[----:B---3--:R-:W3:Y:S04]  /*48390*/  LDL.LU.64 R74, [R1+0x50f8] ;  /* 0x0050f800014a7983 */ /* 0x008ee80000300a00 */
[----:B------:R1:W-:Y:S04]  /*483a0*/  STL.64 [R1+0x4440], R86 ;  /* 0x0044405601007387 */ /* 0x0003e80000100a00 */
        /* <DEDUP_REMOVED lines=14> */
[----:B-1----:R-:W2:Y:S04]  /*48490*/  LDL.LU.64 R118, [R1+0x50c8] ;  /* 0x0050c80001767983 */ /* 0x002ea80000300a00 */
[----:B------:R1:W-:Y:S04]  /*484a0*/  STL.64 [R1+0x4410], R36 ;  /* 0x0044102401007387 */ /* 0x0003e80000100a00 */
[----:B------:R1:W-:Y:S04]  /*484b0*/  LDGSTS.E [R2+0x2fe00], desc[UR58][R162.64], P1 ;  /* 0x2fe00000a2027fae */ /* 0x0003e8000892187a */
[----:B-1----:R-:W2:Y:S04]  /*484c0*/  LDL.LU.64 R36, [R1+0x50c0] ;  /* 0x0050c00001247983 */ /* 0x002ea80000300a00 */
[----:B------:R1:W-:Y:S01]  /*484d0*/  STL.64 [R1+0x4408], R34 ;  /* 0x0044082201007387 */ /* 0x0003e20000100a00 */
[----:B------:R-:W-:-:S03]  /*484e0*/  IMAD.WIDE R162, R50, 0x4, R162 ;  /* 0x0000000432a27825 */ /* 0x000fc600078e02a2 */
[----:B------:R1:W-:Y:S04]  /*484f0*/  LDGSTS.E [R2+0x2ff00], desc[UR58][R174.64], P6 ;  /* 0x2ff00000ae027fae */ /* 0x0003e8000b12187a */
[----:B-1----:R-:W2:Y:S04]  /*48500*/  LDL.LU.64 R34, [R1+0x50b8] ;  /* 0x0050b80001227983 */ /* 0x002ea80000300a00 */
[----:B------:R1:W-:Y:S01]  /*48510*/  STL.64 [R1+0x4400], R146 ;  /* 0x0044009201007387 */ /* 0x0003e20000100a00 */
[----:B------:R-:W-:-:S03]  /*48520*/  IMAD.WIDE R174, R50, 0x4, R174 ;  /* 0x0000000432ae7825 */ /* 0x000fc600078e02ae */
        /* <DEDUP_REMOVED lines=46> */
[----:B-1----:R-:W3:Y:S04]  /*48810*/  LDL.LU.64 R126, [R1+0x2b08] ;  /* 0x002b0800017e7983 */ /* 0x002ee80000300a00 */
[----:B------:R1:W-:Y:S04]  /*48820*/  STL.64 [R1+0x4350], R106 ;  /* 0x0043506a01007387 */ /* 0x0003e80000100a00 */
[----:B-1----:R-:W2:Y:S04]  /*48830*/  LDL.LU.64 R106, [R1+0x5008] ;  /* 0x00500800016a7983 */ /* 0x002ea80000300a00 */
[----:B------:R1:W-:Y:S04]  /*48840*/  STL.64 [R1+0x4348], R28 ;  /* 0x0043481c01007387 */ /* 0x0003e80000100a00 */
[----:B-1----:R-:W4:Y:S04]  /*48850*/  LDL.LU.64 R28, [R1+0x5c0] ;  /* 0x0005c000011c7983 */ /* 0x002f280000300a00 */
        /* <DEDUP_REMOVED lines=33> */
[----:B---3--:R3:W-:Y:S04]  /*48a70*/  LDGSTS.E [R2+0x31e00], desc[UR58][R126.64], P1 ;  /* 0x31e000007e027fae */ /* 0x0087e8000892187a */
[----:B-1----:R-:W2:Y:S04]  /*48a80*/  LDL.LU.64 R192, [R1+0x4fb0] ;  /* 0x004fb00001c07983 */ /* 0x002ea80000300a00 */
[----:B------:R1:W-:Y:S01]  /*48a90*/  STL.64 [R1+0x42b8], R94 ;  /* 0x0042b85e01007387 */ /* 0x0003e20000100a00 */
[----:B---3--:R-:W-:-:S03]  /*48aa0*/  IMAD.WIDE R126, R50, 0x4, R126 ;  /* 0x00000004327e7825 */ /* 0x008fc600078e027e */
[----:B-1----:R-:W3:Y:S04]  /*48ab0*/  LDL.LU.64 R94, [R1+0x2a80] ;  /* 0x002a8000015e7983 */ /* 0x002ee80000300a00 */
[----:B------:R1:W-:Y:S04]  /*48ac0*/  STL.64 [R1+0x42b0], R108 ;  /* 0x0042b06c01007387 */ /* 0x0003e80000100a00 */
[----:B----4-:R4:W-:Y:S04]  /*48ad0*/  LDGSTS.E [R2+0x31f00], desc[UR58][R28.64], P6 ;  /* 0x31f000001c027fae */ /* 0x0109e8000b12187a */
        /* <DEDUP_REMOVED lines=10> */
[----:B--2---:R1:W-:Y:S02]  /*48b80*/  LDGSTS.E [R2+0x32e00], desc[UR58][R10.64], P1 ;  /* 0x32e000000a027fae */ /* 0x0043e4000892187a */
[----:B-1----:R-:W-:-:S05]  /*48b90*/  IMAD.WIDE R10, R50, 0x4, R10 ;  /* 0x00000004320a7825 */ /* 0x002fca00078e020a */
[----:B------:R1:W-:Y:S04]  /*48ba0*/  STL.64 [R1+0x4288], R10 ;  /* 0x0042880a01007387 */ /* 0x0003e80000100a00 */
[----:B-1----:R-:W2:Y:S04]  /*48bb0*/  LDL.LU.64 R10, [R1+0x528] ;  /* 0x00052800010a7983 */ /* 0x002ea80000300a00 */
[----:B------:R1:W-:Y:S02]  /*48bc0*/  LDGSTS.E [R2+0x32f00], desc[UR58][R208.64], P6 ;  /* 0x32f00000d0027fae */ /* 0x0003e4000b12187a */
[----:B-1----:R-:W-:-:S05]  /*48bd0*/  IMAD.WIDE R208, R50, 0x4, R208 ;  /* 0x0000000432d07825 */ /* 0x002fca00078e02d0 */
[----:B------:R1:W-:Y:S04]  /*48be0*/  STL.64 [R1+0x4280], R208 ;  /* 0x004280d001007387 */ /* 0x0003e80000100a00 */
[----:B-1----:R-:W2:Y:S04]  /*48bf0*/  LDL.LU.64 R208, [R1+0x4fa0] ;  /* 0x004fa00001d07983 */ /* 0x002ea80000300a00 */
[----:B------:R1:W-:Y:S04]  /*48c00*/  STL.64 [R1+0x4278], R210 ;  /* 0x004278d201007387 */ /* 0x0003e80000100a00 */
[----:B-1----:R-:W2:Y:S04]  /*48c10*/  LDL.LU.64 R210, [R1+0x4f98] ;  /* 0x004f980001d27983 */ /* 0x002ea80000300a00 */
[----:B------:R1:W-:Y:S04]  /*48c20*/  LDGSTS.E [R2+0x33e00], desc[UR58][R224.64], P1 ;  /* 0x33e00000e0027fae */ /* 0x0003e8000892187a */
[----:B------:R1:W-:Y:S02]  /*48c30*/  STL.64 [R1+0x4270], R250 ;  /* 0x004270fa01007387 */ /* 0x0003e40000100a00 */
[----:B-1----:R-:W-:-:S02]  /*48c40*/  IMAD.WIDE R224, R50, 0x4, R224 ;  /* 0x0000000432e07825 */ /* 0x002fc400078e02e0 */
[----:B------:R1:W-:Y:S04]  /*48c50*/  LDGSTS.E [R2+0x33f00], desc[UR58][R236.64], P6 ;  /* 0x33f00000ec027fae */ /* 0x0003e8000b12187a */
[----:B------:R-:W2:Y:S04]  /*48c60*/  LDL.LU.64 R250, [R1+0x4f90] ;  /* 0x004f900001fa7983 */ /* 0x000ea80000300a00 */
[----:B------:R1:W-:Y:S02]  /*48c70*/  STL.64 [R1+0x4268], R224 ;  /* 0x004268e001007387 */ /* 0x0003e40000100a00 */
[----:B-1----:R-:W-:-:S02]  /*48c80*/  IMAD.WIDE R236, R50, 0x4, R236 ;  /* 0x0000000432ec7825 */ /* 0x002fc400078e02ec */
[----:B------:R-:W2:Y:S04]  /*48c90*/  LDL.LU.64 R224, [R1+0x4f88] ;  /* 0x004f880001e07983 */ /* 0x000ea80000300a00 */
        /* <DEDUP_REMOVED lines=19> */
[----:B------:R3:W-:Y:S04]  /*48dd0*/  LDGSTS.E [R2+0x35f00], desc[UR58][R108.64], P6 ;  /* 0x35f000006c027fae */ /* 0x0007e8000b12187a */
[----:B-1----:R-:W2:Y:S04]  /*48de0*/  LDL.LU.64 R56, [R1+0x4f50] ;  /* 0x004f500001387983 */ /* 0x002ea80000300a00 */
[----:B------:R1:W-:Y:S01]  /*48df0*/  STL.64 [R1+0x1020], R94 ;  /* 0x0010205e01007387 */ /* 0x0003e20000100a00 */
[----:B---3--:R-:W-:-:S03]  /*48e00*/  IMAD.WIDE R108, R50, 0x4, R108 ;  /* 0x00000004326c7825 */ /* 0x008fc600078e026c */
[----:B----4-:R3:W-:Y:S04]  /*48e10*/  LDGSTS.E [R2+0x36e00], desc[UR58][R126.64], P1 ;  /* 0x36e000007e027fae */ /* 0x0107e8000892187a */
[----:B-1----:R-:W4:Y:S04]  /*48e20*/  LDL.LU.64 R94, [R1+0x4f48] ;  /* 0x004f4800015e7983 */ /* 0x002f280000300a00 */
[----:B------:R1:W-:Y:S01]  /*48e30*/  STL.64 [R1+0x1018], R108 ;  /* 0x0010186c01007387 */ /* 0x0003e20000100a00 */
[----:B---3--:R-:W-:-:S03]  /*48e40*/  IMAD.WIDE R126, R50, 0x4, R126 ;  /* 0x00000004327e7825 */ /* 0x008fc600078e027e */
[----:B------:R3:W-:Y:S04]  /*48e50*/  LDGSTS.E [R2+0x36f00], desc[UR58][R28.64], P6 ;  /* 0x36f000001c027fae */ /* 0x0007e8000b12187a */
[----:B-1----:R-:W4:Y:S04]  /*48e60*/  LDL.LU.64 R108, [R1+0x4f40] ;  /* 0x004f4000016c7983 */ /* 0x002f280000300a00 */
[----:B------:R1:W-:Y:S01]  /*48e70*/  STL.64 [R1+0x1010], R110 ;  /* 0x0010106e01007387 */ /* 0x0003e20000100a00 */
[----:B---3--:R-:W-:-:S03]  /*48e80*/  IMAD.WIDE R28, R50, 0x4, R28 ;  /* 0x00000004321c7825 */ /* 0x008fc600078e021c */
[----:B-1----:R-:W3:Y:S04]  /*48e90*/  LDL.LU.64 R110, [R1+0x4f38] ;  /* 0x004f3800016e7983 */ /* 0x002ee80000300a00 */
[----:B------:R1:W-:Y:S04]  /*48ea0*/  STL.64 [R1+0x1008], R124 ;  /* 0x0010087c01007387 */ /* 0x0003e80000100a00 */
[----:B------:R1:W-:Y:S04]  /*48eb0*/  LDGSTS.E [R2+0x37e00], desc[UR58][R196.64], P1 ;  /* 0x37e00000c4027fae */ /* 0x0003e8000892187a */
[----:B-1----:R-:W3:Y:S04]  /*48ec0*/  LDL.LU.64 R124, [R1+0x4f30] ;  /* 0x004f3000017c7983 */ /* 0x002ee80000300a00 */
[----:B------:R1:W-:Y:S01]  /*48ed0*/  STL.64 [R1+0x1000], R126 ;  /* 0x0010007e01007387 */ /* 0x0003e20000100a00 */
[----:B------:R-:W-:-:S03]  /*48ee0*/  IMAD.WIDE R196, R50, 0x4, R196 ;  /* 0x0000000432c47825 */ /* 0x000fc600078e02c4 */
        /* <DEDUP_REMOVED lines=40> */
[----:B------:R1:W-:Y:S02]  /*49170*/  STL.64 [R1+0xed0], R184 ;  /* 0x000ed0b801007387 */ /* 0x0003e40000100a00 */
[----:B-1----:R-:W-:-:S02]  /*49180*/  IMAD.WIDE R4, R50, 0x4, R150 ;  /* 0x0000000432047825 */ /* 0x002fc400078e0296 */
[----:B------:R-:W2:Y:S04]  /*49190*/  LDL.LU.64 R184, [R1+0x468] ;  /* 0x0004680001b87983 */ /* 0x000ea80000300a00 */
[----:B------:R-:W2:Y:S04]  /*491a0*/  LDL.LU.64 R150, [R1+0x2930] ;  /* 0x0029300001967983 */ /* 0x000ea80000300a00 */
[----:B------:R4:W-:Y:S02]  /*491b0*/  STL.64 [R1+0xec8], R4 ;  /* 0x000ec80401007387 */ /* 0x0009e40000100a00 */
[----:B----4-:R-:W-:-:S02]  /*491c0*/  IMAD.WIDE R4, R50, 0x4, R196 ;  /* 0x0000000432047825 */ /* 0x010fc400078e02c4 */
[----:B------:R-:W-:Y:S04]  /*491d0*/  LDGSTS.E [R2+0x38e00], desc[UR58][R196.64], P1 ;  /* 0x38e00000c4027fae */ /* 0x000fe8000892187a */
[----:B------:R-:W4:Y:S04]  /*491e0*/  LDL.LU.64 R196, [R1+0x448] ;  /* 0x0004480001c47983 */ /* 0x000f280000300a00 */
[----:B---3--:R1:W-:Y:S04]  /*491f0*/  LDGSTS.E [R2+0x38f00], desc[UR58][R10.64], P6 ;  /* 0x38f000000a027fae */ /* 0x0083e8000b12187a */
[----:B------:R3:W-:Y:S01]  /*49200*/  STL.64 [R1+0xec0], R4 ;  /* 0x000ec00401007387 */ /* 0x0007e20000100a00 */
[----:B-1----:R-:W-:-:S03]  /*49210*/  IMAD.WIDE R10, R50, 0x4, R10 ;  /* 0x00000004320a7825 */ /* 0x002fc600078e020a */
[----:B--2---:R-:W-:Y:S01]  /*49220*/  LDGSTS.E [R2+0x39e00], desc[UR58][R182.64], P1 ;  /* 0x39e00000b6027fae */ /* 0x004fe2000892187a */
[----:B---3--:R-:W-:-:S03]  /*49230*/  IMAD.WIDE R4, R50, 0x4, R182 ;  /* 0x0000000432047825 */ /* 0x008fc600078e02b6 */
[----:B------:R-:W-:Y:S04]  /*49240*/  STL.64 [R1+0xeb8], R10 ;  /* 0x000eb80a01007387 */ /* 0x000fe80000100a00 */
[----:B------:R-:W2:Y:S04]  /*49250*/  LDL.LU.64 R182, [R1+0x28a8] ;  /* 0x0028a80001b67983 */ /* 0x000ea80000300a00 */
[----:B------:R1:W-:Y:S04]  /*49260*/  STL.64 [R1+0xeb0], R4 ;  /* 0x000eb00401007387 */ /* 0x0003e80000100a00 */
[----:B------:R-:W-:Y:S01]  /*49270*/  LDGSTS.E [R2+0x39f00], desc[UR58][R134.64], P6 ;  /* 0x39f0000086027fae */ /* 0x000fe2000b12187a */
[----:B-1----:R-:W-:-:S03]  /*49280*/  IMAD.WIDE R4, R50, 0x4, R134 ;  /* 0x0000000432047825 */ /* 0x002fc600078e0286 */
[----:B------:R-:W3:Y:S04]  /*49290*/  LDL.LU.64 R134, [R1+0x430] ;  /* 0x0004300001867983 */ /* 0x000ee80000300a00 */
[----:B------:R1:W-:Y:S02]  /*492a0*/  STL.64 [R1+0xea8], R4 ;  /* 0x000ea80401007387 */ /* 0x0003e40000100a00 */
[C---:B-1----:R-:W-:Y:S02]  /*492b0*/  IMAD.WIDE R4, R50.reuse, 0x4, R226 ;  /* 0x0000000432047825 */ /* 0x042fe400078e02e2 */
[----:B------:R-:W-:Y:S04]  /*492c0*/  LDGSTS.E [R2+0x3ae00], desc[UR58][R226.64], P1 ;  /* 0x3ae00000e2027fae */ /* 0x000fe8000892187a */
[----:B------:R1:W-:Y:S01]  /*492d0*/  STL.64 [R1+0xea0], R4 ;  /* 0x000ea00401007387 */ /* 0x0003e20000100a00 */
[----:B------:R-:W-:-:S03]  /*492e0*/  IMAD.WIDE R10, R50, 0x4, R12 ;  /* 0x00000004320a7825 */ /* 0x000fc600078e020c */
[----:B------:R-:W-:Y:S04]  /*492f0*/  LDGSTS.E [R2+0x3af00], desc[UR58][R12.64], P6 ;  /* 0x3af000000c027fae */ /* 0x000fe8000b12187a */
[----:B------:R1:W-:Y:S02]  /*49300*/  STL.64 [R1+0xe98], R10 ;  /* 0x000e980a01007387 */ /* 0x0003e40000100a00 */
[C---:B-1----:R-:W-:Y:S02]  /*49310*/  IMAD.WIDE R4, R50.reuse, 0x4, R214 ;  /* 0x0000000432047825 */ /* 0x042fe400078e02d6 */
[----:B------:R-:W-:Y:S04]  /*49320*/  LDGSTS.E [R2+0x3be00], desc[UR58][R214.64], P1 ;  /* 0x3be00000d6027fae */ /* 0x000fe8000892187a */
[----:B------:R1:W-:Y:S01]  /*49330*/  STL.64 [R1+0xe90], R4 ;  /* 0x000e900401007387 */ /* 0x0003e20000100a00 */
[----:B------:R-:W-:-:S03]  /*49340*/  IMAD.WIDE R10, R50, 0x4, R212 ;  /* 0x00000004320a7825 */ /* 0x000fc600078e02d4 */
[----:B------:R-:W-:Y:S04]  /*49350*/  LDGSTS.E [R2+0x3bf00], desc[UR58][R212.64], P6 ;  /* 0x3bf00000d4027fae */ /* 0x000fe8000b12187a */
[----:B------:R-:W-:Y:S04]  /*49360*/  STL.64 [R1+0x480], R10 ;  /* 0x0004800a01007387 */ /* 0x000fe80000100a00 */
[----:B------:R-:W3:Y:S01]  /*49370*/  LDL.64 R214, [R1+0x1708] ;  /* 0x0017080001d67983 */ /* 0x000ee20000100a00 */
[----:B-1----:R-:W-:-:S03]  /*49380*/  IMAD.WIDE R4, R50, 0x4, R198 ;  /* 0x0000000432047825 */ /* 0x002fc600078e02c6 */
[----:B------:R-:W-:Y:S04]  /*49390*/  LDGSTS.E [R2+0x3ce00], desc[UR58][R198.64], P1 ;  /* 0x3ce00000c6027fae */ /* 0x000fe8000892187a */
[----:B------:R1:W-:Y:S02]  /*493a0*/  STL.64 [R1+0x478], R4 ;  /* 0x0004780401007387 */ /* 0x0003e40000100a00 */
[C---:B-1----:R-:W-:Y:S02]  /*493b0*/  IMAD.WIDE R4, R50.reuse, 0x4, R148 ;  /* 0x0000000432047825 */ /* 0x042fe400078e0294 */
[----:B------:R-:W-:Y:S04]  /*493c0*/  LDGSTS.E [R2+0x3cf00], desc[UR58][R148.64], P6 ;  /* 0x3cf0000094027fae */ /* 0x000fe8000b12187a */
[----:B------:R-:W3:Y:S04]  /*493d0*/  LDL.64 R148, [R1+0x1700] ;  /* 0x0017000001947983 */ /* 0x000ee80000100a00 */
[----:B------:R4:W-:Y:S04]  /*493e0*/  STL.64 [R1+0x470], R4 ;  /* 0x0004700401007387 */ /* 0x0009e80000100a00 */
[----:B------:R-:W3:Y:S04]  /*493f0*/  LDL.64 R212, [R1+0xe48] ;  /* 0x000e480001d47983 */ /* 0x000ee80000100a00 */
[----:B------:R-:W3:Y:S04]  /*49400*/  LDL.64 R198, [R1+0xe40] ;  /* 0x000e400001c67983 */ /* 0x000ee80000100a00 */
[----:B------:R1:W-:Y:S02]  /*49410*/  LDGSTS.E [R2+0x3de00], desc[UR58][R186.64], P1 ;  /* 0x3de00000ba027fae */ /* 0x0003e4000892187a */
[----:B-1----:R-:W-:-:S02]  /*49420*/  IMAD.WIDE R186, R50, 0x4, R186 ;  /* 0x0000000432ba7825 */ /* 0x002fc400078e02ba */
[----:B------:R1:W-:Y:S04]  /*49430*/  LDGSTS.E [R2+0x3df00], desc[UR58][R184.64], P6 ;  /* 0x3df00000b8027fae */ /* 0x0003e8000b12187a */
[----:B------:R1:W-:Y:S04]  /*49440*/  LDGSTS.E [R2+0x3ee00], desc[UR58][R150.64], P1 ;  /* 0x3ee0000096027fae */ /* 0x0003e8000892187a */
[----:B------:R-:W-:Y:S01]  /*49450*/  STL.64 [R1+0x460], R186 ;  /* 0x000460ba01007387 */ /* 0x000fe20000100a00 */
[----:B-1----:R-:W-:-:S04]  /*49460*/  IMAD.WIDE R184, R50, 0x4, R184 ;  /* 0x0000000432b87825 */ /* 0x002fc800078e02b8 */
[C---:B------:R-:W-:Y:S01]  /*49470*/  IMAD.WIDE R150, R50.reuse, 0x4, R150 ;  /* 0x0000000432967825 */ /* 0x040fe200078e0296 */
[----:B------:R-:W-:Y:S03]  /*49480*/  STL.64 [R1+0x458], R184 ;  /* 0x000458b801007387 */ /* 0x000fe60000100a00 */
[C---:B----4-:R-:W-:Y:S01]  /*49490*/  IMAD.WIDE R4, R50.reuse, 0x4, R196 ;  /* 0x0000000432047825 */ /* 0x050fe200078e02c4 */
[----:B------:R-:W-:Y:S04]  /*494a0*/  LDGSTS.E [R2+0x3ef00], desc[UR58][R196.64], P6 ;  /* 0x3ef00000c4027fae */ /* 0x000fe8000b12187a */
[----:B------:R-:W4:Y:S04]  /*494b0*/  LDL.64 R196, [R1+0xdf8] ;  /* 0x000df80001c47983 */ /* 0x000f280000100a00 */
[----:B------:R3:W-:Y:S04]  /*494c0*/  STL.64 [R1+0x440], R4 ;  /* 0x0004400401007387 */ /* 0x0007e80000100a00 */
[----:B------:R-:W-:Y:S04]  /*494d0*/  STL.64 [R1+0x450], R150 ;  /* 0x0004509601007387 */ /* 0x000fe80000100a00 */
[----:B------:R-:W4:Y:S01]  /*494e0*/  LDL.64 R226, [R1+0xdf0] ;  /* 0x000df00001e27983 */ /* 0x000f220000100a00 */
[----:B--2---:R-:W-:-:S03]  /*494f0*/  IMAD.WIDE R10, R50, 0x4, R182 ;  /* 0x00000004320a7825 */ /* 0x004fc600078e02b6 */
[----:B------:R-:W-:Y:S04]  /*49500*/  LDGSTS.E [R2+0x3fe00], desc[UR58][R182.64], P1 ;  /* 0x3fe00000b6027fae */ /* 0x000fe8000892187a */
[----:B------:R1:W-:Y:S01]  /*49510*/  STL.64 [R1+0x438], R10 ;  /* 0x0004380a01007387 */ /* 0x0003e20000100a00 */
[----:B---3--:R-:W-:-:S03]  /*49520*/  IMAD.WIDE R4, R50, 0x4, R134 ;  /* 0x0000000432047825 */ /* 0x008fc600078e0286 */
[----:B------:R2:W-:Y:S04]  /*49530*/  LDGSTS.E [R2+0x3ff00], desc[UR58][R134.64], P6 ;  /* 0x3ff0000086027fae */ /* 0x0005e8000b12187a */
[----:B------:R3:W-:Y:S04]  /*49540*/  STL.64 [R1+0x428], R4 ;  /* 0x0004280401007387 */ /* 0x0007e80000100a00 */
[----:B------:R-:W4:Y:S04]  /*49550*/  LDL.64 R182, [R1+0xdb8] ;  /* 0x000db80001b67983 */ /* 0x000f280000100a00 */
[----:B------:R-:W0:Y:S01]  /*49560*/  LDGDEPBAR ;  /* 0x00000000000079af */ /* 0x000e220000000000 */
[C---:B--2---:R-:W-:Y:S01]  /*49570*/  VIADD R134, R3.reuse, 0x100000 ;  /* 0x0010000003867836 */ /* 0x044fe20000000000 */
[----:B------:R-:W-:Y:S01]  /*49580*/  BAR.SYNC.DEFER_BLOCKING 0x0 ;  /* 0x0000000000007b1d */ /* 0x000fe20000010000 */
[----:B------:R-:W-:Y:S01]  /*49590*/  ISETP.GE.U32.AND P1, PT, R132, 0x7ffffef8, PT ;  /* 0x7ffffef88400780c */ /* 0x000fe20003f26070 */
[----:B------:R-:W-:-:S02]  /*495a0*/  VIADD R132, R3, 0x100000 ;  /* 0x0010000003847836 */ /* 0x000fc40000000000 */
[----:B------:R-:W-:-:S04]  /*495b0*/  VIADD R50, R3, 0x100000 ;  /* 0x0010000003327836 */ /* 0x000fc80000000000 */
[----:B------:R-:W2:Y:S01]  /*495c0*/  LDC R135, c[0x0][0x230] ;  /* 0x00008c00ff877b82 */ /* 0x000ea20000000800 */
[----:B------:R-:W4:Y:S04]  /*495d0*/  LDL.64 R12, [R1+0xdb0] ;  /* 0x000db000010c7983 */ /* 0x000f280000100a00 */
[----:B-1----:R-:W4:Y:S04]  /*495e0*/  LDL.64 R10, [R1+0xcf0] ;  /* 0x000cf000010a7983 */ /* 0x002f280000100a00 */
[----:B---3--:R-:W3:Y:S04]  /*495f0*/  LDL.64 R4, [R1+0xc78] ;  /* 0x000c780001047983 */ /* 0x008ee80000100a00 */
[----:B------:R-:W-:Y:S01]  /*49600*/  @!PT LDS RZ, [RZ] ;  /* 0x00000000fffff984 */ /* 0x000fe20000000800 */
[----:B------:R-:W-:Y:S01]  /*49610*/  @!PT LDS RZ, [RZ] ;  /* 0x00000000fffff984 */ /* 0x000fe20000000800 */
[----:B------:R-:W-:Y:S01]  /*49620*/  @!PT LDS RZ, [RZ] ;  /* 0x00000000fffff984 */ /* 0x000fe20000000800 */
[----:B------:R1:W-:Y:S02]  /*49630*/  LDGSTS.E [R134+-0x70000], desc[UR58][R214.64], !P3 ;  /* 0x90000000d6867fae */ /* 0x0003e4000d92187a */
[----:B-1----:R-:W-:-:S02]  /*49640*/  VIADD R134, R136, 0xffffff73 ;  /* 0xffffff7388867836 */ /* 0x002fc40000000000 */
[----:B------:R-:W3:Y:S01]  /*49650*/  LDL.64 R214, [R1+0xd78] ;  /* 0x000d780001d67983 */ /* 0x000ee20000100a00 */
[----:B------:R-:W1:Y:S03]  /*49660*/  LDC R136, c[0x0][0x230] ;  /* 0x00008c00ff887b82 */ /* 0x000e660000000800 */
[----:B------:R1:W-:Y:S01]  /*49670*/  LDGSTS.E [R133+-0x6ff00], desc[UR58][R148.64], !P3 ;  /* 0x9010000094857fae */ /* 0x0003e2000d92187a */
[----:B------:R-:W-:Y:S02]  /*49680*/  ISETP.GE.U32.AND P3, PT, R134, 0x7ffffef4, PT ;  /* 0x7ffffef48600780c */ /* 0x000fe40003f66070 */
[----:B------:R-:W-:Y:S01]  /*49690*/  IADD3 R134, R137, -0x91, RZ ;  /* 0xffffff6f89867810 */ /* 0x000fe20007ffe0ff */
[----:B--2---:R-:W-:Y:S01]  /*496a0*/  VIADD R135, R135, 0xffffff67 ;  /* 0xffffff6787877836 */ /* 0x004fe20000000000 */
[----:B------:R-:W2:Y:S01]  /*496b0*/  LDC R137, c[0x0][0x230] ;  /* 0x00008c00ff897b82 */ /* 0x000ea20000000800 */
[----:B------:R-:W-:Y:S04]  /*496c0*/  LDGSTS.E [R132+-0x6f800], desc[UR58][R212.64], !P4 ;  /* 0x90800000d4847fae */ /* 0x000fe8000e12187a */
[----:B------:R-:W2:Y:S04]  /*496d0*/  LDL.64 R148, [R1+0xd70] ;  /* 0x000d700001947983 */ /* 0x000ea80000100a00 */
[----:B------:R-:W-:Y:S04]  /*496e0*/  LDGSTS.E [R50+-0x6f700], desc[UR58][R198.64], !P4 ;  /* 0x90900000c6327fae */ /* 0x000fe8000e12187a */
[----:B------:R-:W2:Y:S01]  /*496f0*/  LDL.64 R212, [R1+0xd38] ;  /* 0x000d380001d47983 */ /* 0x000ea20000100a00 */
[----:B------:R-:W-:Y:S01]  /*49700*/  ISETP.GE.U32.AND P4, PT, R134, 0x7ffffef0, PT ;  /* 0x7ffffef08600780c */ /* 0x000fe20003f86070 */
[----:B------:R-:W-:-:S02]  /*49710*/  VIADD R134, R3, 0x100000 ;  /* 0x0010000003867836 */ /* 0x000fc40000000000 */
[----:B------:R-:W2:Y:S04]  /*49720*/  LDL.64 R198, [R1+0xd30] ;  /* 0x000d300001c67983 */ /* 0x000ea80000100a00 */
[----:B----4-:R-:W-:Y:S04]  /*49730*/  LDGSTS.E [R132+-0x6f000], desc[UR58][R196.64], !P1 ;  /* 0x91000000c4847fae */ /* 0x010fe8000c92187a */
[----:B------:R-:W4:Y:S04]  /*49740*/  LDL.64 R196, [R1+0xcf8] ;  /* 0x000cf80001c47983 */ /* 0x000f280000100a00 */
[----:B------:R-:W-:Y:S04]  /*49750*/  LDGSTS.E [R50+-0x6ef00], desc[UR58][R226.64], !P1 ;  /* 0x91100000e2327fae */ /* 0x000fe8000c92187a */
[----:B------:R-:W4:Y:S04]  /*49760*/  LDL.64 R226, [R1+0xcb8] ;  /* 0x000cb80001e27983 */ /* 0x000f280000100a00 */
[----:B------:R1:W-:Y:S04]  /*49770*/  LDGSTS.E [R134+-0x6e800], desc[UR58][R182.64], !P3 ;  /* 0x91800000b6867fae */ /* 0x0003e8000d92187a */
[----:B------:R-:W4:Y:S01]  /*49780*/  LDL.64 R182, [R1+0xcb0] ;  /* 0x000cb00001b67983 */ /* 0x000f220000100a00 */
[----:B-1----:R-:W-:-:S02]  /*49790*/  VIADD R133, R139, 0xffffff6b ;  /* 0xffffff6b8b857836 */ /* 0x002fc40000000000 */
[----:B------:R-:W-:Y:S01]  /*497a0*/  VIADD R134, R136, 0xffffff63 ;  /* 0xffffff6388867836 */ /* 0x000fe20000000000 */
[----:B------:R-:W-:Y:S01]  /*497b0*/  ISETP.GE.U32.AND P1, PT, R135, 0x7ffffee8, PT ;  /* 0x7ffffee88700780c */ /* 0x000fe20003f26070 */
[----:B------:R-:W1:Y:S01]  /*497c0*/  LDC R139, c[0x0][0x230] ;  /* 0x00008c00ff8b7b82 */ /* 0x000e620000000800 */
[----:B------:R-:W-:Y:S02]  /*497d0*/  ISETP.GE.U32.AND P5, PT, R133, 0x7ffffeec, PT ;  /* 0x7ffffeec8500780c */ /* 0x000fe40003fa6070 */
[----:B------:R-:W-:-:S05]  /*497e0*/  IADD3 R133, R3, 0x100000, RZ ;  /* 0x0010000003857810 */ /* 0x000fca0007ffe0ff */
[----:B------:R-:W-:Y:S01]  /*497f0*/  LDGSTS.E [R133+-0x6e700], desc[UR58][R12.64], !P3 ;  /* 0x919000000c857fae */ /* 0x000fe2000d92187a */
[----:B------:R-:W1:Y:S08]  /*49800*/  LDC R136, c[0x0][0x230] ;  /* 0x00008c00ff887b82 */ /* 0x000e700000000800 */
[----:B------:R-:W1:Y:S01]  /*49810*/  LDC R135, c[0x0][0x230] ;  /* 0x00008c00ff877b82 */ /* 0x000e620000000800 */
[----:B------:R-:W4:Y:S04]  /*49820*/  LDL.64 R12, [R1+0xc70] ;  /* 0x000c7000010c7983 */ /* 0x000f280000100a00 */
[----:B---3--:R-:W-:Y:S04]  /*49830*/  LDGSTS.E [R132+-0x6e000], desc[UR58][R214.64], !P4 ;  /* 0x92000000d6847fae */ /* 0x008fe8000e12187a */
[----:B------:R-:W3:Y:S04]  /*49840*/  LDL.64 R214, [R1+0xc28] ;  /* 0x000c280001d67983 */ /* 0x000ee80000100a00 */
[----:B--2---:R2:W-:Y:S01]  /*49850*/  LDGSTS.E [R50+-0x6df00], desc[UR58][R148.64], !P4 ;  /* 0x9210000094327fae */ /* 0x0045e2000e12187a */
[----:B------:R-:W-:-:S03]  /*49860*/  ISETP.GE.U32.AND P4, PT, R134, 0x7ffffee4, PT ;  /* 0x7ffffee48600780c */ /* 0x000fc60003f86070 */
[----:B------:R1:W-:Y:S01]  /*49870*/  LDGSTS.E [R133+-0x6d800], desc[UR58][R212.64], !P5 ;  /* 0x92800000d4857fae */ /* 0x0003e2000e92187a */
[----:B--2---:R-:W2:Y:S03]  /*49880*/  LDC R148, c[0x0][0x230] ;  /* 0x00008c00ff947b82 */ /* 0x004ea60000000800 */
[----:B------:R-:W-:Y:S01]  /*49890*/  LDGSTS.E [R132+-0x6d700], desc[UR58][R198.64], !P5 ;  /* 0x92900000c6847fae */ /* 0x000fe2000e92187a */
[----:B-1----:R-:W-:-:S03]  /*498a0*/  VIADD R133, R138, 0xffffff5f ;  /* 0xffffff5f8a857836 */ /* 0x002fc60000000000 */
[----:B------:R-:W3:Y:S01]  /*498b0*/  LDL.64 R212, [R1+0xc20] ;  /* 0x000c200001d47983 */ /* 0x000ee20000100a00 */
[----:B------:R-:W-:Y:S01]  /*498c0*/  VIADD R134, R137, 0xffffff5b ;  /* 0xffffff5b89867836 */ /* 0x000fe20000000000 */
[----:B------:R-:W1:Y:S01]  /*498d0*/  LDC R138, c[0x0][0x230] ;  /* 0x00008c00ff8a7b82 */ /* 0x000e620000000800 */
[----:B------:R-:W-:Y:S02]  /*498e0*/  ISETP.GE.U32.AND P5, PT, R133, 0x7ffffee0, PT ;  /* 0x7ffffee08500780c */ /* 0x000fe40003fa6070 */
[----:B------:R-:W-:Y:S01]  /*498f0*/  IADD3 R133, R3, 0x100000, RZ ;  /* 0x0010000003857810 */ /* 0x000fe20007ffe0ff */
[----:B------:R-:W3:Y:S04]  /*49900*/  LDL.64 R198, [R1+0x3f8] ;  /* 0x0003f80001c67983 */ /* 0x000ee80000100a00 */
[----:B----4-:R-:W-:Y:S01]  /*49910*/  LDGSTS.E [R50+-0x6d000], desc[UR58][R196.64], !P1 ;  /* 0x93000000c4327fae */ /* 0x010fe2000c92187a */
[----:B------:R-:W4:Y:S03]  /*49920*/  LDC R137, c[0x0][0x230] ;  /* 0x00008c00ff897b82 */ /* 0x000f260000000800 */
[----:B------:R-:W-:Y:S04]  /*49930*/  LDGSTS.E [R133+-0x6cf00], desc[UR58][R10.64], !P1 ;  /* 0x931000000a857fae */ /* 0x000fe8000c92187a */
[----:B------:R-:W4:Y:S04]  /*49940*/  LDL.64 R196, [R1+0x3f0] ;  /* 0x0003f00001c47983 */ /* 0x000f280000100a00 */
[----:B------:R-:W-:Y:S04]  /*49950*/  LDGSTS.E [R132+-0x6c800], desc[UR58][R226.64], !P4 ;  /* 0x93800000e2847fae */ /* 0x000fe8000e12187a */
[----:B------:R-:W4:Y:S01]  /*49960*/  LDL.64 R10, [R1+0x3b8] ;  /* 0x0003b800010a7983 */ /* 0x000f220000100a00 */
[----:B------:R-:W-:-:S03]  /*49970*/  ISETP.GE.U32.AND P3, PT, R134, 0x7ffffedc, PT ;  /* 0x7ffffedc8600780c */ /* 0x000fc60003f66070 */
[----:B------:R-:W4:Y:S04]  /*49980*/  LDL.64 R226, [R1+0x378] ;  /* 0x0003780001e27983 */ /* 0x000f280000100a00 */
[----:B------:R-:W-:Y:S01]  /*49990*/  LDGSTS.E [R50+-0x6c700], desc[UR58][R182.64], !P4 ;  /* 0x93900000b6327fae */ /* 0x000fe2000e12187a */
[----:B------:R-:W-:Y:S02]  /*499a0*/  VIADD R134, R139, 0xffffff57 ;  /* 0xffffff578b867836 */ /* 0x000fe40000000000 */
[----:B------:R-:W1:Y:S01]  /*499b0*/  LDC R139, c[0x0][0x230] ;  /* 0x00008c00ff8b7b82 */ /* 0x000e620000000800 */
[----:B------:R-:W-:Y:S04]  /*499c0*/  LDGSTS.E [R133+-0x6c000], desc[UR58][R4.64], !P5 ;  /* 0x9400000004857fae */ /* 0x000fe8000e92187a */
[----:B------:R-:W4:Y:S01]  /*499d0*/  LDL.64 R182, [R1+0x3b0] ;  /* 0x0003b00001b67983 */ /* 0x000f220000100a00 */
[----:B------:R-:W-:Y:S01]  /*499e0*/  ISETP.GE.U32.AND P1, PT, R134, 0x7ffffed8, PT ;  /* 0x7ffffed88600780c */ /* 0x000fe20003f26070 */
[----:B--2---:R-:W-:-:S02]  /*499f0*/  VIADD R134, R148, 0xffffff53 ;  /* 0xffffff5394867836 */ /* 0x004fc40000000000 */
[----:B------:R-:W2:Y:S01]  /*49a00*/  LDL.64 R4, [R1+0x260] ;  /* 0x0002600001047983 */ /* 0x000ea20000100a00 */
[----:B------:R-:W2:Y:S02]  /*49a10*/  LDC R148, c[0x0][0x230] ;  /* 0x00008c00ff947b82 */ /* 0x000ea40000000800 */
[----:B------:R-:W-:Y:S01]  /*49a20*/  ISETP.GE.U32.AND P4, PT, R134, 0x7ffffed4, PT ;  /* 0x7ffffed48600780c */ /* 0x000fe20003f86070 */
[----:B------:R-:W-:Y:S04]  /*49a30*/  LDGSTS.E [R132+-0x6bf00], desc[UR58][R12.64], !P5 ;  /* 0x941000000c847fae */ /* 0x000fe8000e92187a */
[----:B------:R-:W2:Y:S04]  /*49a40*/  LDL.64 R12, [R1+0x370] ;  /* 0x00037000010c7983 */ /* 0x000ea80000100a00 */
[----:B---3--:R-:W-:Y:S04]  /*49a50*/  LDGSTS.E [R50+-0x6b800], desc[UR58][R214.64], !P3 ;  /* 0x94800000d6327fae */ /* 0x008fe8000d92187a */
[----:B------:R-:W3:Y:S04]  /*49a60*/  LDL.64 R214, [R1+0x328] ;  /* 0x0003280001d67983 */ /* 0x000ee80000100a00 */
[----:B------:R1:W-:Y:S04]  /*49a70*/  LDGSTS.E [R133+-0x6b700], desc[UR58][R212.64], !P3 ;  /* 0x94900000d4857fae */ /* 0x0003e8000d92187a */
[----:B------:R-:W-:Y:S01]  /*49a80*/  LDGSTS.E [R132+-0x6b000], desc[UR58][R198.64], !P1 ;  /* 0x95000000c6847fae */ /* 0x000fe2000c92187a */
[----:B-1----:R-:W-:-:S03]  /*49a90*/  IADD3 R133, R136, -0xb5, RZ ;  /* 0xffffff4b88857810 */ /* 0x002fc60007ffe0ff */
[----:B------:R-:W3:Y:S01]  /*49aa0*/  LDL.64 R212, [R1+0x320] ;  /* 0x0003200001d47983 */ /* 0x000ee20000100a00 */
[----:B------:R-:W-:Y:S01]  /*49ab0*/  VIADD R134, R135, 0xffffff4f ;  /* 0xffffff4f87867836 */ /* 0x000fe20000000000 */
[----:B------:R-:W1:Y:S01]  /*49ac0*/  LDC R136, c[0x0][0x230] ;  /* 0x00008c00ff887b82 */ /* 0x000e620000000800 */
[----:B------:R-:W-:Y:S01]  /*49ad0*/  ISETP.GE.U32.AND P5, PT, R133, 0x7ffffecc, PT ;  /* 0x7ffffecc8500780c */ /* 0x000fe20003fa6070 */
[----:B------:R-:W-:Y:S01]  /*49ae0*/  VIADD R133, R3, 0x100000 ;  /* 0x0010000003857836 */ /* 0x000fe20000000000 */
[----:B------:R-:W3:Y:S04]  /*49af0*/  LDL.64 R198, [R1+0x2e8] ;  /* 0x0002e80001c67983 */ /* 0x000ee80000100a00 */
[----:B----4-:R-:W-:Y:S01]  /*49b00*/  LDGSTS.E [R50+-0x6af00], desc[UR58][R196.64], !P1 ;  /* 0x95100000c4327fae */ /* 0x010fe2000c92187a */
[----:B------:R-:W4:Y:S03]  /*49b10*/  LDC R135, c[0x0][0x230] ;  /* 0x00008c00ff877b82 */ /* 0x000f260000000800 */
[----:B------:R1:W-:Y:S04]  /*49b20*/  LDGSTS.E [R133+-0x6a800], desc[UR58][R10.64], !P4 ;  /* 0x958000000a857fae */ /* 0x0003e8000e12187a */
[----:B------:R-:W4:Y:S01]  /*49b30*/  LDL.64 R196, [R1+0x2e0] ;  /* 0x0002e00001c47983 */ /* 0x000f220000100a00 */
[----:B------:R-:W-:Y:S01]  /*49b40*/  ISETP.GE.U32.AND P3, PT, R134, 0x7ffffed0, PT ;  /* 0x7ffffed08600780c */ /* 0x000fe20003f66070 */
[----:B-1----:R-:W-:-:S02]  /*49b50*/  VIADD R133, R139, 0xffffff47 ;  /* 0xffffff478b857836 */ /* 0x002fc40000000000 */
[----:B------:R-:W4:Y:S04]  /*49b60*/  LDL.64 R10, [R1+0xc8] ;  /* 0x0000c800010a7983 */ /* 0x000f280000100a00 */
[----:B------:R-:W-:Y:S01]  /*49b70*/  LDGSTS.E [R132+-0x6a700], desc[UR58][R182.64], !P4 ;  /* 0x95900000b6847fae */ /* 0x000fe2000e12187a */
[----:B------:R-:W-:Y:S01]  /*49b80*/  VIADD R134, R137, 0xffffff43 ;  /* 0xffffff4389867836 */ /* 0x000fe20000000000 */
[----:B------:R-:W1:Y:S02]  /*49b90*/  LDC R139, c[0x0][0x230] ;  /* 0x00008c00ff8b7b82 */ /* 0x000e640000000800 */
[----:B------:R-:W4:Y:S01]  /*49ba0*/  LDL.64 R182, [R1+0x268] ;  /* 0x0002680001b67983 */ /* 0x000f220000100a00 */
[----:B------:R-:W-:-:S05]  /*49bb0*/  ISETP.GE.U32.AND P4, PT, R133, 0x7ffffec8, PT ;  /* 0x7ffffec88500780c */ /* 0x000fca0003f86070 */
[----:B------:R-:W1:Y:S01]  /*49bc0*/  LDC R137, c[0x0][0x230] ;  /* 0x00008c00ff897b82 */ /* 0x000e620000000800 */
[----:B------:R-:W-:Y:S01]  /*49bd0*/  ISETP.GE.U32.AND P1, PT, R134, 0x7ffffec4, PT ;  /* 0x7ffffec48600780c */ /* 0x000fe20003f26070 */
[----:B------:R-:W-:Y:S01]  /*49be0*/  LDGSTS.E [R50+-0x6a000], desc[UR58][R226.64], !P3 ;  /* 0x96000000e2327fae */ /* 0x000fe2000d92187a */
[----:B------:R-:W-:-:S03]  /*49bf0*/  IADD3 R133, R3, 0x100000, RZ ;  /* 0x0010000003857810 */ /* 0x000fc60007ffe0ff */
[----:B--2---:R-:W-:Y:S04]  /*49c00*/  LDGSTS.E [R132+-0x69f00], desc[UR58][R12.64], !P3 ;  /* 0x961000000c847fae */ /* 0x004fe8000d92187a */
[----:B------:R-:W2:Y:S04]  /*49c10*/  LDL.64 R226, [R1+0xc0] ;  /* 0x0000c00001e27983 */ /* 0x000ea80000100a00 */
[----:B------:R-:W2:Y:S04]  /*49c20*/  LDL.64 R12, [R1+0x88] ;  /* 0x00008800010c7983 */ /* 0x000ea80000100a00 */
[----:B---3--:R-:W-:Y:S04]  /*49c30*/  LDGSTS.E [R50+-0x69800], desc[UR58][R214.64], !P5 ;  /* 0x96800000d6327fae */ /* 0x008fe8000e92187a */
[----:B------:R-:W3:Y:S04]  /*49c40*/  LDL.64 R214, [R1+0x80] ;  /* 0x0000800001d67983 */ /* 0x000ee80000100a00 */
[----:B------:R1:W-:Y:S04]  /*49c50*/  LDGSTS.E [R133+-0x69700], desc[UR58][R212.64], !P5 ;  /* 0x96900000d4857fae */ /* 0x0003e8000e92187a */
[----:B------:R1:W-:Y:S04]  /*49c60*/  LDGSTS.E [R132+-0x69000], desc[UR58][R198.64], !P4 ;  /* 0x97000000c6847fae */ /* 0x0003e8000e12187a */
[----:B------:R-:W3:Y:S04]  /*49c70*/  LDL.64 R212, [R1+0x48] ;  /* 0x0000480001d47983 */ /* 0x000ee80000100a00 */
[----:B------:R-:W3:Y:S04]  /*49c80*/  LDL.64 R198, [R1+0x40] ;  /* 0x0000400001c67983 */ /* 0x000ee80000100a00 */
[----:B----4-:R-:W-:Y:S04]  /*49c90*/  LDGSTS.E [R50+-0x68f00], desc[UR58][R196.64], !P4 ;  /* 0x97100000c4327fae */ /* 0x010fe8000e12187a */
[----:B------:R-:W4:Y:S04]  /*49ca0*/  LDL.64 R196, [R1+0x8] ;  /* 0x0000080001c47983 */ /* 0x000f280000100a00 */
[----:B------:R-:W-:Y:S04]  /*49cb0*/  LDGSTS.E [R50+-0x68800], desc[UR58][R182.64], !P1 ;  /* 0x97800000b6327fae */ /* 0x000fe8000c92187a */
[----:B------:R-:W4:Y:S01]  /*49cc0*/  LDL.64 R182, [R1] ;  /* 0x0000000001b67983 */ /* 0x000f220000100a00 */
[----:B-1----:R-:W-:-:S02]  /*49cd0*/  VIADD R133, R135, 0xffffff3f ;  /* 0xffffff3f87857836 */ /* 0x002fc40000000000 */
[----:B------:R-:W-:Y:S01]  /*49ce0*/  VIADD R132, R138, 0xffffff37 ;  /* 0xffffff378a847836 */ /* 0x000fe20000000000 */
[----:B------:R-:W1:Y:S02]  /*49cf0*/  LDC R135, c[0x0][0x230] ;  /* 0x00008c00ff877b82 */ /* 0x000e640000000800 */
[----:B------:R-:W-:Y:S01]  /*49d00*/  ISETP.GE.U32.AND P4, PT, R133, 0x7ffffec0, PT ;  /* 0x7ffffec08500780c */ /* 0x000fe20003f86070 */
[----:B------:R-:W-:Y:S02]  /*49d10*/  VIADD R133, R136, 0xffffff3b ;  /* 0xffffff3b88857836 */ /* 0x000fe40000000000 */
[----:B------:R-:W-:-:S03]  /*49d20*/  VIADD R134, R139, 0xffffff33 ;  /* 0xffffff338b867836 */ /* 0x000fc60000000000 */
[----:B------:R-:W-:Y:S01]  /*49d30*/  ISETP.GE.U32.AND P5, PT, R133, 0x7ffffebc, PT ;  /* 0x7ffffebc8500780c */ /* 0x000fe20003fa6070 */
[----:B------:R-:W1:Y:S01]  /*49d40*/  LDC R136, c[0x0][0x230] ;  /* 0x00008c00ff887b82 */ /* 0x000e620000000800 */
[----:B------:R-:W-:Y:S02]  /*49d50*/  IADD3 R133, R3, 0x100000, RZ ;  /* 0x0010000003857810 */ /* 0x000fe40007ffe0ff */
[----:B------:R-:W-:-:S03]  /*49d60*/  ISETP.GE.U32.AND P3, PT, R132, 0x7ffffeb8, PT ;  /* 0x7ffffeb88400780c */ /* 0x000fc60003f66070 */
[----:B------:R-:W-:Y:S01]  /*49d70*/  LDGSTS.E [R133+-0x68700], desc[UR58][R4.64], !P1 ;  /* 0x9790000004857fae */ /* 0x000fe2000c92187a */
[----:B------:R-:W-:Y:S01]  /*49d80*/  ISETP.GE.U32.AND P1, PT, R134, 0x7ffffeb4, PT ;  /* 0x7ffffeb48600780c */ /* 0x000fe20003f26070 */
[----:B------:R-:W-:Y:S01]  /*49d90*/  VIADD R132, R3, 0x100000 ;  /* 0x0010000003847836 */ /* 0x000fe20000000000 */
[----:B------:R-:W4:Y:S04]  /*49da0*/  LDC R138, c[0x0][0x230] ;  /* 0x00008c00ff8a7b82 */ /* 0x000f280000000800 */
[----:B------:R-:W-:Y:S04]  /*49db0*/  LDGSTS.E [R132+-0x68000], desc[UR58][R10.64], !P4 ;  /* 0x980000000a847fae */ /* 0x000fe8000e12187a */
[----:B--2---:R-:W-:Y:S01]  /*49dc0*/  LDGSTS.E [R50+-0x67f00], desc[UR58][R226.64], !P4 ;  /* 0x98100000e2327fae */ /* 0x004fe2000e12187a */
[----:B------:R-:W2:Y:S03]  /*49dd0*/  LDC R139, c[0x0][0x230] ;  /* 0x00008c00ff8b7b82 */ /* 0x000ea60000000800 */
[----:B------:R-:W-:Y:S04]  /*49de0*/  LDGSTS.E [R133+-0x67800], desc[UR58][R12.64], !P5 ;  /* 0x988000000c857fae */ /* 0x000fe8000e92187a */
[----:B------:R-:W2:Y:S04]  /*49df0*/  LDL.64 R10, [R1+0xe28] ;  /* 0x000e2800010a7983 */ /* 0x000ea80000100a00 */
[----:B------:R-:W2:Y:S01]  /*49e00*/  LDL.64 R226, [R1+0xe20] ;  /* 0x000e200001e27983 */ /* 0x000ea20000100a00 */
[----:B------:R-:W-:-:S02]  /*49e10*/  VIADD R134, R137, 0xffffff2f ;  /* 0xffffff2f89867836 */ /* 0x000fc40000000000 */
[----:B------:R-:W4:Y:S01]  /*49e20*/  LDC R137, c[0x0][0x230] ;  /* 0x00008c00ff897b82 */ /* 0x000f220000000800 */
[----:B------:R-:W2:Y:S04]  /*49e30*/  LDL.64 R12, [R1+0xda8] ;  /* 0x000da800010c7983 */ /* 0x000ea80000100a00 */
[----:B------:R-:W2:Y:S04]  /*49e40*/  LDL.64 R4, [R1+0xd20] ;  /* 0x000d200001047983 */ /* 0x000ea80000100a00 */
[----:B---3--:R-:W-:Y:S01]  /*49e50*/  LDGSTS.E [R132+-0x67700], desc[UR58][R214.64], !P5 ;  /* 0x98900000d6847fae */ /* 0x008fe2000e92187a */
[----:B------:R-:W-:-:S03]  /*49e60*/  ISETP.GE.U32.AND P4, PT, R134, 0x7ffffeb0, PT ;  /* 0x7ffffeb08600780c */ /* 0x000fc60003f86070 */
[----:B------:R-:W3:Y:S04]  /*49e70*/  LDL.64 R214, [R1+0xda0] ;  /* 0x000da00001d67983 */ /* 0x000ee80000100a00 */
[----:B------:R-:W-:Y:S04]  /*49e80*/  LDGSTS.E [R50+-0x67000], desc[UR58][R212.64], !P3 ;  /* 0x99000000d4327fae */ /* 0x000fe8000d92187a */
[----:B------:R-:W-:Y:S01]  /*49e90*/  LDGSTS.E [R133+-0x66f00], desc[UR58][R198.64], !P3 ;  /* 0x99100000c6857fae */ /* 0x000fe2000d92187a */
[----:B-1----:R-:W-:Y:S02]  /*49ea0*/  IADD3 R134, R136, -0xd5, RZ ;  /* 0xffffff2b88867810 */ /* 0x002fe40007ffe0ff */
[----:B------:R-:W1:Y:S01]  /*49eb0*/  LDC R136, c[0x0][0x230] ;  /* 0x00008c00ff887b82 */ /* 0x000e620000000800 */
[----:B------:R-:W3:Y:S04]  /*49ec0*/  LDL.64 R212, [R1+0xd68] ;  /* 0x000d680001d47983 */ /* 0x000ee80000100a00 */
[----:B------:R-:W3:Y:S04]  /*49ed0*/  LDL.64 R198, [R1+0xd60] ;  /* 0x000d600001c67983 */ /* 0x000ee80000100a00 */
[----:B----4-:R4:W-:Y:S04]  /*49ee0*/  LDGSTS.E [R132+-0x66800], desc[UR58][R196.64], !P1 ;  /* 0x99800000c4847fae */ /* 0x0109e8000c92187a */
[----:B------:R-:W3:Y:S04]  /*49ef0*/  LDL.64 R196, [R1+0xde8] ;  /* 0x000de80001c47983 */ /* 0x000ee80000100a00 */
[----:B------:R-:W-:Y:S04]  /*49f00*/  LDGSTS.E [R50+-0x66700], desc[UR58][R182.64], !P1 ;  /* 0x99900000b6327fae */ /* 0x000fe8000c92187a */
[----:B------:R-:W3:Y:S01]  /*49f10*/  LDL.64 R182, [R1+0xde0] ;  /* 0x000de00001b67983 */ /* 0x000ee20000100a00 */
[----:B------:R-:W-:Y:S01]  /*49f20*/  ISETP.GE.U32.AND P3, PT, R134, 0x7ffffeac, PT ;  /* 0x7ffffeac8600780c */ /* 0x000fe20003f66070 */
[----:B----4-:R-:W-:-:S02]  /*49f30*/  VIADD R132, R135, 0xffffff27 ;  /* 0xffffff2787847836 */ /* 0x010fc40000000000 */
[C---:B------:R-:W-:Y:S01]  /*49f40*/  VIADD R134, R3.reuse, 0x100000 ;  /* 0x0010000003867836 */ /* 0x040fe20000000000 */
[----:B------:R-:W4:Y:S02]  /*49f50*/  LDC R135, c[0x0][0x230] ;  /* 0x00008c00ff877b82 */ /* 0x000f240000000800 */
[----:B------:R-:W-:Y:S01]  /*49f60*/  ISETP.GE.U32.AND P1, PT, R132, 0x7ffffea8, PT ;  /* 0x7ffffea88400780c */ /* 0x000fe20003f26070 */
[----:B------:R-:W-:Y:S01]  /*49f70*/  VIADD R132, R3, 0x100000 ;  /* 0x0010000003847836 */ /* 0x000fe20000000000 */
[----:B------:R1:W-:Y:S04]  /*49f80*/  LDGSTS.E [R134+-0x66000], desc[UR58][R68.64], !P4 ;  /* 0x9a00000044867fae */ /* 0x0003e8000e12187a */
[----:B------:R2:W-:Y:S04]  /*49f90*/  LDGSTS.E [R133+-0x65f00], desc[UR58][R70.64], !P4 ;  /* 0x9a10000046857fae */ /* 0x0005e8000e12187a */
[----:B------:R-:W-:Y:S01]  /*49fa0*/  LDGSTS.E [R132+-0x65800], desc[UR58][R82.64], !P3 ;  /* 0x9a80000052847fae */ /* 0x000fe2000d92187a */
[----:B-1----:R-:W-:-:S03]  /*49fb0*/  IADD3 R134, R138, -0xdd, RZ ;  /* 0xffffff238a867810 */ /* 0x002fc60007ffe0ff */
[----:B------:R-:W-:Y:S01]  /*49fc0*/  LDGSTS.E [R50+-0x65700], desc[UR58][R84.64], !P3 ;  /* 0x9a90000054327fae */ /* 0x000fe2000d92187a */
[----:B------:R-:W1:Y:S01]  /*49fd0*/  LDC R138, c[0x0][0x230] ;  /* 0x00008c00ff8a7b82 */ /* 0x000e620000000800 */
[----:B------:R-:W-:Y:S01]  /*49fe0*/  ISETP.GE.U32.AND P3, PT, R134, 0x7ffffea4, PT ;  /* 0x7ffffea48600780c */ /* 0x000fe20003f66070 */
[----:B------:R-:W-:Y:S01]  /*49ff0*/  VIADD R134, R137, 0xffffff1f ;  /* 0xffffff1f89867836 */ /* 0x000fe20000000000 */
[----:B------:R-:W-:Y:S01]  /*4a000*/  LDGSTS.E [R132+-0x65000], desc[UR58][R96.64], !P1 ;  /* 0x9b00000060847fae */ /* 0x000fe2000c92187a */
[----:B--2---:R-:W-:-:S04]  /*4a010*/  VIADD R133, R139, 0xffffff1b ;  /* 0xffffff1b8b857836 */ /* 0x004fc80000000000 */
[----:B------:R-:W2:Y:S01]  /*4a020*/  LDC R137, c[0x0][0x230] ;  /* 0x00008c00ff897b82 */ /* 0x000ea20000000800 */
[----:B------:R-:W-:Y:S01]  /*4a030*/  ISETP.GE.U32.AND P4, PT, R134, 0x7ffffea0, PT ;  /* 0x7ffffea08600780c */ /* 0x000fe20003f86070 */
[----:B------:R-:W-:Y:S01]  /*4a040*/  LDGSTS.E [R50+-0x64f00], desc[UR58][R98.64], !P1 ;  /* 0x9b10000062327fae */ /* 0x000fe2000c92187a */
[----:B------:R-:W-:-:S05]  /*4a050*/  ISETP.GE.U32.AND P5, PT, R133, 0x7ffffe9c, PT ;  /* 0x7ffffe9c8500780c */ /* 0x000fca0003fa6070 */
[----:B------:R-:W1:Y:S01]  /*4a060*/  LDC R139, c[0x0][0x230] ;  /* 0x00008c00ff8b7b82 */ /* 0x000e620000000800 */
[C---:B------:R-:W-:Y:S02]  /*4a070*/  VIADD R134, R3.reuse, 0x100000 ;  /* 0x0010000003867836 */ /* 0x040fe40000000000 */
[----:B------:R-:W-:Y:S01]  /*4a080*/  VIADD R133, R3, 0x100000 ;  /* 0x0010000003857836 */ /* 0x000fe20000000000 */
[----:B----4-:R-:W-:Y:S02]  /*4a090*/  IADD3 R135, R135, -0xe9, RZ ;  /* 0xffffff1787877810 */ /* 0x010fe40007ffe0ff */
[----:B------:R4:W-:Y:S04]  /*4a0a0*/  LDGSTS.E [R134+-0x64800], desc[UR58][R112.64], !P3 ;  /* 0x9b80000070867fae */ /* 0x0009e8000d92187a */
[----:B------:R-:W-:Y:S01]  /*4a0b0*/  LDGSTS.E [R133+-0x64700], desc[UR58][R114.64], !P3 ;  /* 0x9b90000072857fae */ /* 0x000fe2000d92187a */
[----:B------:R-:W-:-:S02]  /*4a0c0*/  ISETP.GE.U32.AND P1, PT, R135, 0x7ffffe98, PT ;  /* 0x7ffffe988700780c */ /* 0x000fc40003f26070 */
[----:B------:R-:W1:Y:S01]  /*4a0d0*/  LDC R135, c[0x0][0x230] ;  /* 0x00008c00ff877b82 */ /* 0x000e620000000800 */
[----:B------:R-:W-:Y:S01]  /*4a0e0*/  LDGSTS.E [R132+-0x64000], desc[UR58][R128.64], !P4 ;  /* 0x9c00000080847fae */ /* 0x000fe2000e12187a */
[----:B----4-:R-:W-:-:S03]  /*4a0f0*/  VIADD R134, R136, 0xffffff13 ;  /* 0xffffff1388867836 */ /* 0x010fc60000000000 */
[----:B------:R-:W-:Y:S03]  /*4a100*/  LDGSTS.E [R50+-0x63f00], desc[UR58][R130.64], !P4 ;  /* 0x9c10000082327fae */ /* 0x000fe6000e12187a */
[----:B------:R-:W4:Y:S01]  /*4a110*/  LDC R136, c[0x0][0x230] ;  /* 0x00008c00ff887b82 */ /* 0x000f220000000800 */
[----:B------:R1:W-:Y:S01]  /*4a120*/  LDGSTS.E [R133+-0x63800], desc[UR58][R142.64], !P5 ;  /* 0x9c8000008e857fae */ /* 0x0003e2000e92187a */
[----:B------:R-:W-:Y:S02]  /*4a130*/  ISETP.GE.U32.AND P4, PT, R134, 0x7ffffe94, PT ;  /* 0x7ffffe948600780c */ /* 0x000fe40003f86070 */
[----:B--2---:R-:W-:Y:S01]  /*4a140*/  IADD3 R134, R137, -0xf5, RZ ;  /* 0xffffff0b89867810 */ /* 0x004fe20007ffe0ff */
[----:B------:R-:W-:Y:S03]  /*4a150*/  LDGSTS.E [R132+-0x63700], desc[UR58][R144.64], !P5 ;  /* 0x9c90000090847fae */ /* 0x000fe6000e92187a */
[----:B------:R-:W2:Y:S01]  /*4a160*/  LDC R137, c[0x0][0x230] ;  /* 0x00008c00ff897b82 */ /* 0x000ea20000000800 */
[----:B-1----:R-:W-:Y:S01]  /*4a170*/  VIADD R133, R138, 0xffffff0f ;  /* 0xffffff0f8a857836 */ /* 0x002fe20000000000 */
[----:B------:R-:W-:Y:S01]  /*4a180*/  ISETP.GE.U32.AND P3, PT, R134, 0x7ffffe8c, PT ;  /* 0x7ffffe8c8600780c */ /* 0x000fe20003f66070 */
[----:B------:R-:W-:Y:S05]  /*4a190*/  LDGSTS.E [R50+-0x63000], desc[UR58][R156.64], !P1 ;  /* 0x9d0000009c327fae */ /* 0x000fea000c92187a */
[----:B------:R-:W1:Y:S01]  /*4a1a0*/  LDC R138, c[0x0][0x230] ;  /* 0x00008c00ff8a7b82 */ /* 0x000e620000000800 */
[----:B------:R-:W-:Y:S01]  /*4a1b0*/  ISETP.GE.U32.AND P5, PT, R133, 0x7ffffe90, PT ;  /* 0x7ffffe908500780c */ /* 0x000fe20003fa6070 */
[----:B------:R-:W-:-:S02]  /*4a1c0*/  VIADD R133, R3, 0x100000 ;  /* 0x0010000003857836 */ /* 0x000fc40000000000 */
[----:B------:R-:W-:-:S04]  /*4a1d0*/  VIADD R134, R139, 0xffffff07 ;  /* 0xffffff078b867836 */ /* 0x000fc80000000000 */
[----:B------:R-:W2:Y:S01]  /*4a1e0*/  LDC R139, c[0x0][0x230] ;  /* 0x00008c00ff8b7b82 */ /* 0x000ea20000000800 */
[----:B------:R-:W-:Y:S01]  /*4a1f0*/  LDGSTS.E [R133+-0x62f00], desc[UR58][R158.64], !P1 ;  /* 0x9d1000009e857fae */ /* 0x000fe2000c92187a */
[----:B------:R-:W-:Y:S01]  /*4a200*/  ISETP.GE.U32.AND P1, PT, R134, 0x7ffffe88, PT ;  /* 0x7ffffe888600780c */ /* 0x000fe20003f26070 */
[----:B------:R-:W-:Y:S02]  /*4a210*/  VIADD R134, R148, 0xffffff03 ;  /* 0xffffff0394867836 */ /* 0x000fe40000000000 */
[----:B------:R-:W-:Y:S03]  /*4a220*/  LDGSTS.E [R132+-0x62800], desc[UR58][R170.64], !P4 ;  /* 0x9d800000aa847fae */ /* 0x000fe6000e12187a */
[----:B------:R-:W1:Y:S01]  /*4a230*/  LDC R148, c[0x0][0x230] ;  /* 0x00008c00ff947b82 */ /* 0x000e620000000800 */
[----:B------:R-:W-:Y:S01]  /*4a240*/  LDGSTS.E [R50+-0x62700], desc[UR58][R172.64], !P4 ;  /* 0x9d900000ac327fae */ /* 0x000fe2000e12187a */
[----:B------:R-:W-:-:S03]  /*4a250*/  ISETP.GE.U32.AND P4, PT, R134, 0x7ffffe84, PT ;  /* 0x7ffffe848600780c */ /* 0x000fc60003f86070 */
[----:B------:R-:W-:Y:S04]  /*4a260*/  LDGSTS.E [R133+-0x62000], desc[UR58][R16.64], !P5 ;  /* 0x9e00000010857fae */ /* 0x000fe8000e92187a */
[----:B------:R-:W-:Y:S04]  /*4a270*/  LDGSTS.E [R132+-0x61f00], desc[UR58][R14.64], !P5 ;  /* 0x9e1000000e847fae */ /* 0x000fe8000e92187a */
[----:B------:R-:W-:Y:S04]  /*4a280*/  LDGSTS.E [R50+-0x61800], desc[UR58][R200.64], !P3 ;  /* 0x9e800000c8327fae */ /* 0x000fe8000d92187a */
[----:B------:R4:W-:Y:S01]  /*4a290*/  LDGSTS.E [R133+-0x61700], desc[UR58][R202.64], !P3 ;  /* 0x9e900000ca857fae */ /* 0x0009e2000d92187a */
[----:B------:R-:W-:-:S02]  /*4a2a0*/  IADD3 R134, R135, -0x82, RZ ;  /* 0xffffff7e87867810 */ /* 0x000fc40007ffe0ff */
[----:B------:R-:W1:Y:S01]  /*4a2b0*/  LDC R135, c[0x0][0x230] ;  /* 0x00008c00ff877b82 */ /* 0x000e620000000800 */
[----:B------:R-:W-:Y:S01]  /*4a2c0*/  LDGSTS.E [R132+-0x61000], desc[UR58][R216.64], !P1 ;  /* 0x9f000000d8847fae */ /* 0x000fe2000c92187a */
[----:B----4-:R-:W-:-:S03]  /*4a2d0*/  VIADD R133, R136, 0xffffff7a ;  /* 0xffffff7a88857836 */ /* 0x010fc60000000000 */
[----:B------:R-:W-:Y:S01]  /*4a2e0*/  LDGSTS.E [R50+-0x60f00], desc[UR58][R218.64], !P1 ;  /* 0x9f100000da327fae */ /* 0x000fe2000c92187a */
[----:B------:R-:W-:Y:S02]  /*4a2f0*/  ISETP.GE.U32.AND P3, PT, R134, 0x7ffffeff, PT ;  /* 0x7ffffeff8600780c */ /* 0x000fe40003f66070 */
[----:B------:R-:W4:Y:S01]  /*4a300*/  LDC R136, c[0x0][0x230] ;  /* 0x00008c00ff887b82 */ /* 0x000f220000000800 */
[----:B------:R-:W-:Y:S01]  /*4a310*/  ISETP.GE.U32.AND P5, PT, R133, 0x7ffffefb, PT ;  /* 0x7ffffefb8500780c */ /* 0x000fe20003fa6070 */
[----:B------:R-:W-:-:S05]  /*4a320*/  VIADD R133, R3, 0x100000 ;  /* 0x0010000003857836 */ /* 0x000fca0000000000 */
[----:B------:R2:W-:Y:S04]  /*4a330*/  LDGSTS.E [R133+-0x60800], desc[UR58][R228.64], !P4 ;  /* 0x9f800000e4857fae */ /* 0x0005e8000e12187a */
[----:B------:R2:W-:Y:S02]  /*4a340*/  LDGSTS.E [R132+-0x60700], desc[UR58][R230.64], !P4 ;  /* 0x9f900000e6847fae */ /* 0x0005e4000e12187a */
[----:B--2---:R-:W-:Y:S01]  /*4a350*/  IADD3 R133, R139, -0x8a, RZ ;  /* 0xffffff768b857810 */ /* 0x004fe20007ffe0ff */
[C---:B------:R-:W-:Y:S01]  /*4a360*/  VIADD R50, R244.reuse, 0x100000 ;  /* 0x00100000f4327836 */ /* 0x040fe20000000000 */
[----:B------:R-:W2:Y:S02]  /*4a370*/  LDC R139, c[0x0][0x230] ;  /* 0x00008c00ff8b7b82 */ /* 0x000ea40000000800 */
[----:B------:R-:W-:Y:S01]  /*4a380*/  ISETP.GE.U32.AND P4, PT, R133, 0x7ffffef7, PT ;  /* 0x7ffffef78500780c */ /* 0x000fe20003f86070 */
[C---:B------:R-:W-:Y:S01]  /*4a390*/  VIADD R132, R244.reuse, 0x100000 ;  /* 0x00100000f4847836 */ /* 0x040fe20000000000 */
[----:B------:R-:W-:Y:S01]  /*4a3a0*/  LDGSTS.E [R50+-0x6fe00], desc[UR58][R8.64], !P3 ;  /* 0x9020000008327fae */ /* 0x000fe2000d92187a */
[----:B------:R-:W-:-:S03]  /*4a3b0*/  VIADD R133, R244, 0x100000 ;  /* 0x00100000f4857836 */ /* 0x000fc60000000000 */
[----:B------:R-:W-:Y:S04]  /*4a3c0*/  LDGSTS.E [R132+-0x6fd00], desc[UR58][R6.64], !P3 ;  /* 0x9030000006847fae */ /* 0x000fe8000d92187a */
[----:B------:R-:W-:Y:S04]  /*4a3d0*/  LDGSTS.E [R50+-0x6f600], desc[UR58][R10.64], !P5 ;  /* 0x90a000000a327fae */ /* 0x000fe8000e92187a */
[----:B------:R1:W-:Y:S01]  /*4a3e0*/  LDGSTS.E [R133+-0x6f500], desc[UR58][R226.64], !P5 ;  /* 0x90b00000e2857fae */ /* 0x0003e2000e92187a */
[----:B------:R-:W-:Y:S02]  /*4a3f0*/  VIADD R134, R137, 0xffffff72 ;  /* 0xffffff7289867836 */ /* 0x000fe40000000000 */
[----:B------:R-:W2:Y:S01]  /*4a400*/  LDC R137, c[0x0][0x230] ;  /* 0x00008c00ff897b82 */ /* 0x000ea20000000800 */
[----:B------:R-:W2:Y:S01]  /*4a410*/  LDL.64 R10, [R1+0xce0] ;  /* 0x000ce000010a7983 */ /* 0x000ea20000100a00 */
[----:B-1----:R-:W-:-:S03]  /*4a420*/  IADD3 R133, R135, -0x92, RZ ;  /* 0xffffff6e87857810 */ /* 0x002fc60007ffe0ff */
[----:B------:R-:W2:Y:S04]  /*4a430*/  LDL.64 R226, [R1+0xca8] ;  /* 0x000ca80001e27983 */ /* 0x000ea80000100a00 */
[----:B---3--:R1:W-:Y:S01]  /*4a440*/  LDGSTS.E [R132+-0x6ee00], desc[UR58][R196.64], !P4 ;  /* 0x91200000c4847fae */ /* 0x0083e2000e12187a */
[----:B------:R-:W-:Y:S01]  /*4a450*/  ISETP.GE.U32.AND P1, PT, R134, 0x7ffffef3, PT ;  /* 0x7ffffef38600780c */ /* 0x000fe20003f26070 */
[----:B------:R-:W3:Y:S02]  /*4a460*/  LDC R135, c[0x0][0x230] ;  /* 0x00008c00ff877b82 */ /* 0x000ee40000000800 */
[----:B------:R-:W3:Y:S04]  /*4a470*/  LDL.64 R196, [R1+0xd28] ;  /* 0x000d280001c47983 */ /* 0x000ee80000100a00 */
[----:B------:R-:W-:Y:S04]  /*4a480*/  LDGSTS.E [R50+-0x6ed00], desc[UR58][R182.64], !P4 ;  /* 0x91300000b6327fae */ /* 0x000fe8000e12187a */
[----:B------:R-:W3:Y:S01]  /*4a490*/  LDL.64 R182, [R1+0xce8] ;  /* 0x000ce80001b67983 */ /* 0x000ee20000100a00 */
[----:B------:R-:W-:Y:S01]  /*4a4a0*/  ISETP.GE.U32.AND P4, PT, R133, 0x7ffffeef, PT ;  /* 0x7ffffeef8500780c */ /* 0x000fe20003f86070 */
[----:B----4-:R-:W-:-:S02]  /*4a4b0*/  VIADD R133, R136, 0xffffff6a ;  /* 0xffffff6a88857836 */ /* 0x010fc40000000000 */
[----:B-1----:R-:W-:Y:S01]  /*4a4c0*/  VIADD R132, R138, 0xffffff66 ;  /* 0xffffff668a847836 */ /* 0x002fe20000000000 */
[----:B------:R-:W-:Y:S01]  /*4a4d0*/  LDGSTS.E [R50+-0x6e600], desc[UR58][R12.64], !P1 ;  /* 0x91a000000c327fae */ /* 0x000fe2000c92187a */
[----:B------:R-:W1:Y:S01]  /*4a4e0*/  LDC R136, c[0x0][0x230] ;  /* 0x00008c00ff887b82 */ /* 0x000e620000000800 */
[----:B------:R-:W-:Y:S02]  /*4a4f0*/  ISETP.GE.U32.AND P5, PT, R133, 0x7ffffeeb, PT ;  /* 0x7ffffeeb8500780c */ /* 0x000fe40003fa6070 */
[----:B------:R-:W-:Y:S01]  /*4a500*/  ISETP.GE.U32.AND P3, PT, R132, 0x7ffffee7, PT ;  /* 0x7ffffee78400780c */ /* 0x000fe20003f66070 */
[C---:B------:R-:W-:Y:S01]  /*4a510*/  VIADD R133, R244.reuse, 0x100000 ;  /* 0x00100000f4857836 */ /* 0x040fe20000000000 */
[----:B------:R-:W-:Y:S01]  /*4a520*/  IADD3 R132, R244, 0x100000, RZ ;  /* 0x00100000f4847810 */ /* 0x000fe20007ffe0ff */
[----:B--2---:R-:W-:Y:S02]  /*4a530*/  VIADD R134, R139, 0xffffff62 ;  /* 0xffffff628b867836 */ /* 0x004fe40000000000 */
[----:B------:R-:W2:Y:S01]  /*4a540*/  LDC R138, c[0x0][0x230] ;  /* 0x00008c00ff8a7b82 */ /* 0x000ea20000000800 */
[----:B------:R-:W-:Y:S04]  /*4a550*/  LDGSTS.E [R133+-0x6e500], desc[UR58][R214.64], !P1 ;  /* 0x91b00000d6857fae */ /* 0x000fe8000c92187a */
[----:B------:R-:W4:Y:S03]  /*4a560*/  LDL.64 R12, [R1+0xca0] ;  /* 0x000ca000010c7983 */ /* 0x000f260000100a00 */
[----:B------:R-:W2:Y:S01]  /*4a570*/  LDC R139, c[0x0][0x230] ;  /* 0x00008c00ff8b7b82 */ /* 0x000ea20000000800 */
[----:B------:R-:W-:Y:S04]  /*4a580*/  LDGSTS.E [R132+-0x6de00], desc[UR58][R212.64], !P4 ;  /* 0x92200000d4847fae */ /* 0x000fe8000e12187a */
[----:B------:R-:W2:Y:S04]  /*4a590*/  LDL.64 R214, [R1+0xc68] ;  /* 0x000c680001d67983 */ /* 0x000ea80000100a00 */
[----:B------:R-:W-:Y:S04]  /*4a5a0*/  LDGSTS.E [R50+-0x6dd00], desc[UR58][R198.64], !P4 ;  /* 0x92300000c6327fae */ /* 0x000fe8000e12187a */
[----:B------:R-:W2:Y:S04]  /*4a5b0*/  LDL.64 R212, [R1+0xc60] ;  /* 0x000c600001d47983 */ /* 0x000ea80000100a00 */
[----:B------:R-:W2:Y:S04]  /*4a5c0*/  LDL.64 R198, [R1+0xa58] ;  /* 0x000a580001c67983 */ /* 0x000ea80000100a00 */
[----:B---3--:R-:W-:Y:S04]  /*4a5d0*/  LDGSTS.E [R133+-0x6d600], desc[UR58][R196.64], !P5 ;  /* 0x92a00000c4857fae */ /* 0x008fe8000e92187a */
[----:B------:R-:W-:Y:S04]  /*4a5e0*/  LDGSTS.E [R132+-0x6d500], desc[UR58][R4.64], !P5 ;  /* 0x92b0000004847fae */ /* 0x000fe8000e92187a */
[----:B------:R-:W3:Y:S01]  /*4a5f0*/  LDL.64 R196, [R1+0xa50] ;  /* 0x000a500001c47983 */ /* 0x000ee20000100a00 */
[----:B------:R-:W-:-:S03]  /*4a600*/  ISETP.GE.U32.AND P1, PT, R134, 0x7ffffee3, PT ;  /* 0x7ffffee38600780c */ /* 0x000fc60003f26070 */
[----:B------:R-:W3:Y:S04]  /*4a610*/  LDL.64 R4, [R1+0x290] ;  /* 0x0002900001047983 */ /* 0x000ee80000100a00 */
[----:B------:R-:W-:Y:S01]  /*4a620*/  LDGSTS.E [R50+-0x6ce00], desc[UR58][R182.64], !P3 ;  /* 0x93200000b6327fae */ /* 0x000fe2000d92187a */
[----:B------:R-:W-:Y:S02]  /*4a630*/  VIADD R134, R137, 0xffffff5e ;  /* 0xffffff5e89867836 */ /* 0x000fe40000000000 */
[----:B------:R-:W3:Y:S01]  /*4a640*/  LDC R137, c[0x0][0x230] ;  /* 0x00008c00ff897b82 */ /* 0x000ee20000000800 */
[----:B------:R-:W-:Y:S04]  /*4a650*/  LDGSTS.E [R133+-0x6cd00], desc[UR58][R10.64], !P3 ;  /* 0x933000000a857fae */ /* 0x000fe8000d92187a */
[----:B------:R-:W3:Y:S01]  /*4a660*/  LDL.64 R182, [R1+0x3e8] ;  /* 0x0003e80001b67983 */ /* 0x000ee20000100a00 */
[----:B------:R-:W-:Y:S01]  /*4a670*/  ISETP.GE.U32.AND P4, PT, R134, 0x7ffffedf, PT ;  /* 0x7ffffedf8600780c */ /* 0x000fe20003f86070 */
[----:B-1----:R-:W-:-:S02]  /*4a680*/  VIADD R134, R136, 0xffffff5a ;  /* 0xffffff5a88867836 */ /* 0x002fc40000000000 */
[----:B------:R1:W-:Y:S01]  /*4a690*/  LDGSTS.E [R132+-0x6c600], desc[UR58][R226.64], !P1 ;  /* 0x93a00000e2847fae */ /* 0x0003e2000c92187a */
[----:B------:R-:W3:Y:S02]  /*4a6a0*/  LDC R136, c[0x0][0x230] ;  /* 0x00008c00ff887b82 */ /* 0x000ee40000000800 */
[----:B------:R-:W-:Y:S01]  /*4a6b0*/  ISETP.GE.U32.AND P3, PT, R134, 0x7ffffedb, PT ;  /* 0x7ffffedb8600780c */ /* 0x000fe20003f66070 */
[----:B----4-:R-:W-:Y:S01]  /*4a6c0*/  LDGSTS.E [R50+-0x6c500], desc[UR58][R12.64], !P1 ;  /* 0x93b000000c327fae */ /* 0x010fe2000c92187a */
[----:B------:R-:W-:-:S03]  /*4a6d0*/  VIADD R134, R244, 0x100000 ;  /* 0x00100000f4867836 */ /* 0x000fc60000000000 */
[----:B------:R-:W4:Y:S01]  /*4a6e0*/  LDL.64 R10, [R1+0x3e0] ;  /* 0x0003e000010a7983 */ /* 0x000f220000100a00 */
[----:B-1----:R-:W-:-:S03]  /*4a6f0*/  IADD3 R132, R135, -0xaa, RZ ;  /* 0xffffff5687847810 */ /* 0x002fc60007ffe0ff */
[----:B------:R-:W4:Y:S01]  /*4a700*/  LDL.64 R226, [R1+0x3a8] ;  /* 0x0003a80001e27983 */ /* 0x000f220000100a00 */
[----:B------:R-:W1:Y:S01]  /*4a710*/  LDC R135, c[0x0][0x230] ;  /* 0x00008c00ff877b82 */ /* 0x000e620000000800 */
[----:B------:R-:W-:Y:S01]  /*4a720*/  ISETP.GE.U32.AND P1, PT, R132, 0x7ffffed7, PT ;  /* 0x7ffffed78400780c */ /* 0x000fe20003f26070 */
[----:B------:R-:W-:Y:S01]  /*4a730*/  VIADD R132, R244, 0x100000 ;  /* 0x00100000f4847836 */ /* 0x000fe20000000000 */
[----:B--2---:R2:W-:Y:S04]  /*4a740*/  LDGSTS.E [R134+-0x6be00], desc[UR58][R214.64], !P4 ;  /* 0x94200000d6867fae */ /* 0x0045e8000e12187a */
[----:B------:R-:W4:Y:S04]  /*4a750*/  LDL.64 R12, [R1+0x3a0] ;  /* 0x0003a000010c7983 */ /* 0x000f280000100a00 */
[----:B------:R2:W-:Y:S04]  /*4a760*/  LDGSTS.E [R133+-0x6bd00], desc[UR58][R212.64], !P4 ;  /* 0x94300000d4857fae */ /* 0x0005e8000e12187a */
[----:B------:R-:W4:Y:S04]  /*4a770*/  LDL.64 R214, [R1+0x368] ;  /* 0x0003680001d67983 */ /* 0x000f280000100a00 */
[----:B------:R-:W-:Y:S04]  /*4a780*/  LDGSTS.E [R132+-0x6b600], desc[UR58][R198.64], !P3 ;  /* 0x94a00000c6847fae */ /* 0x000fe8000d92187a */
[----:B------:R-:W4:Y:S04]  /*4a790*/  LDL.64 R212, [R1+0x360] ;  /* 0x0003600001d47983 */ /* 0x000f280000100a00 */
[----:B------:R-:W4:Y:S04]  /*4a7a0*/  LDL.64 R198, [R1+0x318] ;  /* 0x0003180001c67983 */ /* 0x000f280000100a00 */
[----:B---3--:R-:W-:Y:S04]  /*4a7b0*/  LDGSTS.E [R50+-0x6b500], desc[UR58][R196.64], !P3 ;  /* 0x94b00000c4327fae */ /* 0x008fe8000d92187a */
[----:B------:R-:W3:Y:S04]  /*4a7c0*/  LDL.64 R196, [R1+0x310] ;  /* 0x0003100001c47983 */ /* 0x000ee80000100a00 */
[----:B------:R-:W-:Y:S04]  /*4a7d0*/  LDGSTS.E [R132+-0x6ae00], desc[UR58][R182.64], !P1 ;  /* 0x95200000b6847fae */ /* 0x000fe8000c92187a */
[----:B------:R-:W3:Y:S01]  /*4a7e0*/  LDL.64 R182, [R1+0x298] ;  /* 0x0002980001b67983 */ /* 0x000ee20000100a00 */
[----:B--2---:R-:W-:-:S02]  /*4a7f0*/  VIADD R134, R138, 0xffffff52 ;  /* 0xffffff528a867836 */ /* 0x004fc40000000000 */
[----:B------:R-:W-:Y:S01]  /*4a800*/  VIADD R133, R139, 0xffffff4a ;  /* 0xffffff4a8b857836 */ /* 0x000fe20000000000 */
[----:B----4-:R-:W-:Y:S01]  /*4a810*/  LDGSTS.E [R50+-0x6ad00], desc[UR58][R10.64], !P1 ;  /* 0x953000000a327fae */ /* 0x010fe2000c92187a */
[----:B-1----:R-:W-:Y:S01]  /*4a820*/  VIADD R135, R135, 0xffffff46 ;  /* 0xffffff4687877836 */ /* 0x002fe20000000000 */
[----:B------:R-:W-:Y:S01]  /*4a830*/  ISETP.GE.U32.AND P3, PT, R134, 0x7ffffed3, PT ;  /* 0x7ffffed38600780c */ /* 0x000fe20003f66070 */
[----:B------:R-:W1:Y:S01]  /*4a840*/  LDC R138, c[0x0][0x230] ;  /* 0x00008c00ff8a7b82 */ /* 0x000e620000000800 */
[----:B------:R-:W-:-:S04]  /*4a850*/  IADD3 R134, R137, -0xb2, RZ ;  /* 0xffffff4e89867810 */ /* 0x000fc80007ffe0ff */
[----:B------:R-:W-:Y:S02]  /*4a860*/  ISETP.GE.U32.AND P4, PT, R134, 0x7ffffecf, PT ;  /* 0x7ffffecf8600780c */ /* 0x000fe40003f86070 */
[----:B------:R-:W-:Y:S01]  /*4a870*/  ISETP.GE.U32.AND P5, PT, R133, 0x7ffffecb, PT ;  /* 0x7ffffecb8500780c */ /* 0x000fe20003fa6070 */
[C---:B------:R-:W-:Y:S01]  /*4a880*/  VIADD R134, R244.reuse, 0x100000 ;  /* 0x00100000f4867836 */ /* 0x040fe20000000000 */
[----:B------:R-:W-:Y:S01]  /*4a890*/  ISETP.GE.U32.AND P1, PT, R135, 0x7ffffec7, PT ;  /* 0x7ffffec78700780c */ /* 0x000fe20003f26070 */
[----:B------:R-:W2:Y:S01]  /*4a8a0*/  LDL.64 R10, [R1+0x258] ;  /* 0x00025800010a7983 */ /* 0x000ea20000100a00 */
[----:B------:R-:W-:Y:S01]  /*4a8b0*/  IADD3 R133, R244, 0x100000, RZ ;  /* 0x00100000f4857810 */ /* 0x000fe20007ffe0ff */
[----:B------:R-:W4:Y:S02]  /*4a8c0*/  LDC R137, c[0x0][0x230] ;  /* 0x00008c00ff897b82 */ /* 0x000f240000000800 */
[----:B------:R1:W-:Y:S04]  /*4a8d0*/  LDGSTS.E [R134+-0x6a600], desc[UR58][R226.64], !P3 ;  /* 0x95a00000e2867fae */ /* 0x0003e8000d92187a */
[----:B------:R-:W-:Y:S02]  /*4a8e0*/  LDGSTS.E [R133+-0x6a500], desc[UR58][R12.64], !P3 ;  /* 0x95b000000c857fae */ /* 0x000fe4000d92187a */
[----:B------:R-:W4:Y:S02]  /*4a8f0*/  LDC R139, c[0x0][0x230] ;  /* 0x00008c00ff8b7b82 */ /* 0x000f240000000800 */
[----:B------:R-:W-:Y:S04]  /*4a900*/  LDGSTS.E [R132+-0x69e00], desc[UR58][R214.64], !P4 ;  /* 0x96200000d6847fae */ /* 0x000fe8000e12187a */
[----:B------:R-:W2:Y:S02]  /*4a910*/  LDL.64 R226, [R1+0x250] ;  /* 0x0002500001e27983 */ /* 0x000ea40000100a00 */
[----:B------:R-:W2:Y:S02]  /*4a920*/  LDC R135, c[0x0][0x230] ;  /* 0x00008c00ff877b82 */ /* 0x000ea40000000800 */
[----:B------:R-:W2:Y:S04]  /*4a930*/  LDL.64 R12, [R1+0xb8] ;  /* 0x0000b800010c7983 */ /* 0x000ea80000100a00 */
[----:B------:R-:W-:Y:S04]  /*4a940*/  LDGSTS.E [R50+-0x69d00], desc[UR58][R212.64], !P4 ;  /* 0x96300000d4327fae */ /* 0x000fe8000e12187a */
[----:B------:R-:W2:Y:S04]  /*4a950*/  LDL.64 R214, [R1+0xb0] ;  /* 0x0000b00001d67983 */ /* 0x000ea80000100a00 */
[----:B------:R1:W-:Y:S04]  /*4a960*/  LDGSTS.E [R133+-0x69600], desc[UR58][R198.64], !P5 ;  /* 0x96a00000c6857fae */ /* 0x0003e8000e92187a */
[----:B------:R-:W2:Y:S04]  /*4a970*/  LDL.64 R212, [R1+0x78] ;  /* 0x0000780001d47983 */ /* 0x000ea80000100a00 */
[----:B------:R-:W2:Y:S04]  /*4a980*/  LDL.64 R198, [R1+0x70] ;  /* 0x0000700001c67983 */ /* 0x000ea80000100a00 */
[----:B---3--:R-:W-:Y:S04]  /*4a990*/  LDGSTS.E [R132+-0x69500], desc[UR58][R196.64], !P5 ;  /* 0x96b00000c4847fae */ /* 0x008fe8000e92187a */
[----:B------:R-:W3:Y:S04]  /*4a9a0*/  LDL.64 R196, [R1+0x38] ;  /* 0x0000380001c47983 */ /* 0x000ee80000100a00 */
[----:B------:R-:W-:Y:S04]  /*4a9b0*/  LDGSTS.E [R50+-0x68e00], desc[UR58][R182.64], !P1 ;  /* 0x97200000b6327fae */ /* 0x000fe8000c92187a */
[----:B------:R-:W3:Y:S01]  /*4a9c0*/  LDL.64 R182, [R1+0x30] ;  /* 0x0000300001b67983 */ /* 0x000ee20000100a00 */
[----:B-1----:R-:W-:-:S02]  /*4a9d0*/  VIADD R134, R136, 0xffffff42 ;  /* 0xffffff4288867836 */ /* 0x002fc40000000000 */
[----:B------:R-:W-:Y:S01]  /*4a9e0*/  VIADD R133, R138, 0xffffff3e ;  /* 0xffffff3e8a857836 */ /* 0x000fe20000000000 */
[----:B------:R-:W1:Y:S02]  /*4a9f0*/  LDC R136, c[0x0][0x230] ;  /* 0x00008c00ff887b82 */ /* 0x000e640000000800 */
[----:B------:R-:W-:Y:S01]  /*4aa00*/  ISETP.GE.U32.AND P4, PT, R134, 0x7ffffec3, PT ;  /* 0x7ffffec38600780c */ /* 0x000fe20003f86070 */
[----:B----4-:R-:W-:Y:S01]  /*4aa10*/  VIADD R134, R137, 0xffffff3a ;  /* 0xffffff3a89867836 */ /* 0x010fe20000000000 */
[----:B------:R-:W-:Y:S02]  /*4aa20*/  ISETP.GE.U32.AND P5, PT, R133, 0x7ffffebf, PT ;  /* 0x7ffffebf8500780c */ /* 0x000fe40003fa6070 */
[----:B------:R-:W-:Y:S02]  /*4aa30*/  IADD3 R133, R244, 0x100000, RZ ;  /* 0x00100000f4857810 */ /* 0x000fe40007ffe0ff */
[----:B------:R-:W-:Y:S01]  /*4aa40*/  ISETP.GE.U32.AND P3, PT, R134, 0x7ffffebb, PT ;  /* 0x7ffffebb8600780c */ /* 0x000fe20003f66070 */
[----:B------:R-:W-:Y:S01]  /*4aa50*/  VIADD R134, R139, 0xffffff36 ;  /* 0xffffff368b867836 */ /* 0x000fe20000000000 */
[----:B------:R-:W4:Y:S01]  /*4aa60*/  LDC R137, c[0x0][0x230] ;  /* 0x00008c00ff897b82 */ /* 0x000f220000000800 */
[----:B------:R-:W-:Y:S03]  /*4aa70*/  LDGSTS.E [R133+-0x68d00], desc[UR58][R4.64], !P1 ;  /* 0x9730000004857fae */ /* 0x000fe6000c92187a */
[----:B------:R-:W-:Y:S01]  /*4aa80*/  ISETP.GE.U32.AND P1, PT, R134, 0x7ffffeb7, PT ;  /* 0x7ffffeb78600780c */ /* 0x000fe20003f26070 */
[----:B--2---:R-:W-:Y:S03]  /*4aa90*/  LDGSTS.E [R132+-0x68600], desc[UR58][R10.64], !P4 ;  /* 0x97a000000a847fae */ /* 0x004fe6000e12187a */
[----:B------:R-:W2:Y:S01]  /*4aaa0*/  LDC R139, c[0x0][0x230] ;  /* 0x00008c00ff8b7b82 */ /* 0x000ea20000000800 */
[----:B------:R-:W-:Y:S04]  /*4aab0*/  LDGSTS.E [R50+-0x68500], desc[UR58][R226.64], !P4 ;  /* 0x97b00000e2327fae */ /* 0x000fe8000e12187a */
[----:B------:R-:W-:Y:S03]  /*4aac0*/  LDGSTS.E [R133+-0x67e00], desc[UR58][R12.64], !P5 ;  /* 0x982000000c857fae */ /* 0x000fe6000e92187a */
[----:B------:R-:W2:Y:S01]  /*4aad0*/  LDC R138, c[0x0][0x230] ;  /* 0x00008c00ff8a7b82 */ /* 0x000ea20000000800 */
[----:B------:R-:W2:Y:S04]  /*4aae0*/  LDL.64 R10, [R1+0xe68] ;  /* 0x000e6800010a7983 */ /* 0x000ea80000100a00 */
[----:B------:R-:W-:Y:S01]  /*4aaf0*/  LDGSTS.E [R132+-0x67d00], desc[UR58][R214.64], !P5 ;  /* 0x98300000d6847fae */ /* 0x000fe2000e92187a */
[----:B------:R-:W-:-:S02]  /*4ab00*/  VIADD R134, R148, 0xffffff32 ;  /* 0xffffff3294867836 */ /* 0x000fc40000000000 */
[----:B------:R-:W2:Y:S01]  /*4ab10*/  LDC R148, c[0x0][0x230] ;  /* 0x00008c00ff947b82 */ /* 0x000ea20000000800 */
[----:B------:R-:W2:Y:S04]  /*4ab20*/  LDL.64 R226, [R1+0xdd0] ;  /* 0x000dd00001e27983 */ /* 0x000ea80000100a00 */
[----:B------:R-:W-:Y:S04]  /*4ab30*/  LDGSTS.E [R50+-0x67600], desc[UR58][R212.64], !P3 ;  /* 0x98a00000d4327fae */ /* 0x000fe8000d92187a */
[----:B------:R-:W2:Y:S04]  /*4ab40*/  LDL.64 R12, [R1+0xd98] ;  /* 0x000d9800010c7983 */ /* 0x000ea80000100a00 */
[----:B------:R1:W-:Y:S04]  /*4ab50*/  LDGSTS.E [R133+-0x67500], desc[UR58][R198.64], !P3 ;  /* 0x98b00000c6857fae */ /* 0x0003e8000d92187a */
[----:B------:R-:W2:Y:S04]  /*4ab60*/  LDL.64 R212, [R1+0xe60] ;  /* 0x000e600001d47983 */ /* 0x000ea80000100a00 */
[----:B------:R-:W2:Y:S04]  /*4ab70*/  LDL.64 R214, [R1+0xd90] ;  /* 0x000d900001d67983 */ /* 0x000ea80000100a00 */
[----:B------:R-:W2:Y:S04]  /*4ab80*/  LDL.64 R198, [R1+0xe18] ;  /* 0x000e180001c67983 */ /* 0x000ea80000100a00 */
[----:B------:R-:W2:Y:S04]  /*4ab90*/  LDL.64 R4, [R1+0xd58] ;  /* 0x000d580001047983 */ /* 0x000ea80000100a00 */
[----:B---3--:R-:W-:Y:S04]  /*4aba0*/  LDGSTS.E [R132+-0x66e00], desc[UR58][R196.64], !P1 ;  /* 0x99200000c4847fae */ /* 0x008fe8000c92187a */
[----:B------:R-:W3:Y:S04]  /*4abb0*/  LDL.64 R196, [R1+0xe10] ;  /* 0x000e100001c47983 */ /* 0x000ee80000100a00 */
[----:B------:R-:W-:Y:S04]  /*4abc0*/  LDGSTS.E [R50+-0x66d00], desc[UR58][R182.64], !P1 ;  /* 0x99300000b6327fae */ /* 0x000fe8000c92187a */
[----:B------:R-:W3:Y:S01]  /*4abd0*/  LDL.64 R182, [R1+0xdd8] ;  /* 0x000dd80001b67983 */ /* 0x000ee20000100a00 */
[----:B------:R-:W-:Y:S01]  /*4abe0*/  ISETP.GE.U32.AND P4, PT, R134, 0x7ffffeb3, PT ;  /* 0x7ffffeb38600780c */ /* 0x000fe20003f86070 */
[----:B------:R-:W-:Y:S01]  /*4abf0*/  VIADD R134, R135, 0xffffff2e ;  /* 0xffffff2e87867836 */ /* 0x000fe20000000000 */
[----:B-1----:R-:W-:Y:S01]  /*4ac00*/  IADD3 R133, R136, -0xd6, RZ ;  /* 0xffffff2a88857810 */ /* 0x002fe20007ffe0ff */
[----:B------:R-:W1:Y:S03]  /*4ac10*/  LDC R135, c[0x0][0x230] ;  /* 0x00008c00ff877b82 */ /* 0x000e660000000800 */
[----:B------:R-:W-:Y:S01]  /*4ac20*/  ISETP.GE.U32.AND P5, PT, R133, 0x7ffffeab, PT ;  /* 0x7ffffeab8500780c */ /* 0x000fe20003fa6070 */
[----:B------:R-:W-:Y:S01]  /*4ac30*/  VIADD R133, R244, 0x100000 ;  /* 0x00100000f4857836 */ /* 0x000fe20000000000 */
[----:B------:R-:W-:-:S03]  /*4ac40*/  ISETP.GE.U32.AND P3, PT, R134, 0x7ffffeaf, PT ;  /* 0x7ffffeaf8600780c */ /* 0x000fc60003f66070 */
[----:B------:R-:W1:Y:S02]  /*4ac50*/  LDC R136, c[0x0][0x230] ;  /* 0x00008c00ff887b82 */ /* 0x000e640000000800 */
[----:B------:R2:W-:Y:S04]  /*4ac60*/  LDGSTS.E [R133+-0x66600], desc[UR58][R248.64], !P4 ;  /* 0x99a00000f8857fae */ /* 0x0005e8000e12187a */
[----:B------:R-:W-:Y:S01]  /*4ac70*/  LDGSTS.E [R132+-0x66500], desc[UR58][R240.64], !P4 ;  /* 0x99b00000f0847fae */ /* 0x000fe2000e12187a */
[----:B----4-:R-:W-:Y:S02]  /*4ac80*/  VIADD R134, R137, 0xffffff22 ;  /* 0xffffff2289867836 */ /* 0x010fe40000000000 */
[----:B------:R-:W4:Y:S01]  /*4ac90*/  LDC R137, c[0x0][0x230] ;  /* 0x00008c00ff897b82 */ /* 0x000f220000000800 */
[----:B------:R-:W-:Y:S01]  /*4aca0*/  LDGSTS.E [R50+-0x65e00], desc[UR58][R72.64], !P3 ;  /* 0x9a20000048327fae */ /* 0x000fe2000d92187a */
[----:B--2---:R-:W-:-:S03]  /*4acb0*/  VIADD R133, R139, 0xffffff26 ;  /* 0xffffff268b857836 */ /* 0x004fc60000000000 */
[----:B------:R-:W-:Y:S03]  /*4acc0*/  LDGSTS.E [R132+-0x65d00], desc[UR58][R74.64], !P3 ;  /* 0x9a3000004a847fae */ /* 0x000fe6000d92187a */
[----:B------:R-:W2:Y:S01]  /*4acd0*/  LDC R139, c[0x0][0x230] ;  /* 0x00008c00ff8b7b82 */ /* 0x000ea20000000800 */
[----:B------:R-:W-:Y:S01]  /*4ace0*/  ISETP.GE.U32.AND P4, PT, R133, 0x7ffffea7, PT ;  /* 0x7ffffea78500780c */ /* 0x000fe20003f86070 */
[----:B------:R-:W-:Y:S01]  /*4acf0*/  LDGSTS.E [R50+-0x65600], desc[UR58][R86.64], !P5 ;  /* 0x9aa0000056327fae */ /* 0x000fe2000e92187a */
[----:B------:R-:W-:-:S05]  /*4ad00*/  IADD3 R133, R244, 0x100000, RZ ;  /* 0x00100000f4857810 */ /* 0x000fca0007ffe0ff */
[----:B------:R1:W-:Y:S01]  /*4ad10*/  LDGSTS.E [R133+-0x65500], desc[UR58][R88.64], !P5 ;  /* 0x9ab0000058857fae */ /* 0x0003e2000e92187a */
[----:B------:R-:W-:-:S05]  /*4ad20*/  ISETP.GE.U32.AND P1, PT, R134, 0x7ffffea3, PT ;  /* 0x7ffffea38600780c */ /* 0x000fca0003f26070 */
[----:B------:R2:W-:Y:S04]  /*4ad30*/  LDGSTS.E [R132+-0x64e00], desc[UR58][R100.64], !P4 ;  /* 0x9b20000064847fae */ /* 0x0005e8000e12187a */
[----:B------:R-:W-:Y:S01]  /*4ad40*/  LDGSTS.E [R50+-0x64d00], desc[UR58][R102.64], !P4 ;  /* 0x9b30000066327fae */ /* 0x000fe2000e12187a */
[----:B-1----:R-:W-:Y:S02]  /*4ad50*/  VIADD R133, R135, 0xffffff1e ;  /* 0xffffff1e87857836 */ /* 0x002fe40000000000 */
[----:B------:R-:W1:Y:S01]  /*4ad60*/  LDC R135, c[0x0][0x230] ;  /* 0x00008c00ff877b82 */ /* 0x000e620000000800 */
[----:B--2---:R-:W-:Y:S01]  /*4ad70*/  VIADD R134, R139, 0xffffff12 ;  /* 0xffffff128b867836 */ /* 0x004fe20000000000 */
[----:B------:R-:W-:Y:S01]  /*4ad80*/  LDGSTS.E [R50+-0x64600], desc[UR58][R116.64], !P1 ;  /* 0x9ba0000074327fae */ /* 0x000fe2000c92187a */
[----:B------:R-:W-:Y:S01]  /*4ad90*/  ISETP.GE.U32.AND P4, PT, R133, 0x7ffffe9f, PT ;  /* 0x7ffffe9f8500780c */ /* 0x000fe20003f86070 */
[----:B------:R-:W-:-:S04]  /*4ada0*/  VIADD R133, R136, 0xffffff1a ;  /* 0xffffff1a88857836 */ /* 0x000fc80000000000 */
[----:B------:R-:W2:Y:S01]  /*4adb0*/  LDC R136, c[0x0][0x230] ;  /* 0x00008c00ff887b82 */ /* 0x000ea20000000800 */
[----:B------:R-:W-:Y:S01]  /*4adc0*/  VIADD R132, R138, 0xffffff16 ;  /* 0xffffff168a847836 */ /* 0x000fe20000000000 */
[----:B------:R-:W-:Y:S02]  /*4add0*/  ISETP.GE.U32.AND P5, PT, R133, 0x7ffffe9b, PT ;  /* 0x7ffffe9b8500780c */ /* 0x000fe40003fa6070 */
[----:B------:R-:W-:Y:S02]  /*4ade0*/  IADD3 R133, R244, 0x100000, RZ ;  /* 0x00100000f4857810 */ /* 0x000fe40007ffe0ff */
[----:B------:R-:W-:Y:S02]  /*4adf0*/  ISETP.GE.U32.AND P3, PT, R132, 0x7ffffe97, PT ;  /* 0x7ffffe978400780c */ /* 0x000fe40003f66070 */
[----:B------:R-:W1:Y:S01]  /*4ae00*/  LDC R138, c[0x0][0x230] ;  /* 0x00008c00ff8a7b82 */ /* 0x000e620000000800 */
[----:B------:R-:W-:Y:S01]  /*4ae10*/  LDGSTS.E [R133+-0x64500], desc[UR58][R118.64], !P1 ;  /* 0x9bb0000076857fae */ /* 0x000fe2000c92187a */
[----:B------:R-:W-:Y:S01]  /*4ae20*/  ISETP.GE.U32.AND P1, PT, R134, 0x7ffffe93, PT ;  /* 0x7ffffe938600780c */ /* 0x000fe20003f26070 */
[----:B------:R-:W-:-:S02]  /*4ae30*/  VIADD R132, R244, 0x100000 ;  /* 0x00100000f4847836 */ /* 0x000fc40000000000 */
[----:B----4-:R-:W-:-:S03]  /*4ae40*/  VIADD R134, R137, 0xffffff0e ;  /* 0xffffff0e89867836 */ /* 0x010fc60000000000 */
[----:B------:R-:W-:Y:S01]  /*4ae50*/  LDGSTS.E [R132+-0x63e00], desc[UR58][R36.64], !P4 ;  /* 0x9c20000024847fae */ /* 0x000fe2000e12187a */
[----:B------:R-:W4:Y:S03]  /*4ae60*/  LDC R137, c[0x0][0x230] ;  /* 0x00008c00ff897b82 */ /* 0x000f260000000800 */
[----:B------:R-:W-:Y:S01]  /*4ae70*/  LDGSTS.E [R50+-0x63d00], desc[UR58][R34.64], !P4 ;  /* 0x9c30000022327fae */ /* 0x000fe2000e12187a */
[----:B------:R-:W-:-:S03]  /*4ae80*/  ISETP.GE.U32.AND P4, PT, R134, 0x7ffffe8f, PT ;  /* 0x7ffffe8f8600780c */ /* 0x000fc60003f86070 */
[----:B------:R-:W-:Y:S01]  /*4ae90*/  LDGSTS.E [R133+-0x63600], desc[UR58][R146.64], !P5 ;  /* 0x9ca0000092857fae */ /* 0x000fe2000e92187a */
[----:B------:R-:W4:Y:S03]  /*4aea0*/  LDC R139, c[0x0][0x230] ;  /* 0x00008c00ff8b7b82 */ /* 0x000f260000000800 */
[----:B------:R-:W-:Y:S01]  /*4aeb0*/  LDGSTS.E [R132+-0x63500], desc[UR58][R26.64], !P5 ;  /* 0x9cb000001a847fae */ /* 0x000fe2000e92187a */
[----:B--2---:R-:W-:-:S03]  /*4aec0*/  IADD3 R134, R136, -0xf6, RZ ;  /* 0xffffff0a88867810 */ /* 0x004fc60007ffe0ff */
[----:B------:R-:W-:Y:S01]  /*4aed0*/  LDGSTS.E [R50+-0x62e00], desc[UR58][R160.64], !P3 ;  /* 0x9d200000a0327fae */ /* 0x000fe2000d92187a */
[----:B------:R-:W2:Y:S03]  /*4aee0*/  LDC R136, c[0x0][0x230] ;  /* 0x00008c00ff887b82 */ /* 0x000ea60000000800 */
[----:B------:R-:W-:Y:S04]  /*4aef0*/  LDGSTS.E [R133+-0x62d00], desc[UR58][R162.64], !P3 ;  /* 0x9d300000a2857fae */ /* 0x000fe8000d92187a */
[----:B------:R1:W-:Y:S01]  /*4af00*/  LDGSTS.E [R132+-0x62600], desc[UR58][R174.64], !P1 ;  /* 0x9da00000ae847fae */ /* 0x0003e2000c92187a */
[----:B------:R-:W-:Y:S01]  /*4af10*/  ISETP.GE.U32.AND P3, PT, R134, 0x7ffffe8b, PT ;  /* 0x7ffffe8b8600780c */ /* 0x000fe20003f66070 */
[----:B------:R-:W-:-:S02]  /*4af20*/  VIADD R134, R244, 0x100000 ;  /* 0x00100000f4867836 */ /* 0x000fc40000000000 */
[----:B------:R-:W-:Y:S04]  /*4af30*/  LDGSTS.E [R50+-0x62500], desc[UR58][R176.64], !P1 ;  /* 0x9db00000b0327fae */ /* 0x000fe8000c92187a */
[----:B------:R4:W-:Y:S01]  /*4af40*/  LDGSTS.E [R134+-0x61e00], desc[UR58][R188.64], !P4 ;  /* 0x9e200000bc867fae */ /* 0x0009e2000e12187a */
[----:B-1----:R-:W-:-:S03]  /*4af50*/  VIADD R132, R135, 0xffffff06 ;  /* 0xffffff0687847836 */ /* 0x002fc60000000000 */
[----:B------:R1:W-:Y:S01]  /*4af60*/  LDGSTS.E [R133+-0x61d00], desc[UR58][R190.64], !P4 ;  /* 0x9e300000be857fae */ /* 0x0003e2000e12187a */
[----:B------:R-:W2:Y:S01]  /*4af70*/  LDC R135, c[0x0][0x230] ;  /* 0x00008c00ff877b82 */ /* 0x000ea20000000800 */
[----:B------:R-:W-:Y:S01]  /*4af80*/  ISETP.GE.U32.AND P1, PT, R132, 0x7ffffe87, PT ;  /* 0x7ffffe878400780c */ /* 0x000fe20003f26070 */
[----:B------:R-:W-:Y:S01]  /*4af90*/  VIADD R132, R244, 0x100000 ;  /* 0x00100000f4847836 */ /* 0x000fe20000000000 */
[----:B----4-:R-:W-:-:S05]  /*4afa0*/  IADD3 R134, R138, -0xfe, RZ ;  /* 0xffffff028a867810 */ /* 0x010fca0007ffe0ff */
[----:B------:R-:W4:Y:S01]  /*4afb0*/  LDC R138, c[0x0][0x230] ;  /* 0x00008c00ff8a7b82 */ /* 0x000f220000000800 */
[----:B------:R-:W-:Y:S04]  /*4afc0*/  LDGSTS.E [R132+-0x61600], desc[UR58][R204.64], !P3 ;  /* 0x9ea00000cc847fae */ /* 0x000fe8000d92187a */
[----:B------:R-:W-:Y:S01]  /*4afd0*/  LDGSTS.E [R50+-0x61500], desc[UR58][R206.64], !P3 ;  /* 0x9eb00000ce327fae */ /* 0x000fe2000d92187a */
[----:B------:R-:W-:Y:S01]  /*4afe0*/  ISETP.GE.U32.AND P3, PT, R134, 0x7ffffe83, PT ;  /* 0x7ffffe838600780c */ /* 0x000fe20003f66070 */
[----:B------:R-:W-:Y:S02]  /*4aff0*/  VIADD R134, R137, 0xffffff7d ;  /* 0xffffff7d89867836 */ /* 0x000fe40000000000 */
[----:B-1----:R-:W-:Y:S01]  /*4b000*/  VIADD R133, R139, 0xffffff79 ;  /* 0xffffff798b857836 */ /* 0x002fe20000000000 */
[----:B------:R1:W-:Y:S01]  /*4b010*/  LDGSTS.E [R132+-0x60e00], desc[UR58][R220.64], !P1 ;  /* 0x9f200000dc847fae */ /* 0x0003e2000c92187a */
[----:B------:R-:W4:Y:S01]  /*4b020*/  LDC R137, c[0x0][0x230] ;  /* 0x00008c00ff897b82 */ /* 0x000f220000000800 */
[----:B------:R-:W-:Y:S01]  /*4b030*/  ISETP.GE.U32.AND P4, PT, R134, 0x7ffffefe, PT ;  /* 0x7ffffefe8600780c */ /* 0x000fe20003f86070 */
[C---:B------:R-:W-:Y:S01]  /*4b040*/  VIADD R134, R244.reuse, 0x100000 ;  /* 0x00100000f4867836 */ /* 0x040fe20000000000 */
[----:B------:R-:W-:Y:S01]  /*4b050*/  ISETP.GE.U32.AND P5, PT, R133, 0x7ffffefa, PT ;  /* 0x7ffffefa8500780c */ /* 0x000fe20003fa6070 */
[----:B------:R1:W-:Y:S01]  /*4b060*/  LDGSTS.E [R50+-0x60d00], desc[UR58][R222.64], !P1 ;  /* 0x9f300000de327fae */ /* 0x0003e2000c92187a */
[----:B--2---:R-:W-:Y:S01]  /*4b070*/  IADD3 R135, R135, -0x8b, RZ ;  /* 0xffffff7587877810 */ /* 0x004fe20007ffe0ff */
[----:B------:R-:W-:-:S02]  /*4b080*/  VIADD R133, R244, 0x100000 ;  /* 0x00100000f4857836 */ /* 0x000fc40000000000 */
[----:B------:R-:W-:Y:S01]  /*4b090*/  LDGSTS.E [R134+-0x60600], desc[UR58][R232.64], !P3 ;  /* 0x9fa00000e8867fae */ /* 0x000fe2000d92187a */
[----:B------:R-:W-:Y:S01]  /*4b0a0*/  ISETP.GE.U32.AND P1, PT, R135, 0x7ffffef6, PT ;  /* 0x7ffffef68700780c */ /* 0x000fe20003f26070 */
[----:B------:R-:W2:Y:S01]  /*4b0b0*/  LDC R139, c[0x0][0x230] ;  /* 0x00008c00ff8b7b82 */ /* 0x000ea20000000800 */
[C---:B-1----:R-:W-:Y:S01]  /*4b0c0*/  VIADD R132, R245.reuse, 0x100000 ;  /* 0x00100000f5847836 */ /* 0x042fe20000000000 */
[----:B------:R1:W-:Y:S01]  /*4b0d0*/  LDGSTS.E [R133+-0x60500], desc[UR58][R234.64], !P3 ;  /* 0x9fb00000ea857fae */ /* 0x0003e2000d92187a */
[----:B------:R-:W-:-:S03]  /*4b0e0*/  VIADD R50, R245, 0x100000 ;  /* 0x00100000f5327836 */ /* 0x000fc60000000000 */
[----:B------:R-:W-:Y:S02]  /*4b0f0*/  LDGSTS.E [R132+-0x6fc00], desc[UR58][R10.64], !P4 ;  /* 0x904000000a847fae */ /* 0x000fe4000e12187a */
[----:B------:R-:W2:Y:S02]  /*4b100*/  LDC R135, c[0x0][0x230] ;  /* 0x00008c00ff877b82 */ /* 0x000ea40000000800 */
[----:B------:R-:W-:Y:S01]  /*4b110*/  LDGSTS.E [R50+-0x6fb00], desc[UR58][R212.64], !P4 ;  /* 0x90500000d4327fae */ /* 0x000fe2000e12187a */
[----:B-1----:R-:W-:-:S03]  /*4b120*/  IADD3 R133, R245, 0x100000, RZ ;  /* 0x00100000f5857810 */ /* 0x002fc60007ffe0ff */
[----:B------:R-:W2:Y:S04]  /*4b130*/  LDL.64 R10, [R1+0xd50] ;  /* 0x000d5000010a7983 */ /* 0x000ea80000100a00 */
[----:B------:R-:W2:Y:S04]  /*4b140*/  LDL.64 R212, [R1+0xd18] ;  /* 0x000d180001d47983 */ /* 0x000ea80000100a00 */
[----:B------:R4:W-:Y:S04]  /*4b150*/  LDGSTS.E [R133+-0x6f400], desc[UR58][R198.64], !P5 ;  /* 0x90c00000c6857fae */ /* 0x0009e8000e92187a */
[----:B------:R-:W2:Y:S04]  /*4b160*/  LDL.64 R198, [R1+0xd10] ;  /* 0x000d100001c67983 */ /* 0x000ea80000100a00 */
[----:B---3--:R-:W-:Y:S04]  /*4b170*/  LDGSTS.E [R132+-0x6f300], desc[UR58][R196.64], !P5 ;  /* 0x90d00000c4847fae */ /* 0x008fe8000e92187a */
[----:B------:R-:W3:Y:S04]  /*4b180*/  LDL.64 R196, [R1+0xcd8] ;  /* 0x000cd80001c47983 */ /* 0x000ee80000100a00 */
[----:B------:R-:W-:Y:S04]  /*4b190*/  LDGSTS.E [R50+-0x6ec00], desc[UR58][R182.64], !P1 ;  /* 0x91400000b6327fae */ /* 0x000fe8000c92187a */
[----:B------:R-:W3:Y:S01]  /*4b1a0*/  LDL.64 R182, [R1+0xcd0] ;  /* 0x000cd00001b67983 */ /* 0x000ee20000100a00 */
[----:B------:R-:W-:-:S02]  /*4b1b0*/  VIADD R134, R136, 0xffffff71 ;  /* 0xffffff7188867836 */ /* 0x000fc40000000000 */
[----:B----4-:R-:W-:Y:S01]  /*4b1c0*/  VIADD R133, R138, 0xffffff6d ;  /* 0xffffff6d8a857836 */ /* 0x010fe20000000000 */
[----:B------:R-:W1:Y:S02]  /*4b1d0*/  LDC R136, c[0x0][0x230] ;  /* 0x00008c00ff887b82 */ /* 0x000e640000000800 */
[----:B------:R-:W-:Y:S01]  /*4b1e0*/  ISETP.GE.U32.AND P4, PT, R134, 0x7ffffef2, PT ;  /* 0x7ffffef28600780c */ /* 0x000fe20003f86070 */
[----:B------:R-:W-:Y:S01]  /*4b1f0*/  VIADD R134, R137, 0xffffff69 ;  /* 0xffffff6989867836 */ /* 0x000fe20000000000 */
[----:B------:R-:W-:Y:S02]  /*4b200*/  ISETP.GE.U32.AND P5, PT, R133, 0x7ffffeee, PT ;  /* 0x7ffffeee8500780c */ /* 0x000fe40003fa6070 */
[----:B------:R-:W-:Y:S02]  /*4b210*/  IADD3 R133, R245, 0x100000, RZ ;  /* 0x00100000f5857810 */ /* 0x000fe40007ffe0ff */
[----:B------:R-:W-:Y:S01]  /*4b220*/  ISETP.GE.U32.AND P3, PT, R134, 0x7ffffeea, PT ;  /* 0x7ffffeea8600780c */ /* 0x000fe20003f66070 */
[----:B--2---:R-:W-:Y:S01]  /*4b230*/  VIADD R134, R139, 0xffffff65 ;  /* 0xffffff658b867836 */ /* 0x004fe20000000000 */
[----:B------:R-:W2:Y:S01]  /*4b240*/  LDC R137, c[0x0][0x230] ;  /* 0x00008c00ff897b82 */ /* 0x000ea20000000800 */
[----:B------:R-:W-:Y:S03]  /*4b250*/  LDGSTS.E [R133+-0x6eb00], desc[UR58][R226.64], !P1 ;  /* 0x91500000e2857fae */ /* 0x000fe6000c92187a */
[----:B------:R-:W-:Y:S01]  /*4b260*/  ISETP.GE.U32.AND P1, PT, R134, 0x7ffffee6, PT ;  /* 0x7ffffee68600780c */ /* 0x000fe20003f26070 */
[----:B------:R-:W-:Y:S03]  /*4b270*/  LDGSTS.E [R132+-0x6e400], desc[UR58][R12.64], !P4 ;  /* 0x91c000000c847fae */ /* 0x000fe6000e12187a */
[----:B------:R-:W4:Y:S01]  /*4b280*/  LDC R139, c[0x0][0x230] ;  /* 0x00008c00ff8b7b82 */ /* 0x000f220000000800 */
[----:B------:R-:W-:Y:S04]  /*4b290*/  LDGSTS.E [R50+-0x6e300], desc[UR58][R214.64], !P4 ;  /* 0x91d00000d6327fae */ /* 0x000fe8000e12187a */
[----:B------:R-:W4:Y:S03]  /*4b2a0*/  LDL.64 R226, [R1+0xc98] ;  /* 0x000c980001e27983 */ /* 0x000f260000100a00 */
[----:B------:R-:W2:Y:S01]  /*4b2b0*/  LDC R138, c[0x0][0x230] ;  /* 0x00008c00ff8a7b82 */ /* 0x000ea20000000800 */
[----:B------:R-:W2:Y:S04]  /*4b2c0*/  LDL.64 R12, [R1+0xc90] ;  /* 0x000c9000010c7983 */ /* 0x000ea80000100a00 */
[----:B------:R-:W-:Y:S04]  /*4b2d0*/  LDGSTS.E [R133+-0x6dc00], desc[UR58][R4.64], !P5 ;  /* 0x9240000004857fae */ /* 0x000fe8000e92187a */
[----:B------:R-:W2:Y:S01]  /*4b2e0*/  LDL.64 R214, [R1+0xc58] ;  /* 0x000c580001d67983 */ /* 0x000ea20000100a00 */
[----:B------:R-:W-:-:S03]  /*4b2f0*/  VIADD R134, R148, 0xffffff61 ;  /* 0xffffff6194867836 */ /* 0x000fc60000000000 */
[----:B------:R-:W2:Y:S04]  /*4b300*/  LDL.64 R148, [R1+0x280] ;  /* 0x0002800001947983 */ /* 0x000ea80000100a00 */
[----:B------:R-:W2:Y:S04]  /*4b310*/  LDL.64 R4, [R1+0x198] ;  /* 0x0001980001047983 */ /* 0x000ea80000100a00 */
[----:B------:R-:W-:Y:S04]  /*4b320*/  LDGSTS.E [R132+-0x6db00], desc[UR58][R10.64], !P5 ;  /* 0x925000000a847fae */ /* 0x000fe8000e92187a */
[----:B------:R-:W-:Y:S04]  /*4b330*/  LDGSTS.E [R50+-0x6d400], desc[UR58][R212.64], !P3 ;  /* 0x92c00000d4327fae */ /* 0x000fe8000d92187a */
        /* <DEDUP_REMOVED lines=8> */
[----:B------:R-:W-:-:S02]  /*4b3c0*/  ISETP.GE.U32.AND P4, PT, R134, 0x7ffffee2, PT ;  /* 0x7ffffee28600780c */ /* 0x000fc40003f86070 */
[----:B-1----:R-:W-:Y:S01]  /*4b3d0*/  IADD3 R133, R136, -0xa7, RZ ;  /* 0xffffff5988857810 */ /* 0x002fe20007ffe0ff */
[----:B------:R-:W-:Y:S01]  /*4b3e0*/  VIADD R134, R135, 0xffffff5d ;  /* 0xffffff5d87867836 */ /* 0x000fe20000000000 */
[----:B------:R-:W1:Y:S02]  /*4b3f0*/  LDC R136, c[0x0][0x230] ;  /* 0x00008c00ff887b82 */ /* 0x000e640000000800 */
[----:B------:R-:W-:Y:S01]  /*4b400*/  ISETP.GE.U32.AND P5, PT, R133, 0x7ffffeda, PT ;  /* 0x7ffffeda8500780c */ /* 0x000fe20003fa6070 */
[----:B------:R-:W-:Y:S01]  /*4b410*/  VIADD R133, R245, 0x100000 ;  /* 0x00100000f5857836 */ /* 0x000fe20000000000 */
[----:B------:R-:W-:-:S04]  /*4b420*/  ISETP.GE.U32.AND P3, PT, R134, 0x7ffffede, PT ;  /* 0x7ffffede8600780c */ /* 0x000fc80003f66070 */
[----:B------:R-:W1:Y:S01]  /*4b430*/  LDC R135, c[0x0][0x230] ;  /* 0x00008c00ff877b82 */ /* 0x000e620000000800 */
[----:B----4-:R4:W-:Y:S04]  /*4b440*/  LDGSTS.E [R133+-0x6c400], desc[UR58][R226.64], !P4 ;  /* 0x93c00000e2857fae */ /* 0x0109e8000e12187a */
[----:B--2---:R-:W-:Y:S01]  /*4b450*/  LDGSTS.E [R132+-0x6c300], desc[UR58][R12.64], !P4 ;  /* 0x93d000000c847fae */ /* 0x004fe2000e12187a */
[----:B----4-:R-:W-:-:S03]  /*4b460*/  VIADD R133, R139, 0xffffff55 ;  /* 0xffffff558b857836 */ /* 0x010fc60000000000 */
[----:B------:R-:W-:Y:S01]  /*4b470*/  LDGSTS.E [R50+-0x6bc00], desc[UR58][R214.64], !P3 ;  /* 0x94400000d6327fae */ /* 0x000fe2000d92187a */
[----:B------:R-:W-:Y:S01]  /*4b480*/  VIADD R134, R137, 0xffffff51 ;  /* 0xffffff5189867836 */ /* 0x000fe20000000000 */
[----:B------:R-:W2:Y:S01]  /*4b490*/  LDC R139, c[0x0][0x230] ;  /* 0x00008c00ff8b7b82 */ /* 0x000ea20000000800 */
[----:B------:R-:W-:Y:S01]  /*4b4a0*/  ISETP.GE.U32.AND P4, PT, R133, 0x7ffffed6, PT ;  /* 0x7ffffed68500780c */ /* 0x000fe20003f86070 */
[----:B------:R-:W4:Y:S01]  /*4b4b0*/  LDL.64 R226, [R1+0x398] ;  /* 0x0003980001e27983 */ /* 0x000f220000100a00 */
[----:B------:R-:W-:-:S03]  /*4b4c0*/  IADD3 R133, R245, 0x100000, RZ ;  /* 0x00100000f5857810 */ /* 0x000fc60007ffe0ff */
[----:B------:R-:W2:Y:S04]  /*4b4d0*/  LDL.64 R12, [R1+0x390] ;  /* 0x00039000010c7983 */ /* 0x000ea80000100a00 */
[----:B------:R-:W2:Y:S04]  /*4b4e0*/  LDL.64 R214, [R1+0x358] ;  /* 0x0003580001d67983 */ /* 0x000ea80000100a00 */
[----:B------:R-:W-:Y:S01]  /*4b4f0*/  LDGSTS.E [R132+-0x6bb00], desc[UR58][R212.64], !P3 ;  /* 0x94500000d4847fae */ /* 0x000fe2000d92187a */
[----:B------:R-:W2:Y:S03]  /*4b500*/  LDC R137, c[0x0][0x230] ;  /* 0x00008c00ff897b82 */ /* 0x000ea60000000800 */
[----:B------:R-:W-:Y:S04]  /*4b510*/  LDGSTS.E [R50+-0x6b400], desc[UR58][R10.64], !P5 ;  /* 0x94c000000a327fae */ /* 0x000fe8000e92187a */
[----:B------:R-:W2:Y:S04]  /*4b520*/  LDL.64 R212, [R1+0x350] ;  /* 0x0003500001d47983 */ /* 0x000ea80000100a00 */
[----:B------:R1:W-:Y:S01]  /*4b530*/  LDGSTS.E [R133+-0x6b300], desc[UR58][R198.64], !P5 ;  /* 0x94d00000c6857fae */ /* 0x0003e2000e92187a */
[----:B------:R-:W-:-:S03]  /*4b540*/  ISETP.GE.U32.AND P1, PT, R134, 0x7ffffed2, PT ;  /* 0x7ffffed28600780c */ /* 0x000fc60003f26070 */
[----:B------:R-:W2:Y:S04]  /*4b550*/  LDL.64 R10, [R1+0x190] ;  /* 0x00019000010a7983 */ /* 0x000ea80000100a00 */
[----:B------:R-:W2:Y:S04]  /*4b560*/  LDL.64 R198, [R1+0x300] ;  /* 0x0003000001c67983 */ /* 0x000ea80000100a00 */
[----:B---3--:R3:W-:Y:S04]  /*4b570*/  LDGSTS.E [R132+-0x6ac00], desc[UR58][R196.64], !P4 ;  /* 0x95400000c4847fae */ /* 0x0087e8000e12187a */
[----:B------:R-:W2:Y:S04]  /*4b580*/  LDL.64 R196, [R1+0x288] ;  /* 0x0002880001c47983 */ /* 0x000ea80000100a00 */
[----:B------:R-:W-:Y:S04]  /*4b590*/  LDGSTS.E [R50+-0x6ab00], desc[UR58][R182.64], !P4 ;  /* 0x95500000b6327fae */ /* 0x000fe8000e12187a */
[----:B------:R-:W2:Y:S01]  /*4b5a0*/  LDL.64 R182, [R1+0x308] ;  /* 0x0003080001b67983 */ /* 0x000ea20000100a00 */
[----:B-1----:R-:W-:-:S02]  /*4b5b0*/  VIADD R133, R135, 0xffffff4d ;  /* 0xffffff4d87857836 */ /* 0x002fc40000000000 */
[----:B---3--:R-:W-:Y:S01]  /*4b5c0*/  VIADD R132, R138, 0xffffff45 ;  /* 0xffffff458a847836 */ /* 0x008fe20000000000 */
[----:B------:R-:W1:Y:S02]  /*4b5d0*/  LDC R135, c[0x0][0x230] ;  /* 0x00008c00ff877b82 */ /* 0x000e640000000800 */
[----:B------:R-:W-:Y:S01]  /*4b5e0*/  ISETP.GE.U32.AND P4, PT, R133, 0x7ffffece, PT ;  /* 0x7ffffece8500780c */ /* 0x000fe20003f86070 */
[----:B------:R-:W-:Y:S01]  /*4b5f0*/  VIADD R133, R136, 0xffffff49 ;  /* 0xffffff4988857836 */ /* 0x000fe20000000000 */
[----:B------:R-:W-:-:S04]  /*4b600*/  ISETP.GE.U32.AND P3, PT, R132, 0x7ffffec6, PT ;  /* 0x7ffffec68400780c */ /* 0x000fc80003f66070 */
[----:B------:R-:W-:Y:S01]  /*4b610*/  ISETP.GE.U32.AND P5, PT, R133, 0x7ffffeca, PT ;  /* 0x7ffffeca8500780c */ /* 0x000fe20003fa6070 */
[C---:B------:R-:W-:Y:S01]  /*4b620*/  VIADD R132, R245.reuse, 0x100000 ;  /* 0x00100000f5847836 */ /* 0x040fe20000000000 */
[----:B------:R-:W-:Y:S01]  /*4b630*/  IADD3 R133, R245, 0x100000, RZ ;  /* 0x00100000f5857810 */ /* 0x000fe20007ffe0ff */
[----:B------:R-:W3:Y:S01]  /*4b640*/  LDC R136, c[0x0][0x230] ;  /* 0x00008c00ff887b82 */ /* 0x000ee20000000800 */
[----:B----4-:R-:W-:Y:S01]  /*4b650*/  LDGSTS.E [R50+-0x6a400], desc[UR58][R226.64], !P1 ;  /* 0x95c00000e2327fae */ /* 0x010fe2000c92187a */
[----:B--2---:R-:W-:-:S06]  /*4b660*/  VIADD R134, R139, 0xffffff41 ;  /* 0xffffff418b867836 */ /* 0x004fcc0000000000 */
[----:B------:R-:W2:Y:S01]  /*4b670*/  LDC R138, c[0x0][0x230] ;  /* 0x00008c00ff8a7b82 */ /* 0x000ea20000000800 */
[----:B------:R-:W-:Y:S04]  /*4b680*/  LDGSTS.E [R133+-0x6a300], desc[UR58][R12.64], !P1 ;  /* 0x95d000000c857fae */ /* 0x000fe8000c92187a */
[----:B------:R-:W-:Y:S03]  /*4b690*/  LDGSTS.E [R132+-0x69c00], desc[UR58][R214.64], !P4 ;  /* 0x96400000d6847fae */ /* 0x000fe6000e12187a */
[----:B------:R-:W4:Y:S01]  /*4b6a0*/  LDC R139, c[0x0][0x230] ;  /* 0x00008c00ff8b7b82 */ /* 0x000f220000000800 */
[----:B------:R-:W4:Y:S04]  /*4b6b0*/  LDL.64 R226, [R1+0xa8] ;  /* 0x0000a80001e27983 */ /* 0x000f280000100a00 */
[----:B------:R-:W2:Y:S04]  /*4b6c0*/  LDL.64 R12, [R1+0xa0] ;  /* 0x0000a000010c7983 */ /* 0x000ea80000100a00 */
[----:B------:R-:W2:Y:S04]  /*4b6d0*/  LDL.64 R214, [R1+0x68] ;  /* 0x0000680001d67983 */ /* 0x000ea80000100a00 */
[----:B------:R-:W-:Y:S04]  /*4b6e0*/  LDGSTS.E [R50+-0x69b00], desc[UR58][R212.64], !P4 ;  /* 0x96500000d4327fae */ /* 0x000fe8000e12187a */
[----:B------:R-:W2:Y:S04]  /*4b6f0*/  LDL.64 R212, [R1+0x60] ;  /* 0x0000600001d47983 */ /* 0x000ea80000100a00 */
[----:B------:R-:W-:Y:S04]  /*4b700*/  LDGSTS.E [R133+-0x69400], desc[UR58][R182.64], !P5 ;  /* 0x96c00000b6857fae */ /* 0x000fe8000e92187a */
[----:B------:R-:W-:Y:S04]  /*4b710*/  LDGSTS.E [R132+-0x69300], desc[UR58][R198.64], !P5 ;  /* 0x96d00000c6847fae */ /* 0x000fe8000e92187a */
[----:B------:R-:W-:Y:S04]  /*4b720*/  LDGSTS.E [R50+-0x68c00], desc[UR58][R196.64], !P3 ;  /* 0x97400000c4327fae */ /* 0x000fe8000d92187a */
[----:B------:R-:W2:Y:S04]  /*4b730*/  LDL.LU.64 R182, [R1+0x4ee8] ;  /* 0x004ee80001b67983 */ /* 0x000ea80000300a00 */
[----:B------:R-:W2:Y:S04]  /*4b740*/  LDL.64 R198, [R1+0x28] ;  /* 0x0000280001c67983 */ /* 0x000ea80000100a00 */
[----:B------:R-:W2:Y:S01]  /*4b750*/  LDL.64 R196, [R1+0x20] ;  /* 0x0000200001c47983 */ /* 0x000ea20000100a00 */
[----:B------:R-:W-:Y:S01]  /*4b760*/  ISETP.GE.U32.AND P1, PT, R134, 0x7ffffec2, PT ;  /* 0x7ffffec28600780c */ /* 0x000fe20003f26070 */
[----:B------:R-:W-:-:S02]  /*4b770*/  VIADD R134, R137, 0xffffff3d ;  /* 0xffffff3d89867836 */ /* 0x000fc40000000000 */
[----:B------:R1:W-:Y:S01]  /*4b780*/  LDGSTS.E [R133+-0x68b00], desc[UR58][R148.64], !P3 ;  /* 0x9750000094857fae */ /* 0x0003e2000d92187a */
[----:B------:R-:W2:Y:S02]  /*4b790*/  LDC R137, c[0x0][0x230] ;  /* 0x00008c00ff897b82 */ /* 0x000ea40000000800 */
[----:B------:R-:W-:Y:S02]  /*4b7a0*/  ISETP.GE.U32.AND P4, PT, R134, 0x7ffffebe, PT ;  /* 0x7ffffebe8600780c */ /* 0x000fe40003f86070 */
[----:B---3--:R-:W-:-:S05]  /*4b7b0*/  IADD3 R134, R136, -0xc7, RZ ;  /* 0xffffff3988867810 */ /* 0x008fca0007ffe0ff */
[----:B------:R3:W-:Y:S01]  /*4b7c0*/  LDGSTS.E [R132+-0x68400], desc[UR58][R4.64], !P1 ;  /* 0x97c0000004847fae */ /* 0x0007e2000c92187a */
[----:B------:R-:W-:Y:S01]  /*4b7d0*/  ISETP.GE.U32.AND P3, PT, R134, 0x7ffffeba, PT ;  /* 0x7ffffeba8600780c */ /* 0x000fe20003f66070 */
[----:B------:R-:W2:Y:S02]  /*4b7e0*/  LDC R136, c[0x0][0x230] ;  /* 0x00008c00ff887b82 */ /* 0x000ea40000000800 */
[----:B------:R-:W-:Y:S01]  /*4b7f0*/  LDGSTS.E [R50+-0x68300], desc[UR58][R10.64], !P1 ;  /* 0x97d000000a327fae */ /* 0x000fe2000c92187a */
[----:B------:R-:W-:-:S05]  /*4b800*/  VIADD R134, R245, 0x100000 ;  /* 0x00100000f5867836 */ /* 0x000fca0000000000 */
[----:B----4-:R4:W-:Y:S01]  /*4b810*/  LDGSTS.E [R134+-0x67c00], desc[UR58][R226.64], !P4 ;  /* 0x98400000e2867fae */ /* 0x0109e2000e12187a */
[----:B-1----:R-:W1:Y:S01]  /*4b820*/  LDC R148, c[0x0][0x230] ;  /* 0x00008c00ff947b82 */ /* 0x002e620000000800 */
[----:B---3--:R-:W-:Y:S02]  /*4b830*/  VIADD R132, R135, 0xffffff35 ;  /* 0xffffff3587847836 */ /* 0x008fe40000000000 */
[----:B--2---:R2:W-:Y:S03]  /*4b840*/  LDGSTS.E [R133+-0x67b00], desc[UR58][R12.64], !P4 ;  /* 0x985000000c857fae */ /* 0x0045e6000e12187a */
[----:B------:R-:W-:Y:S01]  /*4b850*/  ISETP.GE.U32.AND P1, PT, R132, 0x7ffffeb6, PT ;  /* 0x7ffffeb68400780c */ /* 0x000fe20003f26070 */
[----:B------:R-:W-:Y:S01]  /*4b860*/  VIADD R132, R245, 0x100000 ;  /* 0x00100000f5847836 */ /* 0x000fe20000000000 */
[----:B------:R-:W3:Y:S01]  /*4b870*/  LDC R135, c[0x0][0x230] ;  /* 0x00008c00ff877b82 */ /* 0x000ee20000000800 */
[----:B------:R-:W3:Y:S04]  /*4b880*/  LDL.64 R4, [R1+0xd88] ;  /* 0x000d880001047983 */ /* 0x000ee80000100a00 */
[----:B------:R-:W-:Y:S04]  /*4b890*/  LDGSTS.E [R132+-0x67400], desc[UR58][R214.64], !P3 ;  /* 0x98c00000d6847fae */ /* 0x000fe8000d92187a */
[----:B------:R-:W3:Y:S01]  /*4b8a0*/  LDL.64 R226, [R1+0xe58] ;  /* 0x000e580001e27983 */ /* 0x000ee20000100a00 */
[----:B----4-:R-:W-:-:S02]  /*4b8b0*/  IADD3 R134, R138, -0xcf, RZ ;  /* 0xffffff318a867810 */ /* 0x010fc40007ffe0ff */
[----:B------:R-:W4:Y:S01]  /*4b8c0*/  LDC R138, c[0x0][0x230] ;  /* 0x00008c00ff8a7b82 */ /* 0x000f220000000800 */
[----:B--2---:R-:W-:Y:S01]  /*4b8d0*/  VIADD R133, R139, 0xffffff29 ;  /* 0xffffff298b857836 */ /* 0x004fe20000000000 */
[----:B------:R-:W2:Y:S04]  /*4b8e0*/  LDL.64 R12, [R1+0xdc8] ;  /* 0x000dc800010c7983 */ /* 0x000ea80000100a00 */
[----:B------:R-:W2:Y:S04]  /*4b8f0*/  LDL.64 R214, [R1+0xd80] ;  /* 0x000d800001d67983 */ /* 0x000ea80000100a00 */
[----:B------:R-:W2:Y:S01]  /*4b900*/  LDL.64 R10, [R1+0xd40] ;  /* 0x000d4000010a7983 */ /* 0x000ea20000100a00 */
[----:B------:R-:W1:Y:S03]  /*4b910*/  LDC R139, c[0x0][0x230] ;  /* 0x00008c00ff8b7b82 */ /* 0x000e660000000800 */
[----:B------:R-:W-:Y:S04]  /*4b920*/  LDGSTS.E [R50+-0x67300], desc[UR58][R212.64], !P3 ;  /* 0x98d00000d4327fae */ /* 0x000fe8000d92187a */
[----:B------:R-:W2:Y:S04]  /*4b930*/  LDL.64 R212, [R1+0xe50] ;  /* 0x000e500001d47983 */ /* 0x000ea80000100a00 */
[----:B------:R-:W-:Y:S01]  /*4b940*/  LDGSTS.E [R132+-0x66c00], desc[UR58][R198.64], !P1 ;  /* 0x99400000c6847fae */ /* 0x000fe2000c92187a */
[----:B------:R-:W-:-:S03]  /*4b950*/  ISETP.GE.U32.AND P3, PT, R134, 0x7ffffeb2, PT ;  /* 0x7ffffeb28600780c */ /* 0x000fc60003f66070 */
[----:B------:R-:W2:Y:S01]  /*4b960*/  LDL.64 R198, [R1+0xe08] ;  /* 0x000e080001c67983 */ /* 0x000ea20000100a00 */
[----:B------:R-:W-:Y:S02]  /*4b970*/  VIADD R134, R137, 0xffffff2d ;  /* 0xffffff2d89867836 */ /* 0x000fe40000000000 */
[----:B------:R-:W4:Y:S01]  /*4b980*/  LDC R137, c[0x0][0x230] ;  /* 0x00008c00ff897b82 */ /* 0x000f220000000800 */
[----:B------:R-:W-:Y:S01]  /*4b990*/  ISETP.GE.U32.AND P5, PT, R133, 0x7ffffeaa, PT ;  /* 0x7ffffeaa8500780c */ /* 0x000fe20003fa6070 */
[----:B------:R-:W-:Y:S01]  /*4b9a0*/  LDGSTS.E [R50+-0x66b00], desc[UR58][R196.64], !P1 ;  /* 0x99500000c4327fae */ /* 0x000fe2000c92187a */
[----:B------:R-:W-:Y:S01]  /*4b9b0*/  ISETP.GE.U32.AND P4, PT, R134, 0x7ffffeae, PT ;  /* 0x7ffffeae8600780c */ /* 0x000fe20003f86070 */
[C---:B------:R-:W-:Y:S02]  /*4b9c0*/  VIADD R134, R245.reuse, 0x100000 ;  /* 0x00100000f5867836 */ /* 0x040fe40000000000 */
[----:B------:R-:W-:Y:S01]  /*4b9d0*/  VIADD R133, R245, 0x100000 ;  /* 0x00100000f5857836 */ /* 0x000fe20000000000 */
[----:B---3--:R-:W-:-:S02]  /*4b9e0*/  IADD3 R135, R135, -0xdb, RZ ;  /* 0xffffff2587877810 */ /* 0x008fc40007ffe0ff */
[----:B------:R3:W-:Y:S04]  /*4b9f0*/  LDGSTS.E [R134+-0x66400], desc[UR58][R62.64], !P3 ;  /* 0x99c000003e867fae */ /* 0x0007e8000d92187a */
[----:B------:R-:W-:Y:S01]  /*4ba00*/  LDGSTS.E [R133+-0x66300], desc[UR58][R64.64], !P3 ;  /* 0x99d0000040857fae */ /* 0x000fe2000d92187a */
[----:B------:R-:W-:Y:S02]  /*4ba10*/  ISETP.GE.U32.AND P1, PT, R135, 0x7ffffea6, PT ;  /* 0x7ffffea68700780c */ /* 0x000fe40003f26070 */
[----:B------:R-:W1:Y:S01]  /*4ba20*/  LDC R135, c[0x0][0x230] ;  /* 0x00008c00ff877b82 */ /* 0x000e620000000800 */
[----:B------:R-:W-:Y:S01]  /*4ba30*/  LDGSTS.E [R132+-0x65c00], desc[UR58][R76.64], !P4 ;  /* 0x9a4000004c847fae */ /* 0x000fe2000e12187a */
[----:B---3--:R-:W-:-:S03]  /*4ba40*/  VIADD R134, R136, 0xffffff21 ;  /* 0xffffff2188867836 */ /* 0x008fc60000000000 */
[----:B------:R-:W-:Y:S03]  /*4ba50*/  LDGSTS.E [R50+-0x65b00], desc[UR58][R78.64], !P4 ;  /* 0x9a5000004e327fae */ /* 0x000fe6000e12187a */
[----:B------:R-:W3:Y:S01]  /*4ba60*/  LDC R136, c[0x0][0x230] ;  /* 0x00008c00ff887b82 */ /* 0x000ee20000000800 */
[----:B------:R4:W-:Y:S01]  /*4ba70*/  LDGSTS.E [R133+-0x65400], desc[UR58][R90.64], !P5 ;  /* 0x9ac000005a857fae */ /* 0x0009e2000e92187a */
[----:B------:R-:W-:Y:S02]  /*4ba80*/  ISETP.GE.U32.AND P4, PT, R134, 0x7ffffea2, PT ;  /* 0x7ffffea28600780c */ /* 0x000fe40003f86070 */
[----:B----4-:R-:W-:Y:S01]  /*4ba90*/  IADD3 R134, R137, -0xe7, RZ ;  /* 0xffffff1989867810 */ /* 0x010fe20007ffe0ff */
[----:B------:R-:W-:Y:S03]  /*4baa0*/  LDGSTS.E [R132+-0x65300], desc[UR58][R92.64], !P5 ;  /* 0x9ad000005c847fae */ /* 0x000fe6000e92187a */
[----:B------:R-:W4:Y:S01]  /*4bab0*/  LDC R137, c[0x0][0x230] ;  /* 0x00008c00ff897b82 */ /* 0x000f220000000800 */
[----:B------:R-:W2:Y:S01]  /*4bac0*/  LDL.64 R196, [R1+0xdc0] ;  /* 0x000dc00001c47983 */ /* 0x000ea20000100a00 */
[----:B------:R-:W-:Y:S01]  /*4bad0*/  VIADD R133, R138, 0xffffff1d ;  /* 0xffffff1d8a857836 */ /* 0x000fe20000000000 */
[----:B------:R-:W-:-:S02]  /*4bae0*/  ISETP.GE.U32.AND P3, PT, R134, 0x7ffffe9a, PT ;  /* 0x7ffffe9a8600780c */ /* 0x000fc40003f66070 */
[----:B------:R-:W-:Y:S03]  /*4baf0*/  LDGSTS.E [R50+-0x64c00], desc[UR58][R104.64], !P1 ;  /* 0x9b40000068327fae */ /* 0x000fe6000c92187a */
[----:B------:R-:W4:Y:S01]  /*4bb00*/  LDC R138, c[0x0][0x230] ;  /* 0x00008c00ff8a7b82 */ /* 0x000f220000000800 */
[----:B------:R-:W-:Y:S01]  /*4bb10*/  ISETP.GE.U32.AND P5, PT, R133, 0x7ffffe9e, PT ;  /* 0x7ffffe9e8500780c */ /* 0x000fe20003fa6070 */
[----:B------:R-:W-:Y:S02]  /*4bb20*/  VIADD R133, R245, 0x100000 ;  /* 0x00100000f5857836 */ /* 0x000fe40000000000 */
[----:B-1----:R-:W-:-:S04]  /*4bb30*/  VIADD R134, R139, 0xffffff15 ;  /* 0xffffff158b867836 */ /* 0x002fc80000000000 */
[----:B------:R-:W1:Y:S01]  /*4bb40*/  LDC R139, c[0x0][0x230] ;  /* 0x00008c00ff8b7b82 */ /* 0x000e620000000800 */
        /* <DEDUP_REMOVED lines=9> */
[----:B------:R-:W-:Y:S01]  /*4bbe0*/  LDGSTS.E [R50+-0x63400], desc[UR58][R24.64], !P3 ;  /* 0x9cc0000018327fae */ /* 0x000fe2000d92187a */
[----:B------:R-:W-:Y:S02]  /*4bbf0*/  IADD3 R134, R135, -0xf3, RZ ;  /* 0xffffff0d87867810 */ /* 0x000fe40007ffe0ff */
[----:B------:R-:W1:Y:S01]  /*4bc00*/  LDC R135, c[0x0][0x230] ;  /* 0x00008c00ff877b82 */ /* 0x000e620000000800 */
[----:B------:R3:W-:Y:S01]  /*4bc10*/  LDGSTS.E [R133+-0x63300], desc[UR58][R152.64], !P3 ;  /* 0x9cd0000098857fae */ /* 0x0007e2000d92187a */
[----:B------:R-:W-:-:S03]  /*4bc20*/  ISETP.GE.U32.AND P3, PT, R134, 0x7ffffe8e, PT ;  /* 0x7ffffe8e8600780c */ /* 0x000fc60003f66070 */
[----:B------:R-:W-:Y:S04]  /*4bc30*/  LDGSTS.E [R132+-0x62c00], desc[UR58][R164.64], !P1 ;  /* 0x9d400000a4847fae */ /* 0x000fe8000c92187a */
[----:B------:R-:W-:Y:S01]  /*4bc40*/  LDGSTS.E [R50+-0x62b00], desc[UR58][R166.64], !P1 ;  /* 0x9d500000a6327fae */ /* 0x000fe2000c92187a */
[----:B---3--:R-:W-:Y:S02]  /*4bc50*/  VIADD R133, R136, 0xffffff09 ;  /* 0xffffff0988857836 */ /* 0x008fe40000000000 */
[----:B------:R-:W3:Y:S03]  /*4bc60*/  LDC R136, c[0x0][0x230] ;  /* 0x00008c00ff887b82 */ /* 0x000ee60000000800 */
[----:B------:R-:W-:Y:S01]  /*4bc70*/  ISETP.GE.U32.AND P5, PT, R133, 0x7ffffe8a, PT ;  /* 0x7ffffe8a8500780c */ /* 0x000fe20003fa6070 */
[----:B------:R-:W-:-:S05]  /*4bc80*/  VIADD R133, R245, 0x100000 ;  /* 0x00100000f5857836 */ /* 0x000fca0000000000 */
[----:B------:R1:W-:Y:S04]  /*4bc90*/  LDGSTS.E [R133+-0x62400], desc[UR58][R178.64], !P4 ;  /* 0x9dc00000b2857fae */ /* 0x0003e8000e12187a */
[----:B------:R-:W-:Y:S01]  /*4bca0*/  LDGSTS.E [R132+-0x62300], desc[UR58][R180.64], !P4 ;  /* 0x9dd00000b4847fae */ /* 0x000fe2000e12187a */
[----:B----4-:R-:W-:Y:S02]  /*4bcb0*/  IADD3 R134, R137, -0xff, RZ ;  /* 0xffffff0189867810 */ /* 0x010fe40007ffe0ff */
[----:B------:R-:W4:Y:S01]  /*4bcc0*/  LDC R137, c[0x0][0x230] ;  /* 0x00008c00ff897b82 */ /* 0x000f220000000800 */
[----:B------:R-:W-:Y:S01]  /*4bcd0*/  LDGSTS.E [R50+-0x61c00], desc[UR58][R192.64], !P3 ;  /* 0x9e400000c0327fae */ /* 0x000fe2000d92187a */
[----:B-1----:R-:W-:-:S03]  /*4bce0*/  VIADD R133, R139, 0xffffff05 ;  /* 0xffffff058b857836 */ /* 0x002fc60000000000 */
[----:B------:R-:W-:Y:S01]  /*4bcf0*/  LDGSTS.E [R132+-0x61b00], desc[UR58][R194.64], !P3 ;  /* 0x9e500000c2847fae */ /* 0x000fe2000d92187a */
[----:B------:R-:W-:Y:S02]  /*4bd00*/  ISETP.GE.U32.AND P1, PT, R134, 0x7ffffe82, PT ;  /* 0x7ffffe828600780c */ /* 0x000fe40003f26070 */
[----:B------:R-:W1:Y:S01]  /*4bd10*/  LDC R139, c[0x0][0x230] ;  /* 0x00008c00ff8b7b82 */ /* 0x000e620000000800 */
[----:B------:R-:W-:Y:S01]  /*4bd20*/  ISETP.GE.U32.AND P4, PT, R133, 0x7ffffe86, PT ;  /* 0x7ffffe868500780c */ /* 0x000fe20003f86070 */
[----:B------:R-:W-:Y:S01]  /*4bd30*/  VIADD R133, R245, 0x100000 ;  /* 0x00100000f5857836 */ /* 0x000fe20000000000 */
[----:B------:R-:W-:Y:S04]  /*4bd40*/  LDGSTS.E [R50+-0x61400], desc[UR58][R208.64], !P5 ;  /* 0x9ec00000d0327fae */ /* 0x000fe8000e92187a */
[----:B------:R3:W-:Y:S01]  /*4bd50*/  LDGSTS.E [R133+-0x61300], desc[UR58][R210.64], !P5 ;  /* 0x9ed00000d2857fae */ /* 0x0007e2000e92187a */
[----:B------:R-:W-:-:S03]  /*4bd60*/  IADD3 R134, R148, -0x90, RZ ;  /* 0xffffff7094867810 */ /* 0x000fc60007ffe0ff */
[----:B------:R-:W4:Y:S04]  /*4bd70*/  LDL.64 R148, [R1+0xe00] ;  /* 0x000e000001947983 */ /* 0x000f280000100a00 */
[----:B------:R3:W-:Y:S02]  /*4bd80*/  LDGSTS.E [R132+-0x60c00], desc[UR58][R250.64], !P4 ;  /* 0x9f400000fa847fae */ /* 0x0007e4000e12187a */
[----:B---3--:R-:W-:Y:S02]  /*4bd90*/  VIADD R133, R135, 0xffffff7c ;  /* 0xffffff7c87857836 */ /* 0x008fe40000000000 */
[----:B------:R-:W-:Y:S01]  /*4bda0*/  LDGSTS.E [R50+-0x60b00], desc[UR58][R224.64], !P4 ;  /* 0x9f500000e0327fae */ /* 0x000fe2000e12187a */
[----:B------:R-:W3:Y:S02]  /*4bdb0*/  LDC R135, c[0x0][0x230] ;  /* 0x00008c00ff877b82 */ /* 0x000ee40000000800 */
[----:B------:R-:W-:Y:S01]  /*4bdc0*/  ISETP.GE.U32.AND P4, PT, R133, 0x7ffffefd, PT ;  /* 0x7ffffefd8500780c */ /* 0x000fe20003f86070 */
[----:B------:R-:W-:Y:S01]  /*4bdd0*/  VIADD R133, R136, 0xffffff78 ;  /* 0xffffff7888857836 */ /* 0x000fe20000000000 */
[----:B------:R1:W-:Y:S01]  /*4bde0*/  LDGSTS.E [R50+-0x60400], desc[UR58][R236.64], !P1 ;  /* 0x9fc00000ec327fae */ /* 0x0003e2000c92187a */
[----:B------:R-:W-:-:S03]  /*4bdf0*/  IADD3 R132, R138, -0x8c, RZ ;  /* 0xffffff748a847810 */ /* 0x000fc60007ffe0ff */
[----:B------:R-:W3:Y:S01]  /*4be00*/  LDC R136, c[0x0][0x230] ;  /* 0x00008c00ff887b82 */ /* 0x000ee20000000800 */
[----:B------:R-:W-:Y:S01]  /*4be10*/  ISETP.GE.U32.AND P5, PT, R133, 0x7ffffef9, PT ;  /* 0x7ffffef98500780c */ /* 0x000fe20003fa6070 */
[----:B------:R-:W-:Y:S01]  /*4be20*/  VIADD R133, R245, 0x100000 ;  /* 0x00100000f5857836 */ /* 0x000fe20000000000 */
[----:B------:R-:W-:Y:S01]  /*4be30*/  ISETP.GE.U32.AND P3, PT, R132, 0x7ffffef5, PT ;  /* 0x7ffffef58400780c */ /* 0x000fe20003f66070 */
[----:B------:R-:W-:-:S03]  /*4be40*/  VIADD R132, R0, 0x100000 ;  /* 0x0010000000847836 */ /* 0x000fc60000000000 */
[----:B------:R2:W-:Y:S01]  /*4be50*/  LDGSTS.E [R133+-0x60300], desc[UR58][R238.64], !P1 ;  /* 0x9fd00000ee857fae */ /* 0x0005e2000c92187a */
[----:B------:R-:W4:Y:S01]  /*4be60*/  LDC R138, c[0x0][0x230] ;  /* 0x00008c00ff8a7b82 */ /* 0x000f220000000800 */
[C---:B-1----:R-:W-:Y:S02]  /*4be70*/  VIADD R50, R0.reuse, 0x100000 ;  /* 0x0010000000327836 */ /* 0x042fe40000000000 */
[----:B------:R-:W-:Y:S04]  /*4be80*/  LDGSTS.E [R132+-0x6fa00], desc[UR58][R226.64], !P4 ;  /* 0x90600000e2847fae */ /* 0x000fe8000e12187a */
[----:B--2---:R-:W-:Y:S01]  /*4be90*/  LDGSTS.E [R50+-0x6f900], desc[UR58][R212.64], !P4 ;  /* 0x90700000d4327fae */ /* 0x004fe2000e12187a */
[----:B------:R-:W-:-:S03]  /*4bea0*/  VIADD R133, R0, 0x100000 ;  /* 0x0010000000857836 */ /* 0x000fc60000000000 */
[----:B------:R-:W2:Y:S04]  /*4beb0*/  LDL.64 R226, [R1+0xd08] ;  /* 0x000d080001e27983 */ /* 0x000ea80000100a00 */
[----:B------:R-:W2:Y:S04]  /*4bec0*/  LDL.64 R212, [R1+0xd48] ;  /* 0x000d480001d47983 */ /* 0x000ea80000100a00 */
[----:B------:R3:W-:Y:S04]  /*4bed0*/  LDGSTS.E [R133+-0x6f200], desc[UR58][R198.64], !P5 ;  /* 0x90e00000c6857fae */ /* 0x0007e8000e92187a */
[----:B------:R-:W2:Y:S01]  /*4bee0*/  LDL.64 R198, [R1+0xd00] ;  /* 0x000d000001c67983 */ /* 0x000ea20000100a00 */
[----:B------:R-:W-:Y:S01]  /*4bef0*/  ISETP.GE.U32.AND P1, PT, R134, 0x7ffffef1, PT ;  /* 0x7ffffef18600780c */ /* 0x000fe20003f26070 */
[----:B------:R-:W-:-:S02]  /*4bf00*/  VIADD R134, R139, 0xffffff6c ;  /* 0xffffff6c8b867836 */ /* 0x000fc40000000000 */
[----:B---3--:R-:W-:Y:S01]  /*4bf10*/  VIADD R133, R136, 0xffffff68 ;  /* 0xffffff6888857836 */ /* 0x008fe20000000000 */
[----:B------:R-:W1:Y:S02]  /*4bf20*/  LDC R139, c[0x0][0x230] ;  /* 0x00008c00ff8b7b82 */ /* 0x000e640000000800 */
[----:B------:R-:W-:Y:S01]  /*4bf30*/  ISETP.GE.U32.AND P4, PT, R134, 0x7ffffeed, PT ;  /* 0x7ffffeed8600780c */ /* 0x000fe20003f86070 */
[----:B------:R-:W-:-:S05]  /*4bf40*/  VIADD R134, R0, 0x100000 ;  /* 0x0010000000867836 */ /* 0x000fca0000000000 */
[----:B------:R-:W3:Y:S01]  /*4bf50*/  LDC R136, c[0x0][0x230] ;  /* 0x00008c00ff887b82 */ /* 0x000ee20000000800 */
[----:B----4-:R-:W-:Y:S04]  /*4bf60*/  LDGSTS.E [R132+-0x6f100], desc[UR58][R148.64], !P5 ;  /* 0x90f0000094847fae */ /* 0x010fe8000e92187a */
[----:B------:R-:W-:Y:S04]  /*4bf70*/  LDGSTS.E [R50+-0x6ea00], desc[UR58][R12.64], !P3 ;  /* 0x916000000c327fae */ /* 0x000fe8000d92187a */
[----:B------:R-:W-:Y:S01]  /*4bf80*/  LDGSTS.E [R50+-0x6e900], desc[UR58][R196.64], !P3 ;  /* 0x91700000c4327fae */ /* 0x000fe2000d92187a */
[----:B------:R-:W-:-:S03]  /*4bf90*/  ISETP.GE.U32.AND P3, PT, R133, 0x7ffffee9, PT ;  /* 0x7ffffee98500780c */ /* 0x000fc60003f66070 */
[----:B------:R4:W-:Y:S01]  /*4bfa0*/  LDGSTS.E [R132+-0x6e200], desc[UR58][R4.64], !P1 ;  /* 0x91e0000004847fae */ /* 0x0009e2000c92187a */
[----:B------:R-:W-:-:S03]  /*4bfb0*/  VIADD R133, R0, 0x100000 ;  /* 0x0010000000857836 */ /* 0x000fc60000000000 */
[----:B------:R-:W-:Y:S04]  /*4bfc0*/  LDGSTS.E [R50+-0x6e100], desc[UR58][R214.64], !P1 ;  /* 0x91f00000d6327fae */ /* 0x000fe8000c92187a */
[----:B------:R-:W3:Y:S01]  /*4bfd0*/  LDL.64 R196, [R1+0xcc8] ;  /* 0x000cc80001c47983 */ /* 0x000ee20000100a00 */
[----:B----4-:R-:W-:-:S03]  /*4bfe0*/  IADD3 R132, R135, -0x9c, RZ ;  /* 0xffffff6487847810 */ /* 0x010fc60007ffe0ff */
[----:B------:R-:W4:Y:S01]  /*4bff0*/  LDL.64 R12, [R1+0xcc0] ;  /* 0x000cc000010c7983 */ /* 0x000f220000100a00 */
[----:B------:R-:W1:Y:S01]  /*4c000*/  LDC R135, c[0x0][0x230] ;  /* 0x00008c00ff877b82 */ /* 0x000e620000000800 */
[----:B------:R-:W-:Y:S01]  /*4c010*/  ISETP.GE.U32.AND P1, PT, R132, 0x7ffffee5, PT ;  /* 0x7ffffee58400780c */ /* 0x000fe20003f26070 */
[----:B------:R-:W-:Y:S01]  /*4c020*/  VIADD R132, R0, 0x100000 ;  /* 0x0010000000847836 */ /* 0x000fe20000000000 */
[----:B------:R-:W4:Y:S04]  /*4c030*/  LDL.64 R214, [R1+0xc88] ;  /* 0x000c880001d67983 */ /* 0x000f280000100a00 */
[----:B------:R-:W4:Y:S04]  /*4c040*/  LDL.64 R148, [R1+0xc48] ;  /* 0x000c480001947983 */ /* 0x000f280000100a00 */
[----:B------:R-:W4:Y:S04]  /*4c050*/  LDL.64 R4, [R1+0xc40] ;  /* 0x000c400001047983 */ /* 0x000f280000100a00 */
[----:B--2---:R2:W-:Y:S04]  /*4c060*/  LDGSTS.E [R134+-0x6da00], desc[UR58][R212.64], !P4 ;  /* 0x92600000d4867fae */ /* 0x0045e8000e12187a */
[----:B------:R3:W-:Y:S04]  /*4c070*/  LDGSTS.E [R133+-0x6d900], desc[UR58][R10.64], !P4 ;  /* 0x927000000a857fae */ /* 0x0007e8000e12187a */
[----:B------:R-:W-:Y:S04]  /*4c080*/  LDGSTS.E [R132+-0x6d200], desc[UR58][R226.64], !P3 ;  /* 0x92e00000e2847fae */ /* 0x000fe8000d92187a */
[----:B------:R-:W4:Y:S01]  /*4c090*/  LDL.64 R212, [R1+0xc80] ;  /* 0x000c800001d47983 */ /* 0x000f220000100a00 */
[----:B--2---:R-:W-:-:S02]  /*4c0a0*/  IADD3 R134, R137, -0xa0, RZ ;  /* 0xffffff6089867810 */ /* 0x004fc40007ffe0ff */
[----:B------:R-:W2:Y:S01]  /*4c0b0*/  LDC R137, c[0x0][0x230] ;  /* 0x00008c00ff897b82 */ /* 0x000ea20000000800 */
[----:B---3--:R-:W-:Y:S01]  /*4c0c0*/  VIADD R133, R136, 0xffffff58 ;  /* 0xffffff5888857836 */ /* 0x008fe20000000000 */
[----:B------:R-:W3:Y:S04]  /*4c0d0*/  LDL.64 R10, [R1+0x3c8] ;  /* 0x0003c800010a7983 */ /* 0x000ee80000100a00 */
[----:B------:R-:W3:Y:S04]  /*4c0e0*/  LDL.64 R226, [R1+0x400] ;  /* 0x0004000001e27983 */ /* 0x000ee80000100a00 */
[----:B------:R-:W-:Y:S01]  /*4c0f0*/  LDGSTS.E [R50+-0x6d100], desc[UR58][R198.64], !P3 ;  /* 0x92f00000c6327fae */ /* 0x000fe2000d92187a */
[----:B------:R-:W3:Y:S03]  /*4c100*/  LDC R136, c[0x0][0x230] ;  /* 0x00008c00ff887b82 */ /* 0x000ee60000000800 */
[----:B------:R-:W2:Y:S01]  /*4c110*/  LDL.64 R198, [R1+0x408] ;  /* 0x0004080001c67983 */ /* 0x000ea20000100a00 */
[----:B------:R-:W-:Y:S01]  /*4c120*/  ISETP.GE.U32.AND P3, PT, R134, 0x7ffffee1, PT ;  /* 0x7ffffee18600780c */ /* 0x000fe20003f66070 */
[----:B------:R-:W-:Y:S01]  /*4c130*/  VIADD R134, R138, 0xffffff5c ;  /* 0xffffff5c8a867836 */ /* 0x000fe20000000000 */
[----:B------:R-:W-:-:S02]  /*4c140*/  ISETP.GE.U32.AND P5, PT, R133, 0x7ffffed9, PT ;  /* 0x7ffffed98500780c */ /* 0x000fc40003fa6070 */
[----:B------:R-:W3:Y:S02]  /*4c150*/  LDC R138, c[0x0][0x230] ;  /* 0x00008c00ff8a7b82 */ /* 0x000ee40000000800 */
[----:B------:R-:W-:Y:S01]  /*4c160*/  ISETP.GE.U32.AND P4, PT, R134, 0x7ffffedd, PT ;  /* 0x7ffffedd8600780c */ /* 0x000fe20003f86070 */
[----:B-1----:R-:W-:Y:S01]  /*4c170*/  VIADD R133, R135, 0xffffff54 ;  /* 0xffffff5487857836 */ /* 0x002fe20000000000 */
[C---:B------:R-:W-:Y:S01]  /*4c180*/  IADD3 R135, R0.reuse, 0x100000, RZ ;  /* 0x0010000000877810 */ /* 0x040fe20007ffe0ff */
[C---:B------:R-:W-:Y:S01]  /*4c190*/  VIADD R134, R0.reuse, 0x100000 ;  /* 0x0010000000867836 */ /* 0x040fe20000000000 */
[----:B------:R-:W-:Y:S04]  /*4c1a0*/  LDGSTS.E [R132+-0x6ca00], desc[UR58][R196.64], !P1 ;  /* 0x93600000c4847fae */ /* 0x000fe8000c92187a */
[----:B----4-:R-:W-:Y:S01]  /*4c1b0*/  LDGSTS.E [R50+-0x6c900], desc[UR58][R12.64], !P1 ;  /* 0x937000000c327fae */ /* 0x010fe2000c92187a */
[----:B------:R-:W-:Y:S01]  /*4c1c0*/  ISETP.GE.U32.AND P1, PT, R133, 0x7ffffed5, PT ;  /* 0x7ffffed58500780c */ /* 0x000fe20003f26070 */
[----:B------:R-:W-:-:S02]  /*4c1d0*/  VIADD R133, R0, 0x100000 ;  /* 0x0010000000857836 */ /* 0x000fc40000000000 */
[----:B------:R-:W-:Y:S04]  /*4c1e0*/  LDGSTS.E [R132+-0x6c200], desc[UR58][R214.64], !P3 ;  /* 0x93e00000d6847fae */ /* 0x000fe8000d92187a */
[----:B------:R-:W4:Y:S04]  /*4c1f0*/  LDL.LU.64 R196, [R1+0x4ee0] ;  /* 0x004ee00001c47983 */ /* 0x000f280000300a00 */
[----:B------:R-:W4:Y:S04]  /*4c200*/  LDL.64 R12, [R1+0x3c0] ;  /* 0x0003c000010c7983 */ /* 0x000f280000100a00 */
[----:B------:R-:W4:Y:S04]  /*4c210*/  LDL.64 R214, [R1+0x388] ;  /* 0x0003880001d67983 */ /* 0x000f280000100a00 */
[----:B------:R-:W-:Y:S04]  /*4c220*/  LDGSTS.E [R50+-0x6c100], desc[UR58][R212.64], !P3 ;  /* 0x93f00000d4327fae */ /* 0x000fe8000d92187a */
[----:B------:R1:W-:Y:S04]  /*4c230*/  LDGSTS.E [R135+-0x6ba00], desc[UR58][R148.64], !P4 ;  /* 0x9460000094877fae */ /* 0x0003e8000e12187a */
[----:B------:R3:W-:Y:S04]  /*4c240*/  LDGSTS.E [R134+-0x6b900], desc[UR58][R4.64], !P4 ;  /* 0x9470000004867fae */ /* 0x0007e8000e12187a */
[----:B------:R-:W4:Y:S01]  /*4c250*/  LDL.64 R212, [R1+0x380] ;  /* 0x0003800001d47983 */ /* 0x000f220000100a00 */
[----:B-1----:R-:W1:Y:S03]  /*4c260*/  LDC R148, c[0x0][0x230] ;  /* 0x00008c00ff947b82 */ /* 0x002e660000000800 */
[----:B------:R-:W4:Y:S05]  /*4c270*/  LDL.64 R4, [R1+0x330] ;  /* 0x0003300001047983 */ /* 0x000f2a0000100a00 */
[----:B------:R-:W1:Y:S01]  /*4c280*/  LDC R149, c[0x0][0x230] ;  /* 0x00008c00ff957b82 */ /* 0x000e620000000800 */
[----:B--2---:R2:W-:Y:S01]  /*4c290*/  LDGSTS.E [R133+-0x6b200], desc[UR58][R198.64], !P5 ;  /* 0x94e00000c6857fae */ /* 0x0045e2000e92187a */
[----:B---3--:R-:W-:-:S06]  /*4c2a0*/  VIADD R134, R137, 0xffffff50 ;  /* 0xffffff5089867836 */ /* 0x008fcc0000000000 */
[----:B------:R-:W3:Y:S01]  /*4c2b0*/  LDC R137, c[0x0][0x230] ;  /* 0x00008c00ff897b82 */ /* 0x000ee20000000800 */
[----:B------:R-:W-:Y:S04]  /*4c2c0*/  LDGSTS.E [R132+-0x6b100], desc[UR58][R226.64], !P5 ;  /* 0x94f00000e2847fae */ /* 0x000fe8000e92187a */
[----:B------:R-:W3:Y:S01]  /*4c2d0*/  LDL.64 R198, [R1+0x338] ;  /* 0x0003380001c67983 */ /* 0x000ee20000100a00 */
[----:B--2---:R-:W-:Y:S02]  /*4c2e0*/  IADD3 R133, R139, -0xb4, RZ ;  /* 0xffffff4c8b857810 */ /* 0x004fe40007ffe0ff */
[----:B------:R-:W-:Y:S01]  /*4c2f0*/  ISETP.GE.U32.AND P3, PT, R134, 0x7ffffed1, PT ;  /* 0x7ffffed18600780c */ /* 0x000fe20003f66070 */
[----:B------:R2:W-:Y:S01]  /*4c300*/  LDGSTS.E [R50+-0x6aa00], desc[UR58][R10.64], !P1 ;  /* 0x956000000a327fae */ /* 0x0005e2000c92187a */
[----:B------:R-:W-:Y:S01]  /*4c310*/  ISETP.GE.U32.AND P4, PT, R133, 0x7ffffecd, PT ;  /* 0x7ffffecd8500780c */ /* 0x000fe20003f86070 */
[----:B------:R-:W-:-:S02]  /*4c320*/  VIADD R133, R0, 0x100000 ;  /* 0x0010000000857836 */ /* 0x000fc40000000000 */
[----:B------:R-:W3:Y:S01]  /*4c330*/  LDL.64 R226, [R1+0x2f8] ;  /* 0x0002f80001e27983 */ /* 0x000ee20000100a00 */
[----:B------:R-:W-:-:S03]  /*4c340*/  VIADD R134, R138, 0xffffff44 ;  /* 0xffffff448a867836 */ /* 0x000fc60000000000 */
[----:B------:R-:W3:Y:S01]  /*4c350*/  LDL.64 R138, [R1+0x278] ;  /* 0x00027800018a7983 */ /* 0x000ee20000100a00 */
[----:B--2---:R-:W-:-:S03]  /*4c360*/  VIADD R50, R136, 0xffffff48 ;  /* 0xffffff4888327836 */ /* 0x004fc60000000000 */
[----:B------:R-:W2:Y:S01]  /*4c370*/  LDL.64 R10, [R1+0x2f0] ;  /* 0x0002f000010a7983 */ /* 0x000ea20000100a00 */
[----:B------:R-:W1:Y:S01]  /*4c380*/  LDC R136, c[0x0][0x230] ;  /* 0x00008c00ff887b82 */ /* 0x000e620000000800 */
[----:B------:R-:W-:Y:S02]  /*4c390*/  ISETP.GE.U32.AND P5, PT, R50, 0x7ffffec9, PT ;  /* 0x7ffffec93200780c */ /* 0x000fe40003fa6070 */
[----:B------:R-:W-:Y:S01]  /*4c3a0*/  IADD3 R50, R0, 0x100000, RZ ;  /* 0x0010000000327810 */ /* 0x000fe20007ffe0ff */
[----:B----4-:R-:W-:Y:S01]  /*4c3b0*/  LDGSTS.E [R133+-0x6a900], desc[UR58][R12.64], !P1 ;  /* 0x957000000c857fae */ /* 0x010fe2000c92187a */
[----:B------:R-:W-:Y:S01]  /*4c3c0*/  ISETP.GE.U32.AND P1, PT, R134, 0x7ffffec5, PT ;  /* 0x7ffffec58600780c */ /* 0x000fe20003f26070 */
[----:B------:R-:W-:Y:S02]  /*4c3d0*/  VIADD R134, R0, 0x100000 ;  /* 0x0010000000867836 */ /* 0x000fe40000000000 */
[----:B------:R-:W-:Y:S04]  /*4c3e0*/  LDGSTS.E [R132+-0x6a200], desc[UR58][R214.64], !P3 ;  /* 0x95e00000d6847fae */ /* 0x000fe8000d92187a */
[----:B------:R-:W4:Y:S04]  /*4c3f0*/  LDL.64 R12, [R1+0x98] ;  /* 0x00009800010c7983 */ /* 0x000f280000100a00 */
[----:B------:R-:W4:Y:S04]  /*4c400*/  LDL.64 R214, [R1+0x178] ;  /* 0x0001780001d67983 */ /* 0x000f280000100a00 */
[----:B------:R-:W-:Y:S04]  /*4c410*/  LDGSTS.E [R50+-0x6a100], desc[UR58][R212.64], !P3 ;  /* 0x95f00000d4327fae */ /* 0x000fe8000d92187a */
[----:B------:R-:W4:Y:S04]  /*4c420*/  LDL.64 R212, [R1+0x188] ;  /* 0x0001880001d47983 */ /* 0x000f280000100a00 */
[----:B---3--:R-:W-:Y:S04]  /*4c430*/  LDGSTS.E [R135+-0x69a00], desc[UR58][R198.64], !P4 ;  /* 0x96600000c6877fae */ /* 0x008fe8000e12187a */
[----:B------:R-:W-:Y:S04]  /*4c440*/  LDGSTS.E [R134+-0x69900], desc[UR58][R4.64], !P4 ;  /* 0x9670000004867fae */ /* 0x000fe8000e12187a */
[----:B------:R1:W-:Y:S04]  /*4c450*/  LDGSTS.E [R133+-0x69200], desc[UR58][R226.64], !P5 ;  /* 0x96e00000e2857fae */ /* 0x0003e8000e92187a */
[----:B------:R-:W3:Y:S04]  /*4c460*/  LDL.LU.64 R198, [R1+0x4ed8] ;  /* 0x004ed80001c67983 */ /* 0x000ee80000300a00 */
[----:B------:R-:W4:Y:S04]  /*4c470*/  LDL.64 R134, [R1+0x270] ;  /* 0x0002700001867983 */ /* 0x000f280000100a00 */
[----:B--2---:R2:W-:Y:S01]  /*4c480*/  LDGSTS.E [R132+-0x69100], desc[UR58][R10.64], !P5 ;  /* 0x96f000000a847fae */ /* 0x0045e2000e92187a */
[----:B-1----:R-:W-:-:S02]  /*4c490*/  VIADD R133, R148, 0xffffff3c ;  /* 0xffffff3c94857836 */ /* 0x002fc40000000000 */
[----:B------:R-:W1:Y:S01]  /*4c4a0*/  LDC R148, c[0x0][0x230] ;  /* 0x00008c00ff947b82 */ /* 0x000e620000000800 */
[----:B------:R2:W-:Y:S04]  /*4c4b0*/  LDGSTS.E [R50+-0x68a00], desc[UR58][R138.64], !P1 ;  /* 0x976000008a327fae */ /* 0x0005e8000c92187a */
[----:B------:R-:W3:Y:S01]  /*4c4c0*/  LDL.64 R226, [R1+0x58] ;  /* 0x0000580001e27983 */ /* 0x000ee20000100a00 */
[----:B--2---:R-:W-:-:S03]  /*4c4d0*/  VIADD R132, R137, 0xffffff40 ;  /* 0xffffff4089847836 */ /* 0x004fc60000000000 */
[----:B------:R-:W2:Y:S01]  /*4c4e0*/  LDL.64 R10, [R1+0x50] ;  /* 0x00005000010a7983 */ /* 0x000ea20000100a00 */
[----:B------:R-:W1:Y:S01]  /*4c4f0*/  LDC R137, c[0x0][0x230] ;  /* 0x00008c00ff897b82 */ /* 0x000e620000000800 */
[----:B------:R-:W-:Y:S02]  /*4c500*/  ISETP.GE.U32.AND P3, PT, R132, 0x7ffffec1, PT ;  /* 0x7ffffec18400780c */ /* 0x000fe40003f66070 */
[----:B------:R-:W2:Y:S01]  /*4c510*/  LDL.64 R4, [R1+0x18] ;  /* 0x0000180001047983 */ /* 0x000ea20000100a00 */
[----:B------:R-:W-:-:S04]  /*4c520*/  IADD3 R132, R149, -0xc8, RZ ;  /* 0xffffff3895847810 */ /* 0x000fc80007ffe0ff */
[----:B------:R-:W1:Y:S01]  /*4c530*/  LDC R139, c[0x0][0x230] ;  /* 0x00008c00ff8b7b82 */ /* 0x000e620000000800 */
[----:B------:R-:W-:Y:S01]  /*4c540*/  ISETP.GE.U32.AND P4, PT, R132, 0x7ffffeb9, PT ;  /* 0x7ffffeb98400780c */ /* 0x000fe20003f86070 */
[----:B------:R-:W-:-:S06]  /*4c550*/  VIADD R132, R0, 0x100000 ;  /* 0x0010000000847836 */ /* 0x000fcc0000000000 */
[----:B------:R-:W1:Y:S08]  /*4c560*/  LDC R138, c[0x0][0x230] ;  /* 0x00008c00ff8a7b82 */ /* 0x000e700000000800 */
[----:B------:R-:W1:Y:S01]  /*4c570*/  LDC R149, c[0x0][0x230] ;  /* 0x00008c00ff957b82 */ /* 0x000e620000000800 */
[----:B----4-:R4:W-:Y:S01]  /*4c580*/  LDGSTS.E [R50+-0x68900], desc[UR58][R134.64], !P1 ;  /* 0x9770000086327fae */ /* 0x0109e2000c92187a */
[----:B------:R-:W-:Y:S01]  /*4c590*/  ISETP.GE.U32.AND P1, PT, R133, 0x7ffffebd, PT ;  /* 0x7ffffebd8500780c */ /* 0x000fe20003f26070 */
[----:B------:R-:W-:-:S05]  /*4c5a0*/  VIADD R133, R0, 0x100000 ;  /* 0x0010000000857836 */ /* 0x000fca0000000000 */
[----:B------:R-:W-:Y:S04]  /*4c5b0*/  LDGSTS.E [R133+-0x68200], desc[UR58][R212.64], !P3 ;  /* 0x97e00000d4857fae */ /* 0x000fe8000d92187a */
[----:B------:R-:W-:Y:S01]  /*4c5c0*/  LDGSTS.E [R132+-0x68100], desc[UR58][R214.64], !P3 ;  /* 0x97f00000d6847fae */ /* 0x000fe2000d92187a */
[----:B----4-:R-:W-:Y:S01]  /*4c5d0*/  VIADD R134, R136, 0xffffff34 ;  /* 0xffffff3488867836 */ /* 0x010fe20000000000 */
[----:B------:R-:W-:Y:S01]  /*4c5e0*/  IADD3 R135, R0, 0x100000, RZ ;  /* 0x0010000000877810 */ /* 0x000fe20007ffe0ff */
[----:B------:R-:W4:Y:S01]  /*4c5f0*/  LDC R136, c[0x0][0x230] ;  /* 0x00008c00ff887b82 */ /* 0x000f220000000800 */
[----:B------:R-:W-:Y:S04]  /*4c600*/  LDGSTS.E [R50+-0x67a00], desc[UR58][R12.64], !P1 ;  /* 0x986000000c327fae */ /* 0x000fe8000c92187a */
[----:B------:R-:W4:Y:S04]  /*4c610*/  LDL.LU.64 R212, [R1+0x4ed0] ;  /* 0x004ed00001d47983 */ /* 0x000f280000300a00 */
[----:B------:R-:W4:Y:S04]  /*4c620*/  LDL.LU.64 R214, [R1+0x4ec8] ;  /* 0x004ec80001d67983 */ /* 0x000f280000300a00 */
[----:B------:R-:W3:Y:S01]  /*4c630*/  LDL.64 R132, [R1+0x90] ;  /* 0x0000900001847983 */ /* 0x000ee20000100a00 */
[----:B------:R-:W-:Y:S01]  /*4c640*/  ISETP.GE.U32.AND P5, PT, R134, 0x7ffffeb5, PT ;  /* 0x7ffffeb58600780c */ /* 0x000fe20003fa6070 */
[----:B------:R-:W-:-:S02]  /*4c650*/  VIADD R134, R0, 0x100000 ;  /* 0x0010000000867836 */ /* 0x000fc40000000000 */
[----:B------:R-:W4:Y:S04]  /*4c660*/  LDL.LU.64 R12, [R1+0x4ec0] ;  /* 0x004ec000010c7983 */ /* 0x000f280000300a00 */
[----:B---3--:R3:W-:Y:S04]  /*4c670*/  LDGSTS.E [R135+-0x67900], desc[UR58][R132.64], !P1 ;  /* 0x9870000084877fae */ /* 0x0087e8000c92187a */
[----:B------:R1:W-:Y:S01]  /*4c680*/  LDGSTS.E [R134+-0x67200], desc[UR58][R226.64], !P4 ;  /* 0x98e00000e2867fae */ /* 0x0003e2000e12187a */
[C---:B---3--:R-:W-:Y:S02]  /*4c690*/  VIADD R133, R0.reuse, 0x100000 ;  /* 0x0010000000857836 */ /* 0x048fe40000000000 */
[----:B------:R-:W-:Y:S01]  /*4c6a0*/  VIADD R132, R0, 0x100000 ;  /* 0x0010000000847836 */ /* 0x000fe20000000000 */
[----:B------:R-:W3:Y:S04]  /*4c6b0*/  LDL.LU.64 R226, [R1+0x4eb8] ;  /* 0x004eb80001e27983 */ /* 0x000ee80000300a00 */
[----:B--2---:R-:W-:Y:S04]  /*4c6c0*/  LDGSTS.E [R133+-0x67100], desc[UR58][R10.64], !P4 ;  /* 0x98f000000a857fae */ /* 0x004fe8000e12187a */
[----:B------:R-:W-:Y:S04]  /*4c6d0*/  LDGSTS.E [R132+-0x66a00], desc[UR58][R4.64], !P5 ;  /* 0x9960000004847fae */ /* 0x000fe8000e92187a */
[----:B------:R-:W2:Y:S04]  /*4c6e0*/  LDL.LU.64 R10, [R1+0x4eb0] ;  /* 0x004eb000010a7983 */ /* 0x000ea80000300a00 */
[----:B------:R-:W2:Y:S04]  /*4c6f0*/  LDL.LU.64 R4, [R1+0x4ea8] ;  /* 0x004ea80001047983 */ /* 0x000ea80000300a00 */
[----:B------:R-:W4:Y:S01]  /*4c700*/  LDL.64 R132, [R1+0x10] ;  /* 0x0000100001847983 */ /* 0x000f220000100a00 */
[----:B-1----:R-:W-:-:S02]  /*4c710*/  IADD3 R134, R139, -0xd0, RZ ;  /* 0xffffff308b867810 */ /* 0x002fc40007ffe0ff */
[----:B------:R-:W1:Y:S02]  /*4c720*/  LDC R139, c[0x0][0x230] ;  /* 0x00008c00ff8b7b82 */ /* 0x000e640000000800 */
[----:B------:R-:W-:Y:S01]  /*4c730*/  ISETP.GE.U32.AND P3, PT, R134, 0x7ffffeb1, PT ;  /* 0x7ffffeb18600780c */ /* 0x000fe20003f66070 */
[----:B------:R-:W-:Y:S01]  /*4c740*/  VIADD R134, R0, 0x100000 ;  /* 0x0010000000867836 */ /* 0x000fe20000000000 */
[----:B------:R-:W-:-:S04]  /*4c750*/  UIADD3 UR6, UR6, -0x100, URZ ;  /* 0xffffff0006067890 */ /* 0x000fc8000fffe03f */
[----:B------:R-:W-:-:S06]  /*4c760*/  UISETP.GE.U32.AND UP0, UPT, UR6, 0x7ffffe81, UPT ;  /* 0x7ffffe810600788c */ /* 0x000fcc000bf06070 */
[----:B------:R-:W-:Y:S01]  /*4c770*/  PLOP3.LUT P6, PT, PT, PT, UP0, 0x80, 0x0 ;  /* 0x000000000000781c */ /* 0x000fe20003fcf008 */
[----:B----4-:R4:W-:Y:S02]  /*4c780*/  LDGSTS.E [R50+-0x66900], desc[UR58][R132.64], !P5 ;  /* 0x9970000084327fae */ /* 0x0109e4000e92187a */
[----:B----4-:R-:W-:Y:S02]  /*4c790*/  VIADD R132, R137, 0xffffff2c ;  /* 0xffffff2c89847836 */ /* 0x010fe40000000000 */
[----:B------:R-:W4:Y:S01]  /*4c7a0*/  LDC R137, c[0x0][0x230] ;  /* 0x00008c00ff897b82 */ /* 0x000f220000000800 */
[----:B------:R-:W-:Y:S02]  /*4c7b0*/  VIADD R50, R138, 0xffffff28 ;  /* 0xffffff288a327836 */ /* 0x000fe40000000000 */
[----:B------:R-:W-:-:S05]  /*4c7c0*/  ISETP.GE.U32.AND P4, PT, R132, 0x7ffffead, PT ;  /* 0x7ffffead8400780c */ /* 0x000fca0003f86070 */
[----:B------:R-:W1:Y:S01]  /*4c7d0*/  LDC R138, c[0x0][0x230] ;  /* 0x00008c00ff8a7b82 */ /* 0x000e620000000800 */
[----:B------:R-:W-:Y:S01]  /*4c7e0*/  ISETP.GE.U32.AND P5, PT, R50, 0x7ffffea9, PT ;  /* 0x7ffffea93200780c */ /* 0x000fe20003fa6070 */
[----:B------:R-:W-:Y:S01]  /*4c7f0*/  VIADD R133, R148, 0xffffff24 ;  /* 0xffffff2494857836 */ /* 0x000fe20000000000 */
[C---:B------:R-:W-:Y:S01]  /*4c800*/  IADD3 R132, R0.reuse, 0x100000, RZ ;  /* 0x0010000000847810 */ /* 0x040fe20007ffe0ff */
[----:B------:R-:W-:-:S03]  /*4c810*/  VIADD R50, R0, 0x100000 ;  /* 0x0010000000327836 */ /* 0x000fc60000000000 */
[----:B------:R-:W-:Y:S01]  /*4c820*/  ISETP.GE.U32.AND P1, PT, R133, 0x7ffffea5, PT ;  /* 0x7ffffea58500780c */ /* 0x000fe20003f26070 */
[----:B------:R-:W3:Y:S01]  /*4c830*/  LDC R148, c[0x0][0x230] ;  /* 0x00008c00ff947b82 */ /* 0x000ee20000000800 */
[----:B------:R-:W-:Y:S01]  /*4c840*/  VIADD R133, R0, 0x100000 ;  /* 0x0010000000857836 */ /* 0x000fe20000000000 */
[----:B------:R-:W-:Y:S04]  /*4c850*/  LDGSTS.E [R132+-0x66200], desc[UR58][R60.64], !P3 ;  /* 0x99e000003c847fae */ /* 0x000fe8000d92187a */
[----:B------:R-:W-:Y:S04]  /*4c860*/  LDGSTS.E [R50+-0x66100], desc[UR58][R66.64], !P3 ;  /* 0x99f0000042327fae */ /* 0x000fe8000d92187a */
[----:B------:R3:W-:Y:S04]  /*4c870*/  LDGSTS.E [R135+-0x65a00], desc[UR58][R58.64], !P4 ;  /* 0x9a6000003a877fae */ /* 0x0007e8000e12187a */
[----:B------:R-:W-:Y:S04]  /*4c880*/  LDGSTS.E [R134+-0x65900], desc[UR58][R80.64], !P4 ;  /* 0x9a70000050867fae */ /* 0x000fe8000e12187a */
[----:B------:R4:W-:Y:S04]  /*4c890*/  LDGSTS.E [R133+-0x65200], desc[UR58][R56.64], !P5 ;  /* 0x9ae0000038857fae */ /* 0x0009e8000e92187a */
[----:B------:R2:W-:Y:S01]  /*4c8a0*/  LDGSTS.E [R132+-0x65100], desc[UR58][R94.64], !P5 ;  /* 0x9af000005e847fae */ /* 0x0005e2000e92187a */
[----:B---3--:R-:W-:-:S03]  /*4c8b0*/  VIADD R135, R148, 0xffffff14 ;  /* 0xffffff1494877836 */ /* 0x008fc60000000000 */
[----:B------:R-:W-:Y:S01]  /*4c8c0*/  LDGSTS.E [R50+-0x64a00], desc[UR58][R108.64], !P1 ;  /* 0x9b6000006c327fae */ /* 0x000fe2000c92187a */
[----:B----4-:R-:W-:-:S03]  /*4c8d0*/  VIADD R133, R137, 0xffffff1c ;  /* 0xffffff1c89857836 */ /* 0x010fc60000000000 */
[----:B------:R-:W-:Y:S01]  /*4c8e0*/  LDGSTS.E [R50+-0x64900], desc[UR58][R110.64], !P1 ;  /* 0x9b7000006e327fae */ /* 0x000fe2000c92187a */
[----:B------:R-:W3:Y:S01]  /*4c8f0*/  LDC R137, c[0x0][0x230] ;  /* 0x00008c00ff897b82 */ /* 0x000ee20000000800 */
[----:B--2---:R-:W-:-:S07]  /*4c900*/  IADD3 R132, R136, -0xe0, RZ ;  /* 0xffffff2088847810 */ /* 0x004fce0007ffe0ff */
[----:B------:R-:W2:Y:S01]  /*4c910*/  LDC R136, c[0x0][0x230] ;  /* 0x00008c00ff887b82 */ /* 0x000ea20000000800 */
[----:B------:R-:W-:Y:S01]  /*4c920*/  ISETP.GE.U32.AND P3, PT, R132, 0x7ffffea1, PT ;  /* 0x7ffffea18400780c */ /* 0x000fe20003f66070 */
[----:B-1----:R-:W-:Y:S01]  /*4c930*/  VIADD R132, R138, 0xffffff18 ;  /* 0xffffff188a847836 */ /* 0x002fe20000000000 */
[----:B------:R-:W-:-:S04]  /*4c940*/  ISETP.GE.U32.AND P4, PT, R133, 0x7ffffe9d, PT ;  /* 0x7ffffe9d8500780c */ /* 0x000fc80003f86070 */
[----:B------:R-:W-:Y:S01]  /*4c950*/  ISETP.GE.U32.AND P5, PT, R132, 0x7ffffe99, PT ;  /* 0x7ffffe998400780c */ /* 0x000fe20003fa6070 */
[C---:B------:R-:W-:Y:S01]  /*4c960*/  VIADD R132, R0.reuse, 0x100000 ;  /* 0x0010000000847836 */ /* 0x040fe20000000000 */
[----:B------:R-:W-:Y:S02]  /*4c970*/  IADD3 R133, R0, 0x100000, RZ ;  /* 0x0010000000857810 */ /* 0x000fe40007ffe0ff */
[----:B------:R-:W-:-:S03]  /*4c980*/  ISETP.GE.U32.AND P1, PT, R135, 0x7ffffe95, PT ;  /* 0x7ffffe958700780c */ /* 0x000fc60003f26070 */
[----:B------:R1:W-:Y:S04]  /*4c990*/  LDGSTS.E [R134+-0x64200], desc[UR58][R124.64], !P3 ;  /* 0x9be000007c867fae */ /* 0x0003e8000d92187a */
[----:B------:R-:W-:Y:S04]  /*4c9a0*/  LDGSTS.E [R133+-0x64100], desc[UR58][R126.64], !P3 ;  /* 0x9bf000007e857fae */ /* 0x000fe8000d92187a */
[----:B------:R-:W-:Y:S01]  /*4c9b0*/  LDGSTS.E [R132+-0x63a00], desc[UR58][R28.64], !P4 ;  /* 0x9c6000001c847fae */ /* 0x000fe2000e12187a */
[----:B-1----:R-:W-:-:S03]  /*4c9c0*/  VIADD R134, R139, 0xffffff10 ;  /* 0xffffff108b867836 */ /* 0x002fc60000000000 */
[----:B------:R-:W-:Y:S04]  /*4c9d0*/  LDGSTS.E [R50+-0x63900], desc[UR58][R140.64], !P4 ;  /* 0x9c7000008c327fae */ /* 0x000fe8000e12187a */
[----:B------:R2:W-:Y:S01]  /*4c9e0*/  LDGSTS.E [R133+-0x63200], desc[UR58][R22.64], !P5 ;  /* 0x9ce0000016857fae */ /* 0x0005e2000e92187a */
[----:B------:R-:W-:Y:S01]  /*4c9f0*/  ISETP.GE.U32.AND P3, PT, R134, 0x7ffffe91, PT ;  /* 0x7ffffe918600780c */ /* 0x000fe20003f66070 */
[----:B------:R-:W-:Y:S02]  /*4ca00*/  VIADD R134, R149, 0xffffff0c ;  /* 0xffffff0c95867836 */ /* 0x000fe40000000000 */
[----:B------:R-:W-:Y:S01]  /*4ca10*/  LDGSTS.E [R132+-0x63100], desc[UR58][R154.64], !P5 ;  /* 0x9cf000009a847fae */ /* 0x000fe2000e92187a */
[----:B--2---:R-:W-:-:S03]  /*4ca20*/  IADD3 R133, R136, -0xf8, RZ ;  /* 0xffffff0888857810 */ /* 0x004fc60007ffe0ff */
[----:B------:R-:W-:Y:S01]  /*4ca30*/  LDGSTS.E [R50+-0x62a00], desc[UR58][R20.64], !P1 ;  /* 0x9d60000014327fae */ /* 0x000fe2000c92187a */
[----:B------:R-:W-:Y:S02]  /*4ca40*/  ISETP.GE.U32.AND P5, PT, R134, 0x7ffffe8d, PT ;  /* 0x7ffffe8d8600780c */ /* 0x000fe40003fa6070 */
[----:B------:R-:W-:Y:S01]  /*4ca50*/  ISETP.GE.U32.AND P4, PT, R133, 0x7ffffe89, PT ;  /* 0x7ffffe898500780c */ /* 0x000fe20003f86070 */
[----:B---3--:R-:W-:Y:S01]  /*4ca60*/  VIADD R133, R137, 0xffffff04 ;  /* 0xffffff0489857836 */ /* 0x008fe20000000000 */
[----:B------:R-:W-:Y:S01]  /*4ca70*/  LDGSTS.E [R132+-0x62900], desc[UR58][R168.64], !P1 ;  /* 0x9d700000a8847fae */ /* 0x000fe2000c92187a */
[----:B------:R-:W-:-:S03]  /*4ca80*/  VIADD R134, R0, 0x100000 ;  /* 0x0010000000867836 */ /* 0x000fc60000000000 */
[----:B------:R-:W-:Y:S01]  /*4ca90*/  ISETP.GE.U32.AND P1, PT, R133, 0x7ffffe85, PT ;  /* 0x7ffffe858500780c */ /* 0x000fe20003f26070 */
[C---:B------:R-:W-:Y:S01]  /*4caa0*/  VIADD R133, R0.reuse, 0x100000 ;  /* 0x0010000000857836 */ /* 0x040fe20000000000 */
[----:B------:R-:W-:Y:S01]  /*4cab0*/  LDGSTS.E [R50+-0x62200], desc[UR58][R18.64], !P3 ;  /* 0x9de0000012327fae */ /* 0x000fe2000d92187a */
[----:B------:R-:W-:-:S03]  /*4cac0*/  IADD3 R135, R0, 0x100000, RZ ;  /* 0x0010000000877810 */ /* 0x000fc60007ffe0ff */
[----:B------:R-:W-:Y:S04]  /*4cad0*/  LDGSTS.E [R134+-0x62100], desc[UR58][R182.64], !P3 ;  /* 0x9df00000b6867fae */ /* 0x000fe8000d92187a */
        /* <DEDUP_REMOVED lines=8> */
[----:B------:R-:W2:Y:S04]  /*4cb60*/  LDL.64 R136, [R1+0x1728] ;  /* 0x0017280001887983 */ /* 0x000ea80000100a00 */
[----:B------:R-:W3:Y:S04]  /*4cb70*/  LDL.64 R132, [R1+0x1798] ;  /* 0x0017980001847983 */ /* 0x000ee80000100a00 */
[----:B------:R-:W4:Y:S04]  /*4cb80*/  LDL.64 R134, [R1+0x1808] ;  /* 0x0018080001867983 */ /* 0x000f280000100a00 */
[----:B------:R-:W4:Y:S04]  /*4cb90*/  LDL.64 R148, [R1+0x1978] ;  /* 0x0019780001947983 */ /* 0x000f280000100a00 */
[----:B------:R-:W4:Y:S04]  /*4cba0*/  LDL.64 R138, [R1+0x1a78] ;  /* 0x001a7800018a7983 */ /* 0x000f280000100a00 */
[----:B------:R1:W-:Y:S04]  /*4cbb0*/  STL.64 [R1+0x4f70], R72 ;  /* 0x004f704801007387 */ /* 0x0003e80000100a00 */
[----:B------:R-:W0:Y:S04]  /*4cbc0*/  LDGDEPBAR ;  /* 0x00000000000079af */ /* 0x000e280000000000 */
[----:B------:R-:W-:Y:S04]  /*4cbd0*/  LDGSTS.E [R3+0x40000], desc[UR58][R54.64], P0 ;  /* 0x4000000036037fae */ /* 0x000fe8000812187a */
[----:B-1----:R-:W4:Y:S04]  /*4cbe0*/  LDL.64 R72, [R1+0x1b68] ;  /* 0x001b680001487983 */ /* 0x002f280000100a00 */
[----:B------:R1:W-:Y:S04]  /*4cbf0*/  STL.64 [R1+0x4f68], R70 ;  /* 0x004f684601007387 */ /* 0x0003e80000100a00 */
[----:B------:R-:W-:Y:S04]  /*4cc00*/  LDGSTS.E [R3+0x40100], desc[UR58][R48.64], P2 ;  /* 0x4010000030037fae */ /* 0x000fe8000912187a */
[----:B-1----:R-:W4:Y:S04]  /*4cc10*/  LDL.64 R70, [R1+0x1af8] ;  /* 0x001af80001467983 */ /* 0x002f280000100a00 */
[----:B------:R1:W-:Y:S04]  /*4cc20*/  STL.64 [R1+0x4f60], R68 ;  /* 0x004f604401007387 */ /* 0x0003e80000100a00 */
[----:B-1----:R-:W2:Y:S04]  /*4cc30*/  LDL.64 R68, [R1+0x1720] ;  /* 0x0017200001447983 */ /* 0x002ea80000100a00 */
[----:B------:R1:W-:Y:S04]  /*4cc40*/  STL.64 [R1+0x4f58], R66 ;  /* 0x004f584201007387 */ /* 0x0003e80000100a00 */
[----:B-1----:R-:W4:Y:S04]  /*4cc50*/  LDL.64 R66, [R1+0x1880] ;  /* 0x0018800001427983 */ /* 0x002f280000100a00 */
[----:B------:R1:W-:Y:S04]  /*4cc60*/  STL.64 [R1+0x4f50], R64 ;  /* 0x004f504001007387 */ /* 0x0003e80000100a00 */
[----:B-1----:R-:W4:Y:S04]  /*4cc70*/  LDL.64 R64, [R1+0x1878] ;  /* 0x0018780001407983 */ /* 0x002f280000100a00 */
[----:B------:R1:W-:Y:S04]  /*4cc80*/  STL.64 [R1+0x4f48], R62 ;  /* 0x004f483e01007387 */ /* 0x0003e80000100a00 */
[----:B-1----:R-:W4:Y:S04]  /*4cc90*/  LDL.64 R62, [R1+0x1800] ;  /* 0x00180000013e7983 */ /* 0x002f280000100a00 */
[----:B------:R1:W-:Y:S04]  /*4cca0*/  STL.64 [R1+0x4f40], R60 ;  /* 0x004f403c01007387 */ /* 0x0003e80000100a00 */
[----:B-1----:R-:W3:Y:S04]  /*4ccb0*/  LDL.64 R60, [R1+0x1790] ;  /* 0x00179000013c7983 */ /* 0x002ee80000100a00 */
[----:B------:R1:W-:Y:S04]  /*4ccc0*/  STL.64 [R1+0x4f38], R58 ;  /* 0x004f383a01007387 */ /* 0x0003e80000100a00 */
[----:B-1----:R-:W4:Y:S04]  /*4ccd0*/  LDL.64 R58, [R1+0x1af0] ;  /* 0x001af000013a7983 */ /* 0x002f280000100a00 */
        /* <DEDUP_REMOVED lines=12> */
[----:B------:R-:W-:Y:S04]  /*4cda0*/  STL.64 [R1+0x4f00], R26 ;  /* 0x004f001a01007387 */ /* 0x000fe80000100a00 */
[----:B------:R1:W-:Y:S04]  /*4cdb0*/  STL.64 [R1+0x4ef8], R24 ;  /* 0x004ef81801007387 */ /* 0x0003e80000100a00 */
        /* <DEDUP_REMOVED lines=8> */
[----:B------:R1:W-:Y:S04]  /*4ce40*/  STL.64 [R1+0x4eb0], R6 ;  /* 0x004eb00601007387 */ /* 0x0003e80000100a00 */
[----:B------:R1:W-:Y:S04]  /*4ce50*/  STL.64 [R1+0x4ea8], R4 ;  /* 0x004ea80401007387 */ /* 0x0003e80000100a00 */
[----:B-1----:R-:W4:Y:S04]  /*4ce60*/  LDL.64 R24, [R1+0x1dc8] ;  /* 0x001dc80001187983 */ /* 0x002f280000100a00 */
        /* <DEDUP_REMOVED lines=17> */
[----:B----4-:R-:W-:Y:S04]  /*4cf80*/  LDGSTS.E [R3+0x43000], desc[UR58][R62.64], P0 ;  /* 0x430000003e037fae */ /* 0x010fe8000812187a */
[----:B------:R-:W3:Y:S04]  /*4cf90*/  LDL.64 R60, [R1+0x1be8] ;  /* 0x001be800013c7983 */ /* 0x000ee80000100a00 */
        /* <DEDUP_REMOVED lines=35> */
[----:B----4-:R-:W-:Y:S04]  /*4d1d0*/  LDGSTS.E [R3+0x4c000], desc[UR58][R132.64], P0 ;  /* 0x4c00000084037fae */ /* 0x010fe8000812187a */
[----:B------:R-:W3:Y:S04]  /*4d1e0*/  LDL.64 R60, [R1+0x1f40] ;  /* 0x001f4000013c7983 */ /* 0x000ee80000100a00 */
        /* <DEDUP_REMOVED lines=93> */
[----:B------:R-:W-:Y:S04]  /*4d7c0*/  LDGSTS.E [R3+0x64000], desc[UR58][R28.64], P0 ;  /* 0x640000001c037fae */ /* 0x000fe8000812187a */
[----:B------:R-:W3:Y:S04]  /*4d7d0*/  LDL.64 R60, [R1+0x4db0] ;  /* 0x004db000013c7983 */ /* 0x000ee80000100a00 */
        /* <DEDUP_REMOVED lines=39> */
[----:B------:R-:W3:Y:S04]  /*4da50*/  LDL.64 R134, [R1+0x4d10] ;  /* 0x004d100001867983 */ /* 0x000ee80000100a00 */
[----:B------:R-:W-:Y:S04]  /*4da60*/  LDGSTS.E [R3+0x6e000], desc[UR58][R62.64], P0 ;  /* 0x6e0000003e037fae */ /* 0x000fe8000812187a */
[----:B------:R-:W-:Y:S04]  /*4da70*/  LDGSTS.E [R3+0x6e100], desc[UR58][R24.64], P2 ;  /* 0x6e10000018037fae */ /* 0x000fe8000912187a */
[----:B------:R-:W-:Y:S04]  /*4da80*/  LDGSTS.E [R3+0x6f000], desc[UR58][R26.64], P0 ;  /* 0x6f0000001a037fae */ /* 0x000fe8000812187a */
[----:B------:R-:W3:Y:S04]  /*4da90*/  LDL.64 R62, [R1+0x4cf0] ;  /* 0x004cf000013e7983 */ /* 0x000ee80000100a00 */
[----:B------:R-:W-:Y:S04]  /*4daa0*/  LDGSTS.E [R3+0x6f100], desc[UR58][R64.64], P2 ;  /* 0x6f10000040037fae */ /* 0x000fe8000912187a */
[----:B------:R-:W3:Y:S04]  /*4dab0*/  LDL.64 R24, [R1+0x4c98] ;  /* 0x004c980001187983 */ /* 0x000ee80000100a00 */
[----:B------:R-:W3:Y:S04]  /*4dac0*/  LDL.64 R26, [R1+0x4c90] ;  /* 0x004c9000011a7983 */ /* 0x000ee80000100a00 */
[----:B------:R-:W3:Y:S04]  /*4dad0*/  LDL.64 R64, [R1+0x4ce8] ;  /* 0x004ce80001407983 */ /* 0x000ee80000100a00 */
[----:B------:R-:W-:Y:S04]  /*4dae0*/  LDGSTS.E [R3+0x70000], desc[UR58][R148.64], P0 ;  /* 0x7000000094037fae */ /* 0x000fe8000812187a */
[----:B------:R-:W3:Y:S04]  /*4daf0*/  LDL.64 R148, [R1+0x4ce0] ;  /* 0x004ce00001947983 */ /* 0x000ee80000100a00 */
[----:B------:R-:W-:Y:S04]  /*4db00*/  LDGSTS.E [R3+0x70100], desc[UR58][R66.64], P2 ;  /* 0x7010000042037fae */ /* 0x000fe8000912187a */
[----:B------:R-:W-:Y:S04]  /*4db10*/  LDGSTS.E [R3+0x71000], desc[UR58][R138.64], P0 ;  /* 0x710000008a037fae */ /* 0x000fe8000812187a */
[----:B------:R-:W3:Y:S04]  /*4db20*/  LDL.64 R66, [R1+0x4cd8] ;  /* 0x004cd80001427983 */ /* 0x000ee80000100a00 */
[----:B------:R-:W3:Y:S04]  /*4db30*/  LDL.64 R138, [R1+0x4cd0] ;  /* 0x004cd000018a7983 */ /* 0x000ee80000100a00 */
[----:B------:R-:W-:Y:S04]  /*4db40*/  LDGSTS.E [R3+0x71100], desc[UR58][R70.64], P2 ;  /* 0x7110000046037fae */ /* 0x000fe8000912187a */
[----:B------:R-:W-:Y:S04]  /*4db50*/  LDGSTS.E [R3+0x72000], desc[UR58][R72.64], P0 ;  /* 0x7200000048037fae */ /* 0x000fe8000812187a */
[----:B------:R-:W3:Y:S04]  /*4db60*/  LDL.64 R70, [R1+0x4cc8] ;  /* 0x004cc80001467983 */ /* 0x000ee80000100a00 */
[----:B------:R-:W3:Y:S04]  /*4db70*/  LDL.64 R72, [R1+0x4cc0] ;  /* 0x004cc00001487983 */ /* 0x000ee80000100a00 */
[----:B--2---:R-:W-:Y:S04]  /*4db80*/  LDGSTS.E [R3+0x72100], desc[UR58][R68.64], P2 ;  /* 0x7210000044037fae */ /* 0x004fe8000912187a */
[----:B------:R-:W-:Y:S04]  /*4db90*/  LDGSTS.E [R3+0x73000], desc[UR58][R136.64], P0 ;  /* 0x7300000088037fae */ /* 0x000fe8000812187a */
[----:B------:R-:W-:Y:S04]  /*4dba0*/  LDGSTS.E [R3+0x73100], desc[UR58][R28.64], P2 ;  /* 0x731000001c037fae */ /* 0x000fe8000912187a */
[----:B------:R-:W2:Y:S04]  /*4dbb0*/  LDL.64 R68, [R1+0x4cb8] ;  /* 0x004cb80001447983 */ /* 0x000ea80000100a00 */
[----:B------:R-:W2:Y:S04]  /*4dbc0*/  LDL.64 R136, [R1+0x4cb0] ;  /* 0x004cb00001887983 */ /* 0x000ea80000100a00 */
[----:B------:R-:W-:Y:S04]  /*4dbd0*/  LDGSTS.E [R3+0x74000], desc[UR58][R30.64], P0 ;  /* 0x740000001e037fae */ /* 0x000fe8000812187a */
[----:B------:R-:W2:Y:S04]  /*4dbe0*/  LDL.64 R28, [R1+0x4c88] ;  /* 0x004c8800011c7983 */ /* 0x000ea80000100a00 */
[----:B------:R-:W2:Y:S04]  /*4dbf0*/  LDL.64 R30, [R1+0x4c80] ;  /* 0x004c8000011e7983 */ /* 0x000ea80000100a00 */
[----:B----4-:R-:W-:Y:S04]  /*4dc00*/  LDGSTS.E [R3+0x74100], desc[UR58][R132.64], P2 ;  /* 0x7410000084037fae */ /* 0x010fe8000912187a */
[----:B------:R-:W-:Y:S04]  /*4dc10*/  LDGSTS.E [R3+0x75000], desc[UR58][R32.64], P0 ;  /* 0x7500000020037fae */ /* 0x000fe8000812187a */
[----:B------:R-:W-:Y:S04]  /*4dc20*/  LDGSTS.E [R3+0x75100], desc[UR58][R34.64], P2 ;  /* 0x7510000022037fae */ /* 0x000fe8000912187a */
[----:B------:R-:W4:Y:S04]  /*4dc30*/  LDL.64 R132, [R1+0x4ca8] ;  /* 0x004ca80001847983 */ /* 0x000f280000100a00 */
[----:B------:R-:W-:Y:S04]  /*4dc40*/  LDGSTS.E [R3+0x76000], desc[UR58][R36.64], P0 ;  /* 0x7600000024037fae */ /* 0x000fe8000812187a */
[----:B---3--:R-:W-:Y:S04]  /*4dc50*/  LDGSTS.E [R3+0x76100], desc[UR58][R134.64], P2 ;  /* 0x7610000086037fae */ /* 0x008fe8000912187a */
[----:B------:R-:W-:Y:S04]  /*4dc60*/  LDGSTS.E [R3+0x77000], desc[UR58][R56.64], P0 ;  /* 0x7700000038037fae */ /* 0x000fe8000812187a */
[----:B------:R-:W-:Y:S04]  /*4dc70*/  LDGSTS.E [R3+0x77100], desc[UR58][R58.64], P2 ;  /* 0x771000003a037fae */ /* 0x000fe8000912187a */
[----:B------:R-:W3:Y:S04]  /*4dc80*/  LDL.64 R134, [R1+0x4ca0] ;  /* 0x004ca00001867983 */ /* 0x000ee80000100a00 */
[----:B------:R-:W-:Y:S04]  /*4dc90*/  LDGSTS.E [R3+0x78000], desc[UR58][R60.64], P0 ;  /* 0x780000003c037fae */ /* 0x000fe8000812187a */
        /* <DEDUP_REMOVED lines=22> */
[----:B------:R-:W2:Y:S04]  /*4de00*/  LDL.64 R68, [R1+0x1a90] ;  /* 0x001a900001447983 */ /* 0x000ea80000100a00 */
[----:B------:R-:W2:Y:S04]  /*4de10*/  LDL.64 R136, [R1+0x1908] ;  /* 0x0019080001887983 */ /* 0x000ea80000100a00 */
[----:B----4-:R-:W-:Y:S04]  /*4de20*/  LDGSTS.E [R3+0x7d000], desc[UR58][R132.64], P0 ;  /* 0x7d00000084037fae */ /* 0x010fe8000812187a */
[----:B------:R-:W4:Y:S04]  /*4de30*/  LDL.64 R132, [R1+0x1a08] ;  /* 0x001a080001847983 */ /* 0x000f280000100a00 */
        /* <DEDUP_REMOVED lines=28> */
[----:B--2---:R-:W-:Y:S04]  /*4e000*/  LDGSTS.E [R53+0x45200], desc[UR58][R136.64], P0 ;  /* 0x4520000088357fae */ /* 0x004fe8000812187a */
[----:B------:R-:W-:Y:S04]  /*4e010*/  LDGSTS.E [R53+0x45300], desc[UR58][R36.64], P2 ;  /* 0x4530000024357fae */ /* 0x000fe8000912187a */
[----:B------:R-:W-:Y:S04]  /*4e020*/  LDGSTS.E [R53+0x46200], desc[UR58][R56.64], P0 ;  /* 0x4620000038357fae */ /* 0x000fe8000812187a */
[----:B------:R-:W2:Y:S04]  /*4e030*/  LDL.64 R136, [R1+0x1c70] ;  /* 0x001c700001887983 */ /* 0x000ea80000100a00 */
[----:B------:R-:W-:Y:S04]  /*4e040*/  LDGSTS.E [R53+0x46300], desc[UR58][R58.64], P2 ;  /* 0x463000003a357fae */ /* 0x000fe8000912187a */
[----:B------:R-:W2:Y:S04]  /*4e050*/  LDL.64 R36, [R1+0x20b0] ;  /* 0x0020b00001247983 */ /* 0x000ea80000100a00 */
        /* <DEDUP_REMOVED lines=8> */
[----:B------:R-:W3:Y:S04]  /*4e0e0*/  LDL.64 R60, [R1+0x21c0] ;  /* 0x0021c000013c7983 */ /* 0x000ee80000100a00 */
[----:B------:R-:W3:Y:S04]  /*4e0f0*/  LDL.64 R68, [R1+0x1e58] ;  /* 0x001e580001447983 */ /* 0x000ee80000100a00 */
[----:B------:R-:W3:Y:S04]  /*4e100*/  LDL.64 R134, [R1+0x1ed0] ;  /* 0x001ed00001867983 */ /* 0x000ee80000100a00 */
[----:B------:R-:W3:Y:S04]  /*4e110*/  LDL.64 R62, [R1+0x21c8] ;  /* 0x0021c800013e7983 */ /* 0x000ee80000100a00 */
[----:B------:R-:W-:Y:S04]  /*4e120*/  LDGSTS.E [R53+0x49300], desc[UR58][R64.64], P2 ;  /* 0x4930000040357fae */ /* 0x000fe8000912187a */
        /* <DEDUP_REMOVED lines=12> */
[----:B------:R-:W2:Y:S04]  /*4e1f0*/  LDL.64 R136, [R1+0x2148] ;  /* 0x0021480001887983 */ /* 0x000ea80000100a00 */
[----:B----4-:R-:W-:Y:S04]  /*4e200*/  LDGSTS.E [R53+0x4d200], desc[UR58][R132.64], P0 ;  /* 0x4d20000084357fae */ /* 0x010fe8000812187a */
[----:B------:R-:W-:Y:S04]  /*4e210*/  LDGSTS.E [R53+0x4d300], desc[UR58][R20.64], P2 ;  /* 0x4d30000014357fae */ /* 0x000fe8000912187a */
[----:B------:R-:W-:Y:S04]  /*4e220*/  LDGSTS.E [R53+0x4e200], desc[UR58][R22.64], P0 ;  /* 0x4e20000016357fae */ /* 0x000fe8000812187a */
[----:B------:R-:W-:Y:S04]  /*4e230*/  LDGSTS.E [R53+0x4e300], desc[UR58][R24.64], P2 ;  /* 0x4e30000018357fae */ /* 0x000fe8000912187a */
[----:B------:R-:W-:Y:S04]  /*4e240*/  LDGSTS.E [R53+0x4f200], desc[UR58][R26.64], P0 ;  /* 0x4f2000001a357fae */ /* 0x000fe8000812187a */
[----:B------:R-:W-:Y:S04]  /*4e250*/  LDGSTS.E [R53+0x4f300], desc[UR58][R28.64], P2 ;  /* 0x4f3000001c357fae */ /* 0x000fe8000912187a */
[----:B------:R-:W4:Y:S04]  /*4e260*/  LDL.64 R132, [R1+0x2250] ;  /* 0x0022500001847983 */ /* 0x000f280000100a00 */
[----:B------:R-:W-:Y:S04]  /*4e270*/  LDGSTS.E [R53+0x50200], desc[UR58][R30.64], P0 ;  /* 0x502000001e357fae */ /* 0x000fe8000812187a */
[----:B---3--:R-:W-:Y:S04]  /*4e280*/  LDGSTS.E [R53+0x50300], desc[UR58][R68.64], P2 ;  /* 0x5030000044357fae */ /* 0x008fe8000912187a */
[----:B------:R-:W-:Y:S04]  /*4e290*/  LDGSTS.E [R53+0x51200], desc[UR58][R134.64], P0 ;  /* 0x5120000086357fae */ /* 0x000fe8000812187a */
[----:B------:R-:W3:Y:S04]  /*4e2a0*/  LDL.64 R20, [R1+0x24b0] ;  /* 0x0024b00001147983 */ /* 0x000ee80000100a00 */
        /* <DEDUP_REMOVED lines=36> */
[----:B------:R-:W4:Y:S04]  /*4e4f0*/  LDL.64 R132, [R1+0x4c78] ;  /* 0x004c780001847983 */ /* 0x000f280000100a00 */
[----:B---3--:R-:W-:Y:S04]  /*4e500*/  LDGSTS.E [R53+0x59200], desc[UR58][R68.64], P0 ;  /* 0x5920000044357fae */ /* 0x008fe8000812187a */
[----:B------:R-:W-:Y:S04]  /*4e510*/  LDGSTS.E [R53+0x59300], desc[UR58][R134.64], P2 ;  /* 0x5930000086357fae */ /* 0x000fe8000912187a */
        /* <DEDUP_REMOVED lines=11> */
[----:B------:R-:W3:Y:S04]  /*4e5d0*/  LDL.64 R70, [R1+0x4c08] ;  /* 0x004c080001467983 */ /* 0x000ee80000100a00 */
[----:B--2---:R-:W-:Y:S04]  /*4e5e0*/  LDGSTS.E [R53+0x5c300], desc[UR58][R136.64], P2 ;  /* 0x5c30000088357fae */ /* 0x004fe8000912187a */
[----:B------:R-:W-:Y:S04]  /*4e5f0*/  LDGSTS.E [R53+0x5d200], desc[UR58][R20.64], P0 ;  /* 0x5d20000014357fae */ /* 0x000fe8000812187a */
[----:B------:R-:W-:Y:S04]  /*4e600*/  LDGSTS.E [R53+0x5d300], desc[UR58][R22.64], P2 ;  /* 0x5d30000016357fae */ /* 0x000fe8000912187a */
[----:B------:R-:W2:Y:S04]  /*4e610*/  LDL.64 R136, [R1+0x4c00] ;  /* 0x004c000001887983 */ /* 0x000ea80000100a00 */
        /* <DEDUP_REMOVED lines=43> */
[----:B------:R-:W2:Y:S04]  /*4e8d0*/  LDL.64 R136, [R1+0x4b80] ;  /* 0x004b800001887983 */ /* 0x000ea80000100a00 */
[----:B------:R-:W-:Y:S04]  /*4e8e0*/  LDGSTS.E [R53+0x68300], desc[UR58][R72.64], P2 ;  /* 0x6830000048357fae */ /* 0x000fe8000912187a */
        /* <DEDUP_REMOVED lines=37> */
[----:B------:R-:W-:Y:S04]  /*4eb40*/  LDGSTS.E [R53+0x72300], desc[UR58][R32.64], P2 ;  /* 0x7230000020357fae */ /* 0x000fe8000912187a */
[----:B------:R-:W3:Y:S04]  /*4eb50*/  LDL.64 R68, [R1+0x4ae0] ;  /* 0x004ae00001447983 */ /* 0x000ee80000100a00 */
[----:B------:R-:W3:Y:S04]  /*4eb60*/  LDL.64 R134, [R1+0x4ad8] ;  /* 0x004ad80001867983 */ /* 0x000ee80000100a00 */
        /* <DEDUP_REMOVED lines=62> */
[----:B------:R-:W-:Y:S04]  /*4ef50*/  LDGSTS.E [R244+0x43400], desc[UR58][R36.64], P0 ;  /* 0x4340000024f47fae */ /* 0x000fe8000812187a */
[----:B------:R-:W-:Y:S04]  /*4ef60*/  LDGSTS.E [R244+0x43500], desc[UR58][R56.64], P2 ;  /* 0x4350000038f47fae */ /* 0x000fe8000912187a */
[----:B------:R-:W4:Y:S04]  /*4ef70*/  LDL.64 R132, [R1+0x1b88] ;  /* 0x001b880001847983 */ /* 0x000f280000100a00 */
[----:B------:R-:W4:Y:S04]  /*4ef80*/  LDL.64 R36, [R1+0x1f60] ;  /* 0x001f600001247983 */ /* 0x000f280000100a00 */
[----:B------:R-:W4:Y:S04]  /*4ef90*/  LDL.64 R56, [R1+0x1fd0] ;  /* 0x001fd00001387983 */ /* 0x000f280000100a00 */
[----:B---3--:R-:W-:Y:S04]  /*4efa0*/  LDGSTS.E [R244+0x44400], desc[UR58][R134.64], P0 ;  /* 0x4440000086f47fae */ /* 0x008fe8000812187a */
        /* <DEDUP_REMOVED lines=26> */
[----:B------:R-:W3:Y:S04]  /*4f150*/  LDL.64 R134, [R1+0x20c8] ;  /* 0x0020c80001867983 */ /* 0x000ee80000100a00 */
        /* <DEDUP_REMOVED lines=30> */
[----:B------:R-:W-:Y:S04]  /*4f340*/  LDGSTS.E [R244+0x53400], desc[UR58][R56.64], P0 ;  /* 0x5340000038f47fae */ /* 0x000fe8000812187a */
[----:B------:R-:W2:Y:S04]  /*4f350*/  LDL.64 R136, [R1+0x2320] ;  /* 0x0023200001887983 */ /* 0x000ea80000100a00 */
[----:B------:R-:W2:Y:S04]  /*4f360*/  LDL.64 R36, [R1+0x4a28] ;  /* 0x004a280001247983 */ /* 0x000ea80000100a00 */
[----:B------:R-:W2:Y:S04]  /*4f370*/  LDL.64 R56, [R1+0x4a20] ;  /* 0x004a200001387983 */ /* 0x000ea80000100a00 */
        /* <DEDUP_REMOVED lines=8> */
[----:B---3--:R-:W-:Y:S04]  /*4f400*/  LDGSTS.E [R244+0x55500], desc[UR58][R134.64], P2 ;  /* 0x5550000086f47fae */ /* 0x008fe8000912187a */
[----:B------:R-:W-:Y:S04]  /*4f410*/  LDGSTS.E [R244+0x56400], desc[UR58][R64.64], P0 ;  /* 0x5640000040f47fae */ /* 0x000fe8000812187a */
[----:B------:R-:W-:Y:S04]  /*4f420*/  LDGSTS.E [R244+0x56500], desc[UR58][R66.64], P2 ;  /* 0x5650000042f47fae */ /* 0x000fe8000912187a */
[----:B------:R-:W3:Y:S04]  /*4f430*/  LDL.64 R134, [R1+0x1078] ;  /* 0x0010780001867983 */ /* 0x000ee80000100a00 */
[----:B----4-:R-:W-:Y:S04]  /*4f440*/  LDGSTS.E [R244+0x57400], desc[UR58][R132.64], P0 ;  /* 0x5740000084f47fae */ /* 0x010fe8000812187a */
        /* <DEDUP_REMOVED lines=11> */
[----:B--2---:R-:W-:Y:S04]  /*4f500*/  LDGSTS.E [R244+0x59500], desc[UR58][R136.64], P2 ;  /* 0x5950000088f47fae */ /* 0x004fe8000912187a */
[----:B------:R-:W2:Y:S04]  /*4f510*/  LDL.64 R136, [R1+0x4a18] ;  /* 0x004a180001887983 */ /* 0x000ea80000100a00 */
[----:B------:R-:W-:Y:S04]  /*4f520*/  LDGSTS.E [R244+0x5a400], desc[UR58][R72.64], P0 ;  /* 0x5a40000048f47fae */ /* 0x000fe8000812187a */
        /* <DEDUP_REMOVED lines=43> */
[----:B------:R-:W2:Y:S04]  /*4f7e0*/  LDL.64 R70, [R1+0x49a8] ;  /* 0x0049a80001467983 */ /* 0x000ea80000100a00 */
[----:B------:R-:W-:Y:S04]  /*4f7f0*/  LDGSTS.E [R244+0x66500], desc[UR58][R72.64], P2 ;  /* 0x6650000048f47fae */ /* 0x000fe8000912187a */
        /* <DEDUP_REMOVED lines=68> */
[----:B------:R-:W-:Y:S04]  /*4fc40*/  LDGSTS.E [R244+0x76500], desc[UR58][R70.64], P2 ;  /* 0x7650000046f47fae */ /* 0x000fe8000912187a */
[----:B------:R-:W2:Y:S04]  /*4fc50*/  LDL.64 R70, [R1+0x19a8] ;  /* 0x0019a80001467983 */ /* 0x000ea80000100a00 */
[----:B------:R-:W-:Y:S04]  /*4fc60*/  LDGSTS.E [R244+0x77400], desc[UR58][R72.64], P0 ;  /* 0x7740000048f47fae */ /* 0x000fe8000812187a */
        /* <DEDUP_REMOVED lines=110> */
[----:B------:R-:W-:Y:S04]  /*50350*/  LDGSTS.E [R52+0x54600], desc[UR58][R66.64], P0 ;  /* 0x5460000042347fae */ /* 0x000fe8000812187a */
[----:B------:R-:W3:Y:S04]  /*50360*/  LDL.64 R134, [R1+0x2268] ;  /* 0x0022680001867983 */ /* 0x000ee80000100a00 */
        /* <DEDUP_REMOVED lines=15> */
[----:B--2---:R-:W-:Y:S04]  /*50460*/  LDGSTS.E [R52+0x57700], desc[UR58][R136.64], P2 ;  /* 0x5770000088347fae */ /* 0x004fe8000912187a */
[----:B------:R-:W2:Y:S04]  /*50470*/  LDL.64 R136, [R1+0x48e0] ;  /* 0x0048e00001887983 */ /* 0x000ea80000100a00 */
[----:B---3--:R-:W-:Y:S04]  /*50480*/  LDGSTS.E [R52+0x58600], desc[UR58][R134.64], P0 ;  /* 0x5860000086347fae */ /* 0x008fe8000812187a */
        /* <DEDUP_REMOVED lines=41> */
[----:B------:R-:W2:Y:S04]  /*50720*/  LDL.64 R34, [R1+0x26a0] ;  /* 0x0026a00001227983 */ /* 0x000ea80000100a00 */
        /* <DEDUP_REMOVED lines=202> */
[----:B------:R-:W3:Y:S04]  /*513d0*/  LDL.64 R138, [R1+0x4a58] ;  /* 0x004a5800018a7983 */ /* 0x000ee80000100a00 */
[----:B--2---:R-:W-:Y:S04]  /*513e0*/  LDGSTS.E [R245+0x55900], desc[UR58][R136.64], P2 ;  /* 0x5590000088f57fae */ /* 0x004fe8000912187a */
[----:B------:R-:W2:Y:S04]  /*513f0*/  LDL.64 R136, [R1+0x48c8] ;  /* 0x0048c80001887983 */ /* 0x000ea80000100a00 */
        /* <DEDUP_REMOVED lines=41> */
[----:B------:R-:W2:Y:S04]  /*51690*/  LDL.64 R34, [R1+0x4608] ;  /* 0x0046080001227983 */ /* 0x000ea80000100a00 */
[----:B------:R-:W2:Y:S04]  /*516a0*/  LDL.64 R136, [R1+0x4790] ;  /* 0x0047900001887983 */ /* 0x000ea80000100a00 */
[----:B------:R-:W2:Y:S04]  /*516b0*/  LDL.64 R36, [R1+0x4600] ;  /* 0x0046000001247983 */ /* 0x000ea80000100a00 */
[----:B------:R-:W2:Y:S04]  /*516c0*/  LDL.64 R56, [R1+0x45f8] ;  /* 0x0045f80001387983 */ /* 0x000ea80000100a00 */
[----:B------:R-:W-:Y:S04]  /*516d0*/  LDGSTS.E [R245+0x63800], desc[UR58][R72.64], P0 ;  /* 0x6380000048f57fae */ /* 0x000fe8000812187a */
[----:B------:R-:W2:Y:S04]  /*516e0*/  LDL.64 R58, [R1+0x45f0] ;  /* 0x0045f000013a7983 */ /* 0x000ea80000100a00 */
        /* <DEDUP_REMOVED lines=14> */
[----:B------:R-:W3:Y:S04]  /*517d0*/  LDL.64 R138, [R1+0x45b0] ;  /* 0x0045b000018a7983 */ /* 0x000ee80000100a00 */
        /* <DEDUP_REMOVED lines=117> */
[----:B--2---:R-:W-:Y:S04]  /*51f30*/  LDGSTS.E [R51+0x43a00], desc[UR58][R136.64], P0 ;  /* 0x43a0000088337fae */ /* 0x004fe8000812187a */
[----:B------:R-:W2:Y:S04]  /*51f40*/  LDL.64 R132, [R1+0x1f10] ;  /* 0x001f100001847983 */ /* 0x000ea80000100a00 */
[----:B------:R-:W2:Y:S04]  /*51f50*/  LDL.64 R134, [R1+0x1f80] ;  /* 0x001f800001867983 */ /* 0x000ea80000100a00 */
        /* <DEDUP_REMOVED lines=121> */
[----:B------:R-:W2:Y:S04]  /*526f0*/  LDL.64 R72, [R1+0x4400] ;  /* 0x0044000001487983 */ /* 0x000ea80000100a00 */
[----:B------:R-:W2:Y:S04]  /*52700*/  LDL.64 R132, [R1+0x43d0] ;  /* 0x0043d00001847983 */ /* 0x000ea80000100a00 */
[----:B------:R-:W2:Y:S04]  /*52710*/  LDL.64 R134, [R1+0x43a8] ;  /* 0x0043a80001867983 */ /* 0x000ea80000100a00 */
[----:B------:R-:W2:Y:S04]  /*52720*/  LDL.64 R136, [R1+0x43a0] ;  /* 0x0043a00001887983 */ /* 0x000ea80000100a00 */
[----:B---3--:R-:W-:Y:S04]  /*52730*/  LDGSTS.E [R51+0x62b00], desc[UR58][R138.64], P2 ;  /* 0x62b000008a337fae */ /* 0x008fe8000912187a */
[----:B------:R-:W3:Y:S04]  /*52740*/  LDL.64 R138, [R1+0x43d8] ;  /* 0x0043d800018a7983 */ /* 0x000ee80000100a00 */
[----:B----4-:R-:W-:Y:S04]  /*52750*/  LDGSTS.E [R51+0x63a00], desc[UR58][R148.64], P0 ;  /* 0x63a0000094337fae */ /* 0x010fe8000812187a */
        /* <DEDUP_REMOVED lines=26> */
[----:B---3--:R-:W-:Y:S04]  /*52900*/  LDGSTS.E [R51+0x70a00], desc[UR58][R138.64], P0 ;  /* 0x70a000008a337fae */ /* 0x008fe8000812187a */
[----:B------:R-:W3:Y:S04]  /*52910*/  LDL.64 R6, [R1+0x4388] ;  /* 0x0043880001067983 */ /* 0x000ee80000100a00 */
[----:B------:R-:W4:Y:S04]  /*52920*/  LDL.64 R8, [R1+0x4380] ;  /* 0x0043800001087983 */ /* 0x000f280000100a00 */
[----:B------:R-:W3:Y:S04]  /*52930*/  LDL.64 R138, [R1+0x4390] ;  /* 0x00439000018a7983 */ /* 0x000ee80000100a00 */
        /* <DEDUP_REMOVED lines=282> */
[----:B------:R-:W-:Y:S04]  /*53ae0*/  LDGSTS.E [R0+0x71d00], desc[UR58][R8.64], P2 ;  /* 0x71d0000008007fae */ /* 0x000fe8000912187a */
        /* <DEDUP_REMOVED lines=56> */
[----:B------:R-:W3:Y:S04]  /*53e70*/  LDL.64 R138, [R1+0x1db0] ;  /* 0x001db000018a7983 */ /* 0x000ee80000100a00 */
[----:B------:R1:W-:Y:S04]  /*53e80*/  STL [R1+0x2c0], RZ ;  /* 0x0002c0ff01007387 */ /* 0x0003e80000100800 */
[----:B------:R1:W-:Y:S04]  /*53e90*/  STL [R1+0x2c4], RZ ;  /* 0x0002c4ff01007387 */ /* 0x0003e80000100800 */
[----:B------:R-:W3:Y:S04]  /*53ea0*/  LDL.64 R4, [R1+0x1db8] ;  /* 0x001db80001047983 */ /* 0x000ee80000100a00 */
[----:B----4-:R-:W-:Y:S04]  /*53eb0*/  LDGSTS.E [R2+0x40e00], desc[UR58][R8.64], P0 ;  /* 0x40e0000008027fae */ /* 0x010fe8000812187a */
        /* <DEDUP_REMOVED lines=58> */
[----:B------:R-:W-:Y:S04]  /*54260*/  LDGSTS.E [R2+0x4ef00], desc[UR58][R4.64], P2 ;  /* 0x4ef0000004027fae */ /* 0x000fe8000912187a */
        /* <DEDUP_REMOVED lines=126> */
[----:B------:R-:W5:Y:S04]  /*54a50*/  LDL.LU.64 R72, [R1+0x4f70] ;  /* 0x004f700001487983 */ /* 0x000f680000300a00 */
[----:B------:R-:W5:Y:S04]  /*54a60*/  LDL.LU.64 R70, [R1+0x4f68] ;  /* 0x004f680001467983 */ /* 0x000f680000300a00 */
[----:B------:R-:W5:Y:S04]  /*54a70*/  LDL.LU.64 R68, [R1+0x4f60] ;  /* 0x004f600001447983 */ /* 0x000f680000300a00 */
[----:B------:R-:W-:Y:S04]  /*54a80*/  LDGSTS.E [R2+0x6fe00], desc[UR58][R66.64], P0 ;  /* 0x6fe0000042027fae */ /* 0x000fe8000812187a */
        /* <DEDUP_REMOVED lines=46> */
[----:B------:R1:W-:Y:S04]  /*54d70*/  STL [R1+0x2c8], RZ ;  /* 0x0002c8ff01007387 */ /* 0x0003e80000100800 */
        /* <DEDUP_REMOVED lines=999> */
[----:B------:R1:W-:Y:S01]  /*58bf0*/  STL [R1+0x1e8], RZ ;  /* 0x0001e8ff01007387 */ /* 0x0003e20000100800 */
[----:B------:R-:W-:-:S03]  /*58c00*/  UISETP.GE.AND UP0, UPT, UR8, 0x80, UPT ;  /* 0x000000800800788c */ /* 0x000fc6000bf06270 */
[----:B------:R-:W-:Y:S04]  /*58c10*/  LDGSTS.E [R2+0x7be00], desc[UR58][R134.64], P0 ;  /* 0x7be0000086027fae */ /* 0x000fe8000812187a */
[----:B------:R1:W-:Y:S04]  /*58c20*/  STL [R1+0x1ec], RZ ;  /* 0x0001ecff01007387 */ /* 0x0003e80000100800 */
[----:B------:R-:W-:Y:S04]  /*58c30*/  LDGSTS.E [R2+0x7bf00], desc[UR58][R136.64], P2 ;  /* 0x7bf0000088027fae */ /* 0x000fe8000912187a */
[----:B------:R1:W-:Y:S04]  /*58c40*/  STL [R1+0xd0], RZ ;  /* 0x0000d0ff01007387 */ /* 0x0003e80000100800 */
[----:B--2---:R2:W-:Y:S04]  /*58c50*/  LDGSTS.E [R2+0x7ce00], desc[UR58][R148.64], P0 ;  /* 0x7ce0000094027fae */ /* 0x0045e8000812187a */
[----:B------:R1:W-:Y:S04]  /*58c60*/  STL [R1+0xd4], RZ ;  /* 0x0000d4ff01007387 */ /* 0x0003e80000100800 */
[----:B---3--:R-:W-:Y:S04]  /*58c70*/  LDGSTS.E [R2+0x7cf00], desc[UR58][R138.64], P2 ;  /* 0x7cf000008a027fae */ /* 0x008fe8000912187a */
[----:B------:R1:W-:Y:S04]  /*58c80*/  STL [R1+0xd8], RZ ;  /* 0x0000d8ff01007387 */ /* 0x0003e80000100800 */
[----:B------:R-:W-:Y:S04]  /*58c90*/  LDGSTS.E [R2+0x7de00], desc[UR58][R186.64], P0 ;  /* 0x7de00000ba027fae */ /* 0x000fe8000812187a */
[----:B------:R1:W-:Y:S04]  /*58ca0*/  STL [R1+0xdc], RZ ;  /* 0x0000dcff01007387 */ /* 0x0003e80000100800 */
[----:B------:R-:W-:Y:S04]  /*58cb0*/  LDGSTS.E [R2+0x7df00], desc[UR58][R184.64], P2 ;  /* 0x7df00000b8027fae */ /* 0x000fe8000912187a */
[----:B------:R3:W-:Y:S04]  /*58cc0*/  LDGSTS.E [R2+0x7ee00], desc[UR58][R150.64], P0 ;  /* 0x7ee0000096027fae */ /* 0x0007e8000812187a */
[----:B------:R1:W-:Y:S04]  /*58cd0*/  LDGSTS.E [R2+0x7ef00], desc[UR58][R50.64], P2 ;  /* 0x7ef0000032027fae */ /* 0x0003e8000912187a */
[----:B------:R1:W-:Y:S01]  /*58ce0*/  LDGSTS.E [R2+0x7fe00], desc[UR58][R244.64], P0 ;  /* 0x7fe00000f4027fae */ /* 0x0003e2000812187a */
[----:B------:R-:W-:-:S03]  /*58cf0*/  PLOP3.LUT P0, PT, PT, PT, UP0, 0x80, 0x0 ;  /* 0x000000000000781c */ /* 0x000fc60003f0f008 */
[----:B------:R1:W-:Y:S01]  /*58d00*/  LDGSTS.E [R2+0x7ff00], desc[UR58][R52.64], P2 ;  /* 0x7ff0000034027fae */ /* 0x0003e2000912187a */
[----:B--2---:R-:W-:-:S03]  /*58d10*/  CS2R R148, SRZ ;  /* 0x0000000000947805 */ /* 0x004fc6000001ff00 */
[----:B------:R-:W0:Y:S01]  /*58d20*/  LDGDEPBAR ;  /* 0x00000000000079af */ /* 0x000e220000000000 */
[----:B---3--:R-:W-:Y:S02]  /*58d30*/  CS2R R150, SRZ ;  /* 0x0000000000967805 */ /* 0x008fe4000001ff00 */
[----:B------:R-:W-:Y:S02]  /*58d40*/  CS2R R132, SRZ ;  /* 0x0000000000847805 */ /* 0x000fe4000001ff00 */
[----:B------:R-:W-:Y:S02]  /*58d50*/  CS2R R134, SRZ ;  /* 0x0000000000867805 */ /* 0x000fe4000001ff00 */
[----:B------:R-:W-:Y:S02]  /*58d60*/  CS2R R184, SRZ ;  /* 0x0000000000b87805 */ /* 0x000fe4000001ff00 */
[----:B------:R-:W-:Y:S02]  /*58d70*/  CS2R R186, SRZ ;  /* 0x0000000000ba7805 */ /* 0x000fe4000001ff00 */
[----:B------:R-:W-:-:S02]  /*58d80*/  CS2R R136, SRZ ;  /* 0x0000000000887805 */ /* 0x000fc4000001ff00 */
[----:B------:R-:W-:Y:S01]  /*58d90*/  CS2R R138, SRZ ;  /* 0x00000000008a7805 */ /* 0x000fe2000001ff00 */
[----:B-1----:R-:W-:Y:S06]  /*58da0*/  @!P0 BRA `(.L_x_0) ;  /* 0x00000bd000d08947 */ /* 0x002fec0003800000 */
[----:B------:R-:W2:Y:S04]  /*58db0*/  LDL.LU.64 R186, [R1+0x1708] ;  /* 0x0017080001ba7983 */ /* 0x000ea80000300a00 */
[----:B------:R-:W3:Y:S04]  /*58dc0*/  LDL.LU.64 R136, [R1+0x1700] ;  /* 0x0017000001887983 */ /* 0x000ee80000300a00 */
[----:B------:R-:W4:Y:S04]  /*58dd0*/  LDL.LU.64 R138, [R1+0xe68] ;  /* 0x000e6800018a7983 */ /* 0x000f280000300a00 */
[----:B------:R-:W4:Y:S04]  /*58de0*/  LDL.LU.64 R150, [R1+0xe60] ;  /* 0x000e600001967983 */ /* 0x000f280000300a00 */
[----:B------:R-:W4:Y:S04]  /*58df0*/  LDL.LU.64 R2, [R1+0xe58] ;  /* 0x000e580001027983 */ /* 0x000f280000300a00 */
[----:B------:R-:W4:Y:S04]  /*58e00*/  LDL.LU.64 R132, [R1+0xe48] ;  /* 0x000e480001847983 */ /* 0x000f280000300a00 */
[----:B------:R-:W4:Y:S04]  /*58e10*/  LDL.LU.64 R134, [R1+0xe40] ;  /* 0x000e400001867983 */ /* 0x000f280000300a00 */
[----:B------:R1:W-:Y:S04]  /*58e20*/  STL.64 [R1+0x4ec8], R242 ;  /* 0x004ec8f201007387 */ /* 0x0003e80000100a00 */
[----:B-1----:R-:W4:Y:S04]  /*58e30*/  LDL.LU.64 R242, [R1+0xe28] ;  /* 0x000e280001f27983 */ /* 0x002f280000300a00 */
[----:B------:R1:W-:Y:S04]  /*58e40*/  STL.64 [R1+0x4ec0], R246 ;  /* 0x004ec0f601007387 */ /* 0x0003e80000100a00 */
[----:B-1----:R-:W4:Y:S04]  /*58e50*/  LDL.LU.64 R246, [R1+0xe50] ;  /* 0x000e500001f67983 */ /* 0x002f280000300a00 */
[----:B------:R-:W-:Y:S04]  /*58e60*/  STL.64 [R1+0x4eb8], R50 ;  /* 0x004eb83201007387 */ /* 0x000fe80000100a00 */
[----:B------:R-:W-:Y:S04]  /*58e70*/  STL.64 [R1+0x4eb0], R244 ;  /* 0x004eb0f401007387 */ /* 0x000fe80000100a00 */
[----:B------:R-:W-:Y:S04]  /*58e80*/  STL.64 [R1+0x4ea8], R52 ;  /* 0x004ea83401007387 */ /* 0x000fe80000100a00 */
[----:B--2---:R-:W-:Y:S01]  /*58e90*/  STL [R1+0x4250], R186 ;  /* 0x004250ba01007387 */ /* 0x004fe20000100800 */
[----:B------:R-:W-:-:S03]  /*58ea0*/  IMAD.MOV.U32 R0, RZ, RZ, R187 ;  /* 0x000000ffff007224 */ /* 0x000fc600078e00bb */
[----:B------:R-:W2:Y:S04]  /*58eb0*/  LDL.LU.64 R148, [R1+0xe20] ;  /* 0x000e200001947983 */ /* 0x000ea80000300a00 */
[----:B------:R1:W-:Y:S04]  /*58ec0*/  STL [R1+0x4248], R0 ;  /* 0x0042480001007387 */ /* 0x0003e80000100800 */
[----:B---3--:R3:W-:Y:S04]  /*58ed0*/  STL [R1+0x424c], R136 ;  /* 0x00424c8801007387 */ /* 0x0087e80000100800 */
[----:B------:R-:W2:Y:S01]  /*58ee0*/  LDL.LU.64 R184, [R1+0xe18] ;  /* 0x000e180001b87983 */ /* 0x000ea20000300a00 */
[----:B-1----:R-:W-:-:S05]  /*58ef0*/  IMAD.MOV.U32 R0, RZ, RZ, R137 ;  /* 0x000000ffff007224 */ /* 0x002fca00078e0089 */
[----:B------:R4:W-:Y:S04]  /*58f00*/  STL [R1+0x4240], R0 ;  /* 0x0042400001007387 */ /* 0x0009e80000100800 */
[----:B-----5:R-:W-:Y:S04]  /*58f10*/  STL [R1+0x4244], R8 ;  /* 0x0042440801007387 */ /* 0x020fe80000100800 */
[----:B------:R-:W-:Y:S04]  /*58f20*/  STL [R1+0x4238], R9 ;  /* 0x0042380901007387 */ /* 0x000fe80000100800 */
[----:B------:R-:W2:Y:S04]  /*58f30*/  LDL.LU.64 R186, [R1+0xe10] ;  /* 0x000e100001ba7983 */ /* 0x000ea80000300a00 */
[----:B------:R-:W-:Y:S04]  /*58f40*/  STL [R1+0x423c], R6 ;  /* 0x00423c0601007387 */ /* 0x000fe80000100800 */
[----:B------:R-:W-:Y:S04]  /*58f50*/  STL [R1+0x4230], R7 ;  /* 0x0042300701007387 */ /* 0x000fe80000100800 */
[----:B---3--:R-:W3:Y:S01]  /*58f60*/  LDL.LU.64 R136, [R1+0xe08] ;  /* 0x000e080001887983 */ /* 0x008ee20000300a00 */
[----:B----4-:R-:W-:-:S03]  /*58f70*/  IMAD.MOV.U32 R0, RZ, RZ, R139 ;  /* 0x000000ffff007224 */ /* 0x010fc600078e008b */
[----:B------:R1:W-:Y:S04]  /*58f80*/  STL [R1+0x4234], R138 ;  /* 0x0042348a01007387 */ /* 0x0003e80000100800 */
[----:B-1----:R-:W4:Y:S04]  /*58f90*/  LDL.LU.64 R138, [R1+0xe00] ;  /* 0x000e0000018a7983 */ /* 0x002f280000300a00 */
[----:B------:R1:W-:Y:S04]  /*58fa0*/  STL [R1+0x4228], R0 ;  /* 0x0042280001007387 */ /* 0x0003e80000100800 */
[----:B------:R1:W-:Y:S02]  /*58fb0*/  STL [R1+0x422c], R150 ;  /* 0x00422c9601007387 */ /* 0x0003e40000100800 */
[----:B-1----:R-:W-:-:S02]  /*58fc0*/  MOV R0, R151 ;  /* 0x0000009700007202 */ /* 0x002fc40000000f00 */
[----:B------:R-:W4:Y:S04]  /*58fd0*/  LDL.LU.64 R150, [R1+0xdf8] ;  /* 0x000df80001967983 */ /* 0x000f280000300a00 */
[----:B------:R1:W-:Y:S04]  /*58fe0*/  STL [R1+0x4220], R0 ;  /* 0x0042200001007387 */ /* 0x0003e80000100800 */
[----:B------:R1:W-:Y:S02]  /*58ff0*/  STL [R1+0x4224], R2 ;  /* 0x0042240201007387 */ /* 0x0003e40000100800 */
[----:B-1----:R-:W-:-:S02]  /*59000*/  IMAD.MOV.U32 R0, RZ, RZ, R3 ;  /* 0x000000ffff007224 */ /* 0x002fc400078e0003 */
        /* <DEDUP_REMOVED lines=18> */
[----:B--2---:R2:W-:Y:S01]  /*59130*/  STL [R1+0x41fc], R148 ;  /* 0x0041fc9401007387 */ /* 0x0045e20000100800 */
[----:B-1----:R-:W-:-:S03]  /*59140*/  IMAD.MOV.U32 R0, RZ, RZ, R149 ;  /* 0x000000ffff007224 */ /* 0x002fc600078e0095 */
[----:B--2---:R-:W2:Y:S04]  /*59150*/  LDL.LU.64 R148, [R1+0xdc8] ;  /* 0x000dc80001947983 */ /* 0x004ea80000300a00 */
[----:B------:R1:W-:Y:S04]  /*59160*/  STL [R1+0x41f0], R0 ;  /* 0x0041f00001007387 */ /* 0x0003e80000100800 */
[----:B------:R1:W-:Y:S02]  /*59170*/  STL [R1+0x41f4], R184 ;  /* 0x0041f4b801007387 */ /* 0x0003e40000100800 */
[----:B-1----:R-:W-:-:S02]  /*59180*/  IMAD.MOV.U32 R0, RZ, RZ, R185 ;  /* 0x000000ffff007224 */ /* 0x002fc400078e00b9 */
[----:B------:R-:W2:Y:S04]  /*59190*/  LDL.LU.64 R184, [R1+0xdc0] ;  /* 0x000dc00001b87983 */ /* 0x000ea80000300a00 */
[----:B------:R1:W-:Y:S04]  /*591a0*/  STL [R1+0x41e8], R0 ;  /* 0x0041e80001007387 */ /* 0x0003e80000100800 */
[----:B------:R3:W-:Y:S01]  /*591b0*/  STL [R1+0x41ec], R186 ;  /* 0x0041ecba01007387 */ /* 0x0007e20000100800 */
[----:B-1----:R-:W-:-:S03]  /*591c0*/  MOV R0, R187 ;  /* 0x000000bb00007202 */ /* 0x002fc60000000f00 */
[----:B---3--:R-:W3:Y:S04]  /*591d0*/  LDL.LU.64 R186, [R1+0xdb8] ;  /* 0x000db80001ba7983 */ /* 0x008ee80000300a00 */
[----:B------:R1:W-:Y:S04]  /*591e0*/  STL [R1+0x41e0], R0 ;  /* 0x0041e00001007387 */ /* 0x0003e80000100800 */
[----:B------:R1:W-:Y:S02]  /*591f0*/  STL [R1+0x41e4], R136 ;  /* 0x0041e48801007387 */ /* 0x0003e40000100800 */
[----:B-1----:R-:W-:-:S02]  /*59200*/  IMAD.MOV.U32 R0, RZ, RZ, R137 ;  /* 0x000000ffff007224 */ /* 0x002fc400078e0089 */
[----:B------:R-:W3:Y:S04]  /*59210*/  LDL.LU.64 R136, [R1+0xdb0] ;  /* 0x000db00001887983 */ /* 0x000ee80000300a00 */
[----:B------:R1:W-:Y:S04]  /*59220*/  STL [R1+0x41d8], R0 ;  /* 0x0041d80001007387 */ /* 0x0003e80000100800 */
[----:B----4-:R4:W-:Y:S01]  /*59230*/  STL [R1+0x41dc], R138 ;  /* 0x0041dc8a01007387 */ /* 0x0109e20000100800 */
[----:B-1----:R-:W-:-:S03]  /*59240*/  IMAD.MOV.U32 R0, RZ, RZ, R139 ;  /* 0x000000ffff007224 */ /* 0x002fc600078e008b */
[----:B----4-:R-:W4:Y:S04]  /*59250*/  LDL.LU.64 R138, [R1+0xda8] ;  /* 0x000da800018a7983 */ /* 0x010f280000300a00 */
        /* <DEDUP_REMOVED lines=33> */
[----:B---3--:R3:W-:Y:S01]  /*59470*/  STL [R1+0x4194], R186 ;  /* 0x004194ba01007387 */ /* 0x0087e20000100800 */
[----:B-1----:R-:W-:-:S03]  /*59480*/  IMAD.MOV.U32 R0, RZ, RZ, R187 ;  /* 0x000000ffff007224 */ /* 0x002fc600078e00bb */
[----:B---3--:R-:W3:Y:S04]  /*59490*/  LDL.LU.64 R186, [R1+0xd60] ;  /* 0x000d600001ba7983 */ /* 0x008ee80000300a00 */
[----:B------:R1:W-:Y:S04]  /*594a0*/  STL [R1+0x4188], R0 ;  /* 0x0041880001007387 */ /* 0x0003e80000100800 */
[----:B------:R1:W-:Y:S02]  /*594b0*/  STL [R1+0x418c], R136 ;  /* 0x00418c8801007387 */ /* 0x0003e40000100800 */
[----:B-1----:R-:W-:-:S02]  /*594c0*/  MOV R0, R137 ;  /* 0x0000008900007202 */ /* 0x002fc40000000f00 */
        /* <DEDUP_REMOVED lines=30> */
[----:B--2---:R2:W-:Y:S01]  /*596b0*/  STL [R1+0x414c], R148 ;  /* 0x00414c9401007387 */ /* 0x0045e20000100800 */
[----:B-1----:R-:W-:-:S03]  /*596c0*/  MOV R0, R149 ;  /* 0x0000009500007202 */ /* 0x002fc60000000f00 */
        /* <DEDUP_REMOVED lines=11> */
[----:B-1----:R-:W-:-:S02]  /*59780*/  IMAD.MOV.U32 R0, RZ, RZ, R137 ;  /* 0x000000ffff007224 */ /* 0x002fc400078e0089 */
[----:B------:R-:W3:Y:S04]  /*59790*/  LDL.LU.64 R136, [R1+0xd00] ;  /* 0x000d000001887983 */ /* 0x000ee80000300a00 */
[----:B------:R1:W-:Y:S04]  /*597a0*/  STL [R1+0x4128], R0 ;  /* 0x0041280001007387 */ /* 0x0003e80000100800 */
[----:B----4-:R4:W-:Y:S01]  /*597b0*/  STL [R1+0x412c], R138 ;  /* 0x00412c8a01007387 */ /* 0x0109e20000100800 */
[----:B-1----:R-:W-:-:S03]  /*597c0*/  MOV R0, R139 ;  /* 0x0000008b00007202 */ /* 0x002fc60000000f00 */
        /* <DEDUP_REMOVED lines=31> */
[----:B-1----:R-:W-:-:S02]  /*599c0*/  MOV R0, R185 ;  /* 0x000000b900007202 */ /* 0x002fc40000000f00 */
        /* <DEDUP_REMOVED lines=170> */
[----:B--2---:R-:W-:Y:S04]  /*5a470*/  STL [R1+0x3f94], R148 ;  /* 0x003f949401007387 */ /* 0x004fe80000100800 */
[----:B------:R-:W2:Y:S01]  /*5a480*/  LDL.LU.64 R50, [R1+0x360] ;  /* 0x0003600001327983 */ /* 0x000ea20000300a00 */
[----:B-1----:R-:W-:-:S05]  /*5a490*/  IMAD.MOV.U32 R0, RZ, RZ, R149 ;  /* 0x000000ffff007224 */ /* 0x002fca00078e0095 */
[----:B------:R1:W-:Y:S04]  /*5a4a0*/  STL [R1+0x3f88], R0 ;  /* 0x003f880001007387 */ /* 0x0003e80000100800 */
[----:B------:R1:W-:Y:S02]  /*5a4b0*/  STL [R1+0x3f8c], R184 ;  /* 0x003f8cb801007387 */ /* 0x0003e40000100800 */
[----:B-1----:R-:W-:Y:S02]  /*5a4c0*/  MOV R0, R185 ;  /* 0x000000b900007202 */ /* 0x002fe40000000f00 */
        /* <DEDUP_REMOVED lines=14> */
[----:B------:R-:W-:Y:S04]  /*5a5b0*/  STL [R1+0x3f6c], R150 ;  /* 0x003f6c9601007387 */ /* 0x000fe80000100800 */
[----:B------:R-:W4:Y:S01]  /*5a5c0*/  LDL.LU.64 R148, [R1+0x328] ;  /* 0x0003280001947983 */ /* 0x000f220000300a00 */
[----:B-1----:R-:W-:-:S05]  /*5a5d0*/  MOV R0, R151 ;  /* 0x0000009700007202 */ /* 0x002fca0000000f00 */
[----:B------:R1:W-:Y:S02]  /*5a5e0*/  STL [R1+0x3f60], R0 ;  /* 0x003f600001007387 */ /* 0x0003e40000100800 */
[----:B-1----:R-:W-:Y:S02]  /*5a5f0*/  IMAD.MOV.U32 R0, RZ, RZ, R3 ;  /* 0x000000ffff007224 */ /* 0x002fe400078e0003 */
[----:B------:R1:W-:Y:S04]  /*5a600*/  STL [R1+0x3f64], R2 ;  /* 0x003f640201007387 */ /* 0x0003e80000100800 */
[----:B-1----:R-:W4:Y:S04]  /*5a610*/  LDL.LU.64 R2, [R1+0x320] ;  /* 0x0003200001027983 */ /* 0x002f280000300a00 */
[----:B------:R1:W-:Y:S04]  /*5a620*/  STL [R1+0x3f58], R0 ;  /* 0x003f580001007387 */ /* 0x0003e80000100800 */
[----:B------:R1:W-:Y:S04]  /*5a630*/  STL [R1+0x3f5c], R246 ;  /* 0x003f5cf601007387 */ /* 0x0003e80000100800 */
[----:B------:R-:W4:Y:S01]  /*5a640*/  LDL.LU.64 R150, [R1+0x318] ;  /* 0x0003180001967983 */ /* 0x000f220000300a00 */
[----:B-1----:R-:W-:-:S03]  /*5a650*/  IMAD.MOV.U32 R0, RZ, RZ, R247 ;  /* 0x000000ffff007224 */ /* 0x002fc600078e00f7 */
[----:B------:R-:W-:Y:S04]  /*5a660*/  STL [R1+0x3f54], R132 ;  /* 0x003f548401007387 */ /* 0x000fe80000100800 */
[----:B------:R1:W-:Y:S04]  /*5a670*/  STL [R1+0x3f50], R0 ;  /* 0x003f500001007387 */ /* 0x0003e80000100800 */
[----:B------:R-:W4:Y:S01]  /*5a680*/  LDL.LU.64 R246, [R1+0x310] ;  /* 0x0003100001f67983 */ /* 0x000f220000300a00 */
[----:B-1----:R-:W-:-:S03]  /*5a690*/  IMAD.MOV.U32 R0, RZ, RZ, R133 ;  /* 0x000000ffff007224 */ /* 0x002fc600078e0085 */
[----:B------:R-:W-:Y:S04]  /*5a6a0*/  STL [R1+0x3f4c], R134 ;  /* 0x003f4c8601007387 */ /* 0x000fe80000100800 */
[----:B------:R1:W-:Y:S04]  /*5a6b0*/  STL [R1+0x3f48], R0 ;  /* 0x003f480001007387 */ /* 0x0003e80000100800 */
[----:B------:R-:W4:Y:S01]  /*5a6c0*/  LDL.LU.64 R132, [R1+0x308] ;  /* 0x0003080001847983 */ /* 0x000f220000300a00 */
[----:B-1----:R-:W-:-:S03]  /*5a6d0*/  MOV R0, R135 ;  /* 0x0000008700007202 */ /* 0x002fc60000000f00 */
[----:B------:R-:W-:Y:S04]  /*5a6e0*/  STL [R1+0x3f44], R242 ;  /* 0x003f44f201007387 */ /* 0x000fe80000100800 */
[----:B------:R1:W-:Y:S04]  /*5a6f0*/  STL [R1+0x3f40], R0 ;  /* 0x003f400001007387 */ /* 0x0003e80000100800 */
[----:B------:R-:W4:Y:S01]  /*5a700*/  LDL.LU.64 R134, [R1+0x300] ;  /* 0x0003000001867983 */ /* 0x000f220000300a00 */
[----:B-1----:R-:W-:-:S03]  /*5a710*/  IMAD.MOV.U32 R0, RZ, RZ, R243 ;  /* 0x000000ffff007224 */ /* 0x002fc600078e00f3 */
[----:B--2---:R-:W-:Y:S04]  /*5a720*/  STL [R1+0x3f3c], R50 ;  /* 0x003f3c3201007387 */ /* 0x004fe80000100800 */
[----:B------:R1:W-:Y:S04]  /*5a730*/  STL [R1+0x3f38], R0 ;  /* 0x003f380001007387 */ /* 0x0003e80000100800 */
[----:B------:R-:W2:Y:S01]  /*5a740*/  LDL.LU.64 R242, [R1+0x2f8] ;  /* 0x0002f80001f27983 */ /* 0x000ea20000300a00 */
[----:B-1----:R-:W-:-:S03]  /*5a750*/  IMAD.MOV.U32 R0, RZ, RZ, R51 ;  /* 0x000000ffff007224 */ /* 0x002fc600078e0033 */
[----:B------:R-:W-:Y:S04]  /*5a760*/  STL [R1+0x3f34], R184 ;  /* 0x003f34b801007387 */ /* 0x000fe80000100800 */
[----:B------:R1:W-:Y:S02]  /*5a770*/  STL [R1+0x3f30], R0 ;  /* 0x003f300001007387 */ /* 0x0003e40000100800 */
[----:B-1----:R-:W-:Y:S02]  /*5a780*/  IMAD.MOV.U32 R0, RZ, RZ, R185 ;  /* 0x000000ffff007224 */ /* 0x002fe400078e00b9 */
        /* <DEDUP_REMOVED lines=20> */
[----:B------:R-:W-:Y:S04]  /*5a8d0*/  STL [R1+0x3f04], R150 ;  /* 0x003f049601007387 */ /* 0x000fe80000100800 */
        /* <DEDUP_REMOVED lines=15> */
[----:B--2---:R-:W-:Y:S04]  /*5a9d0*/  STL [R1+0x3ee4], R242 ;  /* 0x003ee4f201007387 */ /* 0x004fe80000100800 */
[----:B------:R1:W-:Y:S04]  /*5a9e0*/  STL [R1+0x3ee0], R0 ;  /* 0x003ee00001007387 */ /* 0x0003e80000100800 */
[----:B------:R-:W2:Y:S04]  /*5a9f0*/  LDL.LU.64 R134, [R1+0x268] ;  /* 0x0002680001867983 */ /* 0x000ea80000300a00 */
[----:B------:R-:W2:Y:S01]  /*5aa00*/  LDL.LU.64 R50, [R1+0x260] ;  /* 0x0002600001327983 */ /* 0x000ea20000300a00 */
[----:B-1----:R-:W-:-:S05]  /*5aa10*/  IMAD.MOV.U32 R0, RZ, RZ, R243 ;  /* 0x000000ffff007224 */ /* 0x002fca00078e00f3 */
[----:B------:R1:W-:Y:S04]  /*5aa20*/  STL [R1+0x3ed8], R0 ;  /* 0x003ed80001007387 */ /* 0x0003e80000100800 */
[----:B------:R3:W-:Y:S01]  /*5aa30*/  STL [R1+0x3edc], R184 ;  /* 0x003edcb801007387 */ /* 0x0007e20000100800 */
[----:B-1----:R-:W-:-:S03]  /*5aa40*/  IMAD.MOV.U32 R0, RZ, RZ, R185 ;  /* 0x000000ffff007224 */ /* 0x002fc600078e00b9 */
[----:B---3--:R-:W3:Y:S04]  /*5aa50*/  LDL.LU.64 R184, [R1+0x258] ;  /* 0x0002580001b87983 */ /* 0x008ee80000300a00 */
[----:B------:R1:W-:Y:S04]  /*5aa60*/  STL [R1+0x3ed0], R0 ;  /* 0x003ed00001007387 */ /* 0x0003e80000100800 */
[----:B------:R1:W-:Y:S02]  /*5aa70*/  STL [R1+0x3ed4], R186 ;  /* 0x003ed4ba01007387 */ /* 0x0003e40000100800 */
[----:B-1----:R-:W-:-:S02]  /*5aa80*/  IMAD.MOV.U32 R0, RZ, RZ, R187 ;  /* 0x000000ffff007224 */ /* 0x002fc400078e00bb */
[----:B------:R-:W3:Y:S04]  /*5aa90*/  LDL.LU.64 R186, [R1+0x250] ;  /* 0x0002500001ba7983 */ /* 0x000ee80000300a00 */
[----:B------:R1:W-:Y:S04]  /*5aaa0*/  STL [R1+0x3ec8], R0 ;  /* 0x003ec80001007387 */ /* 0x0003e80000100800 */
[----:B------:R4:W-:Y:S04]  /*5aab0*/  STL [R1+0x3ecc], R136 ;  /* 0x003ecc8801007387 */ /* 0x0009e80000100800 */
[----:B------:R-:W3:Y:S01]  /*5aac0*/  LDL.LU.64 R246, [R1+0x198] ;  /* 0x0001980001f67983 */ /* 0x000ee20000300a00 */
[----:B-1----:R-:W-:-:S03]  /*5aad0*/  MOV R0, R137 ;  /* 0x0000008900007202 */ /* 0x002fc60000000f00 */
[----:B----4-:R-:W-:Y:S04]  /*5aae0*/  STL [R1+0x3ec4], R138 ;  /* 0x003ec48a01007387 */ /* 0x010fe80000100800 */
[----:B------:R1:W-:Y:S04]  /*5aaf0*/  STL [R1+0x3ec0], R0 ;  /* 0x003ec00001007387 */ /* 0x0003e80000100800 */
[----:B------:R-:W4:Y:S01]  /*5ab00*/  LDL.LU.64 R136, [R1+0x190] ;  /* 0x0001900001887983 */ /* 0x000f220000300a00 */
[----:B-1----:R-:W-:-:S03]  /*5ab10*/  IMAD.MOV.U32 R0, RZ, RZ, R139 ;  /* 0x000000ffff007224 */ /* 0x002fc600078e008b */
[----:B------:R-:W-:Y:S04]  /*5ab20*/  STL [R1+0x3ebc], R148 ;  /* 0x003ebc9401007387 */ /* 0x000fe80000100800 */
[----:B------:R1:W-:Y:S04]  /*5ab30*/  STL [R1+0x3eb8], R0 ;  /* 0x003eb80001007387 */ /* 0x0003e80000100800 */
[----:B------:R-:W4:Y:S04]  /*5ab40*/  LDL.LU.64 R138, [R1+0x188] ;  /* 0x00018800018a7983 */ /* 0x000f280000300a00 */
[----:B------:R-:W4:Y:S01]  /*5ab50*/  LDL.LU.64 R242, [R1+0x178] ;  /* 0x0001780001f27983 */ /* 0x000f220000300a00 */
[----:B-1----:R-:W-:-:S05]  /*5ab60*/  IMAD.MOV.U32 R0, RZ, RZ, R149 ;  /* 0x000000ffff007224 */ /* 0x002fca00078e0095 */
[----:B------:R1:W-:Y:S04]  /*5ab70*/  STL [R1+0x3eb0], R0 ;  /* 0x003eb00001007387 */ /* 0x0003e80000100800 */
[----:B------:R1:W-:Y:S02]  /*5ab80*/  STL [R1+0x3eb4], R2 ;  /* 0x003eb40201007387 */ /* 0x0003e40000100800 */
[----:B-1----:R-:W-:Y:S02]  /*5ab90*/  IMAD.MOV.U32 R0, RZ, RZ, R3 ;  /* 0x000000ffff007224 */ /* 0x002fe400078e0003 */
[----:B------:R-:W4:Y:S04]  /*5aba0*/  LDL.LU.64 R2, [R1+0xc8] ;  /* 0x0000c80001027983 */ /* 0x000f280000300a00 */
[----:B------:R1:W-:Y:S04]  /*5abb0*/  STL [R1+0x3ea8], R0 ;  /* 0x003ea80001007387 */ /* 0x0003e80000100800 */
[----:B------:R1:W-:Y:S02]  /*5abc0*/  STL [R1+0x3eac], R150 ;  /* 0x003eac9601007387 */ /* 0x0003e40000100800 */
[----:B-1----:R-:W-:-:S02]  /*5abd0*/  MOV R0, R151 ;  /* 0x0000009700007202 */ /* 0x002fc40000000f00 */
[----:B------:R-:W4:Y:S04]  /*5abe0*/  LDL.LU.64 R148, [R1+0xc0] ;  /* 0x0000c00001947983 */ /* 0x000f280000300a00 */
[----:B------:R1:W-:Y:S04]  /*5abf0*/  STL [R1+0x3ea0], R0 ;  /* 0x003ea00001007387 */ /* 0x0003e80000100800 */
[----:B------:R-:W-:Y:S04]  /*5ac00*/  STL [R1+0x3ea4], R244 ;  /* 0x003ea4f401007387 */ /* 0x000fe80000100800 */
[----:B------:R-:W4:Y:S01]  /*5ac10*/  LDL.LU.64 R150, [R1+0xb8] ;  /* 0x0000b80001967983 */ /* 0x000f220000300a00 */
[----:B-1----:R-:W-:-:S03]  /*5ac20*/  IMAD.MOV.U32 R0, RZ, RZ, R245 ;  /* 0x000000ffff007224 */ /* 0x002fc600078e00f5 */
[----:B------:R-:W-:Y:S04]  /*5ac30*/  STL [R1+0x3e9c], R132 ;  /* 0x003e9c8401007387 */ /* 0x000fe80000100800 */
[----:B------:R1:W-:Y:S02]  /*5ac40*/  STL [R1+0x3e98], R0 ;  /* 0x003e980001007387 */ /* 0x0003e40000100800 */
[----:B-1----:R-:W-:Y:S02]  /*5ac50*/  IMAD.MOV.U32 R0, RZ, RZ, R133 ;  /* 0x000000ffff007224 */ /* 0x002fe400078e0085 */
[----:B------:R-:W4:Y:S04]  /*5ac60*/  LDL.LU.64 R132, [R1+0xb0] ;  /* 0x0000b00001847983 */ /* 0x000f280000300a00 */
[----:B------:R2:W-:Y:S02]  /*5ac70*/  STL [R1+0x3e90], R0 ;  /* 0x003e900001007387 */ /* 0x0005e40000100800 */
[----:B--2---:R-:W-:-:S02]  /*5ac80*/  IMAD.MOV.U32 R0, RZ, RZ, R135 ;  /* 0x000000ffff007224 */ /* 0x004fc400078e0087 */
[----:B------:R1:W-:Y:S04]  /*5ac90*/  STL [R1+0x3e94], R134 ;  /* 0x003e948601007387 */ /* 0x0003e80000100800 */
[----:B------:R-:W-:Y:S04]  /*5aca0*/  STL [R1+0x3e8c], R50 ;  /* 0x003e8c3201007387 */ /* 0x000fe80000100800 */
[----:B------:R2:W-:Y:S04]  /*5acb0*/  STL [R1+0x3e88], R0 ;  /* 0x003e880001007387 */ /* 0x0005e80000100800 */
[----:B-1----:R-:W4:Y:S01]  /*5acc0*/  LDL.LU.64 R134, [R1+0xa8] ;  /* 0x0000a80001867983 */ /* 0x002f220000300a00 */
[----:B--2---:R-:W-:-:S03]  /*5acd0*/  MOV R0, R51 ;  /* 0x0000003300007202 */ /* 0x004fc60000000f00 */
[----:B---3--:R-:W-:Y:S04]  /*5ace0*/  STL [R1+0x3e84], R184 ;  /* 0x003e84b801007387 */ /* 0x008fe80000100800 */
[----:B------:R1:W-:Y:S02]  /*5acf0*/  STL [R1+0x3e80], R0 ;  /* 0x003e800001007387 */ /* 0x0003e40000100800 */
[----:B-1----:R-:W-:Y:S02]  /*5ad00*/  IMAD.MOV.U32 R0, RZ, RZ, R185 ;  /* 0x000000ffff007224 */ /* 0x002fe400078e00b9 */
[----:B------:R-:W2:Y:S04]  /*5ad10*/  LDL.LU.64 R184, [R1+0xa0] ;  /* 0x0000a00001b87983 */ /* 0x000ea80000300a00 */
[----:B------:R1:W-:Y:S04]  /*5ad20*/  STL [R1+0x3e78], R0 ;  /* 0x003e780001007387 */ /* 0x0003e80000100800 */
[----:B------:R3:W-:Y:S01]  /*5ad30*/  STL [R1+0x3e7c], R186 ;  /* 0x003e7cba01007387 */ /* 0x0007e20000100800 */
[----:B-1----:R-:W-:-:S03]  /*5ad40*/  IMAD.MOV.U32 R0, RZ, RZ, R187 ;  /* 0x000000ffff007224 */ /* 0x002fc600078e00bb */
[----:B------:R-:W-:Y:S04]  /*5ad50*/  STL [R1+0x3e74], R246 ;  /* 0x003e74f601007387 */ /* 0x000fe80000100800 */
[----:B------:R1:W-:Y:S04]  /*5ad60*/  STL [R1+0x3e70], R0 ;  /* 0x003e700001007387 */ /* 0x0003e80000100800 */
[----:B---3--:R-:W3:Y:S01]  /*5ad70*/  LDL.LU.64 R186, [R1+0x98] ;  /* 0x0000980001ba7983 */ /* 0x008ee20000300a00 */
[----:B-1----:R-:W-:-:S03]  /*5ad80*/  IMAD.MOV.U32 R0, RZ, RZ, R247 ;  /* 0x000000ffff007224 */ /* 0x002fc600078e00f7 */
[----:B----4-:R-:W-:Y:S04]  /*5ad90*/  STL [R1+0x3e6c], R136 ;  /* 0x003e6c8801007387 */ /* 0x010fe80000100800 */
[----:B------:R1:W-:Y:S02]  /*5ada0*/  STL [R1+0x3e68], R0 ;  /* 0x003e680001007387 */ /* 0x0003e40000100800 */
[----:B-1----:R-:W-:Y:S02]  /*5adb0*/  MOV R0, R137 ;  /* 0x0000008900007202 */ /* 0x002fe40000000f00 */
[----:B------:R-:W4:Y:S04]  /*5adc0*/  LDL.LU.64 R136, [R1+0x90] ;  /* 0x0000900001887983 */ /* 0x000f280000300a00 */
[----:B------:R1:W-:Y:S04]  /*5add0*/  STL [R1+0x3e60], R0 ;  /* 0x003e600001007387 */ /* 0x0003e80000100800 */
[----:B------:R1:W-:Y:S02]  /*5ade0*/  STL [R1+0x3e64], R138 ;  /* 0x003e648a01007387 */ /* 0x0003e40000100800 */
[----:B-1----:R-:W-:-:S02]  /*5adf0*/  IMAD.MOV.U32 R0, RZ, RZ, R139 ;  /* 0x000000ffff007224 */ /* 0x002fc400078e008b */
[----:B------:R-:W-:Y:S04]  /*5ae00*/  STL [R1+0x3e5c], R242 ;  /* 0x003e5cf201007387 */ /* 0x000fe80000100800 */
[----:B------:R1:W-:Y:S04]  /*5ae10*/  STL [R1+0x3e58], R0 ;  /* 0x003e580001007387 */ /* 0x0003e80000100800 */
[----:B------:R-:W4:Y:S01]  /*5ae20*/  LDL.LU.64 R138, [R1+0x88] ;  /* 0x00008800018a7983 */ /* 0x000f220000300a00 */
[----:B-1----:R-:W-:-:S03]  /*5ae30*/  IMAD.MOV.U32 R0, RZ, RZ, R243 ;  /* 0x000000ffff007224 */ /* 0x002fc600078e00f3 */
[----:B------:R-:W-:Y:S04]  /*5ae40*/  STL [R1+0x3e54], R2 ;  /* 0x003e540201007387 */ /* 0x000fe80000100800 */
[----:B------:R1:W-:Y:S02]  /*5ae50*/  STL [R1+0x3e50], R0 ;  /* 0x003e500001007387 */ /* 0x0003e40000100800 */
[----:B-1----:R-:W-:Y:S02]  /*5ae60*/  IMAD.MOV.U32 R0, RZ, RZ, R3 ;  /* 0x000000ffff007224 */ /* 0x002fe400078e0003 */
[----:B------:R-:W4:Y:S04]  /*5ae70*/  LDL.LU.64 R2, [R1+0x80] ;  /* 0x0000800001027983 */ /* 0x000f280000300a00 */
[----:B------:R1:W-:Y:S04]  /*5ae80*/  STL [R1+0x3e48], R0 ;  /* 0x003e480001007387 */ /* 0x0003e80000100800 */
[----:B------:R-:W-:Y:S01]  /*5ae90*/  STL [R1+0x3e4c], R148 ;  /* 0x003e4c9401007387 */ /* 0x000fe20000100800 */
[----:B-1----:R-:W-:-:S03]  /*5aea0*/  MOV R0, R149 ;  /* 0x0000009500007202 */ /* 0x002fc60000000f00 */
[----:B------:R-:W-:Y:S04]  /*5aeb0*/  STL [R1+0x3e44], R150 ;  /* 0x003e449601007387 */ /* 0x000fe80000100800 */
[----:B------:R1:W-:Y:S04]  /*5aec0*/  STL [R1+0x3e40], R0 ;  /* 0x003e400001007387 */ /* 0x0003e80000100800 */
[----:B------:R-:W4:Y:S04]  /*5aed0*/  LDL.LU.64 R242, [R1+0x78] ;  /* 0x0000780001f27983 */ /* 0x000f280000300a00 */
[----:B------:R-:W4:Y:S01]  /*5aee0*/  LDL.LU.64 R246, [R1+0x70] ;  /* 0x0000700001f67983 */ /* 0x000f220000300a00 */
[----:B-1----:R-:W-:-:S05]  /*5aef0*/  IMAD.MOV.U32 R0, RZ, RZ, R151 ;  /* 0x000000ffff007224 */ /* 0x002fca00078e0097 */
[----:B------:R1:W-:Y:S04]  /*5af00*/  STL [R1+0x3e38], R0 ;  /* 0x003e380001007387 */ /* 0x0003e80000100800 */
[----:B------:R-:W-:Y:S04]  /*5af10*/  STL [R1+0x3e3c], R132 ;  /* 0x003e3c8401007387 */ /* 0x000fe80000100800 */
[----:B------:R-:W4:Y:S01]  /*5af20*/  LDL.LU.64 R50, [R1+0x68] ;  /* 0x0000680001327983 */ /* 0x000f220000300a00 */
[----:B-1----:R-:W-:-:S03]  /*5af30*/  IMAD.MOV.U32 R0, RZ, RZ, R133 ;  /* 0x000000ffff007224 */ /* 0x002fc600078e0085 */
[----:B------:R-:W4:Y:S04]  /*5af40*/  LDL.LU.64 R244, [R1+0x60] ;  /* 0x0000600001f47983 */ /* 0x000f280000300a00 */
[----:B------:R1:W-:Y:S04]  /*5af50*/  STL [R1+0x3e30], R0 ;  /* 0x003e300001007387 */ /* 0x0003e80000100800 */
[----:B------:R-:W-:Y:S04]  /*5af60*/  STL [R1+0x3e34], R134 ;  /* 0x003e348601007387 */ /* 0x000fe80000100800 */
[----:B------:R-:W4:Y:S01]  /*5af70*/  LDL.LU.64 R52, [R1+0x58] ;  /* 0x0000580001347983 */ /* 0x000f220000300a00 */
[----:B-1----:R-:W-:-:S03]  /*5af80*/  IMAD.MOV.U32 R0, RZ, RZ, R135 ;  /* 0x000000ffff007224 */ /* 0x002fc600078e0087 */
[----:B------:R-:W4:Y:S04]  /*5af90*/  LDL.LU.64 R6, [R1+0x50] ;  /* 0x0000500001067983 */ /* 0x000f280000300a00 */
[----:B------:R1:W-:Y:S04]  /*5afa0*/  STL [R1+0x3e28], R0 ;  /* 0x003e280001007387 */ /* 0x0003e80000100800 */
[----:B--2---:R-:W-:Y:S04]  /*5afb0*/  STL [R1+0x3e2c], R184 ;  /* 0x003e2cb801007387 */ /* 0x004fe80000100800 */
[----:B------:R-:W2:Y:S01]  /*5afc0*/  LDL.LU.64 R8, [R1+0x48] ;  /* 0x0000480001087983 */ /* 0x000ea20000300a00 */
[----:B-1----:R-:W-:-:S03]  /*5afd0*/  MOV R0, R185 ;  /* 0x000000b900007202 */ /* 0x002fc60000000f00 */
[----:B------:R-:W2:Y:S04]  /*5afe0*/  LDL.LU.64 R148, [R1+0x40] ;  /* 0x0000400001947983 */ /* 0x000ea80000300a00 */
[----:B------:R1:W-:Y:S04]  /*5aff0*/  STL [R1+0x3e20], R0 ;  /* 0x003e200001007387 */ /* 0x0003e80000100800 */
[----:B---3--:R-:W-:Y:S04]  /*5b000*/  STL [R1+0x3e24], R186 ;  /* 0x003e24ba01007387 */ /* 0x008fe80000100800 */
[----:B------:R-:W3:Y:S01]  /*5b010*/  LDL.LU.64 R150, [R1+0x38] ;  /* 0x0000380001967983 */ /* 0x000ee20000300a00 */
[----:B-1----:R-:W-:-:S03]  /*5b020*/  IMAD.MOV.U32 R0, RZ, RZ, R187 ;  /* 0x000000ffff007224 */ /* 0x002fc600078e00bb */
[----:B------:R-:W3:Y:S04]  /*5b030*/  LDL.LU.64 R132, [R1+0x30] ;  /* 0x0000300001847983 */ /* 0x000ee80000300a00 */
[----:B------:R1:W-:Y:S04]  /*5b040*/  STL [R1+0x3e18], R0 ;  /* 0x003e180001007387 */ /* 0x0003e80000100800 */
[----:B----4-:R-:W-:Y:S04]  /*5b050*/  STL [R1+0x3e1c], R136 ;  /* 0x003e1c8801007387 */ /* 0x010fe80000100800 */
[----:B------:R-:W4:Y:S01]  /*5b060*/  LDL.LU.64 R134, [R1+0x28] ;  /* 0x0000280001867983 */ /* 0x000f220000300a00 */
[----:B-1----:R-:W-:-:S03]  /*5b070*/  IMAD.MOV.U32 R0, RZ, RZ, R137 ;  /* 0x000000ffff007224 */ /* 0x002fc600078e0089 */
[----:B------:R-:W4:Y:S04]  /*5b080*/  LDL.LU.64 R184, [R1+0x20] ;  /* 0x0000200001b87983 */ /* 0x000f280000300a00 */
[----:B------:R1:W-:Y:S04]  /*5b090*/  STL [R1+0x3e10], R0 ;  /* 0x003e100001007387 */ /* 0x0003e80000100800 */
[----:B------:R1:W-:Y:S04]  /*5b0a0*/  STL [R1+0x3e14], R138 ;  /* 0x003e148a01007387 */ /* 0x0003e80000100800 */
[----:B------:R-:W4:Y:S01]  /*5b0b0*/  LDL.LU.64 R186, [R1+0x18] ;  /* 0x0000180001ba7983 */ /* 0x000f220000300a00 */
[----:B-1----:R-:W-:-:S03]  /*5b0c0*/  IMAD.MOV.U32 R0, RZ, RZ, R139 ;  /* 0x000000ffff007224 */ /* 0x002fc600078e008b */
[----:B------:R-:W4:Y:S04]  /*5b0d0*/  LDL.LU.64 R136, [R1+0x10] ;  /* 0x0000100001887983 */ /* 0x000f280000300a00 */
[----:B------:R1:W-:Y:S04]  /*5b0e0*/  STL [R1+0x3e08], R0 ;  /* 0x003e080001007387 */ /* 0x0003e80000100800 */
[----:B------:R1:W-:Y:S04]  /*5b0f0*/  STL [R1+0x3e0c], R2 ;  /* 0x003e0c0201007387 */ /* 0x0003e80000100800 */
[----:B------:R-:W4:Y:S01]  /*5b100*/  LDL.LU.64 R138, [R1+0x8] ;  /* 0x00000800018a7983 */ /* 0x000f220000300a00 */
[----:B-1----:R-:W-:-:S03]  /*5b110*/  MOV R0, R3 ;  /* 0x0000000300007202 */ /* 0x002fc60000000f00 */
[----:B------:R-:W4:Y:S04]  /*5b120*/  LDL.LU.64 R2, [R1] ;  /* 0x0000000001027983 */ /* 0x000f280000300a00 */
[----:B------:R1:W-:Y:S02]  /*5b130*/  STL [R1+0x3e00], R0 ;  /* 0x003e000001007387 */ /* 0x0003e40000100800 */
[----:B-1----:R-:W-:Y:S02]  /*5b140*/  IMAD.MOV.U32 R0, RZ, RZ, R243 ;  /* 0x000000ffff007224 */ /* 0x002fe400078e00f3 */
[----:B------:R1:W-:Y:S04]  /*5b150*/  STL [R1+0x3e04], R242 ;  /* 0x003e04f201007387 */ /* 0x0003e80000100800 */
[----:B-1----:R-:W4:Y:S04]  /*5b160*/  LDL.LU.64 R242, [R1+0x4ec8] ;  /* 0x004ec80001f27983 */ /* 0x002f280000300a00 */
[----:B------:R-:W-:Y:S04]  /*5b170*/  STL [R1+0x3dfc], R246 ;  /* 0x003dfcf601007387 */ /* 0x000fe80000100800 */
[----:B------:R1:W-:Y:S02]  /*5b180*/  STL [R1+0x3df8], R0 ;  /* 0x003df80001007387 */ /* 0x0003e40000100800 */
[----:B-1----:R-:W-:-:S02]  /*5b190*/  IMAD.MOV.U32 R0, RZ, RZ, R247 ;  /* 0x000000ffff007224 */ /* 0x002fc400078e00f7 */
[----:B------:R-:W4:Y:S04]  /*5b1a0*/  LDL.LU.64 R246, [R1+0x4ec0] ;  /* 0x004ec00001f67983 */ /* 0x000f280000300a00 */
[----:B------:R-:W-:Y:S04]  /*5b1b0*/  STL [R1+0x3df4], R50 ;  /* 0x003df43201007387 */ /* 0x000fe80000100800 */
[----:B------:R1:W-:Y:S02]  /*5b1c0*/  STL [R1+0x3df0], R0 ;  /* 0x003df00001007387 */ /* 0x0003e40000100800 */
[----:B-1----:R-:W-:-:S02]  /*5b1d0*/  IMAD.MOV.U32 R0, RZ, RZ, R51 ;  /* 0x000000ffff007224 */ /* 0x002fc400078e0033 */
[----:B------:R-:W4:Y:S04]  /*5b1e0*/  LDL.LU.64 R50, [R1+0x4eb8] ;  /* 0x004eb80001327983 */ /* 0x000f280000300a00 */
[----:B------:R-:W-:Y:S04]  /*5b1f0*/  STL [R1+0x3dec], R244 ;  /* 0x003decf401007387 */ /* 0x000fe80000100800 */
[----:B------:R1:W-:Y:S02]  /*5b200*/  STL [R1+0x3de8], R0 ;  /* 0x003de80001007387 */ /* 0x0003e40000100800 */
[----:B-1----:R-:W-:-:S02]  /*5b210*/  MOV R0, R245 ;  /* 0x000000f500007202 */ /* 0x002fc40000000f00 */
[----:B------:R-:W4:Y:S04]  /*5b220*/  LDL.LU.64 R244, [R1+0x4eb0] ;  /* 0x004eb00001f47983 */ /* 0x000f280000300a00 */
[----:B------:R-:W-:Y:S04]  /*5b230*/  STL [R1+0x3de4], R52 ;  /* 0x003de43401007387 */ /* 0x000fe80000100800 */
[----:B------:R1:W-:Y:S02]  /*5b240*/  STL [R1+0x3de0], R0 ;  /* 0x003de00001007387 */ /* 0x0003e40000100800 */
[----:B-1----:R-:W-:-:S02]  /*5b250*/  IMAD.MOV.U32 R0, RZ, RZ, R53 ;  /* 0x000000ffff007224 */ /* 0x002fc400078e0035 */
[----:B------:R-:W4:Y:S04]  /*5b260*/  LDL.LU.64 R52, [R1+0x4ea8] ;  /* 0x004ea80001347983 */ /* 0x000f280000300a00 */
[----:B------:R-:W-:Y:S04]  /*5b270*/  STL [R1+0x3ddc], R6 ;  /* 0x003ddc0601007387 */ /* 0x000fe80000100800 */
[----:B------:R1:W-:Y:S02]  /*5b280*/  STL [R1+0x3dd8], R0 ;  /* 0x003dd80001007387 */ /* 0x0003e40000100800 */
[----:B-1----:R-:W-:-:S02]  /*5b290*/  IMAD.MOV.U32 R0, RZ, RZ, R7 ;  /* 0x000000ffff007224 */ /* 0x002fc400078e0007 */
[----:B--2---:R-:W-:Y:S04]  /*5b2a0*/  STL [R1+0x3dd4], R8 ;  /* 0x003dd40801007387 */ /* 0x004fe80000100800 */
[----:B------:R1:W-:Y:S04]  /*5b2b0*/  STL [R1+0x3dd0], R0 ;  /* 0x003dd00001007387 */ /* 0x0003e80000100800 */
[----:B------:R-:W-:Y:S01]  /*5b2c0*/  STL [R1+0x3dcc], R148 ;  /* 0x003dcc9401007387 */ /* 0x000fe20000100800 */
[----:B-1----:R-:W-:-:S05]  /*5b2d0*/  IMAD.MOV.U32 R0, RZ, RZ, R9 ;  /* 0x000000ffff007224 */ /* 0x002fca00078e0009 */
[----:B------:R1:W-:Y:S04]  /*5b2e0*/  STL [R1+0x3dc8], R0 ;  /* 0x003dc80001007387 */ /* 0x0003e80000100800 */
[----:B---3--:R-:W-:Y:S01]  /*5b2f0*/  STL [R1+0x3dc4], R150 ;  /* 0x003dc49601007387 */ /* 0x008fe20000100800 */
[----:B-1----:R-:W-:-:S05]  /*5b300*/  MOV R0, R149 ;  /* 0x0000009500007202 */ /* 0x002fca0000000f00 */
[----:B------:R1:W-:Y:S04]  /*5b310*/  STL [R1+0x3dc0], R0 ;  /* 0x003dc00001007387 */ /* 0x0003e80000100800 */
[----:B------:R-:W-:Y:S01]  /*5b320*/  STL [R1+0x3dbc], R132 ;  /* 0x003dbc8401007387 */ /* 0x000fe20000100800 */
[----:B-1----:R-:W-:-:S05]  /*5b330*/  IMAD.MOV.U32 R0, RZ, RZ, R151 ;  /* 0x000000ffff007224 */ /* 0x002fca00078e0097 */
[----:B------:R1:W-:Y:S02]  /*5b340*/  STL [R1+0x3db8], R0 ;  /* 0x003db80001007387 */ /* 0x0003e40000100800 */
[----:B-1----:R-:W-:Y:S02]  /*5b350*/  IMAD.MOV.U32 R0, RZ, RZ, R133 ;  /* 0x000000ffff007224 */ /* 0x002fe400078e0085 */
[----:B----4-:R-:W-:Y:S04]  /*5b360*/  STL [R1+0x3db4], R134 ;  /* 0x003db48601007387 */ /* 0x010fe80000100800 */
[----:B------:R1:W-:Y:S04]  /*5b370*/  STL [R1+0x3db0], R0 ;  /* 0x003db00001007387 */ /* 0x0003e80000100800 */
[----:B------:R-:W-:Y:S01]  /*5b380*/  STL [R1+0x3dac], R184 ;  /* 0x003dacb801007387 */ /* 0x000fe20000100800 */
[----:B-1----:R-:W-:-:S05]  /*5b390*/  IMAD.MOV.U32 R0, RZ, RZ, R135 ;  /* 0x000000ffff007224 */ /* 0x002fca00078e0087 */
[----:B------:R1:W-:Y:S04]  /*5b3a0*/  STL [R1+0x3da8], R0 ;  /* 0x003da80001007387 */ /* 0x0003e80000100800 */
[----:B------:R-:W-:Y:S01]  /*5b3b0*/  STL [R1+0x3da4], R186 ;  /* 0x003da4ba01007387 */ /* 0x000fe20000100800 */
[----:B-1----:R-:W-:-:S05]  /*5b3c0*/  MOV R0, R185 ;  /* 0x000000b900007202 */ /* 0x002fca0000000f00 */
[----:B------:R1:W-:Y:S04]  /*5b3d0*/  STL [R1+0x3da0], R0 ;  /* 0x003da00001007387 */ /* 0x0003e80000100800 */
[----:B------:R-:W-:Y:S01]  /*5b3e0*/  STL [R1+0x3d9c], R136 ;  /* 0x003d9c8801007387 */ /* 0x000fe20000100800 */
[----:B-1----:R-:W-:-:S05]  /*5b3f0*/  IMAD.MOV.U32 R0, RZ, RZ, R187 ;  /* 0x000000ffff007224 */ /* 0x002fca00078e00bb */
        /* <DEDUP_REMOVED lines=8> */
[----:B-1----:R-:W-:-:S05]  /*5b480*/  MOV R0, R3 ;  /* 0x0000000300007202 */ /* 0x002fca0000000f00 */
[----:B------:R1:W-:Y:S04]  /*5b490*/  STL [R1+0x3d80], R0 ;  /* 0x003d800001007387 */ /* 0x0003e80000100800 */
[----:B------:R-:W-:Y:S04]  /*5b4a0*/  STL [R1+0x3d78], R249 ;  /* 0x003d78f901007387 */ /* 0x000fe80000100800 */
        /* <DEDUP_REMOVED lines=200> */
[----:B------:R-:W2:Y:S04]  /*5c130*/  LDL.LU.64 R132, [R1+0x170] ;  /* 0x0001700001847983 */ /* 0x000ea80000300a00 */
[----:B------:R-:W-:Y:S04]  /*5c140*/  STL [R1+0x3a5c], R4 ;  /* 0x003a5c0401007387 */ /* 0x000fe80000100800 */
[----:B------:R-:W-:Y:S04]  /*5c150*/  STL [R1+0x3a50], R5 ;  /* 0x003a500501007387 */ /* 0x000fe80000100800 */
[----:B------:R-:W3:Y:S04]  /*5c160*/  LDL.LU.64 R2, [R1+0x180] ;  /* 0x0001800001027983 */ /* 0x000ee80000300a00 */
[----:B------:R-:W-:Y:S04]  /*5c170*/  STL [R1+0x3a54], R54 ;  /* 0x003a543601007387 */ /* 0x000fe80000100800 */
[----:B------:R-:W-:Y:S04]  /*5c180*/  STL [R1+0x3a48], R55 ;  /* 0x003a483701007387 */ /* 0x000fe80000100800 */
[----:B------:R-:W4:Y:S04]  /*5c190*/  LDL.LU.64 R134, [R1+0x420] ;  /* 0x0004200001867983 */ /* 0x000f280000300a00 */
        /* <DEDUP_REMOVED lines=24> */
[----:B--2---:R2:W-:Y:S01]  /*5c320*/  STL [R1+0x2a54], R132 ;  /* 0x002a548401007387 */ /* 0x0045e20000100800 */
[----:B-1----:R-:W-:-:S03]  /*5c330*/  IMAD.MOV.U32 R0, RZ, RZ, R133 ;  /* 0x000000ffff007224 */ /* 0x002fc600078e0085 */
[----:B--2---:R-:W2:Y:S04]  /*5c340*/  LDL.LU.64 R132, [R1+0x1740] ;  /* 0x0017400001847983 */ /* 0x004ea80000300a00 */
[----:B------:R1:W-:Y:S04]  /*5c350*/  STL [R1+0x2a50], R0 ;  /* 0x002a500001007387 */ /* 0x0003e80000100800 */
[----:B---3--:R3:W-:Y:S01]  /*5c360*/  STL [R1+0x2a5c], R2 ;  /* 0x002a5c0201007387 */ /* 0x0087e20000100800 */
[----:B-1----:R-:W-:-:S03]  /*5c370*/  IMAD.MOV.U32 R0, RZ, RZ, R3 ;  /* 0x000000ffff007224 */ /* 0x002fc600078e0003 */
[----:B---3--:R-:W3:Y:S04]  /*5c380*/  LDL.LU.64 R2, [R1+0x1748] ;  /* 0x0017480001027983 */ /* 0x008ee80000300a00 */
        /* <DEDUP_REMOVED lines=85> */
[----:B---3--:R3:W-:Y:S01]  /*5c8e0*/  STL [R1+0x2b0c], R2 ;  /* 0x002b0c0201007387 */ /* 0x0087e20000100800 */
[----:B-1----:R-:W-:-:S03]  /*5c8f0*/  MOV R0, R3 ;  /* 0x0000000300007202 */ /* 0x002fc60000000f00 */
        /* <DEDUP_REMOVED lines=1758> */
[----:B---3--:R3:W-:Y:S01]  /*636e0*/  STL [R1+0x38cc], R2 ;  /* 0x0038cc0201007387 */ /* 0x0087e20000100800 */
[----:B-1----:R-:W-:-:S03]  /*636f0*/  MOV R0, R3 ;  /* 0x0000000300007202 */ /* 0x002fc60000000f00 */
[----:B---3--:R-:W3:Y:S04]  /*63700*/  LDL.LU.64 R2, [R1+0x2500] ;  /* 0x0025000001027983 */ /* 0x008ee80000300a00 */
[----:B------:R1:W-:Y:S04]  /*63710*/  STL [R1+0x38c8], R0 ;  /* 0x0038c80001007387 */ /* 0x0003e80000100800 */
[----:B----4-:R4:W-:Y:S04]  /*63720*/  STL [R1+0x38d4], R134 ;  /* 0x0038d48601007387 */ /* 0x0109e80000100800 */
[----:B------:R-:W3:Y:S01]  /*63730*/  LDL.LU.64 R132, [R1+0x2508] ;  /* 0x0025080001847983 */ /* 0x000ee20000300a00 */
[----:B-1----:R-:W-:-:S05]  /*63740*/  IMAD.MOV.U32 R0, RZ, RZ, R135 ;  /* 0x000000ffff007224 */ /* 0x002fca00078e0087 */
[----:B------:R1:W-:Y:S04]  /*63750*/  STL [R1+0x38d0], R0 ;  /* 0x0038d00001007387 */ /* 0x0003e80000100800 */
[----:B------:R1:W-:Y:S04]  /*63760*/  STL [R1+0x38dc], R6 ;  /* 0x0038dc0601007387 */ /* 0x0003e80000100800 */
[----:B----4-:R-:W4:Y:S01]  /*63770*/  LDL.LU.64 R134, [R1+0x2518] ;  /* 0x0025180001867983 */ /* 0x010f220000300a00 */
        /* <DEDUP_REMOVED lines=33> */
[----:B---3--:R-:W-:Y:S04]  /*63990*/  STL [R1+0x3924], R2 ;  /* 0x0039240201007387 */ /* 0x008fe80000100800 */
[----:B------:R1:W-:Y:S02]  /*639a0*/  STL [R1+0x3918], R0 ;  /* 0x0039180001007387 */ /* 0x0003e40000100800 */
[----:B-1----:R-:W-:Y:S02]  /*639b0*/  IMAD.MOV.U32 R0, RZ, RZ, R3 ;  /* 0x000000ffff007224 */ /* 0x002fe400078e0003 */
[----:B------:R-:W3:Y:S04]  /*639c0*/  LDL.LU.64 R2, [R1+0x2558] ;  /* 0x0025580001027983 */ /* 0x000ee80000300a00 */
[----:B------:R1:W-:Y:S04]  /*639d0*/  STL [R1+0x3920], R0 ;  /* 0x0039200001007387 */ /* 0x0003e80000100800 */
[----:B------:R4:W-:Y:S01]  /*639e0*/  STL [R1+0x392c], R132 ;  /* 0x00392c8401007387 */ /* 0x0009e20000100800 */
[----:B-1----:R-:W-:-:S03]  /*639f0*/  MOV R0, R133 ;  /* 0x0000008500007202 */ /* 0x002fc60000000f00 */
[----:B----4-:R-:W-:Y:S04]  /*63a00*/  STL [R1+0x3934], R134 ;  /* 0x0039348601007387 */ /* 0x010fe80000100800 */
        /* <DEDUP_REMOVED lines=24> */
[----:B------:R-:W-:Y:S04]  /*63b90*/  STL [R1+0x3964], R8 ;  /* 0x0039640801007387 */ /* 0x000fe80000100800 */
[----:B------:R-:W4:Y:S01]  /*63ba0*/  LDL.LU.64 R62, [R1+0x2590] ;  /* 0x00259000013e7983 */ /* 0x000f220000300a00 */
[----:B-1----:R-:W-:-:S05]  /*63bb0*/  IMAD.MOV.U32 R0, RZ, RZ, R9 ;  /* 0x000000ffff007224 */ /* 0x002fca00078e0009 */
[----:B------:R1:W-:Y:S04]  /*63bc0*/  STL [R1+0x3960], R0 ;  /* 0x0039600001007387 */ /* 0x0003e80000100800 */
[----:B------:R-:W-:Y:S04]  /*63bd0*/  STL [R1+0x396c], R148 ;  /* 0x00396c9401007387 */ /* 0x000fe80000100800 */
[----:B------:R-:W4:Y:S01]  /*63be0*/  LDL.LU.64 R240, [R1+0x2598] ;  /* 0x0025980001f07983 */ /* 0x000f220000300a00 */
[----:B-1----:R-:W-:-:S05]  /*63bf0*/  MOV R0, R149 ;  /* 0x0000009500007202 */ /* 0x002fca0000000f00 */
[----:B------:R1:W-:Y:S04]  /*63c00*/  STL [R1+0x3968], R0 ;  /* 0x0039680001007387 */ /* 0x0003e80000100800 */
[----:B--2---:R-:W-:Y:S04]  /*63c10*/  STL [R1+0x3974], R150 ;  /* 0x0039749601007387 */ /* 0x004fe80000100800 */
[----:B------:R-:W2:Y:S01]  /*63c20*/  LDL.LU.64 R248, [R1+0x25a0] ;  /* 0x0025a00001f87983 */ /* 0x000ea20000300a00 */
[----:B-1----:R-:W-:-:S03]  /*63c30*/  IMAD.MOV.U32 R0, RZ, RZ, R151 ;  /* 0x000000ffff007224 */ /* 0x002fc600078e0097 */
[----:B------:R-:W2:Y:S04]  /*63c40*/  LDL.LU.64 R6, [R1+0x1050] ;  /* 0x0010500001067983 */ /* 0x000ea80000300a00 */
[----:B------:R1:W-:Y:S04]  /*63c50*/  STL [R1+0x3970], R0 ;  /* 0x0039700001007387 */ /* 0x0003e80000100800 */
[----:B---3--:R3:W-:Y:S04]  /*63c60*/  STL [R1+0x397c], R2 ;  /* 0x00397c0201007387 */ /* 0x0087e80000100800 */
[----:B------:R-:W2:Y:S01]  /*63c70*/  LDL.LU.64 R8, [R1+0x25a8] ;  /* 0x0025a80001087983 */ /* 0x000ea20000300a00 */
[----:B-1----:R-:W-:-:S03]  /*63c80*/  IMAD.MOV.U32 R0, RZ, RZ, R3 ;  /* 0x000000ffff007224 */ /* 0x002fc600078e0003 */
[----:B------:R-:W2:Y:S04]  /*63c90*/  LDL.LU.64 R148, [R1+0x25b0] ;  /* 0x0025b00001947983 */ /* 0x000ea80000300a00 */
[----:B------:R1:W-:Y:S04]  /*63ca0*/  STL [R1+0x3978], R0 ;  /* 0x0039780001007387 */ /* 0x0003e80000100800 */
[----:B----4-:R4:W-:Y:S04]  /*63cb0*/  STL [R1+0x3984], R132 ;  /* 0x0039848401007387 */ /* 0x0109e80000100800 */
[----:B---3--:R-:W3:Y:S01]  /*63cc0*/  LDL.LU.64 R2, [R1+0x25b8] ;  /* 0x0025b80001027983 */ /* 0x008ee20000300a00 */
[----:B-1----:R-:W-:-:S03]  /*63cd0*/  IMAD.MOV.U32 R0, RZ, RZ, R133 ;  /* 0x000000ffff007224 */ /* 0x002fc600078e0085 */
[----:B------:R-:W-:Y:S04]  /*63ce0*/  STL [R1+0x398c], R134 ;  /* 0x00398c8601007387 */ /* 0x000fe80000100800 */
[----:B------:R1:W-:Y:S04]  /*63cf0*/  STL [R1+0x3980], R0 ;  /* 0x0039800001007387 */ /* 0x0003e80000100800 */
[----:B------:R-:W3:Y:S04]  /*63d00*/  LDL.LU.64 R150, [R1+0x25c0] ;  /* 0x0025c00001967983 */ /* 0x000ee80000300a00 */
[----:B----4-:R-:W4:Y:S01]  /*63d10*/  LDL.LU.64 R132, [R1+0x25c8] ;  /* 0x0025c80001847983 */ /* 0x010f220000300a00 */
[----:B-1----:R-:W-:-:S05]  /*63d20*/  MOV R0, R135 ;  /* 0x0000008700007202 */ /* 0x002fca0000000f00 */
[----:B------:R1:W-:Y:S02]  /*63d30*/  STL [R1+0x3988], R0 ;  /* 0x0039880001007387 */ /* 0x0003e40000100800 */
[----:B-1----:R-:W-:Y:S02]  /*63d40*/  IMAD.MOV.U32 R0, RZ, RZ, R185 ;  /* 0x000000ffff007224 */ /* 0x002fe400078e00b9 */
[----:B------:R-:W-:Y:S04]  /*63d50*/  STL [R1+0x3994], R184 ;  /* 0x003994b801007387 */ /* 0x000fe80000100800 */
[----:B------:R-:W4:Y:S04]  /*63d60*/  LDL.LU.64 R134, [R1+0x25d0] ;  /* 0x0025d00001867983 */ /* 0x000f280000300a00 */
[----:B------:R1:W-:Y:S02]  /*63d70*/  STL [R1+0x3990], R0 ;  /* 0x0039900001007387 */ /* 0x0003e40000100800 */
[----:B-1----:R-:W-:-:S02]  /*63d80*/  IMAD.MOV.U32 R0, RZ, RZ, R187 ;  /* 0x000000ffff007224 */ /* 0x002fc400078e00bb */
[----:B------:R1:W-:Y:S04]  /*63d90*/  STL [R1+0x399c], R186 ;  /* 0x00399cba01007387 */ /* 0x0003e80000100800 */
[----:B------:R-:W4:Y:S04]  /*63da0*/  LDL.LU.64 R184, [R1+0x25d8] ;  /* 0x0025d80001b87983 */ /* 0x000f280000300a00 */
[----:B------:R-:W-:Y:S04]  /*63db0*/  STL [R1+0x39a4], R136 ;  /* 0x0039a48801007387 */ /* 0x000fe80000100800 */
[----:B------:R1:W-:Y:S04]  /*63dc0*/  STL [R1+0x3998], R0 ;  /* 0x0039980001007387 */ /* 0x0003e80000100800 */
[----:B-1----:R-:W4:Y:S01]  /*63dd0*/  LDL.LU.64 R186, [R1+0x25e0] ;  /* 0x0025e00001ba7983 */ /* 0x002f220000300a00 */
[----:B------:R-:W-:-:S05]  /*63de0*/  IMAD.MOV.U32 R0, RZ, RZ, R137 ;  /* 0x000000ffff007224 */ /* 0x000fca00078e0089 */
[----:B------:R1:W-:Y:S04]  /*63df0*/  STL [R1+0x39a0], R0 ;  /* 0x0039a00001007387 */ /* 0x0003e80000100800 */
        /* <DEDUP_REMOVED lines=8> */
[----:B------:R1:W-:Y:S02]  /*63e80*/  STL [R1+0x39b0], R0 ;  /* 0x0039b00001007387 */ /* 0x0003e40000100800 */
[----:B-1----:R-:W-:Y:S02]  /*63e90*/  IMAD.MOV.U32 R0, RZ, RZ, R241 ;  /* 0x000000ffff007224 */ /* 0x002fe400078e00f1 */
[----:B--2---:R-:W-:Y:S04]  /*63ea0*/  STL [R1+0x39c4], R248 ;  /* 0x0039c4f801007387 */ /* 0x004fe80000100800 */
[----:B------:R1:W-:Y:S04]  /*63eb0*/  STL [R1+0x39b8], R0 ;  /* 0x0039b80001007387 */ /* 0x0003e80000100800 */
[----:B------:R-:W-:Y:S01]  /*63ec0*/  STL [R1+0x39cc], R6 ;  /* 0x0039cc0601007387 */ /* 0x000fe20000100800 */
[----:B-1----:R-:W-:-:S05]  /*63ed0*/  IMAD.MOV.U32 R0, RZ, RZ, R249 ;  /* 0x000000ffff007224 */ /* 0x002fca00078e00f9 */
[----:B------:R1:W-:Y:S02]  /*63ee0*/  STL [R1+0x39c0], R0 ;  /* 0x0039c00001007387 */ /* 0x0003e40000100800 */
[----:B-1----:R-:W-:Y:S02]  /*63ef0*/  MOV R0, R7 ;  /* 0x0000000700007202 */ /* 0x002fe40000000f00 */
[----:B------:R-:W-:Y:S04]  /*63f00*/  STL [R1+0x39d4], R8 ;  /* 0x0039d40801007387 */ /* 0x000fe80000100800 */
[----:B------:R1:W-:Y:S04]  /*63f10*/  STL [R1+0x39c8], R0 ;  /* 0x0039c80001007387 */ /* 0x0003e80000100800 */
[----:B------:R-:W-:Y:S01]  /*63f20*/  STL [R1+0x39dc], R148 ;  /* 0x0039dc9401007387 */ /* 0x000fe20000100800 */
[----:B-1----:R-:W-:-:S05]  /*63f30*/  IMAD.MOV.U32 R0, RZ, RZ, R9 ;  /* 0x000000ffff007224 */ /* 0x002fca00078e0009 */
[----:B------:R1:W-:Y:S04]  /*63f40*/  STL [R1+0x39d0], R0 ;  /* 0x0039d00001007387 */ /* 0x0003e80000100800 */
[----:B---3--:R-:W-:Y:S01]  /*63f50*/  STL [R1+0x39e4], R2 ;  /* 0x0039e40201007387 */ /* 0x008fe20000100800 */
[----:B-1----:R-:W-:-:S05]  /*63f60*/  IMAD.MOV.U32 R0, RZ, RZ, R149 ;  /* 0x000000ffff007224 */ /* 0x002fca00078e0095 */
[----:B------:R1:W-:Y:S02]  /*63f70*/  STL [R1+0x39d8], R0 ;  /* 0x0039d80001007387 */ /* 0x0003e40000100800 */
[----:B-1----:R-:W-:Y:S02]  /*63f80*/  IMAD.MOV.U32 R0, RZ, RZ, R3 ;  /* 0x000000ffff007224 */ /* 0x002fe400078e0003 */
[----:B------:R-:W1:Y:S03]  /*63f90*/  S2R R3, SR_TID.X ;  /* 0x0000000000037919 */ /* 0x000e660000002100 */
[----:B------:R2:W-:Y:S04]  /*63fa0*/  STL [R1+0x39e0], R0 ;  /* 0x0039e00001007387 */ /* 0x0005e80000100800 */
[----:B------:R-:W-:Y:S01]  /*63fb0*/  STL [R1+0x39ec], R150 ;  /* 0x0039ec9601007387 */ /* 0x000fe20000100800 */
[----:B--2---:R-:W-:-:S03]  /*63fc0*/  MOV R0, R151 ;  /* 0x0000009700007202 */ /* 0x004fc60000000f00 */
[----:B----4-:R-:W-:Y:S04]  /*63fd0*/  STL [R1+0x39f4], R132 ;  /* 0x0039f48401007387 */ /* 0x010fe80000100800 */
[----:B------:R2:W-:Y:S02]  /*63fe0*/  STL [R1+0x39e8], R0 ;  /* 0x0039e80001007387 */ /* 0x0005e40000100800 */
[----:B--2---:R-:W-:Y:S02]  /*63ff0*/  IMAD.MOV.U32 R0, RZ, RZ, R133 ;  /* 0x000000ffff007224 */ /* 0x004fe400078e0085 */
[----:B------:R-:W-:Y:S01]  /*64000*/  STL [R1+0x39fc], R134 ;  /* 0x0039fc8601007387 */ /* 0x000fe20000100800 */
[----:B-1----:R-:W-:-:S03]  /*64010*/  LOP3.LUT R2, R3, 0x7, RZ, 0xc0, !PT ;  /* 0x0000000703027812 */ /* 0x002fc600078ec0ff */
[----:B------:R1:W-:Y:S02]  /*64020*/  STL [R1+0x39f0], R0 ;  /* 0x0039f00001007387 */ /* 0x0003e40000100800 */
[----:B------:R-:W-:Y:S02]  /*64030*/  IMAD R2, R2, 0x210, RZ ;  /* 0x0000021002027824 */ /* 0x000fe400078e02ff */
[----:B-1----:R-:W-:Y:S01]  /*64040*/  IMAD.MOV.U32 R0, RZ, RZ, R135 ;  /* 0x000000ffff007224 */ /* 0x002fe200078e0087 */
[----:B------:R-:W-:Y:S01]  /*64050*/  STL [R1+0x3a04], R184 ;  /* 0x003a04b801007387 */ /* 0x000fe20000100800 */
[----:B------:R-:W-:-:S03]  /*64060*/  MOV R4, R185 ;  /* 0x000000b900047202 */ /* 0x000fc60000000f00 */
[----:B------:R1:W-:Y:S02]  /*64070*/  STL [R1+0x39f8], R0 ;  /* 0x0039f80001007387 */ /* 0x0003e40000100800 */
[----:B-1----:R-:W-:-:S05]  /*64080*/  IMAD.SHL.U32 R0, R3, 0x2, RZ ;  /* 0x0000000203007824 */ /* 0x002fca00078e00ff */
[----:B------:R-:W-:Y:S01]  /*64090*/  LOP3.LUT R2, R2, 0x30, R0, 0x78, !PT ;  /* 0x0000003002027812 */ /* 0x000fe200078e7800 */
[----:B------:R-:W-:Y:S01]  /*640a0*/  STL [R1+0x3a0c], R186 ;  /* 0x003a0cba01007387 */ /* 0x000fe20000100800 */
[----:B------:R-:W-:-:S03]  /*640b0*/  IMAD.SHL.U32 R0, R3, 0x80, RZ ;  /* 0x0000008003007824 */ /* 0x000fc600078e00ff */
[----:B------:R1:W-:Y:S02]  /*640c0*/  STL [R1+0x3a00], R4 ;  /* 0x003a000401007387 */ /* 0x0003e40000100800 */
[----:B-1----:R-:W-:Y:S02]  /*640d0*/  IMAD.MOV.U32 R4, RZ, RZ, R187 ;  /* 0x000000ffff047224 */ /* 0x002fe400078e00bb */
[----:B------:R-:W-:-:S03]  /*640e0*/  IMAD.MOV.U32 R3, RZ, RZ, R137 ;  /* 0x000000ffff037224 */ /* 0x000fc600078e0089 */
[----:B------:R1:W-:Y:S04]  /*640f0*/  STL [R1+0x3a08], R4 ;  /* 0x003a080401007387 */ /* 0x0003e80000100800 */
[----:B------:R-:W-:Y:S04]  /*64100*/  STL [R1+0x3a14], R136 ;  /* 0x003a148801007387 */ /* 0x000fe80000100800 */
[----:B------:R-:W-:Y:S04]  /*64110*/  STL [R1+0x3a1c], R138 ;  /* 0x003a1c8a01007387 */ /* 0x000fe80000100800 */
[----:B------:R2:W-:Y:S04]  /*64120*/  STL [R1+0x3a10], R3 ;  /* 0x003a100301007387 */ /* 0x0005e80000100800 */
[----:B-1----:R-:W3:Y:S01]  /*64130*/  LDL.LU.64 R4, [R1+0x4e68] ;  /* 0x004e680001047983 */ /* 0x002ee20000300a00 */
[----:B--2---:R-:W-:-:S05]  /*64140*/  MOV R3, R139 ;  /* 0x0000008b00037202 */ /* 0x004fca0000000f00 */
[----:B------:R-:W-:Y:S04]  /*64150*/  STL [R1+0x3a18], R3 ;  /* 0x003a180301007387 */ /* 0x000fe80000100800 */
[----:B------:R-:W2:Y:S04]  /*64160*/  LDL.LU.64 R6, [R1+0x4e60] ;  /* 0x004e600001067983 */ /* 0x000ea80000300a00 */
[----:B---3--:R1:W-:Y:S04]  /*64170*/  STL.64 [R1+0x1eb0], R4 ;  /* 0x001eb00401007387 */ /* 0x0083e80000100a00 */
[----:B-1----:R-:W3:Y:S04]  /*64180*/  LDL.LU.64 R4, [R1+0x4e58] ;  /* 0x004e580001047983 */ /* 0x002ee80000300a00 */
[----:B--2---:R1:W-:Y:S04]  /*64190*/  STL.64 [R1+0x1ea8], R6 ;  /* 0x001ea80601007387 */ /* 0x0043e80000100a00 */
[----:B-1----:R-:W2:Y:S04]  /*641a0*/  LDL.LU.64 R6, [R1+0x4e50] ;  /* 0x004e500001067983 */ /* 0x002ea80000300a00 */
        /* <DEDUP_REMOVED lines=1004> */
[----:B---3--:R1:W-:Y:S02]  /*68070*/  STL.64 [R1+0x21b0], R4 ;  /* 0x0021b00401007387 */ /* 0x0083e40000100a00 */
[----:B-1----:R-:W-:-:S02]  /*68080*/  IMAD.MOV.U32 R4, RZ, RZ, R50 ;  /* 0x000000ffff047224 */ /* 0x002fc400078e0032 */
[----:B------:R-:W-:Y:S01]  /*68090*/  IMAD.MOV.U32 R5, RZ, RZ, R51 ;  /* 0x000000ffff057224 */ /* 0x000fe200078e0033 */
[----:B--2---:R1:W-:Y:S04]  /*680a0*/  STL.64 [R1+0x21a8], R6 ;  /* 0x0021a80601007387 */ /* 0x0043e80000100a00 */
[----:B------:R2:W-:Y:S01]  /*680b0*/  STL.64 [R1+0x21a0], R4 ;  /* 0x0021a00401007387 */ /* 0x0005e20000100a00 */
[----:B-1----:R-:W-:Y:S01]  /*680c0*/  IMAD.MOV.U32 R6, RZ, RZ, R244 ;  /* 0x000000ffff067224 */ /* 0x002fe200078e00f4 */
[----:B------:R-:W-:Y:S01]  /*680d0*/  MOV R7, R245 ;  /* 0x000000f500077202 */ /* 0x000fe20000000f00 */
[----:B--2---:R-:W-:Y:S02]  /*680e0*/  IMAD.MOV.U32 R4, RZ, RZ, R52 ;  /* 0x000000ffff047224 */ /* 0x004fe400078e0034 */
[----:B------:R-:W-:-:S02]  /*680f0*/  IMAD.MOV.U32 R5, RZ, RZ, R53 ;  /* 0x000000ffff057224 */ /* 0x000fc400078e0035 */
[----:B------:R1:W-:Y:S04]  /*68100*/  STL.64 [R1+0x2198], R6 ;  /* 0x0021980601007387 */ /* 0x0003e80000100a00 */
[----:B------:R1:W-:Y:S04]  /*68110*/  STL.64 [R1+0x2190], R4 ;  /* 0x0021900401007387 */ /* 0x0003e80000100a00 */
        /* <DEDUP_REMOVED lines=1008> */
[----:B------:R-:W-:-:S02]  /*6c020*/  USHF.R.S32.HI UR11, URZ, 0x1f, UR8 ;  /* 0x0000001f3f0b7899 */ /* 0x000fc40008011408 */
[----:B------:R-:W-:Y:S02]  /*6c030*/  USHF.R.S32.HI UR12, URZ, 0x1f, UR9 ;  /* 0x0000001f3f0c7899 */ /* 0x000fe40008011409 */
[----:B------:R-:W-:Y:S02]  /*6c040*/  USHF.R.S32.HI UR13, URZ, 0x1f, UR10 ;  /* 0x0000001f3f0d7899 */ /* 0x000fe4000801140a */
[----:B------:R-:W-:Y:S01]  /*6c050*/  ULEA.HI UR11, UR11, UR8, URZ, 0x7 ;  /* 0x000000080b0b7291 */ /* 0x000fe2000f8f383f */
[----:B------:R-:W-:Y:S01]  /*6c060*/  LOP3.LUT R2, R2, 0x1000, R0, 0xf8, !PT ;  /* 0x0000100002027812 */ /* 0x000fe200078ef800 */
[----:B------:R-:W-:Y:S02]  /*6c070*/  USHF.L.U32 UR14, UR9, 0x2, URZ ;  /* 0x00000002090e7899 */ /* 0x000fe4000800063f */
[----:B------:R-:W-:Y:S01]  /*6c080*/  USHF.L.U64.HI UR8, UR9, 0x2, UR12 ;  /* 0x0000000209087899 */ /* 0x000fe2000801020c */
[----:B------:R-:W-:Y:S02]  /*6c090*/  CS2R R148, SRZ ;  /* 0x0000000000947805 */ /* 0x000fe4000001ff00 */
[----:B------:R-:W-:-:S02]  /*6c0a0*/  CS2R R150, SRZ ;  /* 0x0000000000967805 */ /* 0x000fc4000001ff00 */
[----:B------:R-:W-:Y:S02]  /*6c0b0*/  CS2R R132, SRZ ;  /* 0x0000000000847805 */ /* 0x000fe4000001ff00 */
[----:B------:R-:W-:Y:S02]  /*6c0c0*/  CS2R R134, SRZ ;  /* 0x0000000000867805 */ /* 0x000fe4000001ff00 */
[----:B------:R-:W-:Y:S02]  /*6c0d0*/  CS2R R184, SRZ ;  /* 0x0000000000b87805 */ /* 0x000fe4000001ff00 */
[----:B------:R-:W-:Y:S02]  /*6c0e0*/  CS2R R186, SRZ ;  /* 0x0000000000ba7805 */ /* 0x000fe4000001ff00 */
[----:B------:R-:W-:Y:S02]  /*6c0f0*/  CS2R R136, SRZ ;  /* 0x0000000000887805 */ /* 0x000fe4000001ff00 */
[----:B------:R-:W-:Y:S01]  /*6c100*/  CS2R R138, SRZ ;  /* 0x00000000008a7805 */ /* 0x000fe2000001ff00 */
[----:B------:R-:W-:-:S02]  /*6c110*/  USHF.L.U32 UR15, UR10, 0x2, URZ ;  /* 0x000000020a0f7899 */ /* 0x000fc4000800063f */
[----:B------:R-:W-:Y:S02]  /*6c120*/  USHF.L.U64.HI UR9, UR10, 0x2, UR13 ;  /* 0x000000020a097899 */ /* 0x000fe4000801020d */
[----:B------:R-:W-:Y:S01]  /*6c130*/  USHF.R.S32.HI UR10, URZ, 0x7, UR11 ;  /* 0x000000073f0a7899 */ /* 0x000fe2000801140b */
[----:B------:R-:W-:Y:S01]  /*6c140*/  UMOV UR5, URZ ;  /* 0x0000003f00057c82 */ /* 0x000fe20008000000 */
[----:B------:R-:W-:Y:S01]  /*6c150*/  UMOV UR7, 0x1 ;  /* 0x0000000100077882 */ /* 0x000fe20000000000 */
[----:B-1----:R-:W-:-:S09]  /*6c160*/  UMOV UR11, 0xffffffff ;  /* 0xffffffff000b7882 */ /* 0x002fd20000000000 */
.L_x_1:
[----:B------:R-:W-:-:S04]  /*6c170*/  DEPBAR.LE SB0, 0x2 ;  /* 0x000080800000791a */ /* 0x000fc80000000000 */
[----:B------:R-:W-:Y:S01]  /*6c180*/  UIADD3 UR11, UR11, 0x1, URZ ;  /* 0x000000010b0b7890 */ /* 0x000fe2000fffe03f */
[----:B----4-:R-:W1:Y:S03]  /*6c190*/  S2R R0, SR_TID.X ;  /* 0x0000000000007919 */ /* 0x010e660000002100 */
[----:B------:R-:W-:Y:S01]  /*6c1a0*/  UISETP.GT.AND UP0, UPT, UR11, 0x1, UPT ;  /* 0x000000010b00788c */ /* 0x000fe2000bf04270 */
[----:B-----5:R-:W-:Y:S03]  /*6c1b0*/  STL.64 [R1+0x71f0], R150 ;  /* 0x0071f09601007387 */ /* 0x020fe60000100a00 */
[----:B------:R-:W-:Y:S01]  /*6c1c0*/  USEL UR11, UR11, URZ, !UP0 ;  /* 0x0000003f0b0b7287 */ /* 0x000fe2000c000000 */
[----:B------:R-:W-:Y:S03]  /*6c1d0*/  STL.64 [R1+0x71e8], R148 ;  /* 0x0071e89401007387 */ /* 0x000fe60000100a00 */
[----:B------:R-:W-:Y:S01]  /*6c1e0*/  ULEA UR12, UR11, UR4, 0x12 ;  /* 0x000000040b0c7291 */ /* 0x000fe2000f8e903f */
[----:B------:R-:W-:Y:S06]  /*6c1f0*/  BAR.SYNC.DEFER_BLOCKING 0x0 ;  /* 0x0000000000007b1d */ /* 0x000fec0000010000 */
[----:B------:R-:W-:Y:S04]  /*6c200*/  STL.64 [R1+0x71e0], R134 ;  /* 0x0071e08601007387 */ /* 0x000fe80000100a00 */
[----:B------:R-:W-:Y:S04]  /*6c210*/  STL.64 [R1+0x71d8], R132 ;  /* 0x0071d88401007387 */ /* 0x000fe80000100a00 */
[----:B------:R-:W-:Y:S04]  /*6c220*/  STL [R1+0x71c0], R184 ;  /* 0x0071c0b801007387 */ /* 0x000fe80000100800 */
[----:B------:R-:W-:Y:S01]  /*6c230*/  STL [R1+0x71bc], R185 ;  /* 0x0071bcb901007387 */ /* 0x000fe20000100800 */
[----:B-1----:R-:W-:-:S02]  /*6c240*/  LOP3.LUT R3, R0, 0x3, RZ, 0xc0, !PT ;  /* 0x0000000300037812 */ /* 0x002fc400078ec0ff */
[----:B------:R-:W-:Y:S01]  /*6c250*/  LOP3.LUT R0, R0, 0x1c, RZ, 0xc0, !PT ;  /* 0x0000001c00007812 */ /* 0x000fe200078ec0ff */
[----:B------:R-:W1:Y:S04]  /*6c260*/  LDSM.16.M88.4 R128, [R2+UR12] ;  /* 0x0000000c0280783b */ /* 0x000e680008000200 */
[----:B------:R-:W2:Y:S04]  /*6c270*/  LDSM.16.M88.4 R124, [R2+UR12+0x2000] ;  /* 0x0020000c027c783b */ /* 0x000ea80008000200 */
[----:B------:R-:W3:Y:S04]  /*6c280*/  LDSM.16.M88.4 R120, [R2+UR12+0x4000] ;  /* 0x0040000c0278783b */ /* 0x000ee80008000200 */
[----:B------:R-:W4:Y:S04]  /*6c290*/  LDSM.16.M88.4 R116, [R2+UR12+0x6000] ;  /* 0x0060000c0274783b */ /* 0x000f280008000200 */
[----:B------:R-:W-:Y:S04]  /*6c2a0*/  STL [R1+0x71b8], R186 ;  /* 0x0071b8ba01007387 */ /* 0x000fe80000100800 */
[----:B------:R-:W-:Y:S04]  /*6c2b0*/  STL [R1+0x71b4], R187 ;  /* 0x0071b4bb01007387 */ /* 0x000fe80000100800 */
[----:B------:R-:W-:Y:S04]  /*6c2c0*/  STL [R1+0x71b0], R136 ;  /* 0x0071b08801007387 */ /* 0x000fe80000100800 */
[----:B------:R-:W-:Y:S01]  /*6c2d0*/  STL [R1+0x71ac], R137 ;  /* 0x0071ac8901007387 */ /* 0x000fe20000100800 */
[----:B------:R-:W-:-:S03]  /*6c2e0*/  IMAD R0, R3, 0x220, R0 ;  /* 0x0000022003007824 */ /* 0x000fc600078e0200 */
[----:B------:R-:W-:Y:S01]  /*6c2f0*/  STL [R1+0x71a8], R138 ;  /* 0x0071a88a01007387 */ /* 0x000fe20000100800 */
[----:B------:R-:W-:-:S03]  /*6c300*/  ULEA UR18, UR11, UR4, 0x10 ;  /* 0x000000040b127291 */ /* 0x000fc6000f8e803f */
[----:B------:R-:W-:Y:S04]  /*6c310*/  STL [R1+0x71a4], R139 ;  /* 0x0071a48b01007387 */ /* 0x000fe80000100800 */
[----:B------:R-:W-:Y:S04]  /*6c320*/  STL [R1+0x4eb8], R252 ;  /* 0x004eb8fc01007387 */ /* 0x000fe80000100800 */
[----:B------:R-:W4:Y:S04]  /*6c330*/  LDL.LU.64 R8, [R1+0x2c0] ;  /* 0x0002c00001087983 */ /* 0x000f280000300a00 */
[----:B------:R-:W4:Y:S01]  /*6c340*/  LDL.LU.64 R10, [R1+0x2c8] ;  /* 0x0002c800010a7983 */ /* 0x000f220000300a00 */
[----:B------:R-:W-:-:S02]  /*6c350*/  LOP3.LUT R4, R0, 0x40, RZ, 0x3c, !PT ;  /* 0x0000004000047812 */ /* 0x000fc400078e3cff */
[C---:B------:R-:W-:Y:S01]  /*6c360*/  LOP3.LUT R12, R0.reuse, 0x60, RZ, 0x3c, !PT ;  /* 0x00000060000c7812 */ /* 0x040fe200078e3cff */
[----:B-1----:R-:W-:Y:S01]  /*6c370*/  STL [R1+0x719c], R130 ;  /* 0x00719c8201007387 */ /* 0x002fe20000100800 */
[----:B------:R-:W-:-:S03]  /*6c380*/  LOP3.LUT R3, R0, 0x20, RZ, 0x3c, !PT ;  /* 0x0000002000037812 */ /* 0x000fc600078e3cff */
[----:B------:R-:W-:Y:S04]  /*6c390*/  STL [R1+0x7198], R131 ;  /* 0x0071988301007387 */ /* 0x000fe80000100800 */
[----:B--2---:R-:W-:Y:S04]  /*6c3a0*/  STL [R1+0x71c4], R126 ;  /* 0x0071c47e01007387 */ /* 0x004fe80000100800 */
[----:B------:R-:W-:Y:S04]  /*6c3b0*/  STL [R1+0x71a0], R127 ;  /* 0x0071a07f01007387 */ /* 0x000fe80000100800 */
[----:B---3--:R-:W-:Y:S04]  /*6c3c0*/  STL [R1+0x71cc], R122 ;  /* 0x0071cc7a01007387 */ /* 0x008fe80000100800 */
[----:B------:R-:W-:Y:S04]  /*6c3d0*/  STL [R1+0x71c8], R123 ;  /* 0x0071c87b01007387 */ /* 0x000fe80000100800 */
[----:B----4-:R-:W-:Y:S04]  /*6c3e0*/  STL [R1+0x71d4], R118 ;  /* 0x0071d47601007387 */ /* 0x010fe80000100800 */
[----:B------:R-:W-:Y:S04]  /*6c3f0*/  STL [R1+0x71d0], R119 ;  /* 0x0071d07701007387 */ /* 0x000fe80000100800 */
[----:B------:R-:W-:Y:S04]  /*6c400*/  STL [R1+0x1c00], R4 ;  /* 0x001c000401007387 */ /* 0x000fe80000100800 */
[----:B------:R-:W-:Y:S04]  /*6c410*/  LDS R188, [R4+UR18+0x80000] ;  /* 0x0800001204bc7984 */ /* 0x000fe80008000800 */
[----:B------:R1:W-:Y:S04]  /*6c420*/  LDS R190, [R4+UR18+0x80800] ;  /* 0x0808001204be7984 */ /* 0x0003e80008000800 */
[----:B------:R-:W-:Y:S04]  /*6c430*/  LDS R168, [R0+UR18+0x80000] ;  /* 0x0800001200a87984 */ /* 0x000fe80008000800 */
[----:B-1----:R-:W2:Y:S04]  /*6c440*/  LDL.LU.64 R4, [R1+0x2d0] ;  /* 0x0002d00001047983 */ /* 0x002ea80000300a00 */
[----:B------:R-:W-:Y:S04]  /*6c450*/  STL [R1+0x1c04], R12 ;  /* 0x001c040c01007387 */ /* 0x000fe80000100800 */
[----:B------:R-:W2:Y:S04]  /*6c460*/  LDL.LU.64 R6, [R1+0x2d8] ;  /* 0x0002d80001067983 */ /* 0x000ea80000300a00 */
[----:B------:R-:W-:Y:S04]  /*6c470*/  LDS R170, [R0+UR18+0x80800] ;  /* 0x0808001200aa7984 */ /* 0x000fe80008000800 */
[----:B------:R-:W-:Y:S04]  /*6c480*/  LDS R169, [R3+UR18+0x80000] ;  /* 0x0800001203a97984 */ /* 0x000fe80008000800 */
[----:B------:R-:W-:Y:S04]  /*6c490*/  LDS R171, [R3+UR18+0x80800] ;  /* 0x0808001203ab7984 */ /* 0x000fe80008000800 */
[----:B------:R-:W1:Y:S04]  /*6c4a0*/  LDSM.16.M88.4 R108, [R2+UR12+0xa000] ;  /* 0x00a0000c026c783b */ /* 0x000e680008000200 */
[----:B------:R-:W3:Y:S04]  /*6c4b0*/  LDSM.16.M88.4 R104, [R2+UR12+0xc000] ;  /* 0x00c0000c0268783b */ /* 0x000ee80008000200 */
[----:B------:R-:W4:Y:S04]  /*6c4c0*/  LDSM.16.M88.4 R100, [R2+UR12+0xe000] ;  /* 0x00e0000c0264783b */ /* 0x000f280008000200 */
[----:B------:R-:W4:Y:S04]  /*6c4d0*/  LDSM.16.M88.4 R96, [R2+UR12+0x10000] ;  /* 0x0100000c0260783b */ /* 0x000f280008000200 */
[----:B------:R-:W4:Y:S04]  /*6c4e0*/  LDSM.16.M88.4 R92, [R2+UR12+0x12000] ;  /* 0x0120000c025c783b */ /* 0x000f280008000200 */
[----:B------:R-:W2:Y:S04]  /*6c4f0*/  LDSM.16.M88.4 R88, [R2+UR12+0x14000] ;  /* 0x0140000c0258783b */ /* 0x000ea80008000200 */
[----:B------:R-:W2:Y:S04]  /*6c500*/  LDSM.16.M88.4 R84, [R2+UR12+0x16000] ;  /* 0x0160000c0254783b */ /* 0x000ea80008000200 */
[----:B------:R-:W2:Y:S04]  /*6c510*/  LDSM.16.M88.4 R80, [R2+UR12+0x18000] ;  /* 0x0180000c0250783b */ /* 0x000ea80008000200 */
[----:B------:R-:W-:Y:S04]  /*6c520*/  LDS R189, [R12+UR18+0x80000] ;  /* 0x080000120cbd7984 */ /* 0x000fe80008000800 */
[----:B------:R4:W-:Y:S04]  /*6c530*/  LDS R191, [R12+UR18+0x80800] ;  /* 0x080800120cbf7984 */ /* 0x0009e80008000800 */
[----:B-1----:R-:W-:Y:S04]  /*6c540*/  STL [R1+0x7070], R110 ;  /* 0x0070706e01007387 */ /* 0x002fe80000100800 */
[----:B------:R-:W-:Y:S04]  /*6c550*/  STL [R1+0x706c], R111 ;  /* 0x00706c6f01007387 */ /* 0x000fe80000100800 */
[----:B---3--:R-:W-:Y:S04]  /*6c560*/  STL [R1+0x7064], R106 ;  /* 0x0070646a01007387 */ /* 0x008fe80000100800 */
[----:B------:R-:W-:Y:S04]  /*6c570*/  STL [R1+0x7060], R107 ;  /* 0x0070606b01007387 */ /* 0x000fe80000100800 */
[----:B------:R-:W1:Y:S04]  /*6c580*/  LDSM.16.M88.4 R52, [R2+UR12+0x1a000] ;  /* 0x01a0000c0234783b */ /* 0x000e680008000200 */
[----:B----4-:R-:W-:Y:S04]  /*6c590*/  STL [R1+0x705c], R102 ;  /* 0x00705c6601007387 */ /* 0x010fe80000100800 */
[----:B------:R-:W-:Y:S04]  /*6c5a0*/  STL [R1+0x7058], R103 ;  /* 0x0070586701007387 */ /* 0x000fe80000100800 */
[----:B------:R-:W3:Y:S04]  /*6c5b0*/  LDSM.16.M88.4 R48, [R2+UR12+0x1c000] ;  /* 0x01c0000c0230783b */ /* 0x000ee80008000200 */
[----:B------:R-:W4:Y:S04]  /*6c5c0*/  LDSM.16.M88.4 R76, [R2+UR12+0x1e000] ;  /* 0x01e0000c024c783b */ /* 0x000f280008000200 */
        /* <DEDUP_REMOVED lines=13> */
[----:B------:R-:W-:Y:S04]  /*6c6a0*/  LDSM.16.M88.4 R112, [R2+UR12+0x8000] ;  /* 0x0080000c0270783b */ /* 0x000fe80008000200 */
[----:B------:R-:W-:Y:S04]  /*6c6b0*/  LDS R232, [R0+UR18+0x80080] ;  /* 0x0800801200e87984 */ /* 0x000fe80008000800 */
[----:B------:R-:W-:Y:S04]  /*6c6c0*/  LDS R234, [R0+UR18+0x80880] ;  /* 0x0808801200ea7984 */ /* 0x000fe80008000800 */
[----:B------:R-:W-:Y:S04]  /*6c6d0*/  LDS R233, [R3+UR18+0x80080] ;  /* 0x0800801203e97984 */ /* 0x000fe80008000800 */
[----:B------:R-:W-:Y:S04]  /*6c6e0*/  LDS R235, [R3+UR18+0x80880] ;  /* 0x0808801203eb7984 */ /* 0x000fe80008000800 */
[----:B------:R-:W-:Y:S04]  /*6c6f0*/  LDS R244, [R0+UR18+0x80100] ;  /* 0x0801001200f47984 */ /* 0x000fe80008000800 */
[----:B------:R-:W-:Y:S04]  /*6c700*/  LDS R246, [R0+UR18+0x80900] ;  /* 0x0809001200f67984 */ /* 0x000fe80008000800 */
[----:B------:R-:W-:Y:S04]  /*6c710*/  LDS R245, [R3+UR18+0x80100] ;  /* 0x0801001203f57984 */ /* 0x000fe80008000800 */
[----:B------:R-:W-:Y:S01]  /*6c720*/  LDS R247, [R3+UR18+0x80900] ;  /* 0x0809001203f77984 */ /* 0x000fe20008000800 */
[----:B------:R-:W-:Y:S03]  /*6c730*/  HMMA.1688.F32.TF32 R12, R168, R128, R8 ;  /* 0x00000080a80c723c */ /* 0x000fe60000081008 */
[----:B------:R-:W4:Y:S04]  /*6c740*/  LDL.LU.64 R8, [R1+0x410] ;  /* 0x0004100001087983 */ /* 0x000f280000300a00 */
[----:B------:R-:W4:-:S15]  /*6c750*/  LDL.LU.64 R10, [R1+0x418] ;  /* 0x00041800010a7983 */ /* 0x000f1e0000300a00 */
[----:B------:R-:W-:-:S01]  /*6c760*/  NOP ;  /* 0x0000000000007918 */ /* 0x000fc20000000000 */
[----:B------:R-:W-:Y:S04]  /*6c770*/  STL.64 [R1+0x480], R12 ;  /* 0x0004800c01007387 */ /* 0x000fe80000100a00 */
[----:B------:R-:W-:Y:S04]  /*6c780*/  STL.64 [R1+0x488], R14 ;  /* 0x0004880e01007387 */ /* 0x000fe80000100a00 */
[----:B------:R-:W-:Y:S04]  /*6c790*/  STL [R1+0x7074], R98 ;  /* 0x0070746201007387 */ /* 0x000fe80000100800 */
[----:B------:R-:W-:Y:S04]  /*6c7a0*/  STL [R1+0x7068], R99 ;  /* 0x0070686301007387 */ /* 0x000fe80000100800 */
[----:B------:R-:W-:Y:S01]  /*6c7b0*/  STL [R1+0x707c], R94 ;  /* 0x00707c5e01007387 */ /* 0x000fe20000100800 */
[----:B--2---:R-:W-:Y:S03]  /*6c7c0*/  HMMA.1688.F32.TF32 R4, R168, R124, R4 ;  /* 0x0000007ca804723c */ /* 0x004fe60000081004 */
[----:B------:R-:W-:Y:S04]  /*6c7d0*/  STL [R1+0x7078], R95 ;  /* 0x0070785f01007387 */ /* 0x000fe80000100800 */
[----:B------:R-:W-:Y:S04]  /*6c7e0*/  STL [R1+0x7084], R90 ;  /* 0x0070845a01007387 */ /* 0x000fe80000100800 */
[----:B------:R-:W-:Y:S04]  /*6c7f0*/  STL [R1+0x7080], R91 ;  /* 0x0070805b01007387 */ /* 0x000fe80000100800 */
[----:B------:R-:W-:Y:S04]  /*6c800*/  STL [R1+0x708c], R86 ;  /* 0x00708c5601007387 */ /* 0x000fe80000100800 */
[----:B------:R-:W-:Y:S04]  /*6c810*/  STL [R1+0x7088], R87 ;  /* 0x0070885701007387 */ /* 0x000fe80000100800 */
[----:B------:R-:W-:Y:S01]  /*6c820*/  STL [R1+0x7094], R82 ;  /* 0x0070945201007387 */ /* 0x000fe20000100800 */
[----:B------:R-:W-:-:S03]  /*6c830*/  IMAD.MOV.U32 R118, RZ, RZ, R4 ;  /* 0x000000ffff767224 */ /* 0x000fc600078e0004 */
[----:B------:R-:W-:Y:S01]  /*6c840*/  STL [R1+0x7090], R83 ;  /* 0x0070905301007387 */ /* 0x000fe20000100800 */
[----:B------:R-:W-:Y:S01]  /*6c850*/  MOV R119, R5 ;  /* 0x0000000500777202 */ /* 0x000fe20000000f00 */
[----:B------:R-:W-:Y:S02]  /*6c860*/  IMAD.MOV.U32 R122, RZ, RZ, R6 ;  /* 0x000000ffff7a7224 */ /* 0x000fe400078e0006 */
[----:B------:R-:W-:Y:S01]  /*6c870*/  IMAD.MOV.U32 R123, RZ, RZ, R7 ;  /* 0x000000ffff7b7224 */ /* 0x000fe200078e0007 */
[----:B------:R-:W2:Y:S04]  /*6c880*/  LDL.LU.64 R4, [R1+0x1080] ;  /* 0x0010800001047983 */ /* 0x000ea80000300a00 */
[----:B------:R-:W2:Y:S04]  /*6c890*/  LDL.LU.64 R6, [R1+0x1088] ;  /* 0x0010880001067983 */ /* 0x000ea80000300a00 */
[----:B-1----:R-:W-:Y:S04]  /*6c8a0*/  STL [R1+0x709c], R54 ;  /* 0x00709c3601007387 */ /* 0x002fe80000100800 */
[----:B------:R-:W-:Y:S04]  /*6c8b0*/  STL [R1+0x7098], R55 ;  /* 0x0070983701007387 */ /* 0x000fe80000100800 */
[----:B---3--:R-:W-:Y:S04]  /*6c8c0*/  STL [R1+0x70a4], R50 ;  /* 0x0070a43201007387 */ /* 0x008fe80000100800 */
[----:B------:R-:W-:Y:S04]  /*6c8d0*/  STL [R1+0x70a0], R51 ;  /* 0x0070a03301007387 */ /* 0x000fe80000100800 */
[----:B----4-:R-:W-:Y:S04]  /*6c8e0*/  STL [R1+0x70ac], R78 ;  /* 0x0070ac4e01007387 */ /* 0x010fe80000100800 */
        /* <DEDUP_REMOVED lines=15> */
[----:B------:R-:W3:Y:S04]  /*6c9e0*/  LDL.LU.64 R148, [R1+0x13c0] ;  /* 0x0013c00001947983 */ /* 0x000ee80000300a00 */
[----:B------:R-:W3:Y:S04]  /*6c9f0*/  LDL.LU.64 R150, [R1+0x13c8] ;  /* 0x0013c80001967983 */ /* 0x000ee80000300a00 */
[----:B------:R-:W4:Y:S04]  /*6ca00*/  LDL.LU.64 R140, [R1+0x13b0] ;  /* 0x0013b000018c7983 */ /* 0x000f280000300a00 */
[----:B------:R-:W4:Y:S04]  /*6ca10*/  LDL.LU.64 R142, [R1+0x13b8] ;  /* 0x0013b800018e7983 */ /* 0x000f280000300a00 */
[----:B------:R-:W3:Y:S04]  /*6ca20*/  LDL.LU.64 R144, [R1+0x13a0] ;  /* 0x0013a00001907983 */ /* 0x000ee80000300a00 */
[----:B------:R-:W3:Y:S04]  /*6ca30*/  LDL.LU.64 R146, [R1+0x13a8] ;  /* 0x0013a80001927983 */ /* 0x000ee80000300a00 */
[----:B------:R-:W3:Y:S04]  /*6ca40*/  LDL.LU.64 R132, [R1+0x1390] ;  /* 0x0013900001847983 */ /* 0x000ee80000300a00 */
[----:B------:R-:W3:Y:S04]  /*6ca50*/  LDL.LU.64 R134, [R1+0x1398] ;  /* 0x0013980001867983 */ /* 0x000ee80000300a00 */
[----:B------:R-:W1:Y:S04]  /*6ca60*/  LDSM.16.M88.4 R12, [R2+UR12+0x3a000] ;  /* 0x03a0000c020c783b */ /* 0x000e680008000200 */
        /* <DEDUP_REMOVED lines=8> */
[----:B------:R-:W-:Y:S01]  /*6caf0*/  STL [R1+0x710c], R22 ;  /* 0x00710c1601007387 */ /* 0x000fe20000100800 */
[----:B------:R-:W-:-:S15]  /*6cb00*/  HMMA.1688.F32.TF32 R8, R168, R120, R8 ;  /* 0x00000078a808723c */ /* 0x000fde0000081008 */
[----:B------:R-:W-:-:S09]  /*6cb10*/  NOP ;  /* 0x0000000000007918 */ /* 0x000fd20000000000 */
[----:B------:R-:W-:Y:S01]  /*6cb20*/  IMAD.MOV.U32 R126, RZ, RZ, R8 ;  /* 0x000000ffff7e7224 */ /* 0x000fe200078e0008 */
[----:B------:R-:W-:Y:S01]  /*6cb30*/  MOV R184, R9 ;  /* 0x0000000900b87202 */ /* 0x000fe20000000f00 */
[----:B------:R-:W-:Y:S02]  /*6cb40*/  IMAD.MOV.U32 R185, RZ, RZ, R10 ;  /* 0x000000ffffb97224 */ /* 0x000fe400078e000a */
[----:B------:R-:W-:Y:S02]  /*6cb50*/  IMAD.MOV.U32 R186, RZ, RZ, R11 ;  /* 0x000000ffffba7224 */ /* 0x000fe400078e000b */
[----:B------:R-:W-:Y:S01]  /*6cb60*/  LDSM.16.M88.4 R8, [R2+UR12+0x3e000] ;  /* 0x03e0000c0208783b */ /* 0x000fe20008000200 */
[----:B--2---:R-:W-:-:S15]  /*6cb70*/  HMMA.1688.F32.TF32 R4, R168, R116, R4 ;  /* 0x00000074a804723c */ /* 0x004fde0000081004 */
[----:B------:R-:W-:-:S09]  /*6cb80*/  NOP ;  /* 0x0000000000007918 */ /* 0x000fd20000000000 */
[----:B------:R-:W-:Y:S01]  /*6cb90*/  IMAD.MOV.U32 R187, RZ, RZ, R4 ;  /* 0x000000ffffbb7224 */ /* 0x000fe200078e0004 */
[----:B------:R-:W-:Y:S01]  /*6cba0*/  MOV R136, R5 ;  /* 0x0000000500887202 */ /* 0x000fe20000000f00 */
[----:B------:R-:W-:Y:S02]  /*6cbb0*/  IMAD.MOV.U32 R137, RZ, RZ, R6 ;  /* 0x000000ffff897224 */ /* 0x000fe400078e0006 */
[----:B------:R-:W-:Y:S02]  /*6cbc0*/  IMAD.MOV.U32 R138, RZ, RZ, R7 ;  /* 0x000000ffff8a7224 */ /* 0x000fe400078e0007 */
[----:B------:R-:W2:Y:S04]  /*6cbd0*/  LDSM.16.M88.4 R4, [R2+UR12+0x3c000] ;  /* 0x03c0000c0204783b */ /* 0x000ea80008000200 */
[----:B------:R-:W-:Y:S04]  /*6cbe0*/  STL [R1+0x7108], R23 ;  /* 0x0071081701007387 */ /* 0x000fe80000100800 */
[----:B------:R3:W-:Y:S04]  /*6cbf0*/  STL [R1+0x7114], R18 ;  /* 0x0071141201007387 */ /* 0x0007e80000100800 */
[----:B------:R3:W-:Y:S04]  /*6cc00*/  STL [R1+0x7110], R19 ;  /* 0x0071101301007387 */ /* 0x0007e80000100800 */
[----:B-1----:R-:W-:Y:S04]  /*6cc10*/  STL [R1+0x711c], R14 ;  /* 0x00711c0e01007387 */ /* 0x002fe80000100800 */
[----:B------:R-:W-:Y:S04]  /*6cc20*/  STL [R1+0x7118], R15 ;  /* 0x0071180f01007387 */ /* 0x000fe80000100800 */
[----:B--2---:R1:W-:Y:S04]  /*6cc30*/  STL [R1+0x7124], R6 ;  /* 0x0071240601007387 */ /* 0x0043e80000100800 */
[----:B------:R2:W-:Y:S01]  /*6cc40*/  STL [R1+0x7120], R7 ;  /* 0x0071200701007387 */ /* 0x0005e20000100800 */
[----:B----4-:R-:W-:Y:S03]  /*6cc50*/  HMMA.1688.F32.TF32 R140, R168, R108, R140 ;  /* 0x0000006ca88c723c */ /* 0x010fe6000008108c */
[----:B------:R-:W-:Y:S04]  /*6cc60*/  STL [R1+0x712c], R10 ;  /* 0x00712c0a01007387 */ /* 0x000fe80000100800 */
[----:B------:R-:W-:Y:S04]  /*6cc70*/  STL [R1+0x7128], R11 ;  /* 0x0071280b01007387 */ /* 0x000fe80000100800 */
[----:B------:R-:W-:-:S13]  /*6cc80*/  STL [R1+0x6e28], R2 ;  /* 0x006e280201007387 */ /* 0x000fda0000100800 */
[----:B------:R-:W-:Y:S01]  /*6cc90*/  IMAD.MOV.U32 R42, RZ, RZ, R140 ;  /* 0x000000ffff2a7224 */ /* 0x000fe200078e008c */
[----:B------:R-:W-:Y:S01]  /*6cca0*/  MOV R43, R141 ;  /* 0x0000008d002b7202 */ /* 0x000fe20000000f00 */
[----:B------:R-:W-:Y:S01]  /*6ccb0*/  IMAD.MOV.U32 R46, RZ, RZ, R142 ;  /* 0x000000ffff2e7224 */ /* 0x000fe200078e008e */
[----:B------:R-:W4:Y:S01]  /*6ccc0*/  LDL.LU.64 R140, [R1+0x1380] ;  /* 0x00138000018c7983 */ /* 0x000f220000300a00 */
[----:B------:R-:W-:-:S03]  /*6ccd0*/  IMAD.MOV.U32 R47, RZ, RZ, R143 ;  /* 0x000000ffff2f7224 */ /* 0x000fc600078e008f */
[----:B------:R-:W4:Y:S01]  /*6cce0*/  LDL.LU.64 R142, [R1+0x1388] ;  /* 0x00138800018e7983 */ /* 0x000f220000300a00 */
[C---:B---3--:R-:W-:Y:S03]  /*6ccf0*/  HMMA.1688.F32.TF32 R144, R168.reuse, R104, R144 ;  /* 0x00000068a890723c */ /* 0x048fe60000081090 */
[----:B------:R-:W-:Y:S04]  /*6cd00*/  STL [R1+0x713c], R47 ;  /* 0x00713c2f01007387 */ /* 0x000fe80000100800 */
[----:B------:R-:W-:Y:S04]  /*6cd10*/  STL [R1+0x7138], R46 ;  /* 0x0071382e01007387 */ /* 0x000fe80000100800 */
[----:B------:R3:W-:Y:S04]  /*6cd20*/  STL [R1+0x7134], R43 ;  /* 0x0071342b01007387 */ /* 0x0007e80000100800 */
[----:B------:R3:W-:Y:S01]  /*6cd30*/  STL [R1+0x7130], R42 ;  /* 0x0071302a01007387 */ /* 0x0007e20000100800 */
[----:B------:R-:W-:Y:S08]  /*6cd40*/  HMMA.1688.F32.TF32 R132, R168, R100, R132 ;  /* 0x00000064a884723c */ /* 0x000ff00000081084 */
[----:B------:R-:W-:Y:S01]  /*6cd50*/  IMAD.MOV.U32 R58, RZ, RZ, R144 ;  /* 0x000000ffff3a7224 */ /* 0x000fe200078e0090 */
[----:B------:R-:W-:Y:S01]  /*6cd60*/  MOV R59, R145 ;  /* 0x00000091003b7202 */ /* 0x000fe20000000f00 */
[----:B------:R-:W-:Y:S01]  /*6cd70*/  IMAD.MOV.U32 R62, RZ, RZ, R146 ;  /* 0x000000ffff3e7224 */ /* 0x000fe200078e0092 */
[----:B------:R-:W2:Y:S01]  /*6cd80*/  LDL.LU.64 R144, [R1+0x1370] ;  /* 0x0013700001907983 */ /* 0x000ea20000300a00 */
[----:B------:R-:W-:-:S03]  /*6cd90*/  IMAD.MOV.U32 R63, RZ, RZ, R147 ;  /* 0x000000ffff3f7224 */ /* 0x000fc600078e0093 */
[----:B------:R-:W2:Y:S04]  /*6cda0*/  LDL.LU.64 R146, [R1+0x1378] ;  /* 0x0013780001927983 */ /* 0x000ea80000300a00 */
[----:B------:R-:W-:Y:S04]  /*6cdb0*/  STL [R1+0x714c], R63 ;  /* 0x00714c3f01007387 */ /* 0x000fe80000100800 */
[----:B------:R-:W-:Y:S01]  /*6cdc0*/  STL [R1+0x7148], R62 ;  /* 0x0071483e01007387 */ /* 0x000fe20000100800 */
[----:B------:R-:W-:Y:S01]  /*6cdd0*/  IMAD.MOV.U32 R74, RZ, RZ, R132 ;  /* 0x000000ffff4a7224 */ /* 0x000fe200078e0084 */
[----:B------:R-:W-:-:S02]  /*6cde0*/  MOV R75, R133 ;  /* 0x00000085004b7202 */ /* 0x000fc40000000f00 */
[----:B------:R-:W-:Y:S01]  /*6cdf0*/  STL [R1+0x7144], R59 ;  /* 0x0071443b01007387 */ /* 0x000fe20000100800 */
[----:B------:R-:W-:Y:S02]  /*6ce00*/  IMAD.MOV.U32 R78, RZ, RZ, R134 ;  /* 0x000000ffff4e7224 */ /* 0x000fe400078e0086 */
[----:B------:R-:W-:Y:S01]  /*6ce10*/  IMAD.MOV.U32 R79, RZ, RZ, R135 ;  /* 0x000000ffff4f7224 */ /* 0x000fe200078e0087 */
[----:B------:R-:W-:Y:S04]  /*6ce20*/  STL [R1+0x7140], R58 ;  /* 0x0071403a01007387 */ /* 0x000fe80000100800 */
[----:B------:R-:W3:Y:S04]  /*6ce30*/  LDL.LU.64 R132, [R1+0x1360] ;  /* 0x0013600001847983 */ /* 0x000ee80000300a00 */
[----:B------:R-:W3:Y:S04]  /*6ce40*/  LDL.LU.64 R134, [R1+0x1368] ;  /* 0x0013680001867983 */ /* 0x000ee80000300a00 */
[----:B------:R-:W-:Y:S04]  /*6ce50*/  STL [R1+0x715c], R79 ;  /* 0x00715c4f01007387 */ /* 0x000fe80000100800 */
[----:B------:R-:W-:Y:S04]  /*6ce60*/  STL [R1+0x7158], R78 ;  /* 0x0071584e01007387 */ /* 0x000fe80000100800 */
[----:B------:R1:W-:Y:S04]  /*6ce70*/  STL [R1+0x7154], R75 ;  /* 0x0071544b01007387 */ /* 0x0003e80000100800 */
[----:B------:R1:W-:Y:S01]  /*6ce80*/  STL [R1+0x7150], R74 ;  /* 0x0071504a01007387 */ /* 0x0003e20000100800 */
[----:B------:R-:W-:-:S15]  /*6ce90*/  HMMA.1688.F32.TF32 R148, R168, R112, R148 ;  /* 0x00000070a894723c */ /* 0x000fde0000081094 */
[----:B------:R-:W-:-:S09]  /*6cea0*/  NOP ;  /* 0x0000000000007918 */ /* 0x000fd20000000000 */
[----:B------:R-:W-:Y:S01]  /*6ceb0*/  IMAD.MOV.U32 R139, RZ, RZ, R148 ;  /* 0x000000ffff8b7224 */ /* 0x000fe200078e0094 */
[----:B------:R-:W-:Y:S01]  /*6cec0*/  MOV R127, R149 ;  /* 0x00000095007f7202 */ /* 0x000fe20000000f00 */
[----:B------:R-:W-:Y:S02]  /*6ced0*/  IMAD.MOV.U32 R130, RZ, RZ, R150 ;  /* 0x000000ffff827224 */ /* 0x000fe400078e0096 */
[----:B------:R-:W-:Y:S01]  /*6cee0*/  IMAD.MOV.U32 R131, RZ, RZ, R151 ;  /* 0x000000ffff837224 */ /* 0x000fe200078e0097 */
[----:B----4-:R-:W-:-:S15]  /*6cef0*/  HMMA.1688.F32.TF32 R140, R168, R96, R140 ;  /* 0x00000060a88c723c */ /* 0x010fde000008108c */
[----:B------:R-:W-:-:S09]  /*6cf00*/  NOP ;  /* 0x0000000000007918 */ /* 0x000fd20000000000 */
[----:B------:R-:W-:Y:S01]  /*6cf10*/  IMAD.MOV.U32 R50, RZ, RZ, R140 ;  /* 0x000000ffff327224 */ /* 0x000fe200078e008c */
[----:B------:R-:W-:Y:S01]  /*6cf20*/  MOV R51, R141 ;  /* 0x0000008d00337202 */ /* 0x000fe20000000f00 */
[----:B------:R-:W-:Y:S01]  /*6cf30*/  IMAD.MOV.U32 R54, RZ, RZ, R142 ;  /* 0x000000ffff367224 */ /* 0x000fe200078e008e */
[----:B------:R-:W4:Y:S01]  /*6cf40*/  LDL.LU.64 R140, [R1+0x1350] ;  /* 0x00135000018c7983 */ /* 0x000f220000300a00 */
[----:B------:R-:W-:-:S03]  /*6cf50*/  IMAD.MOV.U32 R55, RZ, RZ, R143 ;  /* 0x000000ffff377224 */ /* 0x000fc600078e008f */
[----:B------:R-:W4:Y:S04]  /*6cf60*/  LDL.LU.64 R142, [R1+0x1358] ;  /* 0x00135800018e7983 */ /* 0x000f280000300a00 */
[----:B------:R-:W-:Y:S01]  /*6cf70*/  STL [R1+0x716c], R55 ;  /* 0x00716c3701007387 */ /* 0x000fe20000100800 */
[----:B--2---:R-:W-:Y:S03]  /*6cf80*/  HMMA.1688.F32.TF32 R144, R168, R92, R144 ;  /* 0x0000005ca890723c */ /* 0x004fe60000081090 */
[----:B------:R-:W-:Y:S04]  /*6cf90*/  STL [R1+0x7168], R54 ;  /* 0x0071683601007387 */ /* 0x000fe80000100800 */
[----:B------:R2:W-:Y:S04]  /*6cfa0*/  STL [R1+0x7164], R51 ;  /* 0x0071643301007387 */ /* 0x0005e80000100800 */
[----:B------:R2:W-:Y:S04]  /*6cfb0*/  STL [R1+0x7160], R50 ;  /* 0x0071603201007387 */ /* 0x0005e80000100800 */
[----:B------:R-:W2:Y:S04]  /*6cfc0*/  LDL.LU.64 R152, [R1+0x1340] ;  /* 0x0013400001987983 */ /* 0x000ea80000300a00 */
[----:B------:R-:W2:Y:S04]  /*6cfd0*/  LDL.LU.64 R154, [R1+0x1348] ;  /* 0x00134800019a7983 */ /* 0x000ea80000300a00 */
[----:B------:R-:W2:Y:S04]  /*6cfe0*/  LDL.LU.64 R148, [R1+0x1330] ;  /* 0x0013300001947983 */ /* 0x000ea80000300a00 */
[----:B------:R-:W2:Y:S01]  /*6cff0*/  LDL.LU.64 R150, [R1+0x1338] ;  /* 0x0013380001967983 */ /* 0x000ea20000300a00 */
[----:B------:R-:W-:Y:S01]  /*6d000*/  IMAD.MOV.U32 R71, RZ, RZ, R147 ;  /* 0x000000ffff477224 */ /* 0x000fe200078e0093 */
[----:B------:R-:W-:Y:S01]  /*6d010*/  MOV R67, R145 ;  /* 0x0000009100437202 */ /* 0x000fe20000000f00 */
[----:B------:R-:W-:-:S02]  /*6d020*/  IMAD.MOV.U32 R70, RZ, RZ, R146 ;  /* 0x000000ffff467224 */ /* 0x000fc400078e0092 */
[----:B------:R-:W-:Y:S01]  /*6d030*/  IMAD.MOV.U32 R66, RZ, RZ, R144 ;  /* 0x000000ffff427224 */ /* 0x000fe200078e0090 */
[----:B------:R-:W-:Y:S01]  /*6d040*/  STL [R1+0x717c], R71 ;  /* 0x00717c4701007387 */ /* 0x000fe20000100800 */
[----:B---3--:R-:W-:Y:S03]  /*6d050*/  HMMA.1688.F32.TF32 R132, R168, R88, R132 ;  /* 0x00000058a884723c */ /* 0x008fe60000081084 */
[----:B------:R-:W-:Y:S04]  /*6d060*/  STL [R1+0x7178], R70 ;  /* 0x0071784601007387 */ /* 0x000fe80000100800 */
[----:B------:R3:W-:Y:S04]  /*6d070*/  STL [R1+0x7174], R67 ;  /* 0x0071744301007387 */ /* 0x0007e80000100800 */
[----:B------:R3:W-:Y:S04]  /*6d080*/  STL [R1+0x7170], R66 ;  /* 0x0071704201007387 */ /* 0x0007e80000100800 */
[----:B------:R-:W3:Y:S04]  /*6d090*/  LDL.LU.64 R144, [R1+0x1320] ;  /* 0x0013200001907983 */ /* 0x000ee80000300a00 */
[----:B------:R-:W3:Y:S05]  /*6d0a0*/  LDL.LU.64 R146, [R1+0x1328] ;  /* 0x0013280001927983 */ /* 0x000eea0000300a00 */
[----:B------:R-:W-:Y:S01]  /*6d0b0*/  IMAD.MOV.U32 R34, RZ, RZ, R132 ;  /* 0x000000ffff227224 */ /* 0x000fe200078e0084 */
[----:B------:R-:W-:Y:S01]  /*6d0c0*/  MOV R35, R133 ;  /* 0x0000008500237202 */ /* 0x000fe20000000f00 */
[----:B------:R-:W-:Y:S01]  /*6d0d0*/  IMAD.MOV.U32 R38, RZ, RZ, R134 ;  /* 0x000000ffff267224 */ /* 0x000fe200078e0086 */
[----:B------:R-:W3:Y:S01]  /*6d0e0*/  LDL.LU.64 R132, [R1+0x1310] ;  /* 0x0013100001847983 */ /* 0x000ee20000300a00 */
[----:B------:R-:W-:-:S03]  /*6d0f0*/  IMAD.MOV.U32 R39, RZ, RZ, R135 ;  /* 0x000000ffff277224 */ /* 0x000fc600078e0087 */
[----:B------:R-:W3:Y:S04]  /*6d100*/  LDL.LU.64 R134, [R1+0x1318] ;  /* 0x0013180001867983 */ /* 0x000ee80000300a00 */
[----:B------:R-:W-:Y:S04]  /*6d110*/  STL [R1+0x718c], R39 ;  /* 0x00718c2701007387 */ /* 0x000fe80000100800 */
[----:B------:R-:W-:Y:S04]  /*6d120*/  STL [R1+0x7188], R38 ;  /* 0x0071882601007387 */ /* 0x000fe80000100800 */
[----:B------:R-:W-:Y:S04]  /*6d130*/  STL [R1+0x7184], R35 ;  /* 0x0071842301007387 */ /* 0x000fe80000100800 */
[----:B------:R-:W-:Y:S01]  /*6d140*/  STL [R1+0x7180], R34 ;  /* 0x0071802201007387 */ /* 0x000fe20000100800 */
[----:B----4-:R-:W-:-:S15]  /*6d150*/  HMMA.1688.F32.TF32 R140, R168, R84, R140 ;  /* 0x00000054a88c723c */ /* 0x010fde000008108c */
[----:B------:R-:W-:-:S09]  /*6d160*/  NOP ;  /* 0x0000000000007918 */ /* 0x000fd20000000000 */
[----:B------:R-:W-:Y:S01]  /*6d170*/  IMAD.MOV.U32 R82, RZ, RZ, R140 ;  /* 0x000000ffff527224 */ /* 0x000fe200078e008c */
[----:B------:R-:W-:Y:S01]  /*6d180*/  MOV R83, R141 ;  /* 0x0000008d00537202 */ /* 0x000fe20000000f00 */
[----:B------:R-:W-:Y:S01]  /*6d190*/  IMAD.MOV.U32 R86, RZ, RZ, R142 ;  /* 0x000000ffff567224 */ /* 0x000fe200078e008e */
[----:B------:R-:W4:Y:S01]  /*6d1a0*/  LDL.LU.64 R140, [R1+0x1300] ;  /* 0x00130000018c7983 */ /* 0x000f220000300a00 */
[----:B------:R-:W-:-:S03]  /*6d1b0*/  IMAD.MOV.U32 R87, RZ, RZ, R143 ;  /* 0x000000ffff577224 */ /* 0x000fc600078e008f */
[----:B------:R-:W4:Y:S01]  /*6d1c0*/  LDL.LU.64 R142, [R1+0x1308] ;  /* 0x00130800018e7983 */ /* 0x000f220000300a00 */
[C---:B--2---:R-:W-:Y:S06]  /*6d1d0*/  HMMA.1688.F32.TF32 R152, R168.reuse, R80, R152 ;  /* 0x00000050a898723c */ /* 0x044fec0000081098 */
[----:B------:R-:W-:Y:S01]  /*6d1e0*/  HMMA.1688.F32.TF32 R148, R168, R52, R148 ;  /* 0x00000034a894723c */ /* 0x000fe20000081094 */
[----:B------:R2:W-:Y:S04]  /*6d1f0*/  STL [R1+0x7194], R83 ;  /* 0x0071945301007387 */ /* 0x0005e80000100800 */
[----:B------:R2:W-:-:S13]  /*6d200*/  STL [R1+0x7190], R82 ;  /* 0x0071905201007387 */ /* 0x0005da0000100800 */
[----:B------:R-:W-:Y:S01]  /*6d210*/  IMAD.MOV.U32 R26, RZ, RZ, R152 ;  /* 0x000000ffff1a7224 */ /* 0x000fe200078e0098 */
[----:B------:R-:W-:Y:S01]  /*6d220*/  MOV R27, R153 ;  /* 0x00000099001b7202 */ /* 0x000fe20000000f00 */
[----:B------:R-:W-:Y:S01]  /*6d230*/  IMAD.MOV.U32 R30, RZ, RZ, R154 ;  /* 0x000000ffff1e7224 */ /* 0x000fe200078e009a */
[----:B------:R-:W2:Y:S01]  /*6d240*/  LDL.LU.64 R152, [R1+0x12f0] ;  /* 0x0012f00001987983 */ /* 0x000ea20000300a00 */
[----:B------:R-:W-:Y:S02]  /*6d250*/  IMAD.MOV.U32 R31, RZ, RZ, R155 ;  /* 0x000000ffff1f7224 */ /* 0x000fe400078e009b */
[----:B------:R-:W-:Y:S01]  /*6d260*/  IMAD.MOV.U32 R18, RZ, RZ, R148 ;  /* 0x000000ffff127224 */ /* 0x000fe200078e0094 */
[----:B------:R-:W2:Y:S01]  /*6d270*/  LDL.LU.64 R154, [R1+0x12f8] ;  /* 0x0012f800019a7983 */ /* 0x000ea20000300a00 */
[----:B------:R-:W-:Y:S01]  /*6d280*/  MOV R19, R149 ;  /* 0x0000009500137202 */ /* 0x000fe20000000f00 */
[----:B------:R-:W-:Y:S02]  /*6d290*/  IMAD.MOV.U32 R22, RZ, RZ, R150 ;  /* 0x000000ffff167224 */ /* 0x000fe400078e0096 */
[----:B------:R-:W-:Y:S01]  /*6d2a0*/  IMAD.MOV.U32 R23, RZ, RZ, R151 ;  /* 0x000000ffff177224 */ /* 0x000fe200078e0097 */
[----:B------:R-:W2:Y:S04]  /*6d2b0*/  LDL.LU.64 R148, [R1+0x12e0] ;  /* 0x0012e00001947983 */ /* 0x000ea80000300a00 */
[----:B------:R-:W2:Y:S01]  /*6d2c0*/  LDL.LU.64 R150, [R1+0x12e8] ;  /* 0x0012e80001967983 */ /* 0x000ea20000300a00 */
[C---:B---3--:R-:W-:Y:S06]  /*6d2d0*/  HMMA.1688.F32.TF32 R144, R168.reuse, R48, R144 ;  /* 0x00000030a890723c */ /* 0x048fec0000081090 */
[----:B------:R-:W-:-:S15]  /*6d2e0*/  HMMA.1688.F32.TF32 R132, R168, R76, R132 ;  /* 0x0000004ca884723c */ /* 0x000fde0000081084 */
[----:B------:R-:W-:-:S03]  /*6d2f0*/  NOP ;  /* 0x0000000000007918 */ /* 0x000fc60000000000 */
[----:B-1----:R-:W-:Y:S01]  /*6d300*/  IMAD.MOV.U32 R6, RZ, RZ, R144 ;  /* 0x000000ffff067224 */ /* 0x002fe200078e0090 */
[----:B------:R-:W-:Y:S01]  /*6d310*/  MOV R7, R145 ;  /* 0x0000009100077202 */ /* 0x000fe20000000f00 */
[----:B------:R-:W-:Y:S01]  /*6d320*/  IMAD.MOV.U32 R14, RZ, RZ, R146 ;  /* 0x000000ffff0e7224 */ /* 0x000fe200078e0092 */
[----:B------:R-:W3:Y:S01]  /*6d330*/  LDL.LU.64 R144, [R1+0x13e0] ;  /* 0x0013e00001907983 */ /* 0x000ee20000300a00 */
[----:B------:R-:W-:-:S03]  /*6d340*/  IMAD.MOV.U32 R15, RZ, RZ, R147 ;  /* 0x000000ffff0f7224 */ /* 0x000fc600078e0093 */
[----:B------:R-:W3:Y:S01]  /*6d350*/  LDL.LU.64 R146, [R1+0x13e8] ;  /* 0x0013e80001927983 */ /* 0x000ee20000300a00 */
[----:B------:R-:W-:Y:S01]  /*6d360*/  IMAD.MOV.U32 R90, RZ, RZ, R132 ;  /* 0x000000ffff5a7224 */ /* 0x000fe200078e0084 */
[----:B------:R-:W-:Y:S01]  /*6d370*/  MOV R91, R133 ;  /* 0x00000085005b7202 */ /* 0x000fe20000000f00 */
[----:B------:R-:W-:Y:S01]  /*6d380*/  IMAD.MOV.U32 R94, RZ, RZ, R134 ;  /* 0x000000ffff5e7224 */ /* 0x000fe200078e0086 */
[----:B------:R-:W3:Y:S01]  /*6d390*/  LDL.LU.64 R132, [R1+0x1410] ;  /* 0x0014100001847983 */ /* 0x000ee20000300a00 */
[----:B------:R-:W-:-:S03]  /*6d3a0*/  IMAD.MOV.U32 R95, RZ, RZ, R135 ;  /* 0x000000ffff5f7224 */ /* 0x000fc600078e0087 */
[----:B------:R-:W3:Y:S01]  /*6d3b0*/  LDL.LU.64 R134, [R1+0x1418] ;  /* 0x0014180001867983 */ /* 0x000ee20000300a00 */
        /* <DEDUP_REMOVED lines=8> */
[----:B------:R-:W4:Y:S04]  /*6d440*/  LDL.LU.64 R156, [R1+0x1480] ;  /* 0x00148000019c7983 */ /* 0x000f280000300a00 */
[----:B------:R-:W4:Y:S01]  /*6d450*/  LDL.LU.64 R158, [R1+0x1488] ;  /* 0x00148800019e7983 */ /* 0x000f220000300a00 */
[C---:B--2---:R-:W-:Y:S06]  /*6d460*/  HMMA.1688.F32.TF32 R148, R168.reuse, R64, R148 ;  /* 0x00000040a894723c */ /* 0x044fec0000081094 */
[----:B------:R-:W-:-:S15]  /*6d470*/  HMMA.1688.F32.TF32 R152, R168, R68, R152 ;  /* 0x00000044a898723c */ /* 0x000fde0000081098 */
[----:B------:R-:W-:-:S03]  /*6d480*/  NOP ;  /* 0x0000000000007918 */ /* 0x000fc60000000000 */
[----:B------:R-:W-:Y:S01]  /*6d490*/  IMAD.MOV.U32 R75, RZ, RZ, R148 ;  /* 0x000000ffff4b7224 */ /* 0x000fe200078e0094 */
[----:B------:R-:W-:Y:S01]  /*6d4a0*/  MOV R74, R149 ;  /* 0x00000095004a7202 */ /* 0x000fe20000000f00 */
[----:B------:R-:W-:Y:S01]  /*6d4b0*/  IMAD.MOV.U32 R63, RZ, RZ, R150 ;  /* 0x000000ffff3f7224 */ /* 0x000fe200078e0096 */
[----:B------:R-:W2:Y:S01]  /*6d4c0*/  LDL.LU.64 R148, [R1+0x14c0] ;  /* 0x0014c00001947983 */ /* 0x000ea20000300a00 */
[----:B------:R-:W-:-:S03]  /*6d4d0*/  IMAD.MOV.U32 R62, RZ, RZ, R151 ;  /* 0x000000ffff3e7224 */ /* 0x000fc600078e0097 */
[----:B------:R-:W2:Y:S01]  /*6d4e0*/  LDL.LU.64 R150, [R1+0x14c8] ;  /* 0x0014c80001967983 */ /* 0x000ea20000300a00 */
[----:B---3--:R-:W-:Y:S01]  /*6d4f0*/  HMMA.1688.F32.TF32 R144, R168, R60, R144 ;  /* 0x0000003ca890723c */ /* 0x008fe20000081090 */
[----:B------:R-:W-:Y:S01]  /*6d500*/  IMAD.MOV.U32 R59, RZ, RZ, R152 ;  /* 0x000000ffff3b7224 */ /* 0x000fe200078e0098 */
[----:B------:R-:W-:Y:S01]  /*6d510*/  MOV R58, R153 ;  /* 0x00000099003a7202 */ /* 0x000fe20000000f00 */
[----:B------:R-:W-:Y:S01]  /*6d520*/  IMAD.MOV.U32 R47, RZ, RZ, R154 ;  /* 0x000000ffff2f7224 */ /* 0x000fe200078e009a */
[----:B------:R-:W3:Y:S01]  /*6d530*/  LDL.LU.64 R152, [R1+0x1500] ;  /* 0x0015000001987983 */ /* 0x000ee20000300a00 */
[----:B------:R-:W-:-:S03]  /*6d540*/  IMAD.MOV.U32 R46, RZ, RZ, R155 ;  /* 0x000000ffff2e7224 */ /* 0x000fc600078e009b */
[----:B------:R-:W3:Y:S01]  /*6d550*/  LDL.LU.64 R154, [R1+0x1508] ;  /* 0x00150800019a7983 */ /* 0x000ee20000300a00 */
[----:B------:R-:W-:-:S15]  /*6d560*/  HMMA.1688.F32.TF32 R132, R168, R56, R132 ;  /* 0x00000038a884723c */ /* 0x000fde0000081084 */
[----:B------:R-:W-:Y:S01]  /*6d570*/  IMAD.MOV.U32 R98, RZ, RZ, R144 ;  /* 0x000000ffff627224 */ /* 0x000fe200078e0090 */
[----:B------:R-:W-:Y:S01]  /*6d580*/  MOV R110, R145 ;  /* 0x00000091006e7202 */ /* 0x000fe20000000f00 */
[----:B------:R-:W-:Y:S01]  /*6d590*/  IMAD.MOV.U32 R111, RZ, RZ, R146 ;  /* 0x000000ffff6f7224 */ /* 0x000fe200078e0092 */
[----:B------:R-:W3:Y:S01]  /*6d5a0*/  LDL.LU.64 R144, [R1+0x1540] ;  /* 0x0015400001907983 */ /* 0x000ee20000300a00 */
[----:B------:R-:W-:-:S03]  /*6d5b0*/  IMAD.MOV.U32 R99, RZ, RZ, R147 ;  /* 0x000000ffff637224 */ /* 0x000fc600078e0093 */
[----:B------:R-:W3:Y:S02]  /*6d5c0*/  LDL.LU.64 R146, [R1+0x1548] ;  /* 0x0015480001927983 */ /* 0x000ee40000300a00 */
        /* <DEDUP_REMOVED lines=14> */
[----:B--2---:R-:W-:-:S15]  /*6d6b0*/  HMMA.1688.F32.TF32 R148, R168, R36, R148 ;  /* 0x00000024a894723c */ /* 0x004fde0000081094 */
[----:B------:R-:W-:-:S09]  /*6d6c0*/  NOP ;  /* 0x0000000000007918 */ /* 0x000fd20000000000 */
[----:B------:R-:W-:Y:S01]  /*6d6d0*/  IMAD.MOV.U32 R106, RZ, RZ, R148 ;  /* 0x000000ffff6a7224 */ /* 0x000fe200078e0094 */
[----:B------:R-:W-:Y:S01]  /*6d6e0*/  MOV R107, R149 ;  /* 0x00000095006b7202 */ /* 0x000fe20000000f00 */
[----:B------:R-:W-:Y:S01]  /*6d6f0*/  IMAD.MOV.U32 R102, RZ, RZ, R150 ;  /* 0x000000ffff667224 */ /* 0x000fe200078e0096 */
[----:B------:R-:W2:Y:S01]  /*6d700*/  LDL.LU.64 R148, [R1+0x1610] ;  /* 0x0016100001947983 */ /* 0x000ea20000300a00 */
[----:B------:R-:W-:-:S03]  /*6d710*/  IMAD.MOV.U32 R103, RZ, RZ, R151 ;  /* 0x000000ffff677224 */ /* 0x000fc600078e0097 */
[----:B------:R-:W2:Y:S01]  /*6d720*/  LDL.LU.64 R150, [R1+0x1618] ;  /* 0x0016180001967983 */ /* 0x000ea20000300a00 */
[C---:B---3--:R-:W-:Y:S03]  /*6d730*/  HMMA.1688.F32.TF32 R248, R168.reuse, R28, R144 ;  /* 0x0000001ca8f8723c */ /* 0x048fe60000081090 */
[----:B------:R-:W3:Y:S04]  /*6d740*/  LDL.LU.64 R160, [R1+0x1640] ;  /* 0x0016400001a07983 */ /* 0x000ee80000300a00 */
[----:B------:R-:W3:Y:S01]  /*6d750*/  LDL.LU.64 R162, [R1+0x1648] ;  /* 0x0016480001a27983 */ /* 0x000ee20000300a00 */
[----:B------:R-:W-:-:S15]  /*6d760*/  HMMA.1688.F32.TF32 R144, R168, R24, R132 ;  /* 0x00000018a890723c */ /* 0x000fde0000081084 */
[----:B------:R-:W-:Y:S04]  /*6d770*/  STL.64 [R1+0x6ff0], R250 ;  /* 0x006ff0fa01007387 */ /* 0x000fe80000100a00 */
[----:B------:R-:W-:Y:S04]  /*6d780*/  STL.64 [R1+0x6fe8], R248 ;  /* 0x006fe8f801007387 */ /* 0x000fe80000100a00 */
[----:B------:R-:W3:Y:S04]  /*6d790*/  LDL.LU.64 R132, [R1+0x1680] ;  /* 0x0016800001847983 */ /* 0x000ee80000300a00 */
[----:B------:R-:W3:Y:S01]  /*6d7a0*/  LDL.LU.64 R134, [R1+0x1688] ;  /* 0x0016880001867983 */ /* 0x000ee20000300a00 */
[----:B------:R-:W-:Y:S03]  /*6d7b0*/  HMMA.1688.F32.TF32 R152, R168, R32, R152 ;  /* 0x00000020a898723c */ /* 0x000fe60000081098 */
[----:B------:R-:W-:Y:S04]  /*6d7c0*/  STL.64 [R1+0x7000], R146 ;  /* 0x0070009201007387 */ /* 0x000fe80000100a00 */
[----:B------:R-:W-:Y:S04]  /*6d7d0*/  STL.64 [R1+0x6ff8], R144 ;  /* 0x006ff89001007387 */ /* 0x000fe80000100a00 */
[----:B------:R-:W3:Y:S04]  /*6d7e0*/  LDL.LU.64 R200, [R1+0x16c0] ;  /* 0x0016c00001c87983 */ /* 0x000ee80000300a00 */
[----:B------:R-:W3:Y:S04]  /*6d7f0*/  LDL.LU.64 R202, [R1+0x16c8] ;  /* 0x0016c80001ca7983 */ /* 0x000ee80000300a00 */
[----:B------:R-:W3:Y:S04]  /*6d800*/  LDL.LU.64 R172, [R1+0x1a0] ;  /* 0x0001a00001ac7983 */ /* 0x000ee80000300a00 */
[----:B------:R-:W3:Y:S01]  /*6d810*/  LDL.LU.64 R174, [R1+0x1a8] ;  /* 0x0001a80001ae7983 */ /* 0x000ee20000300a00 */
[----:B------:R-:W-:Y:S01]  /*6d820*/  IMAD.MOV.U32 R83, RZ, RZ, R152 ;  /* 0x000000ffff537224 */ /* 0x000fe200078e0098 */
[----:B------:R-:W-:Y:S01]  /*6d830*/  MOV R82, R153 ;  /* 0x0000009900527202 */ /* 0x000fe20000000f00 */
[----:B------:R-:W-:Y:S01]  /*6d840*/  IMAD.MOV.U32 R39, RZ, RZ, R154 ;  /* 0x000000ffff277224 */ /* 0x000fe200078e009a */
[----:B------:R-:W3:Y:S01]  /*6d850*/  LDL.LU.64 R176, [R1+0x160] ;  /* 0x0001600001b07983 */ /* 0x000ee20000300a00 */
[----:B------:R-:W-:-:S03]  /*6d860*/  IMAD.MOV.U32 R38, RZ, RZ, R155 ;  /* 0x000000ffff267224 */ /* 0x000fc600078e009b */
[----:B------:R-:W3:Y:S01]  /*6d870*/  LDL.LU.64 R178, [R1+0x168] ;  /* 0x0001680001b27983 */ /* 0x000ee20000300a00 */
[----:B------:R-:W-:-:S15]  /*6d880*/  HMMA.1688.F32.TF32 R156, R168, R40, R156 ;  /* 0x00000028a89c723c */ /* 0x000fde000008109c */
[----:B------:R-:W-:-:S09]  /*6d890*/  NOP ;  /* 0x0000000000007918 */ /* 0x000fd20000000000 */
[----:B------:R-:W-:Y:S01]  /*6d8a0*/  IMAD.MOV.U32 R35, RZ, RZ, R156 ;  /* 0x000000ffff237224 */ /* 0x000fe200078e009c */
[----:B------:R-:W-:Y:S01]  /*6d8b0*/  MOV R34, R157 ;  /* 0x0000009d00227202 */ /* 0x000fe20000000f00 */
[----:B------:R-:W-:Y:S02]  /*6d8c0*/  IMAD.MOV.U32 R71, RZ, RZ, R158 ;  /* 0x000000ffff477224 */ /* 0x000fe400078e009e */
[----:B------:R-:W-:Y:S01]  /*6d8d0*/  IMAD.MOV.U32 R70, RZ, RZ, R159 ;  /* 0x000000ffff467224 */ /* 0x000fe200078e009f */
[----:B----4-:R-:W-:Y:S01]  /*6d8e0*/  HMMA.1688.F32.TF32 R152, R168, R20, R140 ;  /* 0x00000014a898723c */ /* 0x010fe2000008108c */
[----:B------:R-:W4:Y:S04]  /*6d8f0*/  LDL.LU.64 R140, [R1+0x150] ;  /* 0x00015000018c7983 */ /* 0x000f280000300a00 */
[----:B------:R-:W4:-:S15]  /*6d900*/  LDL.LU.64 R142, [R1+0x158] ;  /* 0x00015800018e7983 */ /* 0x000f1e0000300a00 */
[----:B------:R-:W-:-:S03]  /*6d910*/  NOP ;  /* 0x0000000000007918 */ /* 0x000fc60000000000 */
[----:B------:R-:W-:Y:S04]  /*6d920*/  STL.64 [R1+0x7010], R154 ;  /* 0x0070109a01007387 */ /* 0x000fe80000100a00 */
[----:B------:R1:W-:Y:S04]  /*6d930*/  STL.64 [R1+0x7008], R152 ;  /* 0x0070089801007387 */ /* 0x0003e80000100a00 */
        /* <DEDUP_REMOVED lines=8> */
[C---:B--2---:R-:W-:Y:S03]  /*6d9c0*/  HMMA.1688.F32.TF32 R156, R168.reuse, R16, R148 ;  /* 0x00000010a89c723c */ /* 0x044fe60000081094 */
[----:B------:R-:W2:Y:S04]  /*6d9d0*/  LDL.LU.64 R148, [R1+0x100] ;  /* 0x0001000001947983 */ /* 0x000ea80000300a00 */
[----:B------:R-:W2:Y:S01]  /*6d9e0*/  LDL.LU.64 R150, [R1+0x108] ;  /* 0x0001080001967983 */ /* 0x000ea20000300a00 */
[----:B---3--:R-:W-:-:S15]  /*6d9f0*/  HMMA.1688.F32.TF32 R160, R168, R12, R160 ;  /* 0x0000000ca8a0723c */ /* 0x008fde00000810a0 */
[----:B------:R-:W-:Y:S04]  /*6da00*/  STL.64 [R1+0x7020], R158 ;  /* 0x0070209e01007387 */ /* 0x000fe80000100a00 */
[----:B------:R-:W-:Y:S04]  /*6da10*/  STL.64 [R1+0x7018], R156 ;  /* 0x0070189c01007387 */ /* 0x000fe80000100a00 */
[----:B------:R-:W3:Y:S04]  /*6da20*/  LDL.LU.64 R144, [R1+0xf0] ;  /* 0x0000f00001907983 */ /* 0x000ee80000300a00 */
[----:B------:R-:W3:Y:S01]  /*6da30*/  LDL.LU.64 R146, [R1+0xf8] ;  /* 0x0000f80001927983 */ /* 0x000ee20000300a00 */
[C---:B------:R-:W-:Y:S03]  /*6da40*/  HMMA.1688.F32.TF32 R164, R168.reuse, R4, R132 ;  /* 0x00000004a8a4723c */ /* 0x040fe60000081084 */
[----:B------:R-:W-:Y:S04]  /*6da50*/  STL.64 [R1+0x7030], R162 ;  /* 0x007030a201007387 */ /* 0x000fe80000100a00 */
[----:B------:R1:W-:Y:S04]  /*6da60*/  STL.64 [R1+0x7028], R160 ;  /* 0x007028a001007387 */ /* 0x0003e80000100a00 */
[----:B------:R-:W3:Y:S04]  /*6da70*/  LDL.LU.64 R132, [R1+0xe0] ;  /* 0x0000e00001847983 */ /* 0x000ee80000300a00 */
[----:B------:R-:W3:Y:S01]  /*6da80*/  LDL.LU.64 R134, [R1+0xe8] ;  /* 0x0000e80001867983 */ /* 0x000ee20000300a00 */
[----:B------:R-:W-:Y:S07]  /*6da90*/  HMMA.1688.F32.TF32 R168, R168, R8, R200 ;  /* 0x00000008a8a8723c */ /* 0x000fee00000810c8 */
[----:B------:R-:W-:Y:S04]  /*6daa0*/  STL.64 [R1+0x7040], R166 ;  /* 0x007040a601007387 */ /* 0x000fe80000100a00 */
[----:B------:R-:W-:-:S12]  /*6dab0*/  STL.64 [R1+0x7038], R164 ;  /* 0x007038a401007387 */ /* 0x000fd80000100a00 */
[----:B------:R-:W-:Y:S04]  /*6dac0*/  STL.64 [R1+0x7050], R170 ;  /* 0x007050aa01007387 */ /* 0x000fe80000100a00 */
[----:B------:R-:W-:Y:S01]  /*6dad0*/  STL.64 [R1+0x7048], R168 ;  /* 0x007048a801007387 */ /* 0x000fe20000100a00 */
[----:B----4-:R-:W-:-:S15]  /*6dae0*/  HMMA.1688.F32.TF32 R140, R188, R120, R140 ;  /* 0x00000078bc8c723c */ /* 0x010fde000008108c */
[----:B------:R-:W-:-:S08]  /*6daf0*/  NOP ;  /* 0x0000000000007918 */ /* 0x000fd00000000000 */
[----:B------:R-:W-:Y:S01]  /*6db00*/  STL [R1+0x6fa8], R140 ;  /* 0x006fa88c01007387 */ /* 0x000fe20000100800 */
[C---:B------:R-:W-:Y:S03]  /*6db10*/  HMMA.1688.F32.TF32 R180, R188.reuse, R116, R180 ;  /* 0x00000074bcb4723c */ /* 0x040fe600000810b4 */
[----:B------:R-:W-:Y:S03]  /*6db20*/  STL [R1+0x6fa4], R141 ;  /* 0x006fa48d01007387 */ /* 0x000fe60000100800 */
[C---:B-1----:R-:W-:Y:S01]  /*6db30*/  HMMA.1688.F32.TF32 R160, R188.reuse, R112, R196 ;  /* 0x00000070bca0723c */ /* 0x042fe200000810c4 */
[----:B------:R-:W-:Y:S04]  /*6db40*/  STL [R1+0x6fa0], R142 ;  /* 0x006fa08e01007387 */ /* 0x000fe80000100800 */
[----:B------:R1:W-:Y:S01]  /*6db50*/  STL [R1+0x6f9c], R143 ;  /* 0x006f9c8f01007387 */ /* 0x0003e20000100800 */
[C---:B------:R-:W-:Y:S06]  /*6db60*/  HMMA.1688.F32.TF32 R156, R188.reuse, R108, R192 ;  /* 0x0000006cbc9c723c */ /* 0x040fec00000810c0 */
[C---:B-1----:R-:W-:Y:S05]  /*6db70*/  HMMA.1688.F32.TF32 R140, R188.reuse, R104, R152 ;  /* 0x00000068bc8c723c */ /* 0x042fea0000081098 */
[----:B------:R-:W-:Y:S04]  /*6db80*/  STL [R1+0x6fb4], R180 ;  /* 0x006fb4b401007387 */ /* 0x000fe80000100800 */
[----:B------:R1:W-:Y:S04]  /*6db90*/  STL [R1+0x6fb0], R181 ;  /* 0x006fb0b501007387 */ /* 0x0003e80000100800 */
[----:B------:R-:W-:Y:S04]  /*6dba0*/  STL [R1+0x6fac], R182 ;  /* 0x006facb601007387 */ /* 0x000fe80000100800 */
[----:B------:R4:W-:Y:S04]  /*6dbb0*/  STL [R1+0x6f98], R183 ;  /* 0x006f98b701007387 */ /* 0x0009e80000100800 */
[----:B------:R-:W-:Y:S04]  /*6dbc0*/  STL.64 [R1+0x3c0], R160 ;  /* 0x0003c0a001007387 */ /* 0x000fe80000100a00 */
[----:B------:R-:W-:Y:S04]  /*6dbd0*/  STL.64 [R1+0x3c8], R162 ;  /* 0x0003c8a201007387 */ /* 0x000fe80000100a00 */
[----:B------:R-:W3:Y:S04]  /*6dbe0*/  LDL.LU.64 R192, [R1+0x240] ;  /* 0x0002400001c07983 */ /* 0x000ee80000300a00 */
[----:B------:R-:W-:Y:S04]  /*6dbf0*/  STL.64 [R1+0x3b0], R156 ;  /* 0x0003b09c01007387 */ /* 0x000fe80000100a00 */
[----:B------:R-:W-:Y:S04]  /*6dc00*/  STL.64 [R1+0x3b8], R158 ;  /* 0x0003b89e01007387 */ /* 0x000fe80000100a00 */
[----:B------:R-:W3:Y:S04]  /*6dc10*/  LDL.LU.64 R194, [R1+0x248] ;  /* 0x0002480001c27983 */ /* 0x000ee80000300a00 */
[----:B------:R-:W-:Y:S04]  /*6dc20*/  STL.64 [R1+0x3a0], R140 ;  /* 0x0003a08c01007387 */ /* 0x000fe80000100a00 */
[----:B------:R2:W-:Y:S04]  /*6dc30*/  STL.64 [R1+0x3a8], R142 ;  /* 0x0003a88e01007387 */ /* 0x0005e80000100a00 */
[----:B-1----:R-:W3:Y:S04]  /*6dc40*/  LDL.LU.64 R180, [R1+0x230] ;  /* 0x0002300001b47983 */ /* 0x002ee80000300a00 */
[----:B----4-:R-:W4:Y:S01]  /*6dc50*/  LDL.LU.64 R182, [R1+0x238] ;  /* 0x0002380001b67983 */ /* 0x010f220000300a00 */
[C---:B--2---:R-:W-:Y:S06]  /*6dc60*/  HMMA.1688.F32.TF32 R140, R188.reuse, R100, R148 ;  /* 0x00000064bc8c723c */ /* 0x044fec0000081094 */
[----:B---3--:R-:W-:-:S15]  /*6dc70*/  HMMA.1688.F32.TF32 R132, R188, R92, R132 ;  /* 0x0000005cbc84723c */ /* 0x008fde0000081084 */
[----:B------:R-:W-:-:S02]  /*6dc80*/  NOP ;  /* 0x0000000000007918 */ /* 0x000fc40000000000 */
[----:B------:R-:W-:Y:S04]  /*6dc90*/  STL.64 [R1+0x390], R140 ;  /* 0x0003908c01007387 */ /* 0x000fe80000100a00 */
[----:B------:R1:W-:Y:S04]  /*6dca0*/  STL.64 [R1+0x398], R142 ;  /* 0x0003988e01007387 */ /* 0x0003e80000100a00 */
[----:B------:R-:W2:Y:S04]  /*6dcb0*/  LDL.LU.64 R168, [R1+0x220] ;  /* 0x0002200001a87983 */ /* 0x000ea80000300a00 */
[----:B------:R-:W2:Y:S01]  /*6dcc0*/  LDL.LU.64 R170, [R1+0x228] ;  /* 0x0002280001aa7983 */ /* 0x000ea20000300a00 */
[----:B-1----:R-:W-:-:S15]  /*6dcd0*/  HMMA.1688.F32.TF32 R140, R188, R96, R144 ;  /* 0x00000060bc8c723c */ /* 0x002fde0000081090 */
[----:B------:R-:W-:-:S08]  /*6dce0*/  NOP ;  /* 0x0000000000007918 */ /* 0x000fd00000000000 */
[----:B------:R-:W-:Y:S04]  /*6dcf0*/  STL.64 [R1+0x380], R140 ;  /* 0x0003808c01007387 */ /* 0x000fe80000100a00 */
[----:B------:R-:W-:Y:S04]  /*6dd00*/  STL.64 [R1+0x388], R142 ;  /* 0x0003888e01007387 */ /* 0x000fe80000100a00 */
[----:B------:R-:W3:Y:S04]  /*6dd10*/  LDL.LU.64 R164, [R1+0x210] ;  /* 0x0002100001a47983 */ /* 0x000ee80000300a00 */
[----:B------:R-:W3:Y:S04]  /*6dd20*/  LDL.LU.64 R166, [R1+0x218] ;  /* 0x0002180001a67983 */ /* 0x000ee80000300a00 */
[----:B------:R-:W3:Y:S04]  /*6dd30*/  LDL.LU.64 R160, [R1+0x200] ;  /* 0x0002000001a07983 */ /* 0x000ee80000300a00 */
[----:B------:R-:W3:Y:S04]  /*6dd40*/  LDL.LU.64 R162, [R1+0x208] ;  /* 0x0002080001a27983 */ /* 0x000ee80000300a00 */
[----:B------:R1:W-:Y:S04]  /*6dd50*/  STL.64 [R1+0x370], R132 ;  /* 0x0003708401007387 */ /* 0x0003e80000100a00 */
[----:B------:R1:W-:Y:S04]  /*6dd60*/  STL.64 [R1+0x378], R134 ;  /* 0x0003788601007387 */ /* 0x0003e80000100a00 */
[----:B------:R-:W3:Y:S04]  /*6dd70*/  LDL.LU.64 R156, [R1+0x1f0] ;  /* 0x0001f000019c7983 */ /* 0x000ee80000300a00 */
[----:B------:R-:W3:Y:S04]  /*6dd80*/  LDL.LU.64 R158, [R1+0x1f8] ;  /* 0x0001f800019e7983 */ /* 0x000ee80000300a00 */
[----:B------:R-:W3:Y:S04]  /*6dd90*/  LDL.LU.64 R148, [R1+0x1d0] ;  /* 0x0001d00001947983 */ /* 0x000ee80000300a00 */
[----:B------:R-:W3:Y:S04]  /*6dda0*/  LDL.LU.64 R150, [R1+0x1d8] ;  /* 0x0001d80001967983 */ /* 0x000ee80000300a00 */
[----:B-1----:R-:W3:Y:S04]  /*6ddb0*/  LDL.LU.64 R132, [R1+0x1c0] ;  /* 0x0001c00001847983 */ /* 0x002ee80000300a00 */
[----:B------:R-:W3:Y:S04]  /*6ddc0*/  LDL.LU.64 R134, [R1+0x1c8] ;  /* 0x0001c80001867983 */ /* 0x000ee80000300a00 */
[----:B------:R-:W3:Y:S04]  /*6ddd0*/  LDL.LU.64 R144, [R1+0x1b0] ;  /* 0x0001b00001907983 */ /* 0x000ee80000300a00 */
[----:B------:R-:W3:Y:S04]  /*6dde0*/  LDL.LU.64 R146, [R1+0x1b8] ;  /* 0x0001b80001927983 */ /* 0x000ee80000300a00 */
[----:B------:R-:W3:Y:S04]  /*6ddf0*/  LDL.LU.64 R152, [R1+0x2a0] ;  /* 0x0002a00001987983 */ /* 0x000ee80000300a00 */
[----:B------:R-:W3:Y:S04]  /*6de00*/  LDL.LU.64 R154, [R1+0x2a8] ;  /* 0x0002a800019a7983 */ /* 0x000ee80000300a00 */
[----:B------:R-:W3:Y:S04]  /*6de10*/  LDL.LU.64 R140, [R1+0x2b0] ;  /* 0x0002b000018c7983 */ /* 0x000ee80000300a00 */
[----:B------:R-:W3:Y:S01]  /*6de20*/  LDL.LU.64 R142, [R1+0x2b8] ;  /* 0x0002b800018e7983 */ /* 0x000ee20000300a00 */
[C---:B------:R-:W-:Y:S06]  /*6de30*/  HMMA.1688.F32.TF32 R196, R188.reuse, R88, R192 ;  /* 0x00000058bcc4723c */ /* 0x040fec00000810c0 */
[----:B----4-:R-:W-:-:S15]  /*6de40*/  HMMA.1688.F32.TF32 R192, R188, R84, R180 ;  /* 0x00000054bcc0723c */ /* 0x010fde00000810b4 */
[----:B------:R-:W-:-:S02]  /*6de50*/  NOP ;  /* 0x0000000000007918 */ /* 0x000fc40000000000 */
[----:B------:R-:W-:Y:S04]  /*6de60*/  STL.64 [R1+0x360], R196 ;  /* 0x000360c401007387 */ /* 0x000fe80000100a00 */
[----:B------:R-:W-:Y:S01]  /*6de70*/  STL.64 [R1+0x368], R198 ;  /* 0x000368c601007387 */ /* 0x000fe20000100a00 */
[C---:B--2---:R-:W-:Y:S03]  /*6de80*/  HMMA.1688.F32.TF32 R180, R188.reuse, R80, R168 ;  /* 0x00000050bcb4723c */ /* 0x044fe600000810a8 */
[----:B------:R-:W-:Y:S04]  /*6de90*/  STL.64 [R1+0x350], R192 ;  /* 0x000350c001007387 */ /* 0x000fe80000100a00 */
[----:B------:R-:W-:Y:S01]  /*6dea0*/  STL.64 [R1+0x358], R194 ;  /* 0x000358c201007387 */ /* 0x000fe20000100a00 */
[C---:B---3--:R-:W-:Y:S06]  /*6deb0*/  HMMA.1688.F32.TF32 R168, R188.reuse, R52, R164 ;  /* 0x00000034bca8723c */ /* 0x048fec00000810a4 */
[C---:B------:R-:W-:Y:S06]  /*6dec0*/  HMMA.1688.F32.TF32 R164, R188.reuse, R48, R160 ;  /* 0x00000030bca4723c */ /* 0x040fec00000810a0 */
[C---:B------:R-:W-:Y:S03]  /*6ded0*/  HMMA.1688.F32.TF32 R160, R188.reuse, R76, R156 ;  /* 0x0000004cbca0723c */ /* 0x040fe6000008109c */
[----:B------:R-:W-:Y:S04]  /*6dee0*/  STL.64 [R1+0x330], R180 ;  /* 0x000330b401007387 */ /* 0x000fe80000100a00 */
[----:B------:R-:W-:Y:S04]  /*6def0*/  STL.64 [R1+0x338], R182 ;  /* 0x000338b601007387 */ /* 0x000fe80000100a00 */
[----:B------:R-:W-:Y:S01]  /*6df00*/  STL.64 [R1+0x320], R168 ;  /* 0x000320a801007387 */ /* 0x000fe20000100a00 */
[C---:B------:R-:W-:Y:S03]  /*6df10*/  HMMA.1688.F32.TF32 R156, R188.reuse, R72, R148 ;  /* 0x00000048bc9c723c */ /* 0x040fe60000081094 */
[----:B------:R-:W-:Y:S04]  /*6df20*/  STL.64 [R1+0x328], R170 ;  /* 0x000328aa01007387 */ /* 0x000fe80000100a00 */
[----:B------:R-:W-:Y:S04]  /*6df30*/  STL.64 [R1+0x310], R164 ;  /* 0x000310a401007387 */ /* 0x000fe80000100a00 */
[----:B------:R-:W-:Y:S04]  /*6df40*/  STL.64 [R1+0x318], R166 ;  /* 0x000318a601007387 */ /* 0x000fe80000100a00 */
[----:B------:R-:W2:Y:S04]  /*6df50*/  LDL.LU.64 R148, [R1+0x4d0] ;  /* 0x0004d00001947983 */ /* 0x000ea80000300a00 */
[----:B------:R-:W-:Y:S04]  /*6df60*/  STL.64 [R1+0x300], R160 ;  /* 0x000300a001007387 */ /* 0x000fe80000100a00 */
[----:B------:R-:W-:Y:S04]  /*6df70*/  STL.64 [R1+0x308], R162 ;  /* 0x000308a201007387 */ /* 0x000fe80000100a00 */
[----:B------:R-:W2:Y:S04]  /*6df80*/  LDL.LU.64 R150, [R1+0x4d8] ;  /* 0x0004d80001967983 */ /* 0x000ea80000300a00 */
[----:B------:R-:W-:Y:S04]  /*6df90*/  STL.64 [R1+0x2f0], R156 ;  /* 0x0002f09c01007387 */ /* 0x000fe80000100a00 */
[----:B------:R1:W-:Y:S02]  /*6dfa0*/  STL.64 [R1+0x2f8], R158 ;  /* 0x0002f89e01007387 */ /* 0x0003e40000100a00 */
[----:B-1----:R-:W-:Y:S02]  /*6dfb0*/  HMMA.1688.F32.TF32 R156, R188, R68, R132 ;  /* 0x00000044bc9c723c */ /* 0x002fe40000081084 */
[----:B------:R-:W3:Y:S04]  /*6dfc0*/  LDL.LU.64 R132, [R1+0x7f0] ;  /* 0x0007f00001847983 */ /* 0x000ee80000300a00 */
[----:B------:R-:W3:-:S15]  /*6dfd0*/  LDL.LU.64 R134, [R1+0x7f8] ;  /* 0x0007f80001867983 */ /* 0x000ede0000300a00 */
[----:B------:R-:W-:-:S02]  /*6dfe0*/  NOP ;  /* 0x0000000000007918 */ /* 0x000fc40000000000 */
[----:B------:R-:W-:Y:S04]  /*6dff0*/  STL.64 [R1+0x2e0], R156 ;  /* 0x0002e09c01007387 */ /* 0x000fe80000100a00 */
[----:B------:R1:W-:Y:S02]  /*6e000*/  STL.64 [R1+0x2e8], R158 ;  /* 0x0002e89e01007387 */ /* 0x0003e40000100a00 */
[C---:B-1----:R-:W-:Y:S02]  /*6e010*/  HMMA.1688.F32.TF32 R156, R188.reuse, R64, R144 ;  /* 0x00000040bc9c723c */ /* 0x042fe40000081090 */
[----:B------:R-:W4:Y:S04]  /*6e020*/  LDL.LU.64 R144, [R1+0x7d0] ;  /* 0x0007d00001907983 */ /* 0x000f280000300a00 */
[----:B------:R-:W4:Y:S01]  /*6e030*/  LDL.LU.64 R146, [R1+0x7d8] ;  /* 0x0007d80001927983 */ /* 0x000f220000300a00 */
[C---:B------:R-:W-:Y:S06]  /*6e040*/  HMMA.1688.F32.TF32 R140, R188.reuse, R56, R140 ;  /* 0x00000038bc8c723c */ /* 0x040fec000008108c */
[----:B------:R-:W-:Y:S10]  /*6e050*/  HMMA.1688.F32.TF32 R152, R188, R60, R152 ;  /* 0x0000003cbc98723c */ /* 0x000ff40000081098 */
[----:B------:R1:W-:Y:S04]  /*6e060*/  STL.64 [R1+0x2d0], R156 ;  /* 0x0002d09c01007387 */ /* 0x0003e80000100a00 */
[----:B------:R1:W-:Y:S04]  /*6e070*/  STL.64 [R1+0x2d8], R158 ;  /* 0x0002d89e01007387 */ /* 0x0003e80000100a00 */
[----:B------:R-:W-:-:S02]  /*6e080*/  IMAD.MOV.U32 R180, RZ, RZ, R140 ;  /* 0x000000ffffb47224 */ /* 0x000fc400078e008c */
[----:B------:R-:W-:-:S03]  /*6e090*/  IMAD.MOV.U32 R140, RZ, RZ, R143 ;  /* 0x000000ffff8c7224 */ /* 0x000fc600078e008f */
[----:B------:R-:W-:Y:S01]  /*6e0a0*/  STL.64 [R1+0x2c0], R152 ;  /* 0x0002c09801007387 */ /* 0x000fe20000100a00 */
[----:B------:R-:W-:Y:S01]  /*6e0b0*/  IMAD.MOV.U32 R182, RZ, RZ, R142 ;  /* 0x000000ffffb67224 */ /* 0x000fe200078e008e */
[----:B------:R-:W-:Y:S02]  /*6e0c0*/  MOV R181, R141 ;  /* 0x0000008d00b57202 */ /* 0x000fe40000000f00 */
[----:B------:R-:W-:Y:S04]  /*6e0d0*/  STL.64 [R1+0x2c8], R154 ;  /* 0x0002c89a01007387 */ /* 0x000fe80000100a00 */
[----:B------:R-:W4:Y:S04]  /*6e0e0*/  LDL.LU.64 R164, [R1+0x7c0] ;  /* 0x0007c00001a47983 */ /* 0x000f280000300a00 */
[----:B------:R-:W4:Y:S04]  /*6e0f0*/  LDL.LU.64 R166, [R1+0x7c8] ;  /* 0x0007c80001a67983 */ /* 0x000f280000300a00 */
[----:B------:R-:W4:Y:S04]  /*6e100*/  LDL.LU.64 R160, [R1+0x7b0] ;  /* 0x0007b00001a07983 */ /* 0x000f280000300a00 */
[----:B------:R-:W4:Y:S04]  /*6e110*/  LDL.LU.64 R162, [R1+0x7b8] ;  /* 0x0007b80001a27983 */ /* 0x000f280000300a00 */
[----:B------:R1:W-:Y:S04]  /*6e120*/  STL [R1+0x6fc4], R140 ;  /* 0x006fc48c01007387 */ /* 0x0003e80000100800 */
[----:B------:R1:W-:Y:S04]  /*6e130*/  STL [R1+0x6fc0], R182 ;  /* 0x006fc0b601007387 */ /* 0x0003e80000100800 */
[----:B------:R1:W-:Y:S04]  /*6e140*/  STL [R1+0x6fbc], R181 ;  /* 0x006fbcb501007387 */ /* 0x0003e80000100800 */
[----:B------:R1:W-:Y:S01]  /*6e150*/  STL [R1+0x6fb8], R180 ;  /* 0x006fb8b401007387 */ /* 0x0003e20000100800 */
[----:B--2---:R-:W-:-:S15]  /*6e160*/  HMMA.1688.F32.TF32 R148, R188, R44, R148 ;  /* 0x0000002cbc94723c */ /* 0x004fde0000081094 */
[----:B------:R-:W-:-:S08]  /*6e170*/  NOP ;  /* 0x0000000000007918 */ /* 0x000fd00000000000 */
[----:B------:R-:W-:Y:S01]  /*6e180*/  STL.64 [R1+0x2a0], R148 ;  /* 0x0002a09401007387 */ /* 0x000fe20000100a00 */
[----:B---3--:R-:W-:Y:S03]  /*6e190*/  HMMA.1688.F32.TF32 R132, R188, R40, R132 ;  /* 0x00000028bc84723c */ /* 0x008fe60000081084 */
[----:B------:R-:W-:Y:S04]  /*6e1a0*/  STL.64 [R1+0x2a8], R150 ;  /* 0x0002a89601007387 */ /* 0x000fe80000100a00 */
[----:B-1----:R-:W2:Y:S04]  /*6e1b0*/  LDL.LU.64 R156, [R1+0x4c0] ;  /* 0x0004c000019c7983 */ /* 0x002ea80000300a00 */
[----:B------:R-:W2:-:S13]  /*6e1c0*/  LDL.LU.64 R158, [R1+0x4c8] ;  /* 0x0004c800019e7983 */ /* 0x000e9a0000300a00 */
        /* <DEDUP_REMOVED lines=8> */
[----:B------:R4:W-:Y:S02]  /*6e250*/  STL [R1+0x6fcc], R140 ;  /* 0x006fcc8c01007387 */ /* 0x0009e40000100800 */
[----:B----4-:R-:W-:Y:S02]  /*6e260*/  HMMA.1688.F32.TF32 R140, R188, R36, R144 ;  /* 0x00000024bc8c723c */ /* 0x010fe40000081090 */
[----:B------:R-:W-:Y:S04]  /*6e270*/  STL [R1+0x6fc8], R182 ;  /* 0x006fc8b601007387 */ /* 0x000fe80000100800 */
[----:B------:R-:W4:Y:S04]  /*6e280*/  LDL.LU.64 R152, [R1+0x830] ;  /* 0x0008300001987983 */ /* 0x000f280000300a00 */
[----:B------:R-:W4:-:S13]  /*6e290*/  LDL.LU.64 R154, [R1+0x838] ;  /* 0x00083800019a7983 */ /* 0x000f1a0000300a00 */
[----:B------:R-:W-:Y:S04]  /*6e2a0*/  STL.64 [R1+0x280], R140 ;  /* 0x0002808c01007387 */ /* 0x000fe80000100a00 */
[----:B------:R1:W-:Y:S04]  /*6e2b0*/  STL.64 [R1+0x288], R142 ;  /* 0x0002888e01007387 */ /* 0x0003e80000100a00 */
[----:B------:R-:W4:Y:S04]  /*6e2c0*/  LDL.LU.64 R148, [R1+0x860] ;  /* 0x0008600001947983 */ /* 0x000f280000300a00 */
[----:B------:R-:W4:Y:S04]  /*6e2d0*/  LDL.LU.64 R150, [R1+0x868] ;  /* 0x0008680001967983 */ /* 0x000f280000300a00 */
[----:B------:R-:W4:Y:S04]  /*6e2e0*/  LDL.LU.64 R144, [R1+0x870] ;  /* 0x0008700001907983 */ /* 0x000f280000300a00 */
[----:B------:R-:W4:Y:S01]  /*6e2f0*/  LDL.LU.64 R146, [R1+0x878] ;  /* 0x0008780001927983 */ /* 0x000f220000300a00 */
[----:B------:R-:W-:-:S15]  /*6e300*/  HMMA.1688.F32.TF32 R164, R188, R32, R164 ;  /* 0x00000020bca4723c */ /* 0x000fde00000810a4 */
[----:B------:R-:W-:-:S09]  /*6e310*/  NOP ;  /* 0x0000000000007918 */ /* 0x000fd20000000000 */
[----:B------:R-:W-:Y:S01]  /*6e320*/  IMAD.MOV.U32 R183, RZ, RZ, R167 ;  /* 0x000000ffffb77224 */ /* 0x000fe200078e00a7 */
[----:B-1----:R-:W-:Y:S01]  /*6e330*/  MOV R142, R165 ;  /* 0x000000a5008e7202 */ /* 0x002fe20000000f00 */
[----:B------:R-:W-:Y:S02]  /*6e340*/  IMAD.MOV.U32 R143, RZ, RZ, R166 ;  /* 0x000000ffff8f7224 */ /* 0x000fe400078e00a6 */
[----:B------:R-:W-:Y:S01]  /*6e350*/  IMAD.MOV.U32 R141, RZ, RZ, R164 ;  /* 0x000000ffff8d7224 */ /* 0x000fe200078e00a4 */
[----:B------:R1:W-:Y:S04]  /*6e360*/  STL [R1+0x6fe4], R183 ;  /* 0x006fe4b701007387 */ /* 0x0003e80000100800 */
[----:B------:R1:W-:Y:S04]  /*6e370*/  STL [R1+0x6fe0], R143 ;  /* 0x006fe08f01007387 */ /* 0x0003e80000100800 */
[----:B------:R1:W-:Y:S04]  /*6e380*/  STL [R1+0x6fdc], R142 ;  /* 0x006fdc8e01007387 */ /* 0x0003e80000100800 */
[----:B------:R1:W-:Y:S01]  /*6e390*/  STL [R1+0x6fd8], R141 ;  /* 0x006fd88d01007387 */ /* 0x0003e20000100800 */
[----:B--2---:R-:W-:-:S15]  /*6e3a0*/  HMMA.1688.F32.TF32 R156, R188, R24, R156 ;  /* 0x00000018bc9c723c */ /* 0x004fde000008109c */
[----:B------:R-:W-:-:S09]  /*6e3b0*/  NOP ;  /* 0x0000000000007918 */ /* 0x000fd20000000000 */
[----:B-1----:R-:W-:Y:S01]  /*6e3c0*/  IMAD.MOV.U32 R183, RZ, RZ, R156 ;  /* 0x000000ffffb77224 */ /* 0x002fe200078e009c */
[----:B------:R-:W-:Y:S01]  /*6e3d0*/  MOV R143, R157 ;  /* 0x0000009d008f7202 */ /* 0x000fe20000000f00 */
[----:B------:R-:W-:Y:S02]  /*6e3e0*/  IMAD.MOV.U32 R142, RZ, RZ, R158 ;  /* 0x000000ffff8e7224 */ /* 0x000fe400078e009e */
[----:B------:R-:W-:Y:S02]  /*6e3f0*/  IMAD.MOV.U32 R141, RZ, RZ, R159 ;  /* 0x000000ffff8d7224 */ /* 0x000fe400078e009f */
[C---:B---3--:R-:W-:Y:S01]  /*6e400*/  HMMA.1688.F32.TF32 R156, R188.reuse, R20, R132 ;  /* 0x00000014bc9c723c */ /* 0x048fe20000081084 */
[----:B------:R-:W2:Y:S04]  /*6e410*/  LDL.LU.64 R132, [R1+0x8a0] ;  /* 0x0008a00001847983 */ /* 0x000ea80000300a00 */
[----:B------:R-:W2:Y:S01]  /*6e420*/  LDL.LU.64 R134, [R1+0x8a8] ;  /* 0x0008a80001867983 */ /* 0x000ea20000300a00 */
[C---:B------:R-:W-:Y:S06]  /*6e430*/  HMMA.1688.F32.TF32 R160, R188.reuse, R28, R160 ;  /* 0x0000001cbca0723c */ /* 0x040fec00000810a0 */
[C---:B----4-:R-:W-:Y:S11]  /*6e440*/  HMMA.1688.F32.TF32 R152, R188.reuse, R16, R152 ;  /* 0x00000010bc98723c */ /* 0x050ff60000081098 */
[----:B------:R1:W-:Y:S04]  /*6e450*/  STL.64 [R1+0x240], R156 ;  /* 0x0002409c01007387 */ /* 0x0003e80000100a00 */
[----:B------:R3:W-:Y:S04]  /*6e460*/  STL.64 [R1+0x248], R158 ;  /* 0x0002489e01007387 */ /* 0x0007e80000100a00 */
[----:B------:R-:W4:Y:S01]  /*6e470*/  LDL.LU.64 R192, [R1+0x12d0] ;  /* 0x0012d00001c07983 */ /* 0x000f220000300a00 */
[C---:B------:R-:W-:Y:S06]  /*6e480*/  HMMA.1688.F32.TF32 R148, R188.reuse, R12, R148 ;  /* 0x0000000cbc94723c */ /* 0x040fec0000081094 */
[----:B------:R-:W-:Y:S01]  /*6e490*/  HMMA.1688.F32.TF32 R144, R188, R4, R144 ;  /* 0x00000004bc90723c */ /* 0x000fe20000081090 */
[----:B------:R-:W-:Y:S04]  /*6e4a0*/  STL.64 [R1+0x4d0], R152 ;  /* 0x0004d09801007387 */ /* 0x000fe80000100a00 */
[----:B------:R-:W-:Y:S04]  /*6e4b0*/  STL.64 [R1+0x4d8], R154 ;  /* 0x0004d89a01007387 */ /* 0x000fe80000100a00 */
[----:B------:R-:W4:Y:S08]  /*6e4c0*/  LDL.LU.64 R194, [R1+0x12d8] ;  /* 0x0012d80001c27983 */ /* 0x000f300000300a00 */
[----:B------:R-:W-:Y:S04]  /*6e4d0*/  STL.64 [R1+0x4c0], R148 ;  /* 0x0004c09401007387 */ /* 0x000fe80000100a00 */
[----:B------:R-:W-:Y:S04]  /*6e4e0*/  STL.64 [R1+0x4c8], R150 ;  /* 0x0004c89601007387 */ /* 0x000fe80000100a00 */
[----:B------:R-:W4:Y:S04]  /*6e4f0*/  LDL.LU.64 R168, [R1+0x12c0] ;  /* 0x0012c00001a87983 */ /* 0x000f280000300a00 */
[----:B------:R-:W4:Y:S01]  /*6e500*/  LDL.LU.64 R170, [R1+0x12c8] ;  /* 0x0012c80001aa7983 */ /* 0x000f220000300a00 */
[----:B------:R-:W-:-:S03]  /*6e510*/  IMAD.MOV.U32 R180, RZ, RZ, R160 ;  /* 0x000000ffffb47224 */ /* 0x000fc600078e00a0 */
[----:B------:R-:W4:Y:S01]  /*6e520*/  LDL.LU.64 R164, [R1+0x12b0] ;  /* 0x0012b00001a47983 */ /* 0x000f220000300a00 */
[----:B------:R-:W-:-:S03]  /*6e530*/  MOV R181, R161 ;  /* 0x000000a100b57202 */ /* 0x000fc60000000f00 */
[----:B------:R-:W4:Y:S01]  /*6e540*/  LDL.LU.64 R166, [R1+0x12b8] ;  /* 0x0012b80001a67983 */ /* 0x000f220000300a00 */
[----:B------:R-:W-:-:S03]  /*6e550*/  IMAD.MOV.U32 R140, RZ, RZ, R162 ;  /* 0x000000ffff8c7224 */ /* 0x000fc600078e00a2 */
[----:B------:R3:W-:Y:S01]  /*6e560*/  STL.64 [R1+0x4b0], R144 ;  /* 0x0004b09001007387 */ /* 0x0007e20000100a00 */
[----:B------:R-:W-:-:S03]  /*6e570*/  IMAD.MOV.U32 R182, RZ, RZ, R163 ;  /* 0x000000ffffb67224 */ /* 0x000fc600078e00a3 */
[----:B------:R3:W-:Y:S04]  /*6e580*/  STL.64 [R1+0x4b8], R146 ;  /* 0x0004b89201007387 */ /* 0x0007e80000100a00 */
[----:B------:R-:W4:Y:S04]  /*6e590*/  LDL.LU.64 R160, [R1+0x12a0] ;  /* 0x0012a00001a07983 */ /* 0x000f280000300a00 */
[----:B------:R-:W4:Y:S04]  /*6e5a0*/  LDL.LU.64 R162, [R1+0x12a8] ;  /* 0x0012a80001a27983 */ /* 0x000f280000300a00 */
[----:B-1----:R-:W4:Y:S04]  /*6e5b0*/  LDL.LU.64 R156, [R1+0x1290] ;  /* 0x00129000019c7983 */ /* 0x002f280000300a00 */
[----:B---3--:R-:W3:Y:S04]  /*6e5c0*/  LDL.LU.64 R158, [R1+0x1298] ;  /* 0x00129800019e7983 */ /* 0x008ee80000300a00 */
[----:B------:R-:W3:Y:S04]  /*6e5d0*/  LDL.LU.64 R144, [R1+0x1280] ;  /* 0x0012800001907983 */ /* 0x000ee80000300a00 */
[----:B------:R-:W3:Y:S04]  /*6e5e0*/  LDL.LU.64 R146, [R1+0x1288] ;  /* 0x0012880001927983 */ /* 0x000ee80000300a00 */
[----:B------:R-:W3:Y:S04]  /*6e5f0*/  LDL.LU.64 R152, [R1+0x1270] ;  /* 0x0012700001987983 */ /* 0x000ee80000300a00 */
[----:B------:R-:W3:Y:S04]  /*6e600*/  LDL.LU.64 R154, [R1+0x1278] ;  /* 0x00127800019a7983 */ /* 0x000ee80000300a00 */
[----:B------:R-:W3:Y:S04]  /*6e610*/  LDL.LU.64 R148, [R1+0x1260] ;  /* 0x0012600001947983 */ /* 0x000ee80000300a00 */
[----:B------:R-:W3:Y:S01]  /*6e620*/  LDL.LU.64 R150, [R1+0x1268] ;  /* 0x0012680001967983 */ /* 0x000ee20000300a00 */
[C---:B------:R-:W-:Y:S06]  /*6e630*/  HMMA.1688.F32.TF32 R172, R188.reuse, R128, R172 ;  /* 0x00000080bcac723c */ /* 0x040fec00000810ac */
[C---:B------:R-:W-:Y:S06]  /*6e640*/  HMMA.1688.F32.TF32 R176, R188.reuse, R124, R176 ;  /* 0x0000007cbcb0723c */ /* 0x040fec00000810b0 */
[----:B--2---:R-:W-:Y:S01]  /*6e650*/  HMMA.1688.F32.TF32 R188, R188, R8, R132 ;  /* 0x00000008bcbc723c */ /* 0x004fe20000081084 */
[----:B------:R-:W2:Y:S04]  /*6e660*/  LDL.LU.64 R132, [R1+0x1250] ;  /* 0x0012500001847983 */ /* 0x000ea80000300a00 */
[----:B------:R-:W2:-:S15]  /*6e670*/  LDL.LU.64 R134, [R1+0x1258] ;  /* 0x0012580001867983 */ /* 0x000e9e0000300a00 */
[----:B------:R-:W-:-:S03]  /*6e680*/  NOP ;  /* 0x0000000000007918 */ /* 0x000fc60000000000 */
[----:B------:R-:W-:Y:S04]  /*6e690*/  STL.64 [R1+0x230], R188 ;  /* 0x000230bc01007387 */ /* 0x000fe80000100a00 */
[----:B------:R1:W-:Y:S01]  /*6e6a0*/  STL.64 [R1+0x238], R190 ;  /* 0x000238be01007387 */ /* 0x0003e20000100a00 */
[C---:B----4-:R-:W-:Y:S06]  /*6e6b0*/  HMMA.1688.F32.TF32 R192, R232.reuse, R128, R192 ;  /* 0x00000080e8c0723c */ /* 0x050fec00000810c0 */
[C---:B-1----:R-:W-:Y:S06]  /*6e6c0*/  HMMA.1688.F32.TF32 R188, R232.reuse, R124, R168 ;  /* 0x0000007ce8bc723c */ /* 0x042fec00000810a8 */
[C---:B------:R-:W-:Y:S06]  /*6e6d0*/  HMMA.1688.F32.TF32 R168, R232.reuse, R120, R164 ;  /* 0x00000078e8a8723c */ /* 0x040fec00000810a4 */
[C---:B------:R-:W-:Y:S06]  /*6e6e0*/  HMMA.1688.F32.TF32 R164, R232.reuse, R116, R160 ;  /* 0x00000074e8a4723c */ /* 0x040fec00000810a0 */
[C---:B---3--:R-:W-:Y:S01]  /*6e6f0*/  HMMA.1688.F32.TF32 R160, R232.reuse, R112, R156 ;  /* 0x00000070e8a0723c */ /* 0x048fe2000008109c */
[----:B------:R1:W-:Y:S04]  /*6e700*/  STL.64 [R1+0x220], R192 ;  /* 0x000220c001007387 */ /* 0x0003e80000100a00 */
[----:B------:R3:W-:Y:S04]  /*6e710*/  STL.64 [R1+0x228], R194 ;  /* 0x000228c201007387 */ /* 0x0007e80000100a00 */
[----:B------:R-:W-:Y:S04]  /*6e720*/  STL.64 [R1+0x210], R188 ;  /* 0x000210bc01007387 */ /* 0x000fe80000100a00 */
[----:B------:R-:W-:Y:S01]  /*6e730*/  STL.64 [R1+0x218], R190 ;  /* 0x000218be01007387 */ /* 0x000fe20000100a00 */
[C---:B------:R-:W-:Y:S03]  /*6e740*/  HMMA.1688.F32.TF32 R156, R232.reuse, R108, R144 ;  /* 0x0000006ce89c723c */ /* 0x040fe60000081090 */
[----:B------:R-:W-:Y:S04]  /*6e750*/  STL.64 [R1+0x200], R168 ;  /* 0x000200a801007387 */ /* 0x000fe80000100a00 */
[----:B------:R-:W-:Y:S04]  /*6e760*/  STL.64 [R1+0x208], R170 ;  /* 0x000208aa01007387 */ /* 0x000fe80000100a00 */
[----:B------:R-:W-:Y:S04]  /*6e770*/  STL.64 [R1+0x1f0], R164 ;  /* 0x0001f0a401007387 */ /* 0x000fe80000100a00 */
[----:B------:R-:W-:Y:S04]  /*6e780*/  STL.64 [R1+0x1f8], R166 ;  /* 0x0001f8a601007387 */ /* 0x000fe80000100a00 */
[----:B------:R-:W4:Y:S04]  /*6e790*/  LDL.LU.64 R144, [R1+0x1240] ;  /* 0x0012400001907983 */ /* 0x000f280000300a00 */
[----:B------:R-:W-:Y:S04]  /*6e7a0*/  STL.64 [R1+0x1d0], R160 ;  /* 0x0001d0a001007387 */ /* 0x000fe80000100a00 */
[----:B------:R-:W-:Y:S04]  /*6e7b0*/  STL.64 [R1+0x1d8], R162 ;  /* 0x0001d8a201007387 */ /* 0x000fe80000100a00 */
[----:B------:R-:W4:Y:S01]  /*6e7c0*/  LDL.LU.64 R146, [R1+0x1248] ;  /* 0x0012480001927983 */ /* 0x000f220000300a00 */
[C---:B------:R-:W-:Y:S06]  /*6e7d0*/  HMMA.1688.F32.TF32 R152, R232.reuse, R104, R152 ;  /* 0x00000068e898723c */ /* 0x040fec0000081098 */
[C---:B------:R-:W-:Y:S01]  /*6e7e0*/  HMMA.1688.F32.TF32 R148, R232.reuse, R100, R148 ;  /* 0x00000064e894723c */ /* 0x040fe20000081094 */
[----:B------:R-:W-:Y:S04]  /*6e7f0*/  STL.64 [R1+0x1c0], R156 ;  /* 0x0001c09c01007387 */ /* 0x000fe80000100a00 */
[----:B------:R-:W-:Y:S04]  /*6e800*/  STL.64 [R1+0x1c8], R158 ;  /* 0x0001c89e01007387 */ /* 0x000fe80000100a00 */
[----:B------:R-:W4:Y:S08]  /*6e810*/  LDL.LU.64 R196, [R1+0x1230] ;  /* 0x0012300001c47983 */ /* 0x000f300000300a00 */
[----:B------:R-:W-:Y:S04]  /*6e820*/  STL.64 [R1+0x1b0], R152 ;  /* 0x0001b09801007387 */ /* 0x000fe80000100a00 */
[----:B------:R-:W-:Y:S04]  /*6e830*/  STL.64 [R1+0x1b8], R154 ;  /* 0x0001b89a01007387 */ /* 0x000fe80000100a00 */
[----:B------:R-:W4:Y:S04]  /*6e840*/  LDL.LU.64 R198, [R1+0x1238] ;  /* 0x0012380001c67983 */ /* 0x000f280000300a00 */
[----:B------:R-:W-:Y:S04]  /*6e850*/  STL.64 [R1+0x1a0], R148 ;  /* 0x0001a09401007387 */ /* 0x000fe80000100a00 */
[----:B------:R-:W-:Y:S04]  /*6e860*/  STL.64 [R1+0x1a8], R150 ;  /* 0x0001a89601007387 */ /* 0x000fe80000100a00 */
[----:B-1----:R-:W4:Y:S04]  /*6e870*/  LDL.LU.64 R192, [R1+0x1220] ;  /* 0x0012200001c07983 */ /* 0x002f280000300a00 */
[----:B---3--:R-:W3:Y:S01]  /*6e880*/  LDL.LU.64 R194, [R1+0x1228] ;  /* 0x0012280001c27983 */ /* 0x008ee20000300a00 */
[----:B--2---:R-:W-:-:S15]  /*6e890*/  HMMA.1688.F32.TF32 R132, R232, R96, R132 ;  /* 0x00000060e884723c */ /* 0x004fde0000081084 */
[----:B------:R-:W-:-:S08]  /*6e8a0*/  NOP ;  /* 0x0000000000007918 */ /* 0x000fd00000000000 */
[----:B------:R1:W-:Y:S04]  /*6e8b0*/  STL.64 [R1+0x160], R132 ;  /* 0x0001608401007387 */ /* 0x0003e80000100a00 */
[----:B------:R2:W-:Y:S04]  /*6e8c0*/  STL.64 [R1+0x168], R134 ;  /* 0x0001688601007387 */ /* 0x0005e80000100a00 */
[----:B-1----:R-:W3:Y:S04]  /*6e8d0*/  LDL.LU.64 R132, [R1+0x1210] ;  /* 0x0012100001847983 */ /* 0x002ee80000300a00 */
[----:B--2---:R-:W2:Y:S04]  /*6e8e0*/  LDL.LU.64 R134, [R1+0x1218] ;  /* 0x0012180001867983 */ /* 0x004ea80000300a00 */
[----:B------:R-:W2:Y:S04]  /*6e8f0*/  LDL.LU.64 R188, [R1+0x1200] ;  /* 0x0012000001bc7983 */ /* 0x000ea80000300a00 */
        /* <DEDUP_REMOVED lines=8> */
[----:B------:R-:W2:Y:S01]  /*6e980*/  LDL.LU.64 R150, [R1+0x11c8] ;  /* 0x0011c80001967983 */ /* 0x000ea20000300a00 */
[----:B----4-:R-:W-:Y:S03]  /*6e990*/  HMMA.1688.F32.TF32 R152, R232, R92, R144 ;  /* 0x0000005ce898723c */ /* 0x010fe60000081090 */
[----:B------:R-:W4:Y:S04]  /*6e9a0*/  LDL.LU.64 R144, [R1+0x11b0] ;  /* 0x0011b00001907983 */ /* 0x000f280000300a00 */
[----:B------:R-:W4:-:S15]  /*6e9b0*/  LDL.LU.64 R146, [R1+0x11b8] ;  /* 0x0011b80001927983 */ /* 0x000f1e0000300a00 */
[----:B------:R-:W-:-:S01]  /*6e9c0*/  NOP ;  /* 0x0000000000007918 */ /* 0x000fc20000000000 */
[----:B------:R1:W-:Y:S04]  /*6e9d0*/  STL.64 [R1+0x150], R152 ;  /* 0x0001509801007387 */ /* 0x0003e80000100a00 */
[----:B------:R1:W-:Y:S04]  /*6e9e0*/  STL.64 [R1+0x158], R154 ;  /* 0x0001589a01007387 */ /* 0x0003e80000100a00 */
[----:B------:R-:W4:Y:S04]  /*6e9f0*/  LDL.LU.64 R156, [R1+0x13f0] ;  /* 0x0013f000019c7983 */ /* 0x000f280000300a00 */
[----:B------:R-:W4:Y:S04]  /*6ea00*/  LDL.LU.64 R158, [R1+0x13f8] ;  /* 0x0013f800019e7983 */ /* 0x000f280000300a00 */
[----:B-1----:R-:W4:Y:S04]  /*6ea10*/  LDL.LU.64 R152, [R1+0x1420] ;  /* 0x0014200001987983 */ /* 0x002f280000300a00 */
[----:B------:R-:W4:Y:S01]  /*6ea20*/  LDL.LU.64 R154, [R1+0x1428] ;  /* 0x00142800019a7983 */ /* 0x000f220000300a00 */
[C---:B------:R-:W-:Y:S06]  /*6ea30*/  HMMA.1688.F32.TF32 R200, R232.reuse, R88, R196 ;  /* 0x00000058e8c8723c */ /* 0x040fec00000810c4 */
[----:B---3--:R-:W-:-:S15]  /*6ea40*/  HMMA.1688.F32.TF32 R196, R232, R84, R192 ;  /* 0x00000054e8c4723c */ /* 0x008fde00000810c0 */
[----:B------:R-:W-:-:S02]  /*6ea50*/  NOP ;  /* 0x0000000000007918 */ /* 0x000fc40000000000 */
[----:B------:R-:W-:Y:S04]  /*6ea60*/  STL.64 [R1+0x140], R200 ;  /* 0x000140c801007387 */ /* 0x000fe80000100a00 */
[----:B------:R-:W-:Y:S01]  /*6ea70*/  STL.64 [R1+0x148], R202 ;  /* 0x000148ca01007387 */ /* 0x000fe20000100a00 */
[C---:B--2---:R-:W-:Y:S03]  /*6ea80*/  HMMA.1688.F32.TF32 R192, R232.reuse, R80, R132 ;  /* 0x00000050e8c0723c */ /* 0x044fe60000081084 */
[----:B------:R-:W2:Y:S04]  /*6ea90*/  LDL.LU.64 R132, [R1+0x1450] ;  /* 0x0014500001847983 */ /* 0x000ea80000300a00 */
[----:B------:R-:W-:Y:S04]  /*6eaa0*/  STL.64 [R1+0x130], R196 ;  /* 0x000130c401007387 */ /* 0x000fe80000100a00 */
[----:B------:R-:W-:Y:S04]  /*6eab0*/  STL.64 [R1+0x138], R198 ;  /* 0x000138c601007387 */ /* 0x000fe80000100a00 */
[----:B------:R-:W2:Y:S08]  /*6eac0*/  LDL.LU.64 R134, [R1+0x1458] ;  /* 0x0014580001867983 */ /* 0x000eb00000300a00 */
[----:B------:R-:W-:Y:S04]  /*6ead0*/  STL.64 [R1+0x120], R192 ;  /* 0x000120c001007387 */ /* 0x000fe80000100a00 */
[----:B------:R1:W-:Y:S02]  /*6eae0*/  STL.64 [R1+0x128], R194 ;  /* 0x000128c201007387 */ /* 0x0003e40000100a00 */
[C---:B-1----:R-:W-:Y:S06]  /*6eaf0*/  HMMA.1688.F32.TF32 R192, R232.reuse, R52, R188 ;  /* 0x00000034e8c0723c */ /* 0x042fec00000810bc */
[C---:B------:R-:W-:Y:S06]  /*6eb00*/  HMMA.1688.F32.TF32 R188, R232.reuse, R48, R168 ;  /* 0x00000030e8bc723c */ /* 0x040fec00000810a8 */
[C---:B------:R-:W-:Y:S06]  /*6eb10*/  HMMA.1688.F32.TF32 R168, R232.reuse, R76, R164 ;  /* 0x0000004ce8a8723c */ /* 0x040fec00000810a4 */
[C---:B------:R-:W-:Y:S06]  /*6eb20*/  HMMA.1688.F32.TF32 R164, R232.reuse, R72, R160 ;  /* 0x00000048e8a4723c */ /* 0x040fec00000810a0 */
[C---:B------:R-:W-:Y:S01]  /*6eb30*/  HMMA.1688.F32.TF32 R160, R232.reuse, R68, R148 ;  /* 0x00000044e8a0723c */ /* 0x040fe20000081094 */
[----:B------:R-:W-:Y:S04]  /*6eb40*/  STL.64 [R1+0x110], R192 ;  /* 0x000110c001007387 */ /* 0x000fe80000100a00 */
[----:B------:R-:W-:Y:S04]  /*6eb50*/  STL.64 [R1+0x118], R194 ;  /* 0x000118c201007387 */ /* 0x000fe80000100a00 */
[----:B------:R-:W-:Y:S04]  /*6eb60*/  STL.64 [R1+0x100], R188 ;  /* 0x000100bc01007387 */ /* 0x000fe80000100a00 */
[----:B------:R-:W-:Y:S04]  /*6eb70*/  STL.64 [R1+0x108], R190 ;  /* 0x000108be01007387 */ /* 0x000fe80000100a00 */
[----:B------:R-:W-:Y:S04]  /*6eb80*/  STL.64 [R1+0xf0], R168 ;  /* 0x0000f0a801007387 */ /* 0x000fe80000100a00 */
[----:B------:R-:W-:Y:S04]  /*6eb90*/  STL.64 [R1+0xf8], R170 ;  /* 0x0000f8aa01007387 */ /* 0x000fe80000100a00 */
[----:B------:R-:W3:Y:S04]  /*6eba0*/  LDL.LU.64 R148, [R1+0x1490] ;  /* 0x0014900001947983 */ /* 0x000ee80000300a00 */
[----:B------:R-:W-:Y:S04]  /*6ebb0*/  STL.64 [R1+0xe0], R164 ;  /* 0x0000e0a401007387 */ /* 0x000fe80000100a00 */
[----:B------:R-:W-:Y:S04]  /*6ebc0*/  STL.64 [R1+0xe8], R166 ;  /* 0x0000e8a601007387 */ /* 0x000fe80000100a00 */
[----:B------:R-:W3:Y:S04]  /*6ebd0*/  LDL.LU.64 R150, [R1+0x1498] ;  /* 0x0014980001967983 */ /* 0x000ee80000300a00 */
[----:B------:R-:W-:Y:S04]  /*6ebe0*/  STL.64 [R1+0xc0], R160 ;  /* 0x0000c0a001007387 */ /* 0x000fe80000100a00 */
[----:B------:R4:W-:Y:S02]  /*6ebf0*/  STL.64 [R1+0xc8], R162 ;  /* 0x0000c8a201007387 */ /* 0x0009e40000100a00 */
[C---:B----4-:R-:W-:Y:S02]  /*6ec00*/  HMMA.1688.F32.TF32 R160, R232.reuse, R64, R144 ;  /* 0x00000040e8a0723c */ /* 0x050fe40000081090 */
[----:B------:R-:W4:Y:S04]  /*6ec10*/  LDL.LU.64 R144, [R1+0x14d0] ;  /* 0x0014d00001907983 */ /* 0x000f280000300a00 */
[----:B------:R-:W4:Y:S01]  /*6ec20*/  LDL.LU.64 R146, [R1+0x14d8] ;  /* 0x0014d80001927983 */ /* 0x000f220000300a00 */
[C---:B------:R-:W-:Y:S06]  /*6ec30*/  HMMA.1688.F32.TF32 R156, R232.reuse, R60, R156 ;  /* 0x0000003ce89c723c */ /* 0x040fec000008109c */
[C---:B------:R-:W-:Y:S10]  /*6ec40*/  HMMA.1688.F32.TF32 R188, R232.reuse, R56, R152 ;  /* 0x00000038e8bc723c */ /* 0x040ff40000081098 */
[----:B------:R-:W-:Y:S04]  /*6ec50*/  STL.64 [R1+0xb0], R160 ;  /* 0x0000b0a001007387 */ /* 0x000fe80000100a00 */
[----:B------:R-:W-:Y:S09]  /*6ec60*/  STL.64 [R1+0xb8], R162 ;  /* 0x0000b8a201007387 */ /* 0x000ff20000100a00 */
[----:B------:R-:W-:Y:S04]  /*6ec70*/  STL [R1+0x6ef8], R188 ;  /* 0x006ef8bc01007387 */ /* 0x000fe80000100800 */
[----:B------:R-:W-:Y:S04]  /*6ec80*/  STL.64 [R1+0xa0], R156 ;  /* 0x0000a09c01007387 */ /* 0x000fe80000100a00 */
[----:B------:R-:W-:Y:S04]  /*6ec90*/  STL.64 [R1+0xa8], R158 ;  /* 0x0000a89e01007387 */ /* 0x000fe80000100a00 */
[----:B------:R1:W-:Y:S04]  /*6eca0*/  STL [R1+0x6ef4], R189 ;  /* 0x006ef4bd01007387 */ /* 0x0003e80000100800 */
[----:B------:R-:W-:Y:S04]  /*6ecb0*/  STL [R1+0x6ef0], R190 ;  /* 0x006ef0be01007387 */ /* 0x000fe80000100800 */
[----:B------:R1:W-:Y:S04]  /*6ecc0*/  STL [R1+0x6eec], R191 ;  /* 0x006eecbf01007387 */ /* 0x0003e80000100800 */
[----:B------:R-:W4:Y:S04]  /*6ecd0*/  LDL.LU.64 R152, [R1+0x1510] ;  /* 0x0015100001987983 */ /* 0x000f280000300a00 */
[----:B------:R-:W4:Y:S04]  /*6ece0*/  LDL.LU.64 R154, [R1+0x1518] ;  /* 0x00151800019a7983 */ /* 0x000f280000300a00 */
[----:B-1----:R-:W4:Y:S04]  /*6ecf0*/  LDL.LU.64 R188, [R1+0x1550] ;  /* 0x0015500001bc7983 */ /* 0x002f280000300a00 */
[----:B------:R-:W4:Y:S01]  /*6ed00*/  LDL.LU.64 R190, [R1+0x1558] ;  /* 0x0015580001be7983 */ /* 0x000f220000300a00 */
[----:B--2---:R-:W-:Y:S03]  /*6ed10*/  HMMA.1688.F32.TF32 R192, R232, R44, R132 ;  /* 0x0000002ce8c0723c */ /* 0x004fe60000081084 */
[----:B------:R-:W2:Y:S04]  /*6ed20*/  LDL.LU.64 R132, [R1+0x15c0] ;  /* 0x0015c00001847983 */ /* 0x000ea80000300a00 */
[----:B------:R-:W2:-:S15]  /*6ed30*/  LDL.LU.64 R134, [R1+0x15c8] ;  /* 0x0015c80001867983 */ /* 0x000e9e0000300a00 */
[----:B------:R-:W-:-:S01]  /*6ed40*/  NOP ;  /* 0x0000000000007918 */ /* 0x000fc20000000000 */
[----:B------:R-:W-:Y:S04]  /*6ed50*/  STL [R1+0x6ed8], R192 ;  /* 0x006ed8c001007387 */ /* 0x000fe80000100800 */
[----:B------:R-:W-:Y:S04]  /*6ed60*/  STL [R1+0x6ed4], R193 ;  /* 0x006ed4c101007387 */ /* 0x000fe80000100800 */
[----:B------:R-:W-:Y:S04]  /*6ed70*/  STL [R1+0x6ed0], R194 ;  /* 0x006ed0c201007387 */ /* 0x000fe80000100800 */
[----:B------:R-:W-:Y:S04]  /*6ed80*/  STL [R1+0x6ecc], R195 ;  /* 0x006eccc301007387 */ /* 0x000fe80000100800 */
[----:B------:R-:W2:Y:S04]  /*6ed90*/  LDL.LU.64 R168, [R1+0x15b0] ;  /* 0x0015b00001a87983 */ /* 0x000ea80000300a00 */
[----:B------:R-:W2:Y:S01]  /*6eda0*/  LDL.LU.64 R170, [R1+0x15b8] ;  /* 0x0015b80001aa7983 */ /* 0x000ea20000300a00 */
[C---:B---3--:R-:W-:Y:S03]  /*6edb0*/  HMMA.1688.F32.TF32 R196, R232.reuse, R40, R148 ;  /* 0x00000028e8c4723c */ /* 0x048fe60000081094 */
[----:B------:R-:W3:Y:S04]  /*6edc0*/  LDL.LU.64 R148, [R1+0x1600] ;  /* 0x0016000001947983 */ /* 0x000ee80000300a00 */
[----:B------:R-:W3:Y:S04]  /*6edd0*/  LDL.LU.64 R150, [R1+0x1608] ;  /* 0x0016080001967983 */ /* 0x000ee80000300a00 */
[----:B------:R-:W3:Y:S04]  /*6ede0*/  LDL.LU.64 R164, [R1+0x1650] ;  /* 0x0016500001a47983 */ /* 0x000ee80000300a00 */
[----:B------:R-:W3:Y:S01]  /*6edf0*/  LDL.LU.64 R166, [R1+0x1658] ;  /* 0x0016580001a67983 */ /* 0x000ee20000300a00 */
[C---:B----4-:R-:W-:Y:S07]  /*6ee00*/  HMMA.1688.F32.TF32 R200, R232.reuse, R36, R144 ;  /* 0x00000024e8c8723c */ /* 0x050fee0000081090 */
[----:B------:R-:W-:Y:S04]  /*6ee10*/  STL [R1+0x6ee8], R196 ;  /* 0x006ee8c401007387 */ /* 0x000fe80000100800 */
[----:B------:R-:W-:Y:S04]  /*6ee20*/  STL [R1+0x6ee4], R197 ;  /* 0x006ee4c501007387 */ /* 0x000fe80000100800 */
[----:B------:R-:W-:Y:S04]  /*6ee30*/  STL [R1+0x6ee0], R198 ;  /* 0x006ee0c601007387 */ /* 0x000fe80000100800 */
[----:B------:R-:W-:Y:S04]  /*6ee40*/  STL [R1+0x6edc], R199 ;  /* 0x006edcc701007387 */ /* 0x000fe80000100800 */
[----:B------:R-:W4:Y:S04]  /*6ee50*/  LDL.LU.64 R160, [R1+0x1690] ;  /* 0x0016900001a07983 */ /* 0x000f280000300a00 */
[----:B------:R-:W4:Y:S04]  /*6ee60*/  LDL.LU.64 R162, [R1+0x1698] ;  /* 0x0016980001a27983 */ /* 0x000f280000300a00 */
[----:B------:R-:W4:Y:S04]  /*6ee70*/  LDL.LU.64 R156, [R1+0x16d0] ;  /* 0x0016d000019c7983 */ /* 0x000f280000300a00 */
[----:B------:R-:W4:Y:S04]  /*6ee80*/  LDL.LU.64 R158, [R1+0x16d8] ;  /* 0x0016d800019e7983 */ /* 0x000f280000300a00 */
[----:B------:R-:W4:Y:S04]  /*6ee90*/  LDL.LU.64 R144, [R1+0x5c0] ;  /* 0x0005c00001907983 */ /* 0x000f280000300a00 */
[----:B------:R-:W4:Y:S04]  /*6eea0*/  LDL.LU.64 R146, [R1+0x5c8] ;  /* 0x0005c80001927983 */ /* 0x000f280000300a00 */
[----:B------:R-:W-:Y:S04]  /*6eeb0*/  STL [R1+0x6f04], R200 ;  /* 0x006f04c801007387 */ /* 0x000fe80000100800 */
[----:B------:R-:W-:Y:S04]  /*6eec0*/  STL [R1+0x6f00], R201 ;  /* 0x006f00c901007387 */ /* 0x000fe80000100800 */
[----:B------:R-:W-:Y:S04]  /*6eed0*/  STL [R1+0x6efc], R202 ;  /* 0x006efcca01007387 */ /* 0x000fe80000100800 */
[----:B------:R-:W-:Y:S01]  /*6eee0*/  STL [R1+0x6ec8], R203 ;  /* 0x006ec8cb01007387 */ /* 0x000fe20000100800 */
[C---:B------:R-:W-:Y:S03]  /*6eef0*/  HMMA.1688.F32.TF32 R204, R232.reuse, R32, R152 ;  /* 0x00000020e8cc723c */ /* 0x040fe60000081098 */
[----:B------:R-:W4:Y:S04]  /*6ef00*/  LDL.LU.64 R152, [R1+0x4a0] ;  /* 0x0004a00001987983 */ /* 0x000f280000300a00 */
[----:B------:R-:W4:Y:S01]  /*6ef10*/  LDL.LU.64 R154, [R1+0x4a8] ;  /* 0x0004a800019a7983 */ /* 0x000f220000300a00 */
[----:B------:R-:W-:-:S15]  /*6ef20*/  HMMA.1688.F32.TF32 R208, R232, R28, R188 ;  /* 0x0000001ce8d0723c */ /* 0x000fde00000810bc */
[----:B------:R-:W-:Y:S08]  /*6ef30*/  STL [R1+0x6ec4], R207 ;  /* 0x006ec4cf01007387 */ /* 0x000ff00000100800 */
[----:B------:R-:W-:Y:S04]  /*6ef40*/  STL [R1+0x6ec0], R210 ;  /* 0x006ec0d201007387 */ /* 0x000fe80000100800 */
[----:B------:R-:W-:Y:S01]  /*6ef50*/  STL [R1+0x6ebc], R211 ;  /* 0x006ebcd301007387 */ /* 0x000fe20000100800 */
[----:B--2---:R-:W-:Y:S03]  /*6ef60*/  HMMA.1688.F32.TF32 R212, R232, R24, R132 ;  /* 0x00000018e8d4723c */ /* 0x004fe60000081084 */
[----:B------:R-:W2:Y:S04]  /*6ef70*/  LDL.LU.64 R132, [R1+0x4f0] ;  /* 0x0004f00001847983 */ /* 0x000ea80000300a00 */
[----:B------:R-:W2:Y:S01]  /*6ef80*/  LDL.LU.64 R134, [R1+0x4f8] ;  /* 0x0004f80001867983 */ /* 0x000ea20000300a00 */
[----:B------:R-:W-:-:S02]  /*6ef90*/  LOP3.LUT R250, R0, 0x40, RZ, 0x3c, !PT ;  /* 0x0000004000fa7812 */ /* 0x000fc400078e3cff */
[----:B------:R-:W-:-:S03]  /*6efa0*/  LOP3.LUT R251, R0, 0x60, RZ, 0x3c, !PT ;  /* 0x0000006000fb7812 */ /* 0x000fc600078e3cff */
[----:B------:R-:W-:Y:S04]  /*6efb0*/  LDS R240, [R250+UR18+0x80080] ;  /* 0x08008012faf07984 */ /* 0x000fe80008000800 */
[----:B------:R-:W-:Y:S04]  /*6efc0*/  LDS R242, [R250+UR18+0x80880] ;  /* 0x08088012faf27984 */ /* 0x000fe80008000800 */
[----:B------:R-:W-:Y:S04]  /*6efd0*/  LDS R241, [R251+UR18+0x80080] ;  /* 0x08008012fbf17984 */ /* 0x000fe80008000800 */
[----:B------:R-:W1:Y:S01]  /*6efe0*/  LDS R243, [R251+UR18+0x80880] ;  /* 0x08088012fbf37984 */ /* 0x000e620008000800 */
[----:B------:R-:W-:Y:S03]  /*6eff0*/  HMMA.1688.F32.TF32 R216, R232, R20, R168 ;  /* 0x00000014e8d8723c */ /* 0x000fe600000810a8 */
[----:B------:R-:W-:-:S15]  /*6f000*/  STL [R1+0x6eb8], R215 ;  /* 0x006eb8d701007387 */ /* 0x000fde0000100800 */
[----:B------:R-:W-:-:S05]  /*6f010*/  NOP ;  /* 0x0000000000007918 */ /* 0x000fca0000000000 */
[----:B------:R-:W-:Y:S04]  /*6f020*/  STL.64 [R1+0x6f10], R218 ;  /* 0x006f10da01007387 */ /* 0x000fe80000100a00 */
[----:B------:R-:W-:Y:S01]  /*6f030*/  STL.64 [R1+0x6f08], R216 ;  /* 0x006f08d801007387 */ /* 0x000fe20000100a00 */
[C---:B---3--:R-:W-:Y:S03]  /*6f040*/  HMMA.1688.F32.TF32 R220, R232.reuse, R16, R148 ;  /* 0x00000010e8dc723c */ /* 0x048fe60000081094 */
[----:B------:R-:W3:Y:S04]  /*6f050*/  LDL.LU.64 R148, [R1+0x500] ;  /* 0x0005000001947983 */ /* 0x000ee80000300a00 */
[----:B------:R-:W3:Y:S01]  /*6f060*/  LDL.LU.64 R150, [R1+0x508] ;  /* 0x0005080001967983 */ /* 0x000ee20000300a00 */
[C---:B------:R-:W-:Y:S06]  /*6f070*/  HMMA.1688.F32.TF32 R224, R232.reuse, R12, R164 ;  /* 0x0000000ce8e0723c */ /* 0x040fec00000810a4 */
[C---:B----4-:R-:W-:Y:S06]  /*6f080*/  HMMA.1688.F32.TF32 R228, R232.reuse, R4, R160 ;  /* 0x00000004e8e4723c */ /* 0x050fec00000810a0 */
[----:B------:R-:W-:Y:S06]  /*6f090*/  HMMA.1688.F32.TF32 R232, R232, R8, R156 ;  /* 0x00000008e8e8723c */ /* 0x000fec000008109c */
[C---:B-1----:R-:W-:Y:S01]  /*6f0a0*/  HMMA.1688.F32.TF32 R236, R240.reuse, R128, R144 ;  /* 0x00000080f0ec723c */ /* 0x042fe20000081090 */
        /* <DEDUP_REMOVED lines=8> */
[----:B------:R-:W4:Y:S04]  /*6f130*/  LDL.LU.64 R144, [R1+0x520] ;  /* 0x0005200001907983 */ /* 0x000f280000300a00 */
[----:B------:R-:W4:Y:S04]  /*6f140*/  LDL.LU.64 R146, [R1+0x528] ;  /* 0x0005280001927983 */ /* 0x000f280000300a00 */
[----:B------:R-:W-:Y:S04]  /*6f150*/  STL.64 [R1+0x6f60], R238 ;  /* 0x006f60ee01007387 */ /* 0x000fe80000100a00 */
[----:B------:R-:W-:Y:S01]  /*6f160*/  STL.64 [R1+0x6f58], R236 ;  /* 0x006f58ec01007387 */ /* 0x000fe20000100a00 */
        /* <DEDUP_REMOVED lines=8> */
[----:B------:R-:W-:Y:S03]  /*6f1f0*/  HMMA.1688.F32.TF32 R152, R240, R124, R152 ;  /* 0x0000007cf098723c */ /* 0x000fe60000081098 */
[----:B------:R-:W-:-:S15]  /*6f200*/  STL.64 [R1+0x6f70], R190 ;  /* 0x006f70be01007387 */ /* 0x000fde0000100a00 */
[----:B------:R-:W-:-:S06]  /*6f210*/  NOP ;  /* 0x0000000000007918 */ /* 0x000fcc0000000000 */
[----:B------:R-:W-:-:S05]  /*6f220*/  IMAD.MOV.U32 R188, RZ, RZ, R155 ;  /* 0x000000ffffbc7224 */ /* 0x000fca00078e009b */
[----:B------:R1:W-:Y:S01]  /*6f230*/  STL.64 [R1+0x6f68], R188 ;  /* 0x006f68bc01007387 */ /* 0x0003e20000100a00 */
[----:B---3--:R-:W-:Y:S03]  /*6f240*/  HMMA.1688.F32.TF32 R148, R240, R116, R148 ;  /* 0x00000074f094723c */ /* 0x008fe60000081094 */
[----:B-1----:R-:W3:Y:S04]  /*6f250*/  LDL.LU.64 R188, [R1+0x550] ;  /* 0x0005500001bc7983 */ /* 0x002ee80000300a00 */
[----:B------:R-:W3:Y:S04]  /*6f260*/  LDL.LU.64 R190, [R1+0x558] ;  /* 0x0005580001be7983 */ /* 0x000ee80000300a00 */
[----:B------:R-:W3:Y:S04]  /*6f270*/  LDL.LU.64 R168, [R1+0x570] ;  /* 0x0005700001a87983 */ /* 0x000ee80000300a00 */
[----:B------:R-:W3:Y:S04]  /*6f280*/  LDL.LU.64 R170, [R1+0x578] ;  /* 0x0005780001aa7983 */ /* 0x000ee80000300a00 */
[----:B------:R-:W3:Y:S04]  /*6f290*/  LDL.LU.64 R164, [R1+0x580] ;  /* 0x0005800001a47983 */ /* 0x000ee80000300a00 */
[----:B------:R-:W3:Y:S01]  /*6f2a0*/  LDL.LU.64 R166, [R1+0x588] ;  /* 0x0005880001a67983 */ /* 0x000ee20000300a00 */
[----:B------:R-:W-:Y:S01]  /*6f2b0*/  MOV R198, R149 ;  /* 0x0000009500c67202 */ /* 0x000fe20000000f00 */
[----:B------:R-:W-:-:S02]  /*6f2c0*/  IMAD.MOV.U32 R199, RZ, RZ, R150 ;  /* 0x000000ffffc77224 */ /* 0x000fc400078e0096 */
[----:B------:R-:W3:Y:S01]  /*6f2d0*/  LDL.LU.64 R160, [R1+0x5a0] ;  /* 0x0005a00001a07983 */ /* 0x000ee20000300a00 */
[----:B------:R-:W-:-:S03]  /*6f2e0*/  IMAD.MOV.U32 R197, RZ, RZ, R148 ;  /* 0x000000ffffc57224 */ /* 0x000fc600078e0094 */
[----:B------:R-:W3:Y:S01]  /*6f2f0*/  LDL.LU.64 R162, [R1+0x5a8] ;  /* 0x0005a80001a27983 */ /* 0x000ee20000300a00 */
[----:B------:R-:W-:-:S03]  /*6f300*/  IMAD.MOV.U32 R200, RZ, RZ, R152 ;  /* 0x000000ffffc87224 */ /* 0x000fc600078e0098 */
[----:B------:R-:W-:Y:S01]  /*6f310*/  STL.64 [R1+0x6f80], R198 ;  /* 0x006f80c601007387 */ /* 0x000fe20000100a00 */
[----:B------:R-:W-:-:S03]  /*6f320*/  MOV R201, R153 ;  /* 0x0000009900c97202 */ /* 0x000fc60000000f00 */
[----:B------:R1:W-:Y:S01]  /*6f330*/  STL.64 [R1+0x6f78], R196 ;  /* 0x006f78c401007387 */ /* 0x0003e20000100a00 */
[----:B------:R-:W-:-:S03]  /*6f340*/  IMAD.MOV.U32 R202, RZ, RZ, R154 ;  /* 0x000000ffffca7224 */ /* 0x000fc600078e009a */
[----:B------:R-:W3:Y:S01]  /*6f350*/  LDL.LU.64 R156, [R1+0x6b0] ;  /* 0x0006b000019c7983 */ /* 0x000ee20000300a00 */
[----:B------:R-:W-:-:S03]  /*6f360*/  IMAD.MOV.U32 R192, RZ, RZ, R151 ;  /* 0x000000ffffc07224 */ /* 0x000fc600078e0097 */
[----:B------:R-:W3:Y:S04]  /*6f370*/  LDL.LU.64 R158, [R1+0x6b8] ;  /* 0x0006b800019e7983 */ /* 0x000ee80000300a00 */
[----:B------:R-:W3:Y:S04]  /*6f380*/  LDL.LU.64 R152, [R1+0x5d0] ;  /* 0x0005d00001987983 */ /* 0x000ee80000300a00 */
[----:B------:R-:W3:Y:S04]  /*6f390*/  LDL.LU.64 R154, [R1+0x5d8] ;  /* 0x0005d800019a7983 */ /* 0x000ee80000300a00 */
[----:B------:R-:W3:Y:S04]  /*6f3a0*/  LDL.LU.64 R148, [R1+0x5f0] ;  /* 0x0005f00001947983 */ /* 0x000ee80000300a00 */
[----:B------:R-:W3:Y:S01]  /*6f3b0*/  LDL.LU.64 R150, [R1+0x5f8] ;  /* 0x0005f80001967983 */ /* 0x000ee20000300a00 */
[----:B----4-:R-:W-:-:S15]  /*6f3c0*/  HMMA.1688.F32.TF32 R144, R240, R112, R144 ;  /* 0x00000070f090723c */ /* 0x010fde0000081090 */
[----:B------:R-:W-:-:S09]  /*6f3d0*/  NOP ;  /* 0x0000000000007918 */ /* 0x000fd20000000000 */
[----:B------:R-:W-:Y:S01]  /*6f3e0*/  MOV R194, R145 ;  /* 0x0000009100c27202 */ /* 0x000fe20000000f00 */
[----:B------:R-:W-:Y:S02]  /*6f3f0*/  IMAD.MOV.U32 R195, RZ, RZ, R146 ;  /* 0x000000ffffc37224 */ /* 0x000fe400078e0092 */
[----:B------:R-:W-:-:S03]  /*6f400*/  IMAD.MOV.U32 R193, RZ, RZ, R144 ;  /* 0x000000ffffc17224 */ /* 0x000fc600078e0090 */
[----:B------:R-:W-:Y:S01]  /*6f410*/  STL.64 [R1+0x6f90], R194 ;  /* 0x006f90c201007387 */ /* 0x000fe20000100a00 */
[----:B------:R-:W-:-:S03]  /*6f420*/  IMAD.MOV.U32 R203, RZ, RZ, R147 ;  /* 0x000000ffffcb7224 */ /* 0x000fc600078e0093 */
[----:B------:R4:W-:Y:S04]  /*6f430*/  STL.64 [R1+0x6f88], R192 ;  /* 0x006f88c001007387 */ /* 0x0009e80000100a00 */
[----:B------:R-:W4:Y:S04]  /*6f440*/  LDL.LU.64 R144, [R1+0x610] ;  /* 0x0006100001907983 */ /* 0x000f280000300a00 */
        /* <DEDUP_REMOVED lines=9> */
[C---:B---3--:R-:W-:Y:S06]  /*6f4e0*/  HMMA.1688.F32.TF32 R188, R240.reuse, R104, R188 ;  /* 0x00000068f0bc723c */ /* 0x048fec00000810bc */
[C---:B------:R-:W-:Y:S06]  /*6f4f0*/  HMMA.1688.F32.TF32 R168, R240.reuse, R100, R168 ;  /* 0x00000064f0a8723c */ /* 0x040fec00000810a8 */
[C---:B------:R-:W-:Y:S06]  /*6f500*/  HMMA.1688.F32.TF32 R164, R240.reuse, R96, R164 ;  /* 0x00000060f0a4723c */ /* 0x040fec00000810a4 */
[C---:B------:R-:W-:Y:S05]  /*6f510*/  HMMA.1688.F32.TF32 R160, R240.reuse, R92, R160 ;  /* 0x0000005cf0a0723c */ /* 0x040fea00000810a0 */
[----:B------:R3:W-:Y:S01]  /*6f520*/  STL.64 [R1+0x550], R188 ;  /* 0x000550bc01007387 */ /* 0x0007e20000100a00 */
[C---:B------:R-:W-:Y:S06]  /*6f530*/  HMMA.1688.F32.TF32 R156, R240.reuse, R88, R156 ;  /* 0x00000058f09c723c */ /* 0x040fec000008109c */
[C---:B------:R-:W-:Y:S06]  /*6f540*/  HMMA.1688.F32.TF32 R152, R240.reuse, R84, R152 ;  /* 0x00000054f098723c */ /* 0x040fec0000081098 */
[C---:B------:R-:W-:Y:S01]  /*6f550*/  HMMA.1688.F32.TF32 R148, R240.reuse, R80, R148 ;  /* 0x00000050f094723c */ /* 0x040fe20000081094 */
[----:B------:R3:W-:Y:S04]  /*6f560*/  STL.64 [R1+0x558], R190 ;  /* 0x000558be01007387 */ /* 0x0007e80000100a00 */
        /* <DEDUP_REMOVED lines=10> */
[----:B------:R3:W-:Y:S01]  /*6f610*/  STL.64 [R1+0x5f0], R148 ;  /* 0x0005f09401007387 */ /* 0x0007e20000100a00 */
[----:B----4-:R-:W-:Y:S03]  /*6f620*/  HMMA.1688.F32.TF32 R144, R240, R52, R144 ;  /* 0x00000034f090723c */ /* 0x010fe60000081090 */
[----:B------:R4:W-:Y:S04]  /*6f630*/  STL.64 [R1+0x5f8], R150 ;  /* 0x0005f89601007387 */ /* 0x0009e80000100a00 */
[----:B------:R-:W4:-:S15]  /*6f640*/  LDL.LU.64 R236, [R1+0x630] ;  /* 0x0006300001ec7983 */ /* 0x000f1e0000300a00 */
[----:B------:R-:W-:-:S01]  /*6f650*/  NOP ;  /* 0x0000000000007918 */ /* 0x000fc20000000000 */
[----:B------:R4:W-:Y:S04]  /*6f660*/  STL.64 [R1+0x610], R144 ;  /* 0x0006109001007387 */ /* 0x0009e80000100a00 */
[----:B------:R4:W-:Y:S04]  /*6f670*/  STL.64 [R1+0x618], R146 ;  /* 0x0006189201007387 */ /* 0x0009e80000100a00 */
[----:B------:R-:W4:Y:S01]  /*6f680*/  LDL.LU.64 R238, [R1+0x638] ;  /* 0x0006380001ee7983 */ /* 0x000f220000300a00 */
[----:B--2---:R-:W-:-:S15]  /*6f690*/  HMMA.1688.F32.TF32 R132, R240, R48, R132 ;  /* 0x00000030f084723c */ /* 0x004fde0000081084 */
[----:B------:R-:W-:-:S08]  /*6f6a0*/  NOP ;  /* 0x0000000000007918 */ /* 0x000fd00000000000 */
[----:B------:R2:W-:Y:S04]  /*6f6b0*/  STL.64 [R1+0x620], R132 ;  /* 0x0006208401007387 */ /* 0x0005e80000100a00 */
[----:B------:R2:W-:Y:S04]  /*6f6c0*/  STL.64 [R1+0x628], R134 ;  /* 0x0006288601007387 */ /* 0x0005e80000100a00 */
        /* <DEDUP_REMOVED lines=10> */
[----:B-1----:R-:W2:Y:S04]  /*6f770*/  LDL.LU.64 R196, [R1+0x6d0] ;  /* 0x0006d00001c47983 */ /* 0x002ea80000300a00 */
[----:B------:R-:W2:Y:S04]  /*6f780*/  LDL.LU.64 R198, [R1+0x6d8] ;  /* 0x0006d80001c67983 */ /* 0x000ea80000300a00 */
[----:B------:R-:W2:Y:S04]  /*6f790*/  LDL.LU.64 R192, [R1+0x6f0] ;  /* 0x0006f00001c07983 */ /* 0x000ea80000300a00 */
[----:B------:R-:W2:Y:S04]  /*6f7a0*/  LDL.LU.64 R194, [R1+0x6f8] ;  /* 0x0006f80001c27983 */ /* 0x000ea80000300a00 */
[----:B---3--:R-:W3:Y:S04]  /*6f7b0*/  LDL.LU.64 R188, [R1+0x710] ;  /* 0x0007100001bc7983 */ /* 0x008ee80000300a00 */
[----:B------:R-:W3:Y:S04]  /*6f7c0*/  LDL.LU.64 R190, [R1+0x718] ;  /* 0x0007180001be7983 */ /* 0x000ee80000300a00 */
        /* <DEDUP_REMOVED lines=11> */
[----:B----4-:R-:W4:Y:S04]  /*6f880*/  LDL.LU.64 R150, [R1+0x858] ;  /* 0x0008580001967983 */ /* 0x010f280000300a00 */
[----:B------:R-:W4:Y:S04]  /*6f890*/  LDL.LU.64 R144, [R1+0x890] ;  /* 0x0008900001907983 */ /* 0x000f280000300a00 */
[----:B------:R-:W4:Y:S04]  /*6f8a0*/  LDL.LU.64 R146, [R1+0x898] ;  /* 0x0008980001927983 */ /* 0x000f280000300a00 */
[----:B--2---:R-:W2:Y:S04]  /*6f8b0*/  LDL.LU.64 R132, [R1+0x8b0] ;  /* 0x0008b00001847983 */ /* 0x004ea80000300a00 */
[----:B------:R-:W2:Y:S01]  /*6f8c0*/  LDL.LU.64 R134, [R1+0x8b8] ;  /* 0x0008b80001867983 */ /* 0x000ea20000300a00 */
[----:B------:R-:W-:-:S15]  /*6f8d0*/  HMMA.1688.F32.TF32 R236, R240, R76, R236 ;  /* 0x0000004cf0ec723c */ /* 0x000fde00000810ec */
[----:B------:R-:W-:-:S08]  /*6f8e0*/  NOP ;  /* 0x0000000000007918 */ /* 0x000fd00000000000 */
[----:B------:R-:W-:Y:S04]  /*6f8f0*/  STL.64 [R1+0x630], R236 ;  /* 0x000630ec01007387 */ /* 0x000fe80000100a00 */
[----:B------:R-:W-:Y:S01]  /*6f900*/  STL.64 [R1+0x638], R238 ;  /* 0x000638ee01007387 */ /* 0x000fe20000100a00 */
[C---:B------:R-:W-:Y:S06]  /*6f910*/  HMMA.1688.F32.TF32 R232, R240.reuse, R72, R232 ;  /* 0x00000048f0e8723c */ /* 0x040fec00000810e8 */
[C---:B------:R-:W-:Y:S06]  /*6f920*/  HMMA.1688.F32.TF32 R228, R240.reuse, R68, R228 ;  /* 0x00000044f0e4723c */ /* 0x040fec00000810e4 */
[C---:B------:R-:W-:Y:S06]  /*6f930*/  HMMA.1688.F32.TF32 R224, R240.reuse, R64, R224 ;  /* 0x00000040f0e0723c */ /* 0x040fec00000810e0 */
[C---:B------:R-:W-:Y:S06]  /*6f940*/  HMMA.1688.F32.TF32 R220, R240.reuse, R60, R220 ;  /* 0x0000003cf0dc723c */ /* 0x040fec00000810dc */
[C---:B------:R-:W-:Y:S06]  /*6f950*/  HMMA.1688.F32.TF32 R216, R240.reuse, R56, R216 ;  /* 0x00000038f0d8723c */ /* 0x040fec00000810d8 */
[C---:B------:R-:W-:Y:S06]  /*6f960*/  HMMA.1688.F32.TF32 R196, R240.reuse, R44, R196 ;  /* 0x0000002cf0c4723c */ /* 0x040fec00000810c4 */
[C---:B------:R-:W-:Y:S06]  /*6f970*/  HMMA.1688.F32.TF32 R192, R240.reuse, R40, R192 ;  /* 0x00000028f0c0723c */ /* 0x040fec00000810c0 */
[C---:B---3--:R-:W-:Y:S01]  /*6f980*/  HMMA.1688.F32.TF32 R188, R240.reuse, R36, R188 ;  /* 0x00000024f0bc723c */ /* 0x048fe200000810bc */
[----:B------:R-:W-:Y:S05]  /*6f990*/  STL.64 [R1+0x650], R232 ;  /* 0x000650e801007387 */ /* 0x000fea0000100a00 */
[C---:B------:R-:W-:Y:S01]  /*6f9a0*/  HMMA.1688.F32.TF32 R168, R240.reuse, R32, R168 ;  /* 0x00000020f0a8723c */ /* 0x040fe200000810a8 */
[----:B------:R-:W-:Y:S05]  /*6f9b0*/  STL.64 [R1+0x658], R234 ;  /* 0x000658ea01007387 */ /* 0x000fea0000100a00 */
[C---:B------:R-:W-:Y:S01]  /*6f9c0*/  HMMA.1688.F32.TF32 R164, R240.reuse, R28, R164 ;  /* 0x0000001cf0a4723c */ /* 0x040fe200000810a4 */
[----:B------:R1:W-:Y:S05]  /*6f9d0*/  STL.64 [R1+0x670], R228 ;  /* 0x000670e401007387 */ /* 0x0003ea0000100a00 */
[C---:B------:R-:W-:Y:S01]  /*6f9e0*/  HMMA.1688.F32.TF32 R160, R240.reuse, R24, R160 ;  /* 0x00000018f0a0723c */ /* 0x040fe200000810a0 */
[----:B------:R3:W-:Y:S05]  /*6f9f0*/  STL.64 [R1+0x678], R230 ;  /* 0x000678e601007387 */ /* 0x0007ea0000100a00 */
[C---:B------:R-:W-:Y:S01]  /*6fa00*/  HMMA.1688.F32.TF32 R156, R240.reuse, R20, R156 ;  /* 0x00000014f09c723c */ /* 0x040fe2000008109c */
[----:B------:R3:W-:Y:S05]  /*6fa10*/  STL.64 [R1+0x680], R224 ;  /* 0x000680e001007387 */ /* 0x0007ea0000100a00 */
[C---:B------:R-:W-:Y:S01]  /*6fa20*/  HMMA.1688.F32.TF32 R152, R240.reuse, R16, R152 ;  /* 0x00000010f098723c */ /* 0x040fe20000081098 */
[----:B------:R3:W-:Y:S04]  /*6fa30*/  STL.64 [R1+0x688], R226 ;  /* 0x000688e201007387 */ /* 0x0007e80000100a00 */
[----:B------:R3:W-:Y:S01]  /*6fa40*/  STL.64 [R1+0x6b0], R220 ;  /* 0x0006b0dc01007387 */ /* 0x0007e20000100a00 */
[C---:B----4-:R-:W-:Y:S03]  /*6fa50*/  HMMA.1688.F32.TF32 R148, R240.reuse, R12, R148 ;  /* 0x0000000cf094723c */ /* 0x050fe60000081094 */
[----:B------:R4:W-:Y:S04]  /*6fa60*/  STL.64 [R1+0x6b8], R222 ;  /* 0x0006b8de01007387 */ /* 0x0009e80000100a00 */
[----:B------:R4:W-:Y:S01]  /*6fa70*/  STL.64 [R1+0x6c0], R216 ;  /* 0x0006c0d801007387 */ /* 0x0009e20000100a00 */
[C---:B------:R-:W-:Y:S03]  /*6fa80*/  HMMA.1688.F32.TF32 R144, R240.reuse, R4, R144 ;  /* 0x00000004f090723c */ /* 0x040fe60000081090 */
[----:B------:R4:W-:Y:S04]  /*6fa90*/  STL.64 [R1+0x6c8], R218 ;  /* 0x0006c8da01007387 */ /* 0x0009e80000100a00 */
[----:B------:R4:W-:Y:S01]  /*6faa0*/  STL.64 [R1+0x6d0], R196 ;  /* 0x0006d0c401007387 */ /* 0x0009e20000100a00 */
[----:B--2---:R-:W-:Y:S03]  /*6fab0*/  HMMA.1688.F32.TF32 R132, R240, R8, R132 ;  /* 0x00000008f084723c */ /* 0x004fe60000081084 */
        /* <DEDUP_REMOVED lines=17> */
[----:B-1----:R-:W2:Y:S04]  /*6fbd0*/  LDL.LU.64 R228, [R1+0x9f0] ;  /* 0x0009f00001e47983 */ /* 0x002ea80000300a00 */
[----:B------:R1:W-:Y:S04]  /*6fbe0*/  STL.64 [R1+0x7d0], R144 ;  /* 0x0007d09001007387 */ /* 0x0003e80000100a00 */
[----:B------:R1:W-:Y:S04]  /*6fbf0*/  STL.64 [R1+0x7d8], R146 ;  /* 0x0007d89201007387 */ /* 0x0003e80000100a00 */
[----:B---3--:R-:W3:Y:S04]  /*6fc00*/  LDL.LU.64 R230, [R1+0x9f8] ;  /* 0x0009f80001e67983 */ /* 0x008ee80000300a00 */
[----:B------:R1:W-:Y:S04]  /*6fc10*/  STL.64 [R1+0x7c0], R132 ;  /* 0x0007c08401007387 */ /* 0x0003e80000100a00 */
[----:B------:R1:W-:Y:S04]  /*6fc20*/  STL.64 [R1+0x7c8], R134 ;  /* 0x0007c88601007387 */ /* 0x0003e80000100a00 */
[----:B------:R-:W3:Y:S04]  /*6fc30*/  LDL.LU.64 R224, [R1+0x9d0] ;  /* 0x0009d00001e07983 */ /* 0x000ee80000300a00 */
[----:B------:R-:W3:Y:S04]  /*6fc40*/  LDL.LU.64 R226, [R1+0x9d8] ;  /* 0x0009d80001e27983 */ /* 0x000ee80000300a00 */
[----:B------:R-:W3:Y:S04]  /*6fc50*/  LDL.LU.64 R220, [R1+0x9c0] ;  /* 0x0009c00001dc7983 */ /* 0x000ee80000300a00 */
[----:B----4-:R-:W4:Y:S04]  /*6fc60*/  LDL.LU.64 R222, [R1+0x9c8] ;  /* 0x0009c80001de7983 */ /* 0x010f280000300a00 */
[----:B------:R-:W4:Y:S04]  /*6fc70*/  LDL.LU.64 R216, [R1+0x9b0] ;  /* 0x0009b00001d87983 */ /* 0x000f280000300a00 */
[----:B------:R-:W4:Y:S04]  /*6fc80*/  LDL.LU.64 R218, [R1+0x9b8] ;  /* 0x0009b80001da7983 */ /* 0x000f280000300a00 */
[----:B------:R-:W4:Y:S04]  /*6fc90*/  LDL.LU.64 R196, [R1+0x9a0] ;  /* 0x0009a00001c47983 */ /* 0x000f280000300a00 */
        /* <DEDUP_REMOVED lines=21> */
[----:B------:R-:W-:Y:S04]  /*6fdf0*/  LDS R240, [R250+UR18+0x80100] ;  /* 0x08010012faf07984 */ /* 0x000fe80008000800 */
[----:B------:R-:W-:Y:S04]  /*6fe00*/  LDS R242, [R250+UR18+0x80900] ;  /* 0x08090012faf27984 */ /* 0x000fe80008000800 */
[----:B------:R-:W-:Y:S04]  /*6fe10*/  LDS R241, [R251+UR18+0x80100] ;  /* 0x08010012fbf17984 */ /* 0x000fe80008000800 */
[----:B------:R-:W1:Y:S01]  /*6fe20*/  LDS R243, [R251+UR18+0x80900] ;  /* 0x08090012fbf37984 */ /* 0x000e620008000800 */
[C---:B---3--:R-:W-:Y:S06]  /*6fe30*/  HMMA.1688.F32.TF32 R232, R244.reuse, R128, R228 ;  /* 0x00000080f4e8723c */ /* 0x048fec00000810e4 */
[C---:B------:R-:W-:Y:S06]  /*6fe40*/  HMMA.1688.F32.TF32 R228, R244.reuse, R124, R224 ;  /* 0x0000007cf4e4723c */ /* 0x040fec00000810e0 */
[C---:B----4-:R-:W-:Y:S06]  /*6fe50*/  HMMA.1688.F32.TF32 R224, R244.reuse, R120, R220 ;  /* 0x00000078f4e0723c */ /* 0x050fec00000810dc */
[C---:B------:R-:W-:Y:S06]  /*6fe60*/  HMMA.1688.F32.TF32 R220, R244.reuse, R116, R216 ;  /* 0x00000074f4dc723c */ /* 0x040fec00000810d8 */
[C---:B--2---:R-:W-:Y:S06]  /*6fe70*/  HMMA.1688.F32.TF32 R216, R244.reuse, R112, R196 ;  /* 0x00000070f4d8723c */ /* 0x044fec00000810c4 */
[C---:B------:R-:W-:Y:S06]  /*6fe80*/  HMMA.1688.F32.TF32 R196, R244.reuse, R108, R192 ;  /* 0x0000006cf4c4723c */ /* 0x040fec00000810c0 */
[C---:B------:R-:W-:Y:S06]  /*6fe90*/  HMMA.1688.F32.TF32 R192, R244.reuse, R104, R188 ;  /* 0x00000068f4c0723c */ /* 0x040fec00000810bc */
[C---:B------:R-:W-:Y:S01]  /*6fea0*/  HMMA.1688.F32.TF32 R188, R244.reuse, R100, R168 ;  /* 0x00000064f4bc723c */ /* 0x040fe200000810a8 */
        /* <DEDUP_REMOVED lines=12> */
[C---:B------:R-:W-:Y:S03]  /*6ff70*/  HMMA.1688.F32.TF32 R148, R244.reuse, R52, R144 ;  /* 0x00000034f494723c */ /* 0x040fe60000081090 */
        /* <DEDUP_REMOVED lines=18> */
[C---:B------:R-:W-:Y:S03]  /*700a0*/  HMMA.1688.F32.TF32 R132, R244.reuse, R48, R132 ;  /* 0x00000030f484723c */ /* 0x040fe60000081084 */
[----:B------:R1:W-:Y:S04]  /*700b0*/  STL.64 [R1+0x8f8], R154 ;  /* 0x0008f89a01007387 */ /* 0x0003e80000100a00 */
[----:B------:R-:W4:Y:S04]  /*700c0*/  LDL.LU.64 R144, [R1+0x920] ;  /* 0x0009200001907983 */ /* 0x000f280000300a00 */
[----:B------:R1:W-:Y:S04]  /*700d0*/  STL.64 [R1+0x900], R148 ;  /* 0x0009009401007387 */ /* 0x0003e80000100a00 */
[----:B------:R1:W-:Y:S04]  /*700e0*/  STL.64 [R1+0x908], R150 ;  /* 0x0009089601007387 */ /* 0x0003e80000100a00 */
[----:B------:R-:W4:Y:S04]  /*700f0*/  LDL.LU.64 R146, [R1+0x928] ;  /* 0x0009280001927983 */ /* 0x000f280000300a00 */
[----:B------:R1:W-:Y:S04]  /*70100*/  STL.64 [R1+0x910], R132 ;  /* 0x0009108401007387 */ /* 0x0003e80000100a00 */
[----:B------:R1:W-:Y:S04]  /*70110*/  STL.64 [R1+0x918], R134 ;  /* 0x0009188601007387 */ /* 0x0003e80000100a00 */
[----:B--2---:R-:W2:Y:S04]  /*70120*/  LDL.LU.64 R228, [R1+0x930] ;  /* 0x0009300001e47983 */ /* 0x004ea80000300a00 */
[----:B---3--:R-:W2:Y:S04]  /*70130*/  LDL.LU.64 R230, [R1+0x938] ;  /* 0x0009380001e67983 */ /* 0x008ea80000300a00 */
[----:B----4-:R-:W3:Y:S04]  /*70140*/  LDL.LU.64 R224, [R1+0x940] ;  /* 0x0009400001e07983 */ /* 0x010ee80000300a00 */
[----:B-1----:R-:W3:Y:S04]  /*70150*/  LDL.LU.64 R226, [R1+0x948] ;  /* 0x0009480001e27983 */ /* 0x002ee80000300a00 */
        /* <DEDUP_REMOVED lines=23> */
[----:B------:R-:W4:Y:S01]  /*702d0*/  LDL.LU.64 R134, [R1+0x1668] ;  /* 0x0016680001867983 */ /* 0x000f220000300a00 */
[----:B------:R-:W-:Y:S03]  /*702e0*/  HMMA.1688.F32.TF32 R232, R244, R76, R144 ;  /* 0x0000004cf4e8723c */ /* 0x000fe60000081090 */
[----:B------:R-:W4:Y:S04]  /*702f0*/  LDL.LU.64 R144, [R1+0x16a0] ;  /* 0x0016a00001907983 */ /* 0x000f280000300a00 */
[----:B------:R-:W4:-:S15]  /*70300*/  LDL.LU.64 R146, [R1+0x16a8] ;  /* 0x0016a80001927983 */ /* 0x000f1e0000300a00 */
[----:B------:R-:W-:-:S01]  /*70310*/  NOP ;  /* 0x0000000000007918 */ /* 0x000fc20000000000 */
[----:B------:R-:W-:Y:S04]  /*70320*/  STL.64 [R1+0x920], R232 ;  /* 0x000920e801007387 */ /* 0x000fe80000100a00 */
[----:B------:R2:W-:Y:S02]  /*70330*/  STL.64 [R1+0x928], R234 ;  /* 0x000928ea01007387 */ /* 0x0005e40000100a00 */
[C---:B--2---:R-:W-:Y:S06]  /*70340*/  HMMA.1688.F32.TF32 R232, R244.reuse, R72, R228 ;  /* 0x00000048f4e8723c */ /* 0x044fec00000810e4 */
[C---:B---3--:R-:W-:Y:S06]  /*70350*/  HMMA.1688.F32.TF32 R228, R244.reuse, R68, R224 ;  /* 0x00000044f4e4723c */ /* 0x048fec00000810e0 */
[C---:B----4-:R-:W-:Y:S06]  /*70360*/  HMMA.1688.F32.TF32 R224, R244.reuse, R64, R220 ;  /* 0x00000040f4e0723c */ /* 0x050fec00000810dc */
[C---:B------:R-:W-:Y:S06]  /*70370*/  HMMA.1688.F32.TF32 R220, R244.reuse, R60, R216 ;  /* 0x0000003cf4dc723c */ /* 0x040fec00000810d8 */
[C---:B------:R-:W-:Y:S06]  /*70380*/  HMMA.1688.F32.TF32 R216, R244.reuse, R56, R196 ;  /* 0x00000038f4d8723c */ /* 0x040fec00000810c4 */
[C---:B------:R-:W-:Y:S06]  /*70390*/  HMMA.1688.F32.TF32 R196, R244.reuse, R44, R192 ;  /* 0x0000002cf4c4723c */ /* 0x040fec00000810c0 */
[C---:B------:R-:W-:Y:S06]  /*703a0*/  HMMA.1688.F32.TF32 R192, R244.reuse, R40, R188 ;  /* 0x00000028f4c0723c */ /* 0x040fec00000810bc */
[C---:B------:R-:W-:Y:S06]  /*703b0*/  HMMA.1688.F32.TF32 R188, R244.reuse, R36, R168 ;  /* 0x00000024f4bc723c */ /* 0x040fec00000810a8 */
[C---:B------:R-:W-:Y:S01]  /*703c0*/  HMMA.1688.F32.TF32 R168, R244.reuse, R32, R164 ;  /* 0x00000020f4a8723c */ /* 0x040fe200000810a4 */
[----:B------:R-:W-:Y:S05]  /*703d0*/  STL.64 [R1+0x930], R232 ;  /* 0x000930e801007387 */ /* 0x000fea0000100a00 */
[C---:B------:R-:W-:Y:S01]  /*703e0*/  HMMA.1688.F32.TF32 R164, R244.reuse, R28, R160 ;  /* 0x0000001cf4a4723c */ /* 0x040fe200000810a0 */
[----:B------:R-:W-:Y:S05]  /*703f0*/  STL.64 [R1+0x938], R234 ;  /* 0x000938ea01007387 */ /* 0x000fea0000100a00 */
[C---:B------:R-:W-:Y:S01]  /*70400*/  HMMA.1688.F32.TF32 R160, R244.reuse, R24, R156 ;  /* 0x00000018f4a0723c */ /* 0x040fe2000008109c */
[----:B------:R-:W-:Y:S05]  /*70410*/  STL.64 [R1+0x940], R228 ;  /* 0x000940e401007387 */ /* 0x000fea0000100a00 */
[C---:B------:R-:W-:Y:S01]  /*70420*/  HMMA.1688.F32.TF32 R156, R244.reuse, R20, R152 ;  /* 0x00000014f49c723c */ /* 0x040fe20000081098 */
[----:B------:R-:W-:Y:S04]  /*70430*/  STL.64 [R1+0x948], R230 ;  /* 0x000948e601007387 */ /* 0x000fe80000100a00 */
[----:B------:R-:W-:Y:S01]  /*70440*/  STL.64 [R1+0x950], R224 ;  /* 0x000950e001007387 */ /* 0x000fe20000100a00 */
[C---:B------:R-:W-:Y:S03]  /*70450*/  HMMA.1688.F32.TF32 R152, R244.reuse, R16, R148 ;  /* 0x00000010f498723c */ /* 0x040fe60000081094 */
[----:B------:R-:W-:Y:S04]  /*70460*/  STL.64 [R1+0x958], R226 ;  /* 0x000958e201007387 */ /* 0x000fe80000100a00 */
        /* <DEDUP_REMOVED lines=16> */
[----:B------:R4:W-:Y:S04]  /*70570*/  STL.64 [R1+0x9d8], R162 ;  /* 0x0009d8a201007387 */ /* 0x0009e80000100a00 */
[----:B------:R4:W-:Y:S04]  /*70580*/  STL.64 [R1+0x9f0], R156 ;  /* 0x0009f09c01007387 */ /* 0x0009e80000100a00 */
[----:B------:R4:W-:Y:S04]  /*70590*/  STL.64 [R1+0x9f8], R158 ;  /* 0x0009f89e01007387 */ /* 0x0009e80000100a00 */
[----:B------:R-:W4:Y:S04]  /*705a0*/  LDL.LU.64 R132, [R1+0x16e0] ;  /* 0x0016e00001847983 */ /* 0x000f280000300a00 */
[----:B------:R4:W-:Y:S04]  /*705b0*/  STL.64 [R1+0xa00], R152 ;  /* 0x000a009801007387 */ /* 0x0009e80000100a00 */
[----:B------:R4:W-:Y:S04]  /*705c0*/  STL.64 [R1+0xa08], R154 ;  /* 0x000a089a01007387 */ /* 0x0009e80000100a00 */
[----:B------:R-:W4:Y:S04]  /*705d0*/  LDL.LU.64 R134, [R1+0x16e8] ;  /* 0x0016e80001867983 */ /* 0x000f280000300a00 */
[----:B------:R4:W-:Y:S04]  /*705e0*/  STL.64 [R1+0xa30], R148 ;  /* 0x000a309401007387 */ /* 0x0009e80000100a00 */
[----:B------:R4:W-:Y:S04]  /*705f0*/  STL.64 [R1+0xa38], R150 ;  /* 0x000a389601007387 */ /* 0x0009e80000100a00 */
[----:B-1----:R-:W4:Y:S04]  /*70600*/  LDL.LU.64 R220, [R1+0xa60] ;  /* 0x000a600001dc7983 */ /* 0x002f280000300a00 */
[----:B--2---:R-:W2:Y:S01]  /*70610*/  LDL.LU.64 R222, [R1+0xa68] ;  /* 0x000a680001de7983 */ /* 0x004ea20000300a00 */
[----:B------:R-:W-:-:S15]  /*70620*/  HMMA.1688.F32.TF32 R144, R244, R4, R144 ;  /* 0x00000004f490723c */ /* 0x000fde0000081090 */
[----:B------:R-:W-:-:S08]  /*70630*/  NOP ;  /* 0x0000000000007918 */ /* 0x000fd00000000000 */
[----:B------:R1:W-:Y:S04]  /*70640*/  STL.64 [R1+0xa50], R144 ;  /* 0x000a509001007387 */ /* 0x0003e80000100a00 */
[----:B------:R1:W-:Y:S04]  /*70650*/  STL.64 [R1+0xa58], R146 ;  /* 0x000a589201007387 */ /* 0x0003e80000100a00 */
[----:B---3--:R-:W3:Y:S04]  /*70660*/  LDL.LU.64 R216, [R1+0xa70] ;  /* 0x000a700001d87983 */ /* 0x008ee80000300a00 */
[----:B----4-:R-:W3:Y:S04]  /*70670*/  LDL.LU.64 R218, [R1+0xa78] ;  /* 0x000a780001da7983 */ /* 0x010ee80000300a00 */
        /* <DEDUP_REMOVED lines=19> */
[----:B------:R-:W-:Y:S04]  /*707b0*/  LDS R244, [R0+UR18+0x80180] ;  /* 0x0801801200f47984 */ /* 0x000fe80008000800 */
[----:B------:R-:W-:Y:S04]  /*707c0*/  LDS R246, [R0+UR18+0x80980] ;  /* 0x0809801200f67984 */ /* 0x000fe80008000800 */
[----:B------:R-:W-:Y:S04]  /*707d0*/  LDS R245, [R3+UR18+0x80180] ;  /* 0x0801801203f57984 */ /* 0x000fe80008000800 */
[----:B------:R-:W4:Y:S08]  /*707e0*/  LDS R247, [R3+UR18+0x80980] ;  /* 0x0809801203f77984 */ /* 0x000f300008000800 */
[----:B------:R2:W-:Y:S04]  /*707f0*/  STL.64 [R1+0xa40], R132 ;  /* 0x000a408401007387 */ /* 0x0005e80000100a00 */
[----:B------:R2:W-:Y:S04]  /*70800*/  STL.64 [R1+0xa48], R134 ;  /* 0x000a488601007387 */ /* 0x0005e80000100a00 */
[----:B-1----:R-:W4:Y:S04]  /*70810*/  LDL.LU.64 R144, [R1+0xae0] ;  /* 0x000ae00001907983 */ /* 0x002f280000300a00 */
[----:B------:R-:W4:Y:S04]  /*70820*/  LDL.LU.64 R146, [R1+0xae8] ;  /* 0x000ae80001927983 */ /* 0x000f280000300a00 */
[----:B--2---:R-:W2:Y:S04]  /*70830*/  LDL.LU.64 R132, [R1+0xaf0] ;  /* 0x000af00001847983 */ /* 0x004ea80000300a00 */
[----:B------:R-:W2:Y:S01]  /*70840*/  LDL.LU.64 R134, [R1+0xaf8] ;  /* 0x000af80001867983 */ /* 0x000ea20000300a00 */
[----:B------:R-:W-:-:S15]  /*70850*/  HMMA.1688.F32.TF32 R220, R240, R128, R220 ;  /* 0x00000080f0dc723c */ /* 0x000fde00000810dc */
[----:B------:R-:W-:-:S08]  /*70860*/  NOP ;  /* 0x0000000000007918 */ /* 0x000fd00000000000 */
[----:B------:R-:W-:Y:S04]  /*70870*/  STL.64 [R1+0xa60], R220 ;  /* 0x000a60dc01007387 */ /* 0x000fe80000100a00 */
[----:B------:R-:W-:Y:S01]  /*70880*/  STL.64 [R1+0xa68], R222 ;  /* 0x000a68de01007387 */ /* 0x000fe20000100a00 */
        /* <DEDUP_REMOVED lines=26> */
[----:B------:R1:W-:Y:S02]  /*70a30*/  STL.64 [R1+0x9e8], R154 ;  /* 0x0009e89a01007387 */ /* 0x0003e40000100a00 */
[----:B-1----:R-:W-:-:S15]  /*70a40*/  HMMA.1688.F32.TF32 R152, R240, R88, R148 ;  /* 0x00000058f098723c */ /* 0x002fde0000081094 */
[----:B------:R-:W-:-:S08]  /*70a50*/  NOP ;  /* 0x0000000000007918 */ /* 0x000fd00000000000 */
[----:B------:R1:W-:Y:S04]  /*70a60*/  STL.64 [R1+0xad0], R152 ;  /* 0x000ad09801007387 */ /* 0x0003e80000100a00 */
[----:B------:R3:W-:Y:S01]  /*70a70*/  STL.64 [R1+0xad8], R154 ;  /* 0x000ad89a01007387 */ /* 0x0007e20000100a00 */
[C---:B------:R-:W-:Y:S06]  /*70a80*/  HMMA.1688.F32.TF32 R148, R240.reuse, R84, R144 ;  /* 0x00000054f094723c */ /* 0x040fec0000081090 */
[----:B--2---:R-:W-:Y:S01]  /*70a90*/  HMMA.1688.F32.TF32 R144, R240, R80, R132 ;  /* 0x00000050f090723c */ /* 0x004fe20000081084 */
[----:B------:R-:W2:-:S15]  /*70aa0*/  LDL.LU.64 R132, [R1+0xb00] ;  /* 0x000b000001847983 */ /* 0x000e9e0000300a00 */
[----:B------:R-:W-:-:S01]  /*70ab0*/  NOP ;  /* 0x0000000000007918 */ /* 0x000fc20000000000 */
[----:B------:R4:W-:Y:S04]  /*70ac0*/  STL.64 [R1+0xae0], R148 ;  /* 0x000ae09401007387 */ /* 0x0009e80000100a00 */
[----:B------:R4:W-:Y:S04]  /*70ad0*/  STL.64 [R1+0xae8], R150 ;  /* 0x000ae89601007387 */ /* 0x0009e80000100a00 */
[----:B------:R-:W2:Y:S04]  /*70ae0*/  LDL.LU.64 R134, [R1+0xb08] ;  /* 0x000b080001867983 */ /* 0x000ea80000300a00 */
        /* <DEDUP_REMOVED lines=25> */
[----:B---3--:R-:W3:Y:S04]  /*70c80*/  LDL.LU.64 R154, [R1+0xbc8] ;  /* 0x000bc800019a7983 */ /* 0x008ee80000300a00 */
[----:B----4-:R-:W4:Y:S04]  /*70c90*/  LDL.LU.64 R148, [R1+0xbd0] ;  /* 0x000bd00001947983 */ /* 0x010f280000300a00 */
[----:B------:R-:W4:Y:S04]  /*70ca0*/  LDL.LU.64 R150, [R1+0xbd8] ;  /* 0x000bd80001967983 */ /* 0x000f280000300a00 */
[----:B------:R-:W4:Y:S04]  /*70cb0*/  LDL.LU.64 R144, [R1+0xbe0] ;  /* 0x000be00001907983 */ /* 0x000f280000300a00 */
[----:B------:R-:W4:Y:S01]  /*70cc0*/  LDL.LU.64 R146, [R1+0xbe8] ;  /* 0x000be80001927983 */ /* 0x000f220000300a00 */
[C---:B--2---:R-:W-:Y:S03]  /*70cd0*/  HMMA.1688.F32.TF32 R232, R240.reuse, R52, R132 ;  /* 0x00000034f0e8723c */ /* 0x044fe60000081084 */
[----:B------:R-:W2:Y:S04]  /*70ce0*/  LDL.LU.64 R132, [R1+0xbf0] ;  /* 0x000bf00001847983 */ /* 0x000ea80000300a00 */
[----:B------:R-:W2:Y:S01]  /*70cf0*/  LDL.LU.64 R134, [R1+0xbf8] ;  /* 0x000bf80001867983 */ /* 0x000ea20000300a00 */
[C---:B------:R-:W-:Y:S06]  /*70d00*/  HMMA.1688.F32.TF32 R228, R240.reuse, R48, R228 ;  /* 0x00000030f0e4723c */ /* 0x040fec00000810e4 */
        /* <DEDUP_REMOVED lines=15> */
[C---:B---3--:R-:W-:Y:S01]  /*70e00*/  HMMA.1688.F32.TF32 R152, R240.reuse, R28, R152 ;  /* 0x0000001cf098723c */ /* 0x048fe20000081098 */
[----:B------:R-:W-:Y:S04]  /*70e10*/  STL.64 [R1+0xb28], R226 ;  /* 0x000b28e201007387 */ /* 0x000fe80000100a00 */
[----:B------:R1:W-:Y:S01]  /*70e20*/  STL.64 [R1+0xb30], R220 ;  /* 0x000b30dc01007387 */ /* 0x0003e20000100a00 */
[C---:B----4-:R-:W-:Y:S03]  /*70e30*/  HMMA.1688.F32.TF32 R148, R240.reuse, R24, R148 ;  /* 0x00000018f094723c */ /* 0x050fe60000081094 */
        /* <DEDUP_REMOVED lines=26> */
[----:B----4-:R-:W4:Y:S04]  /*70fe0*/  LDL.LU.64 R216, [R1+0xc10] ;  /* 0x000c100001d87983 */ /* 0x010f280000300a00 */
[----:B------:R-:W4:Y:S01]  /*70ff0*/  LDL.LU.64 R218, [R1+0xc18] ;  /* 0x000c180001da7983 */ /* 0x000f220000300a00 */
[----:B--2---:R-:W-:-:S15]  /*71000*/  HMMA.1688.F32.TF32 R132, R240, R16, R132 ;  /* 0x00000010f084723c */ /* 0x004fde0000081084 */
[----:B------:R-:W-:-:S08]  /*71010*/  NOP ;  /* 0x0000000000007918 */ /* 0x000fd00000000000 */
[----:B------:R2:W-:Y:S04]  /*71020*/  STL.64 [R1+0xbf0], R132 ;  /* 0x000bf08401007387 */ /* 0x0005e80000100a00 */
        /* <DEDUP_REMOVED lines=18> */
[----:B------:R-:W4:Y:S04]  /*71150*/  LDL.LU.64 R150, [R1+0x1138] ;  /* 0x0011380001967983 */ /* 0x000f280000300a00 */
[----:B------:R-:W4:Y:S04]  /*71160*/  LDL.LU.64 R144, [R1+0x1120] ;  /* 0x0011200001907983 */ /* 0x000f280000300a00 */
[----:B------:R-:W4:Y:S04]  /*71170*/  LDL.LU.64 R146, [R1+0x1128] ;  /* 0x0011280001927983 */ /* 0x000f280000300a00 */
[----:B--2---:R-:W2:Y:S04]  /*71180*/  LDL.LU.64 R132, [R1+0x1110] ;  /* 0x0011100001847983 */ /* 0x004ea80000300a00 */
[----:B------:R-:W2:Y:S01]  /*71190*/  LDL.LU.64 R134, [R1+0x1118] ;  /* 0x0011180001867983 */ /* 0x000ea20000300a00 */
[C---:B---3--:R-:W-:Y:S06]  /*711a0*/  HMMA.1688.F32.TF32 R220, R240.reuse, R12, R220 ;  /* 0x0000000cf0dc723c */ /* 0x048fec00000810dc */
[----:B----4-:R-:W-:-:S15]  /*711b0*/  HMMA.1688.F32.TF32 R216, R240, R4, R216 ;  /* 0x00000004f0d8723c */ /* 0x010fde00000810d8 */
[----:B------:R-:W-:-:S02]  /*711c0*/  NOP ;  /* 0x0000000000007918 */ /* 0x000fc40000000000 */
[----:B------:R-:W-:Y:S04]  /*711d0*/  STL.64 [R1+0xc00], R220 ;  /* 0x000c00dc01007387 */ /* 0x000fe80000100a00 */
[----:B------:R-:W-:Y:S04]  /*711e0*/  STL.64 [R1+0xc08], R222 ;  /* 0x000c08de01007387 */ /* 0x000fe80000100a00 */
[----:B------:R-:W-:Y:S04]  /*711f0*/  STL.64 [R1+0xc20], R216 ;  /* 0x000c20d801007387 */ /* 0x000fe80000100a00 */
[----:B------:R-:W-:Y:S01]  /*71200*/  STL.64 [R1+0xc28], R218 ;  /* 0x000c28da01007387 */ /* 0x000fe20000100a00 */
[----:B------:R-:W-:Y:S03]  /*71210*/  HMMA.1688.F32.TF32 R196, R240, R8, R196 ;  /* 0x00000008f0c4723c */ /* 0x000fe600000810c4 */
[----:B------:R-:W-:Y:S04]  /*71220*/  LDS R240, [R250+UR18+0x80180] ;  /* 0x08018012faf07984 */ /* 0x000fe80008000800 */
[----:B------:R-:W-:Y:S01]  /*71230*/  LDS R242, [R250+UR18+0x80980] ;  /* 0x08098012faf27984 */ /* 0x000fe20008000800 */
[C---:B------:R-:W-:Y:S03]  /*71240*/  HMMA.1688.F32.TF32 R192, R244.reuse, R128, R192 ;  /* 0x00000080f4c0723c */ /* 0x040fe600000810c0 */
[----:B------:R-:W-:Y:S04]  /*71250*/  LDS R241, [R251+UR18+0x80180] ;  /* 0x08018012fbf17984 */ /* 0x000fe80008000800 */
[----:B------:R-:W1:Y:S01]  /*71260*/  LDS R243, [R251+UR18+0x80980] ;  /* 0x08098012fbf37984 */ /* 0x000e620008000800 */
        /* <DEDUP_REMOVED lines=11> */
[C---:B--2---:R-:W-:Y:S01]  /*71320*/  HMMA.1688.F32.TF32 R132, R244.reuse, R92, R132 ;  /* 0x0000005cf484723c */ /* 0x044fe20000081084 */
        /* <DEDUP_REMOVED lines=14> */
[----:B------:R3:W-:Y:S04]  /*71410*/  STL.64 [R1+0xca8], R150 ;  /* 0x000ca89601007387 */ /* 0x0007e80000100a00 */
[----:B--2---:R-:W2:Y:S04]  /*71420*/  LDL.LU.64 R148, [R1+0x1100] ;  /* 0x0011000001947983 */ /* 0x004ea80000300a00 */
[----:B------:R-:W-:Y:S04]  /*71430*/  STL.64 [R1+0xcb0], R144 ;  /* 0x000cb09001007387 */ /* 0x000fe80000100a00 */
[----:B------:R-:W-:Y:S04]  /*71440*/  STL.64 [R1+0xcb8], R146 ;  /* 0x000cb89201007387 */ /* 0x000fe80000100a00 */
[----:B---3--:R-:W2:Y:S04]  /*71450*/  LDL.LU.64 R150, [R1+0x1108] ;  /* 0x0011080001967983 */ /* 0x008ea80000300a00 */
        /* <DEDUP_REMOVED lines=34> */
[C---:B--2---:R-:W-:Y:S06]  /*71680*/  HMMA.1688.F32.TF32 R148, R244.reuse, R88, R148 ;  /* 0x00000058f494723c */ /* 0x044fec0000081094 */
[C---:B---3--:R-:W-:Y:S06]  /*71690*/  HMMA.1688.F32.TF32 R132, R244.reuse, R84, R132 ;  /* 0x00000054f484723c */ /* 0x048fec0000081084 */
[C---:B----4-:R-:W-:Y:S11]  /*716a0*/  HMMA.1688.F32.TF32 R236, R244.reuse, R80, R236 ;  /* 0x00000050f4ec723c */ /* 0x050ff600000810ec */
[----:B------:R-:W-:Y:S04]  /*716b0*/  STL.64 [R1+0xcd0], R148 ;  /* 0x000cd09401007387 */ /* 0x000fe80000100a00 */
[----:B------:R2:W-:Y:S04]  /*716c0*/  STL.64 [R1+0xcd8], R150 ;  /* 0x000cd89601007387 */ /* 0x0005e80000100a00 */
[----:B--2---:R-:W2:Y:S04]  /*716d0*/  LDL.LU.64 R150, [R1+0x71f0] ;  /* 0x0071f00001967983 */ /* 0x004ea80000300a00 */
[----:B------:R-:W2:Y:S04]  /*716e0*/  LDL.LU.64 R148, [R1+0x71e8] ;  /* 0x0071e80001947983 */ /* 0x000ea80000300a00 */
[----:B------:R-:W-:Y:S04]  /*716f0*/  STL.64 [R1+0xce0], R132 ;  /* 0x000ce08401007387 */ /* 0x000fe80000100a00 */
[----:B------:R3:W-:Y:S04]  /*71700*/  STL.64 [R1+0xce8], R134 ;  /* 0x000ce88601007387 */ /* 0x0007e80000100a00 */
[----:B---3--:R-:W3:Y:S04]  /*71710*/  LDL.LU.64 R134, [R1+0x71e0] ;  /* 0x0071e00001867983 */ /* 0x008ee80000300a00 */
[----:B------:R-:W3:Y:S04]  /*71720*/  LDL.LU.64 R132, [R1+0x71d8] ;  /* 0x0071d80001847983 */ /* 0x000ee80000300a00 */
[----:B------:R-:W-:Y:S04]  /*71730*/  STL.64 [R1+0xcf0], R236 ;  /* 0x000cf0ec01007387 */ /* 0x000fe80000100a00 */
[----:B------:R4:W-:Y:S02]  /*71740*/  STL.64 [R1+0xcf8], R238 ;  /* 0x000cf8ee01007387 */ /* 0x0009e40000100a00 */
[C---:B----4-:R-:W-:Y:S06]  /*71750*/  HMMA.1688.F32.TF32 R236, R244.reuse, R52, R232 ;  /* 0x00000034f4ec723c */ /* 0x050fec00000810e8 */
[C---:B------:R-:W-:Y:S06]  /*71760*/  HMMA.1688.F32.TF32 R232, R244.reuse, R48, R228 ;  /* 0x00000030f4e8723c */ /* 0x040fec00000810e4 */
[C---:B------:R-:W-:Y:S06]  /*71770*/  HMMA.1688.F32.TF32 R228, R244.reuse, R76, R224 ;  /* 0x0000004cf4e4723c */ /* 0x040fec00000810e0 */
[C---:B------:R-:W-:Y:S06]  /*71780*/  HMMA.1688.F32.TF32 R224, R244.reuse, R72, R220 ;  /* 0x00000048f4e0723c */ /* 0x040fec00000810dc */
[C---:B------:R-:W-:Y:S06]  /*71790*/  HMMA.1688.F32.TF32 R220, R244.reuse, R68, R216 ;  /* 0x00000044f4dc723c */ /* 0x040fec00000810d8 */
[C---:B------:R-:W-:Y:S06]  /*717a0*/  HMMA.1688.F32.TF32 R216, R244.reuse, R64, R196 ;  /* 0x00000040f4d8723c */ /* 0x040fec00000810c4 */
[C---:B------:R-:W-:Y:S06]  /*717b0*/  HMMA.1688.F32.TF32 R196, R244.reuse, R60, R192 ;  /* 0x0000003cf4c4723c */ /* 0x040fec00000810c0 */
[C---:B------:R-:W-:Y:S06]  /*717c0*/  HMMA.1688.F32.TF32 R192, R244.reuse, R56, R188 ;  /* 0x00000038f4c0723c */ /* 0x040fec00000810bc */
[C---:B------:R-:W-:Y:S01]  /*717d0*/  HMMA.1688.F32.TF32 R188, R244.reuse, R44, R168 ;  /* 0x0000002cf4bc723c */ /* 0x040fe200000810a8 */
[----:B------:R4:W-:Y:S05]  /*717e0*/  STL.64 [R1+0xd00], R236 ;  /* 0x000d00ec01007387 */ /* 0x0009ea0000100a00 */
        /* <DEDUP_REMOVED lines=28> */
[----:B------:R-:W2:Y:S04]  /*719b0*/  LDL.LU.64 R144, [R1+0x15e0] ;  /* 0x0015e00001907983 */ /* 0x000ea80000300a00 */
[----:B------:R1:W-:Y:S04]  /*719c0*/  STL.64 [R1+0xdc0], R156 ;  /* 0x000dc09c01007387 */ /* 0x0003e80000100a00 */
[----:B------:R1:W-:Y:S04]  /*719d0*/  STL.64 [R1+0xdc8], R158 ;  /* 0x000dc89e01007387 */ /* 0x0003e80000100a00 */
[----:B------:R-:W2:Y:S04]  /*719e0*/  LDL.LU.64 R146, [R1+0x15e8] ;  /* 0x0015e80001927983 */ /* 0x000ea80000300a00 */
[----:B------:R3:W-:Y:S04]  /*719f0*/  STL.64 [R1+0xdd0], R152 ;  /* 0x000dd09801007387 */ /* 0x0007e80000100a00 */
[----:B------:R3:W-:Y:S04]  /*71a00*/  STL.64 [R1+0xdd8], R154 ;  /* 0x000dd89a01007387 */ /* 0x0007e80000100a00 */
[----:B----4-:R-:W4:Y:S04]  /*71a10*/  LDL.LU.64 R236, [R1+0x1630] ;  /* 0x0016300001ec7983 */ /* 0x010f280000300a00 */
        /* <DEDUP_REMOVED lines=25> */
[----:B---3--:R-:W3:Y:S04]  /*71bb0*/  LDL.LU.64 R152, [R1+0x730] ;  /* 0x0007300001987983 */ /* 0x008ee80000300a00 */
[----:B------:R-:W3:Y:S01]  /*71bc0*/  LDL.LU.64 R154, [R1+0x738] ;  /* 0x00073800019a7983 */ /* 0x000ee20000300a00 */
[----:B--2---:R-:W-:-:S15]  /*71bd0*/  HMMA.1688.F32.TF32 R144, R244, R20, R144 ;  /* 0x00000014f490723c */ /* 0x004fde0000081090 */
[----:B------:R-:W-:-:S08]  /*71be0*/  NOP ;  /* 0x0000000000007918 */ /* 0x000fd00000000000 */
[----:B------:R1:W-:Y:S04]  /*71bf0*/  STL.64 [R1+0xde0], R144 ;  /* 0x000de09001007387 */ /* 0x0003e80000100a00 */
[----:B------:R2:W-:Y:S04]  /*71c00*/  STL.64 [R1+0xde8], R146 ;  /* 0x000de89201007387 */ /* 0x0005e80000100a00 */
[----:B-1----:R-:W3:Y:S04]  /*71c10*/  LDL.LU.64 R144, [R1+0x700] ;  /* 0x0007000001907983 */ /* 0x002ee80000300a00 */
[----:B--2---:R-:W2:Y:S01]  /*71c20*/  LDL.LU.64 R146, [R1+0x708] ;  /* 0x0007080001927983 */ /* 0x004ea20000300a00 */
[----:B----4-:R-:W-:-:S15]  /*71c30*/  HMMA.1688.F32.TF32 R236, R244, R16, R236 ;  /* 0x00000010f4ec723c */ /* 0x010fde00000810ec */
[----:B------:R-:W-:-:S08]  /*71c40*/  NOP ;  /* 0x0000000000007918 */ /* 0x000fd00000000000 */
[----:B------:R-:W-:Y:S04]  /*71c50*/  STL.64 [R1+0xdf0], R236 ;  /* 0x000df0ec01007387 */ /* 0x000fe80000100a00 */
[----:B------:R1:W-:Y:S02]  /*71c60*/  STL.64 [R1+0xdf8], R238 ;  /* 0x000df8ee01007387 */ /* 0x0003e40000100a00 */
[C---:B-1----:R-:W-:Y:S06]  /*71c70*/  HMMA.1688.F32.TF32 R236, R244.reuse, R12, R232 ;  /* 0x0000000cf4ec723c */ /* 0x042fec00000810e8 */
[C---:B------:R-:W-:Y:S06]  /*71c80*/  HMMA.1688.F32.TF32 R232, R244.reuse, R4, R228 ;  /* 0x00000004f4e8723c */ /* 0x040fec00000810e4 */
[----:B------:R-:W-:Y:S01]  /*71c90*/  HMMA.1688.F32.TF32 R228, R244, R8, R224 ;  /* 0x00000008f4e4723c */ /* 0x000fe200000810e0 */
[----:B------:R-:W-:Y:S01]  /*71ca0*/  IMAD.MOV.U32 R248, RZ, RZ, R139 ;  /* 0x000000fffff87224 */ /* 0x000fe200078e008b */
[----:B------:R-:W-:Y:S01]  /*71cb0*/  MOV R249, R127 ;  /* 0x0000007f00f97202 */ /* 0x000fe20000000f00 */
[----:B------:R-:W-:Y:S03]  /*71cc0*/  LDS R244, [R0+UR18+0x81000] ;  /* 0x0810001200f47984 */ /* 0x000fe60008000800 */
[C---:B------:R-:W-:Y:S01]  /*71cd0*/  HMMA.1688.F32.TF32 R224, R240.reuse, R128, R220 ;  /* 0x00000080f0e0723c */ /* 0x040fe200000810dc */
[----:B------:R-:W-:Y:S04]  /*71ce0*/  LDS R246, [R0+UR18+0x81800] ;  /* 0x0818001200f67984 */ /* 0x000fe80008000800 */
[----:B------:R-:W-:Y:S01]  /*71cf0*/  STL.64 [R1+0xe00], R236 ;  /* 0x000e00ec01007387 */ /* 0x000fe20000100a00 */
[C---:B------:R-:W-:Y:S03]  /*71d00*/  HMMA.1688.F32.TF32 R220, R240.reuse, R124, R216 ;  /* 0x0000007cf0dc723c */ /* 0x040fe600000810d8 */
[----:B------:R-:W-:Y:S03]  /*71d10*/  LDS R245, [R3+UR18+0x81000] ;  /* 0x0810001203f57984 */ /* 0x000fe60008000800 */
[C---:B------:R-:W-:Y:S01]  /*71d20*/  HMMA.1688.F32.TF32 R216, R240.reuse, R120, R196 ;  /* 0x00000078f0d8723c */ /* 0x040fe200000810c4 */
[----:B------:R-:W1:Y:S05]  /*71d30*/  LDS R247, [R3+UR18+0x81800] ;  /* 0x0818001203f77984 */ /* 0x000e6a0008000800 */
        /* <DEDUP_REMOVED lines=26> */
[C---:B---3--:R-:W-:Y:S03]  /*71ee0*/  HMMA.1688.F32.TF32 R152, R240.reuse, R92, R152 ;  /* 0x0000005cf098723c */ /* 0x048fe60000081098 */
[----:B------:R-:W-:Y:S04]  /*71ef0*/  STL.64 [R1+0xeb8], R166 ;  /* 0x000eb8a601007387 */ /* 0x000fe80000100a00 */
[----:B------:R-:W3:Y:S04]  /*71f00*/  LDL.LU.64 R156, [R1+0x6e0] ;  /* 0x0006e000019c7983 */ /* 0x000ee80000300a00 */
[----:B------:R-:W-:Y:S04]  /*71f10*/  STL.64 [R1+0xea0], R160 ;  /* 0x000ea0a001007387 */ /* 0x000fe80000100a00 */
[----:B------:R-:W-:Y:S04]  /*71f20*/  STL.64 [R1+0xea8], R162 ;  /* 0x000ea8a201007387 */ /* 0x000fe80000100a00 */
[----:B------:R-:W3:Y:S04]  /*71f30*/  LDL.LU.64 R158, [R1+0x6e8] ;  /* 0x0006e800019e7983 */ /* 0x000ee80000300a00 */
[----:B------:R4:W-:Y:S04]  /*71f40*/  STL.64 [R1+0x750], R152 ;  /* 0x0007509801007387 */ /* 0x0009e80000100a00 */
[----:B------:R1:W-:Y:S04]  /*71f50*/  STL.64 [R1+0x758], R154 ;  /* 0x0007589a01007387 */ /* 0x0003e80000100a00 */
[----:B----4-:R-:W4:Y:S04]  /*71f60*/  LDL.LU.64 R152, [R1+0x6a0] ;  /* 0x0006a00001987983 */ /* 0x010f280000300a00 */
[----:B-1----:R-:W4:Y:S01]  /*71f70*/  LDL.LU.64 R154, [R1+0x6a8] ;  /* 0x0006a800019a7983 */ /* 0x002f220000300a00 */
        /* <DEDUP_REMOVED lines=17> */
[----:B--2---:R-:W2:Y:S01]  /*72090*/  LDL.LU.64 R146, [R1+0x598] ;  /* 0x0005980001927983 */ /* 0x004ea20000300a00 */
[----:B---3--:R-:W-:Y:S03]  /*720a0*/  HMMA.1688.F32.TF32 R216, R240, R84, R156 ;  /* 0x00000054f0d8723c */ /* 0x008fe6000008109c */
[----:B------:R-:W3:Y:S04]  /*720b0*/  LDL.LU.64 R156, [R1+0x560] ;  /* 0x00056000019c7983 */ /* 0x000ee80000300a00 */
[----:B------:R-:W3:-:S15]  /*720c0*/  LDL.LU.64 R158, [R1+0x568] ;  /* 0x00056800019e7983 */ /* 0x000ede0000300a00 */
[----:B------:R-:W-:-:S01]  /*720d0*/  NOP ;  /* 0x0000000000007918 */ /* 0x000fc20000000000 */
[----:B------:R-:W-:Y:S04]  /*720e0*/  STL.64 [R1+0x730], R216 ;  /* 0x000730d801007387 */ /* 0x000fe80000100a00 */
[----:B------:R4:W-:Y:S02]  /*720f0*/  STL.64 [R1+0x738], R218 ;  /* 0x000738da01007387 */ /* 0x0009e40000100a00 */
[----:B----4-:R-:W-:Y:S02]  /*72100*/  HMMA.1688.F32.TF32 R216, R240, R80, R152 ;  /* 0x00000050f0d8723c */ /* 0x010fe40000081098 */
[----:B------:R-:W4:Y:S04]  /*72110*/  LDL.LU.64 R152, [R1+0x540] ;  /* 0x0005400001987983 */ /* 0x000f280000300a00 */
[----:B------:R-:W4:-:S15]  /*72120*/  LDL.LU.64 R154, [R1+0x548] ;  /* 0x00054800019a7983 */ /* 0x000f1e0000300a00 */
[----:B------:R-:W-:-:S02]  /*72130*/  NOP ;  /* 0x0000000000007918 */ /* 0x000fc40000000000 */
[----:B------:R-:W-:Y:S04]  /*72140*/  STL.64 [R1+0xe80], R216 ;  /* 0x000e80d801007387 */ /* 0x000fe80000100a00 */
[----:B------:R1:W-:Y:S02]  /*72150*/  STL.64 [R1+0xe88], R218 ;  /* 0x000e88da01007387 */ /* 0x0003e40000100a00 */
[C---:B-1----:R-:W-:Y:S06]  /*72160*/  HMMA.1688.F32.TF32 R216, R240.reuse, R52, R196 ;  /* 0x00000034f0d8723c */ /* 0x042fec00000810c4 */
[C---:B------:R-:W-:Y:S06]  /*72170*/  HMMA.1688.F32.TF32 R196, R240.reuse, R48, R192 ;  /* 0x00000030f0c4723c */ /* 0x040fec00000810c0 */
        /* <DEDUP_REMOVED lines=9> */
[----:B------:R-:W-:Y:S01]  /*72210*/  STL.64 [R1+0xe58], R194 ;  /* 0x000e58c201007387 */ /* 0x000fe20000100a00 */
[C---:B--2---:R-:W-:Y:S03]  /*72220*/  HMMA.1688.F32.TF32 R160, R240.reuse, R60, R144 ;  /* 0x0000003cf0a0723c */ /* 0x044fe60000081090 */
[----:B------:R-:W-:Y:S04]  /*72230*/  STL.64 [R1+0xe40], R188 ;  /* 0x000e40bc01007387 */ /* 0x000fe80000100a00 */
[----:B------:R-:W-:Y:S04]  /*72240*/  STL.64 [R1+0xe48], R190 ;  /* 0x000e48be01007387 */ /* 0x000fe80000100a00 */
[----:B------:R-:W-:Y:S04]  /*72250*/  STL.64 [R1+0xe30], R168 ;  /* 0x000e30a801007387 */ /* 0x000fe80000100a00 */
[----:B------:R-:W-:Y:S04]  /*72260*/  STL.64 [R1+0xe38], R170 ;  /* 0x000e38aa01007387 */ /* 0x000fe80000100a00 */
[----:B------:R-:W2:Y:S04]  /*72270*/  LDL.LU.64 R144, [R1+0x510] ;  /* 0x0005100001907983 */ /* 0x000ea80000300a00 */
[----:B------:R1:W-:Y:S04]  /*72280*/  STL.64 [R1+0x880], R164 ;  /* 0x000880a401007387 */ /* 0x0003e80000100a00 */
[----:B------:R1:W-:Y:S04]  /*72290*/  STL.64 [R1+0x888], R166 ;  /* 0x000888a601007387 */ /* 0x0003e80000100a00 */
[----:B------:R-:W2:Y:S04]  /*722a0*/  LDL.LU.64 R146, [R1+0x518] ;  /* 0x0005180001927983 */ /* 0x000ea80000300a00 */
[----:B------:R4:W-:Y:S04]  /*722b0*/  STL.64 [R1+0x840], R160 ;  /* 0x000840a001007387 */ /* 0x0009e80000100a00 */
[----:B------:R4:W-:Y:S04]  /*722c0*/  STL.64 [R1+0x848], R162 ;  /* 0x000848a201007387 */ /* 0x0009e80000100a00 */
[----:B-1----:R-:W2:Y:S04]  /*722d0*/  LDL.LU.64 R164, [R1+0x4e0] ;  /* 0x0004e00001a47983 */ /* 0x002ea80000300a00 */
[----:B------:R-:W2:Y:S01]  /*722e0*/  LDL.LU.64 R166, [R1+0x4e8] ;  /* 0x0004e80001a67983 */ /* 0x000ea20000300a00 */
[C---:B---3--:R-:W-:Y:S06]  /*722f0*/  HMMA.1688.F32.TF32 R156, R240.reuse, R56, R156 ;  /* 0x00000038f09c723c */ /* 0x048fec000008109c */
[----:B----4-:R-:W-:-:S15]  /*72300*/  HMMA.1688.F32.TF32 R152, R240, R44, R152 ;  /* 0x0000002cf098723c */ /* 0x010fde0000081098 */
[----:B------:R-:W-:-:S02]  /*72310*/  NOP ;  /* 0x0000000000007918 */ /* 0x000fc40000000000 */
[----:B------:R1:W-:Y:S04]  /*72320*/  STL.64 [R1+0x820], R156 ;  /* 0x0008209c01007387 */ /* 0x0003e80000100a00 */
[----:B------:R3:W-:Y:S04]  /*72330*/  STL.64 [R1+0x828], R158 ;  /* 0x0008289e01007387 */ /* 0x0007e80000100a00 */
[----:B------:R-:W4:Y:S04]  /*72340*/  LDL.LU.64 R160, [R1+0x490] ;  /* 0x0004900001a07983 */ /* 0x000f280000300a00 */
[----:B------:R-:W4:Y:S04]  /*72350*/  LDL.LU.64 R162, [R1+0x498] ;  /* 0x0004980001a27983 */ /* 0x000f280000300a00 */
[----:B-1----:R-:W4:Y:S04]  /*72360*/  LDL.LU.64 R156, [R1+0x340] ;  /* 0x00034000019c7983 */ /* 0x002f280000300a00 */
[----:B---3--:R-:W3:Y:S01]  /*72370*/  LDL.LU.64 R158, [R1+0x348] ;  /* 0x00034800019e7983 */ /* 0x008ee20000300a00 */
[----:B------:R-:W-:Y:S01]  /*72380*/  IMAD.MOV.U32 R108, RZ, RZ, R155 ;  /* 0x000000ffff6c7224 */ /* 0x000fe200078e009b */
[----:B------:R-:W-:Y:S01]  /*72390*/  MOV R112, R153 ;  /* 0x0000009900707202 */ /* 0x000fe20000000f00 */
[----:B------:R-:W-:-:S02]  /*723a0*/  IMAD.MOV.U32 R109, RZ, RZ, R154 ;  /* 0x000000ffff6d7224 */ /* 0x000fc400078e009a */
[----:B------:R-:W-:Y:S02]  /*723b0*/  IMAD.MOV.U32 R113, RZ, RZ, R152 ;  /* 0x000000ffff717224 */ /* 0x000fe400078e0098 */
[----:B------:R-:W3:Y:S04]  /*723c0*/  LDL.LU.64 R152, [R1+0x1e0] ;  /* 0x0001e00001987983 */ /* 0x000ee80000300a00 */
[----:B------:R-:W3:Y:S04]  /*723d0*/  LDL.LU.64 R154, [R1+0x1e8] ;  /* 0x0001e800019a7983 */ /* 0x000ee80000300a00 */
[----:B------:R-:W-:Y:S04]  /*723e0*/  STL [R1+0x6e38], R108 ;  /* 0x006e386c01007387 */ /* 0x000fe80000100800 */
[----:B------:R-:W-:Y:S04]  /*723f0*/  STL [R1+0x6e34], R109 ;  /* 0x006e346d01007387 */ /* 0x000fe80000100800 */
[----:B------:R1:W-:Y:S04]  /*72400*/  STL [R1+0x6e30], R112 ;  /* 0x006e307001007387 */ /* 0x0003e80000100800 */
[----:B------:R1:W-:Y:S01]  /*72410*/  STL [R1+0x6e2c], R113 ;  /* 0x006e2c7101007387 */ /* 0x0003e20000100800 */
        /* <DEDUP_REMOVED lines=9> */
[----:B------:R-:W-:Y:S04]  /*724b0*/  STL [R1+0x6e48], R100 ;  /* 0x006e486401007387 */ /* 0x000fe80000100800 */
[----:B------:R-:W-:Y:S04]  /*724c0*/  STL [R1+0x6e44], R101 ;  /* 0x006e446501007387 */ /* 0x000fe80000100800 */
[----:B------:R-:W-:Y:S04]  /*724d0*/  STL [R1+0x6e40], R104 ;  /* 0x006e406801007387 */ /* 0x000fe80000100800 */
[----:B------:R-:W-:Y:S09]  /*724e0*/  STL [R1+0x6e3c], R105 ;  /* 0x006e3c6901007387 */ /* 0x000ff20000100800 */
[----:B------:R-:W-:Y:S01]  /*724f0*/  MOV R96, R165 ;  /* 0x000000a500607202 */ /* 0x000fe20000000f00 */
[----:B------:R-:W-:-:S04]  /*72500*/  IMAD.MOV.U32 R97, RZ, RZ, R164 ;  /* 0x000000ffff617224 */ /* 0x000fc800078e00a4 */
[----:B------:R-:W-:Y:S04]  /*72510*/  STL [R1+0x6e50], R96 ;  /* 0x006e506001007387 */ /* 0x000fe80000100800 */
[----:B------:R-:W-:Y:S01]  /*72520*/  STL [R1+0x6e4c], R97 ;  /* 0x006e4c6101007387 */ /* 0x000fe20000100800 */
[C---:B------:R-:W-:Y:S06]  /*72530*/  HMMA.1688.F32.TF32 R132, R240.reuse, R12, R132 ;  /* 0x0000000cf084723c */ /* 0x040fec0000081084 */
[C---:B----4-:R-:W-:Y:S06]  /*72540*/  HMMA.1688.F32.TF32 R160, R240.reuse, R32, R160 ;  /* 0x00000020f0a0723c */ /* 0x050fec00000810a0 */
[C---:B---3--:R-:W-:Y:S06]  /*72550*/  HMMA.1688.F32.TF32 R156, R240.reuse, R28, R156 ;  /* 0x0000001cf09c723c */ /* 0x048fec000008109c */
[----:B------:R-:W-:-:S12]  /*72560*/  HMMA.1688.F32.TF32 R152, R240, R24, R152 ;  /* 0x00000018f098723c */ /* 0x000fd80000081098 */
[----:B------:R-:W-:Y:S01]  /*72570*/  IMAD.MOV.U32 R89, RZ, RZ, R160 ;  /* 0x000000ffff597224 */ /* 0x000fe200078e00a0 */
[----:B------:R-:W-:Y:S01]  /*72580*/  MOV R88, R161 ;  /* 0x000000a100587202 */ /* 0x000fe20000000f00 */
[----:B------:R-:W3:Y:S01]  /*72590*/  LDL.LU R160, [R1+0x480] ;  /* 0x0004800001a07983 */ /* 0x000ee20000300800 */
[----:B------:R-:W-:Y:S02]  /*725a0*/  IMAD.MOV.U32 R85, RZ, RZ, R162 ;  /* 0x000000ffff557224 */ /* 0x000fe400078e00a2 */
[----:B------:R-:W-:Y:S01]  /*725b0*/  IMAD.MOV.U32 R84, RZ, RZ, R163 ;  /* 0x000000ffff547224 */ /* 0x000fe200078e00a3 */
[----:B------:R-:W3:Y:S01]  /*725c0*/  LDL.LU R161, [R1+0x484] ;  /* 0x0004840001a17983 */ /* 0x000ee20000300800 */
[----:B------:R-:W-:Y:S01]  /*725d0*/  IMAD.MOV.U32 R121, RZ, RZ, R156 ;  /* 0x000000ffff797224 */ /* 0x000fe200078e009c */
[----:B------:R-:W-:Y:S02]  /*725e0*/  MOV R120, R157 ;  /* 0x0000009d00787202 */ /* 0x000fe40000000f00 */
[----:B------:R-:W3:Y:S01]  /*725f0*/  LDL.LU R162, [R1+0x488] ;  /* 0x0004880001a27983 */ /* 0x000ee20000300800 */
[----:B------:R-:W-:Y:S01]  /*72600*/  IMAD.MOV.U32 R156, RZ, RZ, R118 ;  /* 0x000000ffff9c7224 */ /* 0x000fe200078e0076 */
[----:B------:R-:W-:Y:S01]  /*72610*/  MOV R157, R119 ;  /* 0x00000077009d7202 */ /* 0x000fe20000000f00 */
[----:B------:R-:W-:Y:S01]  /*72620*/  IMAD.MOV.U32 R117, RZ, RZ, R158 ;  /* 0x000000ffff757224 */ /* 0x000fe200078e009e */
[----:B------:R-:W3:Y:S01]  /*72630*/  LDL.LU R163, [R1+0x48c] ;  /* 0x00048c0001a37983 */ /* 0x000ee20000300800 */
[----:B------:R-:W-:-:S02]  /*72640*/  IMAD.MOV.U32 R116, RZ, RZ, R159 ;  /* 0x000000ffff747224 */ /* 0x000fc400078e009f */
[----:B------:R-:W-:Y:S01]  /*72650*/  IMAD.MOV.U32 R158, RZ, RZ, R122 ;  /* 0x000000ffff9e7224 */ /* 0x000fe200078e007a */
[----:B------:R-:W4:Y:S01]  /*72660*/  LDL.LU R118, [R1+0x71d4] ;  /* 0x0071d40001767983 */ /* 0x000f220000300800 */
[----:B------:R-:W-:Y:S02]  /*72670*/  IMAD.MOV.U32 R159, RZ, RZ, R123 ;  /* 0x000000ffff9f7224 */ /* 0x000fe400078e007b */
[----:B------:R-:W-:Y:S01]  /*72680*/  IMAD.MOV.U32 R81, RZ, RZ, R152 ;  /* 0x000000ffff517224 */ /* 0x000fe200078e0098 */
[----:B------:R-:W4:Y:S01]  /*72690*/  LDL.LU R119, [R1+0x71d0] ;  /* 0x0071d00001777983 */ /* 0x000f220000300800 */
[----:B------:R-:W-:Y:S01]  /*726a0*/  MOV R80, R153 ;  /* 0x0000009900507202 */ /* 0x000fe20000000f00 */
[----:B------:R-:W-:Y:S02]  /*726b0*/  IMAD.MOV.U32 R152, RZ, RZ, R126 ;  /* 0x000000ffff987224 */ /* 0x000fe400078e007e */
[----:B------:R-:W4:Y:S01]  /*726c0*/  LDL.LU R122, [R1+0x71cc] ;  /* 0x0071cc00017a7983 */ /* 0x000f220000300800 */
[----:B------:R-:W-:Y:S01]  /*726d0*/  IMAD.MOV.U32 R77, RZ, RZ, R154 ;  /* 0x000000ffff4d7224 */ /* 0x000fe200078e009a */
[----:B------:R-:W-:-:S02]  /*726e0*/  MOV R153, R184 ;  /* 0x000000b800997202 */ /* 0x000fc40000000f00 */
[----:B------:R-:W4:Y:S01]  /*726f0*/  LDL.LU R123, [R1+0x71c8] ;  /* 0x0071c800017b7983 */ /* 0x000f220000300800 */
[----:B------:R-:W-:Y:S02]  /*72700*/  IMAD.MOV.U32 R76, RZ, RZ, R155 ;  /* 0x000000ffff4c7224 */ /* 0x000fe400078e009b */
[----:B------:R-:W-:Y:S01]  /*72710*/  IMAD.MOV.U32 R154, RZ, RZ, R185 ;  /* 0x000000ffff9a7224 */ /* 0x000fe200078e00b9 */
[----:B------:R-:W4:Y:S01]  /*72720*/  LDL.LU R126, [R1+0x71c4] ;  /* 0x0071c400017e7983 */ /* 0x000f220000300800 */
[----:B------:R-:W-:-:S03]  /*72730*/  IMAD.MOV.U32 R155, RZ, RZ, R186 ;  /* 0x000000ffff9b7224 */ /* 0x000fc600078e00ba */
[----:B------:R-:W4:Y:S04]  /*72740*/  LDL.LU R184, [R1+0x71c0] ;  /* 0x0071c00001b87983 */ /* 0x000f280000300800 */
[----:B------:R-:W4:Y:S04]  /*72750*/  LDL.LU R185, [R1+0x71bc] ;  /* 0x0071bc0001b97983 */ /* 0x000f280000300800 */
[----:B------:R-:W4:Y:S01]  /*72760*/  LDL.LU R186, [R1+0x71b8] ;  /* 0x0071b80001ba7983 */ /* 0x000f220000300800 */
[----:B-1----:R-:W-:Y:S01]  /*72770*/  IMAD.MOV.U32 R112, RZ, RZ, R132 ;  /* 0x000000ffff707224 */ /* 0x002fe200078e0084 */
[----:B------:R-:W-:Y:S01]  /*72780*/  MOV R113, R133 ;  /* 0x0000008500717202 */ /* 0x000fe20000000f00 */
[----:B------:R-:W-:Y:S01]  /*72790*/  IMAD.MOV.U32 R2, RZ, RZ, R134 ;  /* 0x000000ffff027224 */ /* 0x000fe200078e0086 */
[----:B------:R-:W-:Y:S01]  /*727a0*/  LDS R132, [R250+UR18+0x81000] ;  /* 0x08100012fa847984 */ /* 0x000fe20008000800 */
[----:B------:R-:W-:-:S03]  /*727b0*/  IMAD.MOV.U32 R252, RZ, RZ, R135 ;  /* 0x000000fffffc7224 */ /* 0x000fc600078e0087 */
[----:B------:R1:W-:Y:S04]  /*727c0*/  LDS R134, [R250+UR18+0x81800] ;  /* 0x08180012fa867984 */ /* 0x0003e80008000800 */
[----:B------:R-:W-:Y:S04]  /*727d0*/  LDS R133, [R251+UR18+0x81000] ;  /* 0x08100012fb857984 */ /* 0x000fe80008000800 */
[----:B------:R1:W4:Y:S02]  /*727e0*/  LDS R135, [R251+UR18+0x81800] ;  /* 0x08180012fb877984 */ /* 0x0003240008000800 */
[----:B-1----:R-:W-:-:S02]  /*727f0*/  IMAD.MOV.U32 R250, RZ, RZ, R130 ;  /* 0x000000fffffa7224 */ /* 0x002fc400078e0082 */
[----:B------:R-:W-:Y:S01]  /*72800*/  IMAD.MOV.U32 R251, RZ, RZ, R131 ;  /* 0x000000fffffb7224 */ /* 0x000fe200078e0083 */
[----:B--2---:R-:W-:-:S15]  /*72810*/  HMMA.1688.F32.TF32 R144, R240, R20, R144 ;  /* 0x00000014f090723c */ /* 0x004fde0000081090 */
[----:B------:R-:W-:-:S09]  /*72820*/  NOP ;  /* 0x0000000000007918 */ /* 0x000fd20000000000 */
[----:B------:R-:W-:Y:S01]  /*72830*/  IMAD.MOV.U32 R129, RZ, RZ, R144 ;  /* 0x000000ffff817224 */ /* 0x000fe200078e0090 */
[----:B------:R-:W-:Y:S01]  /*72840*/  MOV R128, R145 ;  /* 0x0000009100807202 */ /* 0x000fe20000000f00 */
[----:B------:R-:W-:Y:S02]  /*72850*/  IMAD.MOV.U32 R125, RZ, RZ, R146 ;  /* 0x000000ffff7d7224 */ /* 0x000fe400078e0092 */
[----:B------:R-:W-:Y:S02]  /*72860*/  IMAD.MOV.U32 R124, RZ, RZ, R147 ;  /* 0x000000ffff7c7224 */ /* 0x000fe400078e0093 */
[----:B------:R-:W-:-:S15]  /*72870*/  HMMA.1688.F32.TF32 R144, R240, R16, R148 ;  /* 0x00000010f090723c */ /* 0x000fde0000081094 */
[----:B------:R-:W-:-:S09]  /*72880*/  NOP ;  /* 0x0000000000007918 */ /* 0x000fd20000000000 */
[----:B------:R-:W-:Y:S01]  /*72890*/  IMAD.MOV.U32 R73, RZ, RZ, R144 ;  /* 0x000000ffff497224 */ /* 0x000fe200078e0090 */
[----:B------:R-:W-:Y:S01]  /*728a0*/  MOV R72, R145 ;  /* 0x0000009100487202 */ /* 0x000fe20000000f00 */
[----:B------:R-:W-:Y:S01]  /*728b0*/  IMAD.MOV.U32 R144, RZ, RZ, R187 ;  /* 0x000000ffff907224 */ /* 0x000fe200078e00bb */
[----:B------:R-:W-:Y:S01]  /*728c0*/  MOV R145, R136 ;  /* 0x0000008800917202 */ /* 0x000fe20000000f00 */
[----:B------:R-:W-:Y:S01]  /*728d0*/  IMAD.MOV.U32 R69, RZ, RZ, R146 ;  /* 0x000000ffff457224 */ /* 0x000fe200078e0092 */
[----:B------:R-:W2:Y:S01]  /*728e0*/  LDL.LU R187, [R1+0x71b4] ;  /* 0x0071b40001bb7983 */ /* 0x000ea20000300800 */
[----:B------:R-:W-:Y:S02]  /*728f0*/  IMAD.MOV.U32 R44, RZ, RZ, R147 ;  /* 0x000000ffff2c7224 */ /* 0x000fe400078e0093 */
[----:B------:R-:W-:Y:S01]  /*72900*/  IMAD.MOV.U32 R146, RZ, RZ, R137 ;  /* 0x000000ffff927224 */ /* 0x000fe200078e0089 */
[----:B------:R-:W3:Y:S01]  /*72910*/  LDL.LU R136, [R1+0x71b0] ;  /* 0x0071b00001887983 */ /* 0x000ee20000300800 */
[----:B------:R-:W-:-:S03]  /*72920*/  IMAD.MOV.U32 R147, RZ, RZ, R138 ;  /* 0x000000ffff937224 */ /* 0x000fc600078e008a */
[----:B------:R-:W3:Y:S04]  /*72930*/  LDL.LU R137, [R1+0x71ac] ;  /* 0x0071ac0001897983 */ /* 0x000ee80000300800 */
[----:B------:R-:W3:Y:S04]  /*72940*/  LDL.LU R138, [R1+0x71a8] ;  /* 0x0071a800018a7983 */ /* 0x000ee80000300800 */
[----:B------:R-:W3:Y:S04]  /*72950*/  LDL.LU R139, [R1+0x71a4] ;  /* 0x0071a400018b7983 */ /* 0x000ee80000300800 */
[----:B------:R-:W4:Y:S04]  /*72960*/  LDL.LU R127, [R1+0x71a0] ;  /* 0x0071a000017f7983 */ /* 0x000f280000300800 */
[----:B------:R-:W2:Y:S04]  /*72970*/  LDL.LU R130, [R1+0x719c] ;  /* 0x00719c0001827983 */ /* 0x000ea80000300800 */
[----:B------:R-:W2:Y:S01]  /*72980*/  LDL.LU R131, [R1+0x7198] ;  /* 0x0071980001837983 */ /* 0x000ea20000300800 */
[----:B------:R-:W-:Y:S01]  /*72990*/  IMAD.MOV.U32 R216, RZ, RZ, R83 ;  /* 0x000000ffffd87224 */ /* 0x000fe200078e0053 */
[----:B------:R-:W-:Y:S01]  /*729a0*/  MOV R217, R82 ;  /* 0x0000005200d97202 */ /* 0x000fe20000000f00 */
[----:B------:R-:W-:Y:S01]  /*729b0*/  IMAD.MOV.U32 R218, RZ, RZ, R39 ;  /* 0x000000ffffda7224 */ /* 0x000fe200078e0027 */
[----:B------:R-:W4:Y:S01]  /*729c0*/  LDL.LU R83, [R1+0x7194] ;  /* 0x0071940001537983 */ /* 0x000f220000300800 */
[----:B------:R-:W-:-:S03]  /*729d0*/  IMAD.MOV.U32 R219, RZ, RZ, R38 ;  /* 0x000000ffffdb7224 */ /* 0x000fc600078e0026 */
[----:B------:R-:W4:Y:S01]  /*729e0*/  LDL.LU R82, [R1+0x7190] ;  /* 0x0071900001527983 */ /* 0x000f220000300800 */
[----:B------:R-:W-:Y:S01]  /*729f0*/  IMAD.MOV.U32 R224, RZ, RZ, R35 ;  /* 0x000000ffffe07224 */ /* 0x000fe200078e0023 */
[----:B------:R-:W-:Y:S02]  /*72a00*/  MOV R225, R34 ;  /* 0x0000002200e17202 */ /* 0x000fe40000000f00 */
[----:B------:R-:W4:Y:S01]  /*72a10*/  LDL.LU R39, [R1+0x718c] ;  /* 0x00718c0001277983 */ /* 0x000f220000300800 */
[----:B------:R-:W-:-:S03]  /*72a20*/  IMAD.MOV.U32 R226, RZ, RZ, R71 ;  /* 0x000000ffffe27224 */ /* 0x000fc600078e0047 */
[----:B------:R-:W4:Y:S01]  /*72a30*/  LDL.LU R38, [R1+0x7188] ;  /* 0x0071880001267983 */ /* 0x000f220000300800 */
[----:B------:R-:W-:-:S03]  /*72a40*/  IMAD.MOV.U32 R227, RZ, RZ, R70 ;  /* 0x000000ffffe37224 */ /* 0x000fc600078e0046 */
[----:B------:R-:W4:Y:S01]  /*72a50*/  LDL.LU R35, [R1+0x7184] ;  /* 0x0071840001237983 */ /* 0x000f220000300800 */
[----:B------:R-:W-:-:S03]  /*72a60*/  IMAD.MOV.U32 R228, RZ, RZ, R67 ;  /* 0x000000ffffe47224 */ /* 0x000fc600078e0043 */
[----:B------:R-:W4:Y:S01]  /*72a70*/  LDL.LU R34, [R1+0x7180] ;  /* 0x0071800001227983 */ /* 0x000f220000300800 */
[----:B------:R-:W-:-:S03]  /*72a80*/  MOV R229, R66 ;  /* 0x0000004200e57202 */ /* 0x000fc60000000f00 */
        /* <DEDUP_REMOVED lines=32> */
[----:B------:R-:W4:Y:S04]  /*72c90*/  LDL.LU R47, [R1+0x713c] ;  /* 0x00713c00012f7983 */ /* 0x000f280000300800 */
[----:B------:R-:W4:Y:S04]  /*72ca0*/  LDL.LU R46, [R1+0x7138] ;  /* 0x00713800012e7983 */ /* 0x000f280000300800 */
[----:B------:R-:W4:Y:S04]  /*72cb0*/  LDL.LU R43, [R1+0x7134] ;  /* 0x00713400012b7983 */ /* 0x000f280000300800 */
[----:B------:R-:W4:Y:S01]  /*72cc0*/  LDL.LU R42, [R1+0x7130] ;  /* 0x00713000012a7983 */ /* 0x000f220000300800 */
[----:B------:R-:W-:-:S02]  /*72cd0*/  IMAD.MOV.U32 R194, RZ, RZ, R10 ;  /* 0x000000ffffc27224 */ /* 0x000fc400078e000a */
[----:B------:R-:W-:Y:S01]  /*72ce0*/  IMAD.MOV.U32 R195, RZ, RZ, R11 ;  /* 0x000000ffffc37224 */ /* 0x000fe200078e000b */
[----:B------:R-:W4:Y:S04]  /*72cf0*/  LDL.LU R10, [R1+0x712c] ;  /* 0x00712c00010a7983 */ /* 0x000f280000300800 */
[----:B------:R-:W4:Y:S01]  /*72d00*/  LDL.LU R11, [R1+0x7128] ;  /* 0x00712800010b7983 */ /* 0x000f220000300800 */
[----:B------:R-:W-:Y:S02]  /*72d10*/  IMAD.MOV.U32 R93, RZ, RZ, R166 ;  /* 0x000000ffff5d7224 */ /* 0x000fe400078e00a6 */
[----:B------:R-:W-:Y:S01]  /*72d20*/  IMAD.MOV.U32 R92, RZ, RZ, R167 ;  /* 0x000000ffff5c7224 */ /* 0x000fe200078e00a7 */
[----:B---3--:R-:W-:-:S15]  /*72d30*/  HMMA.1688.F32.TF32 R136, R240, R8, R136 ;  /* 0x00000008f088723c */ /* 0x008fde0000081088 */
[----:B------:R-:W-:-:S09]  /*72d40*/  NOP ;  /* 0x0000000000007918 */ /* 0x000fd20000000000 */
[----:B------:R-:W-:Y:S01]  /*72d50*/  IMAD.MOV.U32 R96, RZ, RZ, R136 ;  /* 0x000000ffff607224 */ /* 0x000fe200078e0088 */
[----:B------:R-:W-:Y:S01]  /*72d60*/  MOV R97, R137 ;  /* 0x0000008900617202 */ /* 0x000fe20000000f00 */
[----:B------:R-:W-:Y:S02]  /*72d70*/  IMAD.MOV.U32 R100, RZ, RZ, R138 ;  /* 0x000000ffff647224 */ /* 0x000fe400078e008a */
[----:B------:R-:W-:Y:S02]  /*72d80*/  IMAD.MOV.U32 R101, RZ, RZ, R139 ;  /* 0x000000ffff657224 */ /* 0x000fe400078e008b */
[----:B--2---:R-:W-:-:S15]  /*72d90*/  HMMA.1688.F32.TF32 R136, R244, R130, R160 ;  /* 0x00000082f488723c */ /* 0x004fde00000810a0 */
[----:B------:R-:W-:-:S09]  /*72da0*/  NOP ;  /* 0x0000000000007918 */ /* 0x000fd20000000000 */
[----:B------:R-:W-:Y:S01]  /*72db0*/  IMAD.MOV.U32 R68, RZ, RZ, R136 ;  /* 0x000000ffff447224 */ /* 0x000fe200078e0088 */
[----:B------:R-:W-:Y:S01]  /*72dc0*/  MOV R65, R137 ;  /* 0x0000008900417202 */ /* 0x000fe20000000f00 */
[----:B------:R-:W-:Y:S02]  /*72dd0*/  IMAD.MOV.U32 R64, RZ, RZ, R138 ;  /* 0x000000ffff407224 */ /* 0x000fe400078e008a */
[----:B------:R-:W-:Y:S02]  /*72de0*/  IMAD.MOV.U32 R61, RZ, RZ, R139 ;  /* 0x000000ffff3d7224 */ /* 0x000fe400078e008b */
[----:B----4-:R-:W-:-:S15]  /*72df0*/  HMMA.1688.F32.TF32 R136, R244, R126, R156 ;  /* 0x0000007ef488723c */ /* 0x010fde000008109c */
        /* <DEDUP_REMOVED lines=17> */
[----:B------:R-:W-:Y:S06]  /*72f10*/  HMMA.1688.F32.TF32 R136, R244, R114, R248 ;  /* 0x00000072f488723c */ /* 0x000fec00000810f8 */
[----:B------:R-:W-:Y:S07]  /*72f20*/  HMMA.1688.F32.TF32 R148, R240, R4, R184 ;  /* 0x00000004f094723c */ /* 0x000fee00000810b8 */
[----:B------:R-:W-:Y:S01]  /*72f30*/  IMAD.MOV.U32 R184, RZ, RZ, R6 ;  /* 0x000000ffffb87224 */ /* 0x000fe200078e0006 */
[----:B------:R-:W-:Y:S01]  /*72f40*/  MOV R185, R7 ;  /* 0x0000000700b97202 */ /* 0x000fe20000000f00 */
[----:B------:R-:W2:Y:S01]  /*72f50*/  LDL.LU R6, [R1+0x7124] ;  /* 0x0071240001067983 */ /* 0x000ea20000300800 */
[----:B------:R-:W-:-:S02]  /*72f60*/  IMAD.MOV.U32 R186, RZ, RZ, R14 ;  /* 0x000000ffffba7224 */ /* 0x000fc400078e000e */
[----:B------:R-:W-:Y:S01]  /*72f70*/  IMAD.MOV.U32 R187, RZ, RZ, R15 ;  /* 0x000000ffffbb7224 */ /* 0x000fe200078e000f */
[----:B------:R-:W2:Y:S04]  /*72f80*/  LDL.LU R7, [R1+0x7120] ;  /* 0x0071200001077983 */ /* 0x000ea80000300800 */
[----:B------:R-:W3:Y:S01]  /*72f90*/  LDL.LU R14, [R1+0x711c] ;  /* 0x00711c00010e7983 */ /* 0x000ee20000300800 */
[----:B------:R-:W-:Y:S01]  /*72fa0*/  IMAD.MOV.U32 R21, RZ, RZ, R136 ;  /* 0x000000ffff157224 */ /* 0x000fe200078e0088 */
[----:B------:R-:W-:Y:S01]  /*72fb0*/  MOV R20, R137 ;  /* 0x0000008900147202 */ /* 0x000fe20000000f00 */
[----:B------:R-:W-:Y:S01]  /*72fc0*/  IMAD.MOV.U32 R136, RZ, RZ, R18 ;  /* 0x000000ffff887224 */ /* 0x000fe200078e0012 */
[----:B------:R-:W3:Y:S01]  /*72fd0*/  LDL.LU R15, [R1+0x7118] ;  /* 0x00711800010f7983 */ /* 0x000ee20000300800 */
[----:B------:R-:W-:Y:S01]  /*72fe0*/  IMAD.MOV.U32 R17, RZ, RZ, R138 ;  /* 0x000000ffff117224 */ /* 0x000fe200078e008a */
[----:B------:R-:W-:Y:S01]  /*72ff0*/  MOV R137, R19 ;  /* 0x0000001300897202 */ /* 0x000fe20000000f00 */
[----:B------:R-:W-:Y:S01]  /*73000*/  IMAD.MOV.U32 R16, RZ, RZ, R139 ;  /* 0x000000ffff107224 */ /* 0x000fe200078e008b */
[----:B------:R-:W4:Y:S01]  /*73010*/  LDL.LU R18, [R1+0x7114] ;  /* 0x0071140001127983 */ /* 0x000f220000300800 */
[----:B------:R-:W-:-:S02]  /*73020*/  IMAD.MOV.U32 R138, RZ, RZ, R22 ;  /* 0x000000ffff8a7224 */ /* 0x000fc400078e0016 */
[----:B------:R-:W-:Y:S01]  /*73030*/  IMAD.MOV.U32 R139, RZ, RZ, R23 ;  /* 0x000000ffff8b7224 */ /* 0x000fe200078e0017 */
[----:B------:R-:W4:Y:S01]  /*73040*/  LDL.LU R19, [R1+0x7110] ;  /* 0x0071100001137983 */ /* 0x000f220000300800 */
[----:B------:R-:W-:Y:S01]  /*73050*/  IMAD.MOV.U32 R240, RZ, RZ, R26 ;  /* 0x000000fffff07224 */ /* 0x000fe200078e001a */
[----:B------:R-:W-:Y:S02]  /*73060*/  MOV R241, R27 ;  /* 0x0000001b00f17202 */ /* 0x000fe40000000f00 */
[----:B------:R-:W2:Y:S01]  /*73070*/  LDL.LU R22, [R1+0x710c] ;  /* 0x00710c0001167983 */ /* 0x000ea20000300800 */
[----:B------:R-:W-:-:S03]  /*73080*/  IMAD.MOV.U32 R242, RZ, RZ, R30 ;  /* 0x000000fffff27224 */ /* 0x000fc600078e001e */
[----:B------:R-:W2:Y:S01]  /*73090*/  LDL.LU R23, [R1+0x7108] ;  /* 0x0071080001177983 */ /* 0x000ea20000300800 */
[----:B------:R-:W-:-:S03]  /*730a0*/  IMAD.MOV.U32 R243, RZ, RZ, R31 ;  /* 0x000000fffff37224 */ /* 0x000fc600078e001f */
[----:B------:R-:W3:Y:S01]  /*730b0*/  LDL.LU R26, [R1+0x7104] ;  /* 0x00710400011a7983 */ /* 0x000ee20000300800 */
[----:B------:R-:W-:-:S03]  /*730c0*/  IMAD.MOV.U32 R144, RZ, RZ, R34 ;  /* 0x000000ffff907224 */ /* 0x000fc600078e0022 */
[----:B------:R-:W3:Y:S01]  /*730d0*/  LDL.LU R27, [R1+0x7100] ;  /* 0x00710000011b7983 */ /* 0x000ee20000300800 */
[----:B------:R-:W-:-:S03]  /*730e0*/  MOV R145, R35 ;  /* 0x0000002300917202 */ /* 0x000fc60000000f00 */
[----:B------:R-:W4:Y:S01]  /*730f0*/  LDL.LU R30, [R1+0x70fc] ;  /* 0x0070fc00011e7983 */ /* 0x000f220000300800 */
[----:B------:R-:W-:-:S03]  /*73100*/  IMAD.MOV.U32 R146, RZ, RZ, R38 ;  /* 0x000000ffff927224 */ /* 0x000fc600078e0026 */
[----:B------:R-:W4:Y:S01]  /*73110*/  LDL.LU R31, [R1+0x70f8] ;  /* 0x0070f800011f7983 */ /* 0x000f220000300800 */
[----:B------:R-:W-:-:S03]  /*73120*/  IMAD.MOV.U32 R147, RZ, RZ, R39 ;  /* 0x000000ffff937224 */ /* 0x000fc600078e0027 */
[----:B------:R-:W2:Y:S01]  /*73130*/  LDL.LU R34, [R1+0x70f4] ;  /* 0x0070f40001227983 */ /* 0x000ea20000300800 */
[----:B------:R-:W-:-:S03]  /*73140*/  IMAD.MOV.U32 R168, RZ, RZ, R42 ;  /* 0x000000ffffa87224 */ /* 0x000fc600078e002a */
[----:B------:R-:W2:Y:S01]  /*73150*/  LDL.LU R35, [R1+0x70f0] ;  /* 0x0070f00001237983 */ /* 0x000ea20000300800 */
[----:B------:R-:W-:-:S03]  /*73160*/  MOV R169, R43 ;  /* 0x0000002b00a97202 */ /* 0x000fc60000000f00 */
[----:B------:R-:W3:Y:S01]  /*73170*/  LDL.LU R38, [R1+0x70ec] ;  /* 0x0070ec0001267983 */ /* 0x000ee20000300800 */
[----:B------:R-:W-:-:S03]  /*73180*/  IMAD.MOV.U32 R170, RZ, RZ, R46 ;  /* 0x000000ffffaa7224 */ /* 0x000fc600078e002e */
[----:B------:R-:W3:Y:S01]  /*73190*/  LDL.LU R39, [R1+0x70e8] ;  /* 0x0070e80001277983 */ /* 0x000ee20000300800 */
[----:B------:R-:W-:-:S03]  /*731a0*/  IMAD.MOV.U32 R171, RZ, RZ, R47 ;  /* 0x000000ffffab7224 */ /* 0x000fc600078e002f */
[----:B------:R-:W4:Y:S01]  /*731b0*/  LDL.LU R42, [R1+0x70e4] ;  /* 0x0070e400012a7983 */ /* 0x000f220000300800 */
[----:B------:R-:W-:-:S03]  /*731c0*/  IMAD.MOV.U32 R164, RZ, RZ, R58 ;  /* 0x000000ffffa47224 */ /* 0x000fc600078e003a */
[----:B------:R-:W4:Y:S01]  /*731d0*/  LDL.LU R43, [R1+0x70e0] ;  /* 0x0070e000012b7983 */ /* 0x000f220000300800 */
[----:B------:R-:W-:-:S03]  /*731e0*/  MOV R165, R59 ;  /* 0x0000003b00a57202 */ /* 0x000fc60000000f00 */
        /* <DEDUP_REMOVED lines=37> */
[----:B------:R-:W-:Y:S01]  /*73440*/  IMAD.MOV.U32 R251, RZ, RZ, R87 ;  /* 0x000000fffffb7224 */ /* 0x000fe200078e0057 */
[----:B------:R-:W-:Y:S02]  /*73450*/  MOV R105, R149 ;  /* 0x0000009500697202 */ /* 0x000fe40000000f00 */
[----:B------:R-:W2:Y:S01]  /*73460*/  LDL.LU R83, [R1+0x7090] ;  /* 0x0070900001537983 */ /* 0x000ea20000300800 */
[----:B------:R-:W-:Y:S01]  /*73470*/  IMAD.MOV.U32 R148, RZ, RZ, R90 ;  /* 0x000000ffff947224 */ /* 0x000fe200078e005a */
[----:B------:R-:W-:Y:S02]  /*73480*/  MOV R149, R91 ;  /* 0x0000005b00957202 */ /* 0x000fe40000000f00 */
[----:B------:R-:W3:Y:S01]  /*73490*/  LDL.LU R86, [R1+0x708c] ;  /* 0x00708c0001567983 */ /* 0x000ee20000300800 */
[----:B------:R-:W-:-:S03]  /*734a0*/  IMAD.MOV.U32 R108, RZ, RZ, R150 ;  /* 0x000000ffff6c7224 */ /* 0x000fc600078e0096 */
[----:B------:R-:W3:Y:S01]  /*734b0*/  LDL.LU R87, [R1+0x7088] ;  /* 0x0070880001577983 */ /* 0x000ee20000300800 */
[----:B------:R-:W-:Y:S02]  /*734c0*/  IMAD.MOV.U32 R109, RZ, RZ, R151 ;  /* 0x000000ffff6d7224 */ /* 0x000fe400078e0097 */
[----:B------:R-:W-:Y:S01]  /*734d0*/  IMAD.MOV.U32 R150, RZ, RZ, R94 ;  /* 0x000000ffff967224 */ /* 0x000fe200078e005e */
[----:B------:R-:W4:Y:S01]  /*734e0*/  LDL.LU R90, [R1+0x7084] ;  /* 0x00708400015a7983 */ /* 0x000f220000300800 */
[----:B------:R-:W-:-:S03]  /*734f0*/  IMAD.MOV.U32 R151, RZ, RZ, R95 ;  /* 0x000000ffff977224 */ /* 0x000fc600078e005f */
[----:B------:R-:W4:Y:S01]  /*73500*/  LDL.LU R91, [R1+0x7080] ;  /* 0x00708000015b7983 */ /* 0x000f220000300800 */
[----:B------:R-:W-:Y:S01]  /*73510*/  IMAD.MOV.U32 R236, RZ, RZ, R98 ;  /* 0x000000ffffec7224 */ /* 0x000fe200078e0062 */
[----:B------:R-:W-:Y:S02]  /*73520*/  MOV R237, R110 ;  /* 0x0000006e00ed7202 */ /* 0x000fe40000000f00 */
[----:B------:R-:W2:Y:S01]  /*73530*/  LDL.LU R94, [R1+0x707c] ;  /* 0x00707c00015e7983 */ /* 0x000ea20000300800 */
[----:B------:R-:W-:-:S03]  /*73540*/  IMAD.MOV.U32 R238, RZ, RZ, R111 ;  /* 0x000000ffffee7224 */ /* 0x000fc600078e006f */
[----:B------:R-:W2:Y:S01]  /*73550*/  LDL.LU R95, [R1+0x7078] ;  /* 0x00707800015f7983 */ /* 0x000ea20000300800 */
[----:B------:R-:W-:-:S03]  /*73560*/  IMAD.MOV.U32 R239, RZ, RZ, R99 ;  /* 0x000000ffffef7224 */ /* 0x000fc600078e0063 */
[----:B------:R-:W2:Y:S01]  /*73570*/  LDL.LU R98, [R1+0x7074] ;  /* 0x0070740001627983 */ /* 0x000ea20000300800 */
[----:B------:R-:W-:-:S03]  /*73580*/  IMAD.MOV.U32 R220, RZ, RZ, R106 ;  /* 0x000000ffffdc7224 */ /* 0x000fc600078e006a */
[----:B------:R-:W2:Y:S01]  /*73590*/  LDL.LU R110, [R1+0x7070] ;  /* 0x00707000016e7983 */ /* 0x000ea20000300800 */
[----:B------:R-:W-:-:S03]  /*735a0*/  MOV R221, R107 ;  /* 0x0000006b00dd7202 */ /* 0x000fc60000000f00 */
[----:B------:R-:W2:Y:S01]  /*735b0*/  LDL.LU R111, [R1+0x706c] ;  /* 0x00706c00016f7983 */ /* 0x000ea20000300800 */
[----:B------:R-:W-:-:S03]  /*735c0*/  IMAD.MOV.U32 R222, RZ, RZ, R102 ;  /* 0x000000ffffde7224 */ /* 0x000fc600078e0066 */
[----:B------:R-:W2:Y:S01]  /*735d0*/  LDL.LU R99, [R1+0x7068] ;  /* 0x0070680001637983 */ /* 0x000ea20000300800 */
[----:B------:R-:W-:-:S03]  /*735e0*/  IMAD.MOV.U32 R223, RZ, RZ, R103 ;  /* 0x000000ffffdf7224 */ /* 0x000fc600078e0067 */
[----:B------:R-:W2:Y:S04]  /*735f0*/  LDL.LU R106, [R1+0x7064] ;  /* 0x00706400016a7983 */ /* 0x000ea80000300800 */
[----:B------:R-:W2:Y:S04]  /*73600*/  LDL.LU R107, [R1+0x7060] ;  /* 0x00706000016b7983 */ /* 0x000ea80000300800 */
[----:B------:R-:W2:Y:S04]  /*73610*/  LDL.LU R102, [R1+0x705c] ;  /* 0x00705c0001667983 */ /* 0x000ea80000300800 */
[----:B------:R-:W2:Y:S01]  /*73620*/  LDL.LU R103, [R1+0x7058] ;  /* 0x0070580001677983 */ /* 0x000ea20000300800 */
[C---:B---3--:R-:W-:Y:S06]  /*73630*/  HMMA.1688.F32.TF32 R248, R244.reuse, R86, R248 ;  /* 0x00000056f4f8723c */ /* 0x048fec00000810f8 */
[C---:B----4-:R-:W-:Y:S06]  /*73640*/  HMMA.1688.F32.TF32 R144, R244.reuse, R90, R144 ;  /* 0x0000005af490723c */ /* 0x050fec0000081090 */
[C---:B--2---:R-:W-:Y:S06]  /*73650*/  HMMA.1688.F32.TF32 R152, R244.reuse, R94, R152 ;  /* 0x0000005ef498723c */ /* 0x044fec0000081098 */
[C---:B------:R-:W-:Y:S06]  /*73660*/  HMMA.1688.F32.TF32 R168, R244.reuse, R110, R168 ;  /* 0x0000006ef4a8723c */ /* 0x040fec00000810a8 */
[C---:B------:R-:W-:Y:S06]  /*73670*/  HMMA.1688.F32.TF32 R156, R244.reuse, R98, R156 ;  /* 0x00000062f49c723c */ /* 0x040fec000008109c */
[C---:B------:R-:W-:Y:S06]  /*73680*/  HMMA.1688.F32.TF32 R164, R244.reuse, R106, R164 ;  /* 0x0000006af4a4723c */ /* 0x040fec00000810a4 */
[----:B------:R-:W-:Y:S06]  /*73690*/  HMMA.1688.F32.TF32 R160, R244, R102, R160 ;  /* 0x00000066f4a0723c */ /* 0x000fec00000810a0 */
[----:B------:R-:W-:Y:S01]  /*736a0*/  IMAD.MOV.U32 R29, RZ, RZ, R170 ;  /* 0x000000ffff1d7224 */ /* 0x000fe200078e00aa */
[----:B------:R-:W-:Y:S01]  /*736b0*/  MOV R32, R169 ;  /* 0x000000a900207202 */ /* 0x000fe20000000f00 */
[----:B------:R-:W-:-:S02]  /*736c0*/  IMAD.MOV.U32 R28, RZ, RZ, R171 ;  /* 0x000000ffff1c7224 */ /* 0x000fc400078e00ab */
[----:B------:R-:W-:Y:S01]  /*736d0*/  IMAD.MOV.U32 R33, RZ, RZ, R168 ;  /* 0x000000ffff217224 */ /* 0x000fe200078e00a8 */
[----:B------:R-:W2:Y:S04]  /*736e0*/  LDL.LU.64 R170, [R1+0x7050] ;  /* 0x0070500001aa7983 */ /* 0x000ea80000300a00 */
[----:B------:R-:W2:Y:S03]  /*736f0*/  LDL.LU.64 R168, [R1+0x7048] ;  /* 0x0070480001a87983 */ /* 0x000ea60000300a00 */
[----:B------:R-:W-:Y:S01]  /*73700*/  IMAD.MOV.U32 R5, RZ, RZ, R166 ;  /* 0x000000ffff057224 */ /* 0x000fe200078e00a6 */
[----:B------:R-:W-:Y:S01]  /*73710*/  MOV R8, R165 ;  /* 0x000000a500087202 */ /* 0x000fe20000000f00 */
[----:B------:R-:W-:-:S02]  /*73720*/  IMAD.MOV.U32 R4, RZ, RZ, R167 ;  /* 0x000000ffff047224 */ /* 0x000fc400078e00a7 */
[----:B------:R-:W-:Y:S01]  /*73730*/  IMAD.MOV.U32 R9, RZ, RZ, R164 ;  /* 0x000000ffff097224 */ /* 0x000fe200078e00a4 */
[----:B------:R-:W3:Y:S01]  /*73740*/  LDL.LU.64 R166, [R1+0x7040] ;  /* 0x0070400001a67983 */ /* 0x000ee20000300a00 */
[----:B------:R-:W-:-:S03]  /*73750*/  IMAD.MOV.U32 R37, RZ, RZ, R162 ;  /* 0x000000ffff257224 */ /* 0x000fc600078e00a2 */
[----:B------:R-:W3:Y:S01]  /*73760*/  LDL.LU.64 R164, [R1+0x7038] ;  /* 0x0070380001a47983 */ /* 0x000ee20000300a00 */
[----:B------:R-:W-:Y:S01]  /*73770*/  IMAD.MOV.U32 R36, RZ, RZ, R163 ;  /* 0x000000ffff247224 */ /* 0x000fe200078e00a3 */
[----:B------:R-:W-:Y:S01]  /*73780*/  MOV R40, R161 ;  /* 0x000000a100287202 */ /* 0x000fe20000000f00 */
[----:B------:R-:W-:Y:S01]  /*73790*/  IMAD.MOV.U32 R41, RZ, RZ, R160 ;  /* 0x000000ffff297224 */ /* 0x000fe200078e00a0 */
[----:B------:R-:W4:Y:S04]  /*737a0*/  LDL.LU.64 R162, [R1+0x7030] ;  /* 0x0070300001a27983 */ /* 0x000f280000300a00 */
[----:B------:R-:W4:Y:S04]  /*737b0*/  LDL.LU.64 R160, [R1+0x7028] ;  /* 0x0070280001a07983 */ /* 0x000f280000300a00 */
[----:B------:R-:W-:Y:S04]  /*737c0*/  STL.64 [R1+0x14a0], R156 ;  /* 0x0014a09c01007387 */ /* 0x000fe80000100a00 */
[----:B------:R1:W-:Y:S04]  /*737d0*/  STL.64 [R1+0x14a8], R158 ;  /* 0x0014a89e01007387 */ /* 0x0003e80000100a00 */
[----:B-1----:R-:W2:Y:S04]  /*737e0*/  LDL.LU.64 R158, [R1+0x7020] ;  /* 0x00702000019e7983 */ /* 0x002ea80000300a00 */
[----:B------:R-:W2:Y:S04]  /*737f0*/  LDL.LU.64 R156, [R1+0x7018] ;  /* 0x00701800019c7983 */ /* 0x000ea80000300a00 */
[----:B------:R-:W-:Y:S04]  /*73800*/  STL.64 [R1+0x1490], R152 ;  /* 0x0014909801007387 */ /* 0x000fe80000100a00 */
[----:B------:R1:W-:Y:S04]  /*73810*/  STL.64 [R1+0x1498], R154 ;  /* 0x0014989a01007387 */ /* 0x0003e80000100a00 */
[----:B-1----:R-:W3:Y:S04]  /*73820*/  LDL.LU.64 R154, [R1+0x7010] ;  /* 0x00701000019a7983 */ /* 0x002ee80000300a00 */
[----:B------:R-:W3:Y:S04]  /*73830*/  LDL.LU.64 R152, [R1+0x7008] ;  /* 0x0070080001987983 */ /* 0x000ee80000300a00 */
[----:B------:R-:W-:Y:S04]  /*73840*/  STL.64 [R1+0x1480], R144 ;  /* 0x0014809001007387 */ /* 0x000fe80000100a00 */
[----:B------:R1:W-:Y:S04]  /*73850*/  STL.64 [R1+0x1488], R146 ;  /* 0x0014889201007387 */ /* 0x0003e80000100a00 */
[----:B-1----:R-:W4:Y:S04]  /*73860*/  LDL.LU.64 R146, [R1+0x7000] ;  /* 0x0070000001927983 */ /* 0x002f280000300a00 */
[----:B------:R-:W4:Y:S04]  /*73870*/  LDL.LU.64 R144, [R1+0x6ff8] ;  /* 0x006ff80001907983 */ /* 0x000f280000300a00 */
[----:B------:R-:W-:Y:S04]  /*73880*/  STL.64 [R1+0x1470], R248 ;  /* 0x001470f801007387 */ /* 0x000fe80000100a00 */
[----:B------:R1:W-:Y:S04]  /*73890*/  STL.64 [R1+0x1478], R250 ;  /* 0x001478fa01007387 */ /* 0x0003e80000100a00 */
[----:B-1----:R-:W2:Y:S04]  /*738a0*/  LDL.LU.64 R250, [R1+0x6ff0] ;  /* 0x006ff00001fa7983 */ /* 0x002ea80000300a00 */
[----:B------:R-:W2:Y:S01]  /*738b0*/  LDL.LU.64 R248, [R1+0x6fe8] ;  /* 0x006fe80001f87983 */ /* 0x000ea20000300a00 */
[C---:B------:R-:W-:Y:S06]  /*738c0*/  HMMA.1688.F32.TF32 R240, R244.reuse, R82, R240 ;  /* 0x00000052f4f0723c */ /* 0x040fec00000810f0 */
[----:B------:R-:W-:-:S15]  /*738d0*/  HMMA.1688.F32.TF32 R184, R244, R50, R184 ;  /* 0x00000032f4b8723c */ /* 0x000fde00000810b8 */
[----:B------:R-:W-:-:S02]  /*738e0*/  NOP ;  /* 0x0000000000007918 */ /* 0x000fc40000000000 */
[----:B------:R-:W-:Y:S04]  /*738f0*/  STL.64 [R1+0x1460], R240 ;  /* 0x001460f001007387 */ /* 0x000fe80000100a00 */
[----:B------:R1:W-:Y:S02]  /*73900*/  STL.64 [R1+0x1468], R242 ;  /* 0x001468f201007387 */ /* 0x0003e40000100a00 */
[C---:B-1----:R-:W-:Y:S06]  /*73910*/  HMMA.1688.F32.TF32 R240, R244.reuse, R54, R136 ;  /* 0x00000036f4f0723c */ /* 0x042fec0000081088 */
[C---:B------:R-:W-:Y:S06]  /*73920*/  HMMA.1688.F32.TF32 R136, R244.reuse, R78, R148 ;  /* 0x0000004ef488723c */ /* 0x040fec0000081094 */
[C---:B------:R-:W-:Y:S11]  /*73930*/  HMMA.1688.F32.TF32 R148, R244.reuse, R74, R192 ;  /* 0x0000004af494723c */ /* 0x040ff600000810c0 */
[----:B------:R-:W-:Y:S04]  /*73940*/  STL.64 [R1+0x1450], R240 ;  /* 0x001450f001007387 */ /* 0x000fe80000100a00 */
[----:B------:R-:W-:Y:S04]  /*73950*/  STL.64 [R1+0x1458], R242 ;  /* 0x001458f201007387 */ /* 0x000fe80000100a00 */
[----:B------:R-:W-:Y:S04]  /*73960*/  STL.64 [R1+0x1440], R184 ;  /* 0x001440b801007387 */ /* 0x000fe80000100a00 */
[----:B------:R1:W-:Y:S04]  /*73970*/  STL.64 [R1+0x1448], R186 ;  /* 0x001448ba01007387 */ /* 0x0003e80000100a00 */
[----:B------:R-:W-:Y:S04]  /*73980*/  STL.64 [R1+0x1430], R136 ;  /* 0x0014308801007387 */ /* 0x000fe80000100a00 */
[----:B------:R1:W-:Y:S02]  /*73990*/  STL.64 [R1+0x1438], R138 ;  /* 0x0014388a01007387 */ /* 0x0003e40000100a00 */
[C---:B-1----:R-:W-:Y:S06]  /*739a0*/  HMMA.1688.F32.TF32 R184, R244.reuse, R70, R196 ;  /* 0x00000046f4b8723c */ /* 0x042fec00000810c4 */
[----:B------:R-:W-:Y:S01]  /*739b0*/  HMMA.1688.F32.TF32 R136, R244, R66, R188 ;  /* 0x00000042f488723c */ /* 0x000fe200000810bc */
[----:B------:R-:W-:Y:S04]  /*739c0*/  STL.64 [R1+0x1420], R148 ;  /* 0x0014209401007387 */ /* 0x000fe80000100a00 */
[----:B------:R1:W-:-:S12]  /*739d0*/  STL.64 [R1+0x1428], R150 ;  /* 0x0014289601007387 */ /* 0x0003d80000100a00 */
[----:B------:R-:W-:Y:S01]  /*739e0*/  STL.64 [R1+0x1410], R184 ;  /* 0x001410b801007387 */ /* 0x000fe20000100a00 */
[C---:B-1----:R-:W-:Y:S03]  /*739f0*/  HMMA.1688.F32.TF32 R148, R244.reuse, R62, R236 ;  /* 0x0000003ef494723c */ /* 0x042fe600000810ec */
[----:B------:R1:W-:Y:S04]  /*73a00*/  STL.64 [R1+0x1418], R186 ;  /* 0x001418ba01007387 */ /* 0x0003e80000100a00 */
[----:B------:R-:W-:Y:S04]  /*73a10*/  STL.64 [R1+0x1400], R136 ;  /* 0x0014008801007387 */ /* 0x000fe80000100a00 */
[----:B------:R1:W-:Y:S02]  /*73a20*/  STL.64 [R1+0x1408], R138 ;  /* 0x0014088a01007387 */ /* 0x0003e40000100a00 */
[C---:B-1----:R-:W-:Y:S06]  /*73a30*/  HMMA.1688.F32.TF32 R184, R244.reuse, R58, R232 ;  /* 0x0000003af4b8723c */ /* 0x042fec00000810e8 */
[C---:B------:R-:W-:Y:S04]  /*73a40*/  HMMA.1688.F32.TF32 R136, R244.reuse, R46, R228 ;  /* 0x0000002ef488723c */ /* 0x040fe800000810e4 */
[----:B------:R-:W-:Y:S04]  /*73a50*/  STL.64 [R1+0x13f0], R148 ;  /* 0x0013f09401007387 */ /* 0x000fe80000100a00 */
[----:B------:R1:W-:Y:S09]  /*73a60*/  STL.64 [R1+0x13f8], R150 ;  /* 0x0013f89601007387 */ /* 0x0003f20000100a00 */
        /* <DEDUP_REMOVED lines=8> */
[----:B------:R-:W-:Y:S09]  /*73af0*/  STL.64 [R1+0x13c8], R150 ;  /* 0x0013c89601007387 */ /* 0x000ff20000100a00 */
[----:B------:R-:W-:Y:S04]  /*73b00*/  STL.64 [R1+0x13b0], R184 ;  /* 0x0013b0b801007387 */ /* 0x000fe80000100a00 */
[----:B------:R-:W-:Y:S04]  /*73b10*/  STL.64 [R1+0x13b8], R186 ;  /* 0x0013b8ba01007387 */ /* 0x000fe80000100a00 */
[----:B------:R-:W-:Y:S04]  /*73b20*/  STL.64 [R1+0x13a0], R136 ;  /* 0x0013a08801007387 */ /* 0x000fe80000100a00 */
[----:B------:R3:W-:Y:S02]  /*73b30*/  STL.64 [R1+0x13a8], R138 ;  /* 0x0013a88a01007387 */ /* 0x0007e40000100a00 */
[C---:B---3--:R-:W-:Y:S06]  /*73b40*/  HMMA.1688.F32.TF32 R136, R244.reuse, R22, R152 ;  /* 0x00000016f488723c */ /* 0x048fec0000081098 */
[C---:B----4-:R-:W-:Y:S06]  /*73b50*/  HMMA.1688.F32.TF32 R144, R244.reuse, R26, R144 ;  /* 0x0000001af490723c */ /* 0x050fec0000081090 */
[----:B--2---:R-:W-:-:S15]  /*73b60*/  HMMA.1688.F32.TF32 R148, R244, R30, R248 ;  /* 0x0000001ef494723c */ /* 0x004fde00000810f8 */
[----:B------:R-:W-:-:S08]  /*73b70*/  NOP ;  /* 0x0000000000007918 */ /* 0x000fd00000000000 */
[----:B------:R-:W-:Y:S04]  /*73b80*/  STL.64 [R1+0x1390], R148 ;  /* 0x0013909401007387 */ /* 0x000fe80000100a00 */
[----:B------:R1:W-:Y:S04]  /*73b90*/  STL.64 [R1+0x1398], R150 ;  /* 0x0013989601007387 */ /* 0x0003e80000100a00 */
[----:B------:R-:W-:Y:S04]  /*73ba0*/  STL.64 [R1+0x1380], R144 ;  /* 0x0013809001007387 */ /* 0x000fe80000100a00 */
[----:B------:R2:W-:Y:S01]  /*73bb0*/  STL.64 [R1+0x1388], R146 ;  /* 0x0013889201007387 */ /* 0x0005e20000100a00 */
[C---:B-1----:R-:W-:Y:S03]  /*73bc0*/  HMMA.1688.F32.TF32 R148, R244.reuse, R18, R156 ;  /* 0x00000012f494723c */ /* 0x042fe6000008109c */
[----:B------:R-:W-:Y:S04]  /*73bd0*/  STL.64 [R1+0x1370], R136 ;  /* 0x0013708801007387 */ /* 0x000fe80000100a00 */
[----:B------:R1:W-:Y:S01]  /*73be0*/  STL.64 [R1+0x1378], R138 ;  /* 0x0013788a01007387 */ /* 0x0003e20000100a00 */
[C---:B--2---:R-:W-:Y:S06]  /*73bf0*/  HMMA.1688.F32.TF32 R144, R244.reuse, R14, R160 ;  /* 0x0000000ef490723c */ /* 0x044fec00000810a0 */
[C---:B-1----:R-:W-:Y:S09]  /*73c00*/  HMMA.1688.F32.TF32 R136, R244.reuse, R6, R164 ;  /* 0x00000006f488723c */ /* 0x042ff200000810a4 */
[----:B------:R-:W-:Y:S04]  /*73c10*/  STL.64 [R1+0x1360], R148 ;  /* 0x0013609401007387 */ /* 0x000fe80000100a00 */
[----:B------:R1:W-:Y:S04]  /*73c20*/  STL.64 [R1+0x1368], R150 ;  /* 0x0013689601007387 */ /* 0x0003e80000100a00 */
[----:B------:R-:W-:Y:S04]  /*73c30*/  STL.64 [R1+0x1350], R144 ;  /* 0x0013509001007387 */ /* 0x000fe80000100a00 */
[----:B------:R2:W-:Y:S01]  /*73c40*/  STL.64 [R1+0x1358], R146 ;  /* 0x0013589201007387 */ /* 0x0005e20000100a00 */
[----:B-1----:R-:W-:Y:S03]  /*73c50*/  HMMA.1688.F32.TF32 R148, R244, R10, R168 ;  /* 0x0000000af494723c */ /* 0x002fe600000810a8 */
[----:B------:R-:W-:Y:S04]  /*73c60*/  STL.64 [R1+0x1340], R136 ;  /* 0x0013408801007387 */ /* 0x000fe80000100a00 */
[----:B------:R1:W-:Y:S01]  /*73c70*/  STL.64 [R1+0x1348], R138 ;  /* 0x0013488a01007387 */ /* 0x0003e20000100a00 */
[C---:B--2---:R-:W-:Y:S06]  /*73c80*/  HMMA.1688.F32.TF32 R144, R132.reuse, R130, R172 ;  /* 0x000000828490723c */ /* 0x044fec00000810ac */
[----:B-1----:R-:W-:Y:S01]  /*73c90*/  HMMA.1688.F32.TF32 R136, R132, R126, R176 ;  /* 0x0000007e8488723c */ /* 0x002fe200000810b0 */
[----:B------:R-:W-:-:S08]  /*73ca0*/  IMAD.MOV.U32 R220, RZ, RZ, R183 ;  /* 0x000000ffffdc7224 */ /* 0x000fd000078e00b7 */
[----:B------:R1:W-:Y:S04]  /*73cb0*/  STL.64 [R1+0x1330], R148 ;  /* 0x0013309401007387 */ /* 0x0003e80000100a00 */
[----:B------:R2:W-:Y:S04]  /*73cc0*/  STL.64 [R1+0x1338], R150 ;  /* 0x0013389601007387 */ /* 0x0005e80000100a00 */
[----:B------:R3:W-:Y:S01]  /*73cd0*/  STL.64 [R1+0x1320], R144 ;  /* 0x0013209001007387 */ /* 0x0007e20000100a00 */
[----:B------:R-:W-:-:S03]  /*73ce0*/  MOV R221, R143 ;  /* 0x0000008f00dd7202 */ /* 0x000fc60000000f00 */
[----:B------:R4:W-:Y:S01]  /*73cf0*/  STL.64 [R1+0x1328], R146 ;  /* 0x0013289201007387 */ /* 0x0009e20000100a00 */
[----:B------:R-:W-:-:S03]  /*73d00*/  IMAD.MOV.U32 R222, RZ, RZ, R142 ;  /* 0x000000ffffde7224 */ /* 0x000fc600078e008e */
[----:B------:R-:W4:Y:S01]  /*73d10*/  LDL.LU R183, [R1+0x6fe4] ;  /* 0x006fe40001b77983 */ /* 0x000f220000300800 */
[----:B------:R-:W-:-:S03]  /*73d20*/  IMAD.MOV.U32 R223, RZ, RZ, R141 ;  /* 0x000000ffffdf7224 */ /* 0x000fc600078e008d */
[----:B------:R4:W-:Y:S01]  /*73d30*/  STL.64 [R1+0x1310], R136 ;  /* 0x0013108801007387 */ /* 0x0009e20000100a00 */
[----:B------:R-:W-:-:S03]  /*73d40*/  IMAD.MOV.U32 R224, RZ, RZ, R180 ;  /* 0x000000ffffe07224 */ /* 0x000fc600078e00b4 */
[----:B------:R4:W-:Y:S01]  /*73d50*/  STL.64 [R1+0x1318], R138 ;  /* 0x0013188a01007387 */ /* 0x0009e20000100a00 */
[----:B------:R-:W-:-:S03]  /*73d60*/  MOV R225, R181 ;  /* 0x000000b500e17202 */ /* 0x000fc60000000f00 */
[----:B------:R-:W4:Y:S01]  /*73d70*/  LDL.LU R143, [R1+0x6fe0] ;  /* 0x006fe000018f7983 */ /* 0x000f220000300800 */
[----:B------:R-:W-:-:S03]  /*73d80*/  IMAD.MOV.U32 R226, RZ, RZ, R140 ;  /* 0x000000ffffe27224 */ /* 0x000fc600078e008c */
[----:B------:R-:W4:Y:S01]  /*73d90*/  LDL.LU R142, [R1+0x6fdc] ;  /* 0x006fdc00018e7983 */ /* 0x000f220000300800 */
[----:B------:R-:W-:-:S03]  /*73da0*/  IMAD.MOV.U32 R227, RZ, RZ, R182 ;  /* 0x000000ffffe37224 */ /* 0x000fc600078e00b6 */
[----:B------:R-:W4:Y:S04]  /*73db0*/  LDL.LU R141, [R1+0x6fd8] ;  /* 0x006fd800018d7983 */ /* 0x000f280000300800 */
[----:B------:R-:W2:Y:S04]  /*73dc0*/  LDL.LU R180, [R1+0x6fd4] ;  /* 0x006fd40001b47983 */ /* 0x000ea80000300800 */
[----:B------:R-:W3:Y:S04]  /*73dd0*/  LDL.LU R181, [R1+0x6fd0] ;  /* 0x006fd00001b57983 */ /* 0x000ee80000300800 */
[----:B------:R-:W4:Y:S04]  /*73de0*/  LDL.LU R140, [R1+0x6fcc] ;  /* 0x006fcc00018c7983 */ /* 0x000f280000300800 */
[----:B------:R-:W4:Y:S04]  /*73df0*/  LDL.LU R182, [R1+0x6fc8] ;  /* 0x006fc80001b67983 */ /* 0x000f280000300800 */
[----:B------:R-:W4:Y:S04]  /*73e00*/  LDL.LU R232, [R1+0x280] ;  /* 0x0002800001e87983 */ /* 0x000f280000300800 */
[----:B------:R-:W4:Y:S04]  /*73e10*/  LDL.LU R233, [R1+0x284] ;  /* 0x0002840001e97983 */ /* 0x000f280000300800 */
[----:B------:R-:W4:Y:S04]  /*73e20*/  LDL.LU R234, [R1+0x288] ;  /* 0x0002880001ea7983 */ /* 0x000f280000300800 */
[----:B------:R-:W4:Y:S01]  /*73e30*/  LDL.LU R235, [R1+0x28c] ;  /* 0x00028c0001eb7983 */ /* 0x000f220000300800 */
[----:B--2---:R-:W-:-:S02]  /*73e40*/  IMAD.MOV.U32 R239, RZ, RZ, R180 ;  /* 0x000000ffffef7224 */ /* 0x004fc400078e00b4 */
[----:B---3--:R-:W-:Y:S02]  /*73e50*/  IMAD.MOV.U32 R238, RZ, RZ, R181 ;  /* 0x000000ffffee7224 */ /* 0x008fe400078e00b5 */
[----:B----4-:R-:W-:Y:S02]  /*73e60*/  IMAD.MOV.U32 R236, RZ, RZ, R140 ;  /* 0x000000ffffec7224 */ /* 0x010fe400078e008c */
[----:B------:R-:W2:Y:S01]  /*73e70*/  LDL.LU R140, [R1+0x6fc4] ;  /* 0x006fc400018c7983 */ /* 0x000ea20000300800 */
[----:B------:R-:W-:-:S03]  /*73e80*/  MOV R237, R182 ;  /* 0x000000b600ed7202 */ /* 0x000fc60000000f00 */
[----:B------:R-:W3:Y:S04]  /*73e90*/  LDL.LU R182, [R1+0x6fc0] ;  /* 0x006fc00001b67983 */ /* 0x000ee80000300800 */
        /* <DEDUP_REMOVED lines=66> */
[----:B------:R-:W-:Y:S01]  /*742c0*/  IMAD.MOV.U32 R228, RZ, RZ, R141 ;  /* 0x000000ffffe47224 */ /* 0x000fe200078e008d */
[----:B------:R-:W-:Y:S01]  /*742d0*/  MOV R229, R142 ;  /* 0x0000008e00e57202 */ /* 0x000fe20000000f00 */
[----:B------:R-:W-:-:S02]  /*742e0*/  IMAD.MOV.U32 R230, RZ, RZ, R143 ;  /* 0x000000ffffe67224 */ /* 0x000fc400078e008f */
[----:B--2---:R-:W-:Y:S02]  /*742f0*/  IMAD.MOV.U32 R199, RZ, RZ, R140 ;  /* 0x000000ffffc77224 */ /* 0x004fe400078e008c */
[----:B---3--:R-:W-:Y:S01]  /*74300*/  IMAD.MOV.U32 R198, RZ, RZ, R182 ;  /* 0x000000ffffc67224 */ /* 0x008fe200078e00b6 */
[----:B----4-:R-:W-:Y:S01]  /*74310*/  MOV R197, R181 ;  /* 0x000000b500c57202 */ /* 0x010fe20000000f00 */
[----:B------:R-:W-:Y:S02]  /*74320*/  IMAD.MOV.U32 R196, RZ, RZ, R180 ;  /* 0x000000ffffc47224 */ /* 0x000fe400078e00b4 */
[----:B------:R-:W2:Y:S04]  /*74330*/  LDL.LU R180, [R1+0x6fb4] ;  /* 0x006fb40001b47983 */ /* 0x000ea80000300800 */
[----:B------:R-:W2:Y:S04]  /*74340*/  LDL.LU R181, [R1+0x6fb0] ;  /* 0x006fb00001b57983 */ /* 0x000ea80000300800 */
[----:B------:R-:W2:Y:S04]  /*74350*/  LDL.LU R182, [R1+0x6fac] ;  /* 0x006fac0001b67983 */ /* 0x000ea80000300800 */
[----:B------:R-:W3:Y:S04]  /*74360*/  LDL.LU R140, [R1+0x6fa8] ;  /* 0x006fa800018c7983 */ /* 0x000ee80000300800 */
[----:B------:R-:W3:Y:S04]  /*74370*/  LDL.LU R141, [R1+0x6fa4] ;  /* 0x006fa400018d7983 */ /* 0x000ee80000300800 */
[----:B------:R-:W3:Y:S04]  /*74380*/  LDL.LU R142, [R1+0x6fa0] ;  /* 0x006fa000018e7983 */ /* 0x000ee80000300800 */
[----:B------:R-:W3:Y:S01]  /*74390*/  LDL.LU R143, [R1+0x6f9c] ;  /* 0x006f9c00018f7983 */ /* 0x000ee20000300800 */
[----:B------:R-:W-:-:S03]  /*743a0*/  IMAD.MOV.U32 R231, RZ, RZ, R183 ;  /* 0x000000ffffe77224 */ /* 0x000fc600078e00b7 */
[----:B------:R-:W2:Y:S04]  /*743b0*/  LDL.LU R183, [R1+0x6f98] ;  /* 0x006f980001b77983 */ /* 0x000ea80000300800 */
[----:B------:R-:W4:Y:S04]  /*743c0*/  LDL.LU R216, [R1+0x240] ;  /* 0x0002400001d87983 */ /* 0x000f280000300800 */
[----:B------:R-:W4:Y:S04]  /*743d0*/  LDL.LU R217, [R1+0x244] ;  /* 0x0002440001d97983 */ /* 0x000f280000300800 */
[----:B------:R-:W4:Y:S04]  /*743e0*/  LDL.LU R218, [R1+0x248] ;  /* 0x0002480001da7983 */ /* 0x000f280000300800 */
[----:B------:R-:W4:Y:S01]  /*743f0*/  LDL.LU R219, [R1+0x24c] ;  /* 0x00024c0001db7983 */ /* 0x000f220000300800 */
[----:B---3--:R-:W-:-:S15]  /*74400*/  HMMA.1688.F32.TF32 R140, R132, R122, R140 ;  /* 0x0000007a848c723c */ /* 0x008fde000008108c */
[----:B------:R-:W-:-:S08]  /*74410*/  NOP ;  /* 0x0000000000007918 */ /* 0x000fd00000000000 */
[----:B------:R-:W-:Y:S04]  /*74420*/  STL.64 [R1+0x1300], R140 ;  /* 0x0013008c01007387 */ /* 0x000fe80000100a00 */
[----:B------:R2:W-:Y:S02]  /*74430*/  STL.64 [R1+0x1308], R142 ;  /* 0x0013088e01007387 */ /* 0x0005e40000100a00 */
[----:B--2---:R-:W-:Y:S02]  /*74440*/  HMMA.1688.F32.TF32 R140, R132, R118, R180 ;  /* 0x00000076848c723c */ /* 0x004fe400000810b4 */
[----:B------:R-:W2:-:S15]  /*74450*/  LDL.LU R180, [R1+0x3c0] ;  /* 0x0003c00001b47983 */ /* 0x000e9e0000300800 */
[----:B------:R-:W-:-:S06]  /*74460*/  NOP ;  /* 0x0000000000007918 */ /* 0x000fcc0000000000 */
[----:B------:R-:W-:Y:S04]  /*74470*/  STL.64 [R1+0x12f0], R140 ;  /* 0x0012f08c01007387 */ /* 0x000fe80000100a00 */
[----:B------:R-:W-:Y:S04]  /*74480*/  STL.64 [R1+0x12f8], R142 ;  /* 0x0012f88e01007387 */ /* 0x000fe80000100a00 */
[----:B------:R-:W2:Y:S04]  /*74490*/  LDL.LU R181, [R1+0x3c4] ;  /* 0x0003c40001b57983 */ /* 0x000ea80000300800 */
[----:B------:R-:W2:Y:S04]  /*744a0*/  LDL.LU R182, [R1+0x3c8] ;  /* 0x0003c80001b67983 */ /* 0x000ea80000300800 */
[----:B------:R-:W2:Y:S01]  /*744b0*/  LDL.LU R183, [R1+0x3cc] ;  /* 0x0003cc0001b77983 */ /* 0x000ea20000300800 */
[C---:B------:R-:W-:Y:S03]  /*744c0*/  HMMA.1688.F32.TF32 R176, R132.reuse, R110, R176 ;  /* 0x0000006e84b0723c */ /* 0x040fe600000810b0 */
[----:B------:R-:W-:Y:S04]  /*744d0*/  LDS R140, [R0+UR18+0x81080] ;  /* 0x08108012008c7984 */ /* 0x000fe80008000800 */
[----:B------:R-:W-:Y:S04]  /*744e0*/  LDS R142, [R0+UR18+0x81880] ;  /* 0x08188012008e7984 */ /* 0x000fe80008000800 */
[----:B------:R-:W-:Y:S04]  /*744f0*/  LDS R141, [R3+UR18+0x81080] ;  /* 0x08108012038d7984 */ /* 0x000fe80008000800 */
[----:B------:R-:W1:Y:S01]  /*74500*/  LDS R143, [R3+UR18+0x81880] ;  /* 0x08188012038f7984 */ /* 0x000e620008000800 */
[----:B--2---:R-:W-:-:S15]  /*74510*/  HMMA.1688.F32.TF32 R180, R132, R114, R180 ;  /* 0x0000007284b4723c */ /* 0x004fde00000810b4 */
[----:B------:R-:W-:-:S08]  /*74520*/  NOP ;  /* 0x0000000000007918 */ /* 0x000fd00000000000 */
[----:B------:R-:W-:Y:S04]  /*74530*/  STL.64 [R1+0x12e0], R180 ;  /* 0x0012e0b401007387 */ /* 0x000fe80000100a00 */
[----:B------:R2:W-:Y:S04]  /*74540*/  STL.64 [R1+0x12e8], R182 ;  /* 0x0012e8b601007387 */ /* 0x0005e80000100a00 */
[----:B------:R-:W-:Y:S04]  /*74550*/  STL.64 [R1+0x12d0], R176 ;  /* 0x0012d0b001007387 */ /* 0x000fe80000100a00 */
[----:B------:R3:W-:Y:S01]  /*74560*/  STL.64 [R1+0x12d8], R178 ;  /* 0x0012d8b201007387 */ /* 0x0007e20000100a00 */
[C---:B--2---:R-:W-:Y:S06]  /*74570*/  HMMA.1688.F32.TF32 R180, R132.reuse, R106, R172 ;  /* 0x0000006a84b4723c */ /* 0x044fec00000810ac */
[C---:B------:R-:W-:Y:S06]  /*74580*/  HMMA.1688.F32.TF32 R172, R132.reuse, R98, R168 ;  /* 0x0000006284ac723c */ /* 0x040fec00000810a8 */
[C---:B---3--:R-:W-:Y:S06]  /*74590*/  HMMA.1688.F32.TF32 R176, R132.reuse, R102, R244 ;  /* 0x0000006684b0723c */ /* 0x048fec00000810f4 */
[C---:B------:R-:W-:Y:S06]  /*745a0*/  HMMA.1688.F32.TF32 R168, R132.reuse, R94, R164 ;  /* 0x0000005e84a8723c */ /* 0x040fec00000810a4 */
        /* <DEDUP_REMOVED lines=20> */
[----:B------:R3:W-:Y:S01]  /*746f0*/  STL.64 [R1+0x1248], R154 ;  /* 0x0012489a01007387 */ /* 0x0007e20000100a00 */
[C---:B--2---:R-:W-:Y:S03]  /*74700*/  HMMA.1688.F32.TF32 R156, R132.reuse, R78, R240 ;  /* 0x0000004e849c723c */ /* 0x044fe600000810f0 */
[----:B------:R-:W-:Y:S04]  /*74710*/  STL.64 [R1+0x1220], R144 ;  /* 0x0012209001007387 */ /* 0x000fe80000100a00 */
[----:B------:R2:W-:Y:S01]  /*74720*/  STL.64 [R1+0x1228], R146 ;  /* 0x0012289201007387 */ /* 0x0005e20000100a00 */
[C---:B---3--:R-:W-:Y:S06]  /*74730*/  HMMA.1688.F32.TF32 R152, R132.reuse, R74, R136 ;  /* 0x0000004a8498723c */ /* 0x048fec0000081088 */
[C---:B------:R-:W-:Y:S06]  /*74740*/  HMMA.1688.F32.TF32 R136, R132.reuse, R66, R148 ;  /* 0x000000428488723c */ /* 0x040fec0000081094 */
[C---:B--2---:R-:W-:Y:S03]  /*74750*/  HMMA.1688.F32.TF32 R144, R132.reuse, R70, R184 ;  /* 0x000000468490723c */ /* 0x044fe600000810b8 */
[----:B------:R-:W-:Y:S04]  /*74760*/  STL.64 [R1+0x1210], R156 ;  /* 0x0012109c01007387 */ /* 0x000fe80000100a00 */
[----:B------:R-:W-:Y:S01]  /*74770*/  STL.64 [R1+0x1218], R158 ;  /* 0x0012189e01007387 */ /* 0x000fe20000100a00 */
[C---:B------:R-:W-:Y:S03]  /*74780*/  HMMA.1688.F32.TF32 R148, R132.reuse, R62, R192 ;  /* 0x0000003e8494723c */ /* 0x040fe600000810c0 */
[----:B------:R-:W-:Y:S04]  /*74790*/  STL.64 [R1+0x1200], R152 ;  /* 0x0012009801007387 */ /* 0x000fe80000100a00 */
[----:B------:R-:W-:Y:S08]  /*747a0*/  STL.64 [R1+0x1208], R154 ;  /* 0x0012089a01007387 */ /* 0x000ff00000100a00 */
[----:B------:R-:W-:Y:S04]  /*747b0*/  STL.64 [R1+0x11f0], R144 ;  /* 0x0011f09001007387 */ /* 0x000fe80000100a00 */
[----:B------:R2:W-:Y:S04]  /*747c0*/  STL.64 [R1+0x11f8], R146 ;  /* 0x0011f89201007387 */ /* 0x0005e80000100a00 */
[----:B------:R-:W-:Y:S04]  /*747d0*/  STL.64 [R1+0x11e0], R136 ;  /* 0x0011e08801007387 */ /* 0x000fe80000100a00 */
[----:B------:R3:W-:Y:S01]  /*747e0*/  STL.64 [R1+0x11e8], R138 ;  /* 0x0011e88a01007387 */ /* 0x0007e20000100a00 */
[C---:B--2---:R-:W-:Y:S06]  /*747f0*/  HMMA.1688.F32.TF32 R144, R132.reuse, R58, R196 ;  /* 0x0000003a8490723c */ /* 0x044fec00000810c4 */
[----:B---3--:R-:W-:Y:S01]  /*74800*/  HMMA.1688.F32.TF32 R136, R132, R46, R188 ;  /* 0x0000002e8488723c */ /* 0x008fe200000810bc */
[----:B------:R-:W-:Y:S04]  /*74810*/  STL.64 [R1+0x11c0], R148 ;  /* 0x0011c09401007387 */ /* 0x000fe80000100a00 */
[----:B------:R2:W-:-:S12]  /*74820*/  STL.64 [R1+0x11c8], R150 ;  /* 0x0011c89601007387 */ /* 0x0005d80000100a00 */
[----:B------:R-:W-:Y:S01]  /*74830*/  STL.64 [R1+0x11b0], R144 ;  /* 0x0011b09001007387 */ /* 0x000fe20000100a00 */
[C---:B--2---:R-:W-:Y:S03]  /*74840*/  HMMA.1688.F32.TF32 R148, R132.reuse, R42, R236 ;  /* 0x0000002a8494723c */ /* 0x044fe600000810ec */
[----:B------:R2:W-:Y:S04]  /*74850*/  STL.64 [R1+0x11b8], R146 ;  /* 0x0011b89201007387 */ /* 0x0005e80000100a00 */
[----:B------:R-:W-:Y:S04]  /*74860*/  STL.64 [R1+0x11a0], R136 ;  /* 0x0011a08801007387 */ /* 0x000fe80000100a00 */
[----:B------:R3:W-:Y:S01]  /*74870*/  STL.64 [R1+0x11a8], R138 ;  /* 0x0011a88a01007387 */ /* 0x0007e20000100a00 */
[C---:B--2---:R-:W-:Y:S06]  /*74880*/  HMMA.1688.F32.TF32 R144, R132.reuse, R38, R232 ;  /* 0x000000268490723c */ /* 0x044fec00000810e8 */
[C---:B---3--:R-:W-:Y:S05]  /*74890*/  HMMA.1688.F32.TF32 R136, R132.reuse, R34, R228 ;  /* 0x000000228488723c */ /* 0x048fea00000810e4 */
[----:B------:R-:W-:Y:S04]  /*748a0*/  STL.64 [R1+0x1190], R148 ;  /* 0x0011909401007387 */ /* 0x000fe80000100a00 */
[----:B------:R2:W-:Y:S08]  /*748b0*/  STL.64 [R1+0x1198], R150 ;  /* 0x0011989601007387 */ /* 0x0005f00000100a00 */
[----:B------:R-:W-:Y:S01]  /*748c0*/  STL.64 [R1+0x1180], R144 ;  /* 0x0011809001007387 */ /* 0x000fe20000100a00 */
[C---:B--2---:R-:W-:Y:S03]  /*748d0*/  HMMA.1688.F32.TF32 R148, R132.reuse, R30, R224 ;  /* 0x0000001e8494723c */ /* 0x044fe600000810e0 */
[----:B------:R2:W-:Y:S04]  /*748e0*/  STL.64 [R1+0x1188], R146 ;  /* 0x0011889201007387 */ /* 0x0005e80000100a00 */
[----:B------:R-:W-:Y:S04]  /*748f0*/  STL.64 [R1+0x1160], R136 ;  /* 0x0011608801007387 */ /* 0x000fe80000100a00 */
[----:B------:R4:W-:Y:S01]  /*74900*/  STL.64 [R1+0x1168], R138 ;  /* 0x0011688a01007387 */ /* 0x0009e20000100a00 */
[C---:B--2---:R-:W-:Y:S06]  /*74910*/  HMMA.1688.F32.TF32 R144, R132.reuse, R26, R220 ;  /* 0x0000001a8490723c */ /* 0x044fec00000810dc */
[C---:B----4-:R-:W-:Y:S05]  /*74920*/  HMMA.1688.F32.TF32 R136, R132.reuse, R22, R216 ;  /* 0x000000168488723c */ /* 0x050fea00000810d8 */
[----:B------:R-:W-:Y:S04]  /*74930*/  STL.64 [R1+0x1150], R148 ;  /* 0x0011509401007387 */ /* 0x000fe80000100a00 */
[----:B------:R-:W-:Y:S04]  /*74940*/  STL.64 [R1+0x1158], R150 ;  /* 0x0011589601007387 */ /* 0x000fe80000100a00 */
[----:B------:R-:W2:Y:S04]  /*74950*/  LDL.LU R248, [R1+0xc0] ;  /* 0x0000c00001f87983 */ /* 0x000ea80000300800 */
[----:B------:R3:W-:Y:S04]  /*74960*/  STL.64 [R1+0x1140], R144 ;  /* 0x0011409001007387 */ /* 0x0007e80000100a00 */
[----:B------:R4:W-:Y:S04]  /*74970*/  STL.64 [R1+0x1148], R146 ;  /* 0x0011489201007387 */ /* 0x0009e80000100a00 */
[----:B------:R-:W-:Y:S04]  /*74980*/  STL.64 [R1+0x1130], R136 ;  /* 0x0011308801007387 */ /* 0x000fe80000100a00 */
[----:B------:R-:W-:Y:S04]  /*74990*/  STL.64 [R1+0x1138], R138 ;  /* 0x0011388a01007387 */ /* 0x000fe80000100a00 */
[----:B------:R-:W2:Y:S04]  /*749a0*/  LDL.LU R249, [R1+0xc4] ;  /* 0x0000c40001f97983 */ /* 0x000ea80000300800 */
[----:B------:R-:W2:Y:S04]  /*749b0*/  LDL.LU R250, [R1+0xc8] ;  /* 0x0000c80001fa7983 */ /* 0x000ea80000300800 */
[----:B------:R-:W2:Y:S04]  /*749c0*/  LDL.LU R251, [R1+0xcc] ;  /* 0x0000cc0001fb7983 */ /* 0x000ea80000300800 */
[----:B---3--:R-:W3:Y:S04]  /*749d0*/  LDL.LU R144, [R1+0xe0] ;  /* 0x0000e00001907983 */ /* 0x008ee80000300800 */
[----:B------:R-:W3:Y:S04]  /*749e0*/  LDL.LU R145, [R1+0xe4] ;  /* 0x0000e40001917983 */ /* 0x000ee80000300800 */
[----:B----4-:R-:W3:Y:S04]  /*749f0*/  LDL.LU R146, [R1+0xe8] ;  /* 0x0000e80001927983 */ /* 0x010ee80000300800 */
[----:B------:R-:W3:Y:S04]  /*74a00*/  LDL.LU R147, [R1+0xec] ;  /* 0x0000ec0001937983 */ /* 0x000ee80000300800 */
[----:B------:R-:W4:Y:S04]  /*74a10*/  LDL.LU R152, [R1+0xf0] ;  /* 0x0000f00001987983 */ /* 0x000f280000300800 */
[----:B------:R-:W4:Y:S04]  /*74a20*/  LDL.LU R153, [R1+0xf4] ;  /* 0x0000f40001997983 */ /* 0x000f280000300800 */
[----:B------:R-:W4:Y:S04]  /*74a30*/  LDL.LU R154, [R1+0xf8] ;  /* 0x0000f800019a7983 */ /* 0x000f280000300800 */
[----:B------:R-:W4:Y:S04]  /*74a40*/  LDL.LU R155, [R1+0xfc] ;  /* 0x0000fc00019b7983 */ /* 0x000f280000300800 */
[----:B------:R-:W2:Y:S04]  /*74a50*/  LDL.LU R160, [R1+0x110] ;  /* 0x0001100001a07983 */ /* 0x000ea80000300800 */
[----:B------:R-:W2:Y:S04]  /*74a60*/  LDL.LU R161, [R1+0x114] ;  /* 0x0001140001a17983 */ /* 0x000ea80000300800 */
[----:B------:R-:W2:Y:S04]  /*74a70*/  LDL.LU R162, [R1+0x118] ;  /* 0x0001180001a27983 */ /* 0x000ea80000300800 */
[----:B------:R-:W2:Y:S04]  /*74a80*/  LDL.LU R163, [R1+0x11c] ;  /* 0x00011c0001a37983 */ /* 0x000ea80000300800 */
[----:B------:R-:W3:Y:S04]  /*74a90*/  LDL.LU R164, [R1+0x120] ;  /* 0x0001200001a47983 */ /* 0x000ee80000300800 */
[----:B------:R-:W3:Y:S04]  /*74aa0*/  LDL.LU R165, [R1+0x124] ;  /* 0x0001240001a57983 */ /* 0x000ee80000300800 */
[----:B------:R-:W3:Y:S04]  /*74ab0*/  LDL.LU R166, [R1+0x128] ;  /* 0x0001280001a67983 */ /* 0x000ee80000300800 */
[----:B------:R-:W3:Y:S04]  /*74ac0*/  LDL.LU R167, [R1+0x12c] ;  /* 0x00012c0001a77983 */ /* 0x000ee80000300800 */
[----:B------:R-:W4:Y:S04]  /*74ad0*/  LDL.LU R168, [R1+0x130] ;  /* 0x0001300001a87983 */ /* 0x000f280000300800 */
[----:B------:R-:W4:Y:S04]  /*74ae0*/  LDL.LU R169, [R1+0x134] ;  /* 0x0001340001a97983 */ /* 0x000f280000300800 */
[----:B------:R-:W4:Y:S04]  /*74af0*/  LDL.LU R170, [R1+0x138] ;  /* 0x0001380001aa7983 */ /* 0x000f280000300800 */
[----:B------:R-:W4:Y:S04]  /*74b00*/  LDL.LU R171, [R1+0x13c] ;  /* 0x00013c0001ab7983 */ /* 0x000f280000300800 */
[----:B------:R-:W3:Y:S04]  /*74b10*/  LDL.LU R172, [R1+0x150] ;  /* 0x0001500001ac7983 */ /* 0x000ee80000300800 */
[----:B------:R-:W3:Y:S04]  /*74b20*/  LDL.LU R173, [R1+0x154] ;  /* 0x0001540001ad7983 */ /* 0x000ee80000300800 */
[----:B------:R-:W3:Y:S04]  /*74b30*/  LDL.LU R174, [R1+0x158] ;  /* 0x0001580001ae7983 */ /* 0x000ee80000300800 */
[----:B------:R-:W3:Y:S04]  /*74b40*/  LDL.LU R175, [R1+0x15c] ;  /* 0x00015c0001af7983 */ /* 0x000ee80000300800 */
[----:B------:R-:W2:Y:S04]  /*74b50*/  LDL.LU R176, [R1+0x160] ;  /* 0x0001600001b07983 */ /* 0x000ea80000300800 */
[----:B------:R-:W2:Y:S04]  /*74b60*/  LDL.LU R177, [R1+0x164] ;  /* 0x0001640001b17983 */ /* 0x000ea80000300800 */
[----:B------:R-:W2:Y:S04]  /*74b70*/  LDL.LU R178, [R1+0x168] ;  /* 0x0001680001b27983 */ /* 0x000ea80000300800 */
[----:B------:R-:W2:Y:S04]  /*74b80*/  LDL.LU R179, [R1+0x16c] ;  /* 0x00016c0001b37983 */ /* 0x000ea80000300800 */
        /* <DEDUP_REMOVED lines=32> */
[----:B------:R-:W1:Y:S04]  /*74d90*/  LDL.LU R148, [R1+0x220] ;  /* 0x0002200001947983 */ /* 0x000e680000300800 */
[----:B------:R-:W1:Y:S04]  /*74da0*/  LDL.LU R149, [R1+0x224] ;  /* 0x0002240001957983 */ /* 0x000e680000300800 */
[----:B------:R-:W1:Y:S04]  /*74db0*/  LDL.LU R150, [R1+0x228] ;  /* 0x0002280001967983 */ /* 0x000e680000300800 */
[----:B------:R-:W1:Y:S04]  /*74dc0*/  LDL.LU R151, [R1+0x22c] ;  /* 0x00022c0001977983 */ /* 0x000e680000300800 */
        /* <DEDUP_REMOVED lines=20> */
[C---:B--2---:R-:W-:Y:S06]  /*74f10*/  HMMA.1688.F32.TF32 R196, R132.reuse, R14, R196 ;  /* 0x0000000e84c4723c */ /* 0x044fec00000810c4 */
[C---:B----4-:R-:W-:Y:S06]  /*74f20*/  HMMA.1688.F32.TF32 R192, R132.reuse, R18, R192 ;  /* 0x0000001284c0723c */ /* 0x050fec00000810c0 */
[C---:B---3--:R-:W-:Y:S06]  /*74f30*/  HMMA.1688.F32.TF32 R188, R132.reuse, R6, R188 ;  /* 0x0000000684bc723c */ /* 0x048fec00000810bc */
[----:B------:R-:W-:Y:S11]  /*74f40*/  HMMA.1688.F32.TF32 R132, R132, R10, R236 ;  /* 0x0000000a8484723c */ /* 0x000ff600000810ec */
[----:B------:R-:W-:Y:S04]  /*74f50*/  STL.64 [R1+0x10b0], R192 ;  /* 0x0010b0c001007387 */ /* 0x000fe80000100a00 */
[----:B------:R2:W-:Y:S04]  /*74f60*/  STL.64 [R1+0x10b8], R194 ;  /* 0x0010b8c201007387 */ /* 0x0005e80000100a00 */
[----:B--2---:R-:W2:Y:S04]  /*74f70*/  LDL.LU.64 R194, [R1+0x6f90] ;  /* 0x006f900001c27983 */ /* 0x004ea80000300a00 */
[----:B------:R-:W3:Y:S04]  /*74f80*/  LDL.LU.64 R192, [R1+0x6f88] ;  /* 0x006f880001c07983 */ /* 0x000ee80000300a00 */
[----:B------:R-:W-:Y:S04]  /*74f90*/  STL.64 [R1+0x1080], R196 ;  /* 0x001080c401007387 */ /* 0x000fe80000100a00 */
[----:B------:R4:W-:Y:S04]  /*74fa0*/  STL.64 [R1+0x1088], R198 ;  /* 0x001088c601007387 */ /* 0x0009e80000100a00 */
[----:B----4-:R-:W4:Y:S04]  /*74fb0*/  LDL.LU.64 R198, [R1+0x6f80] ;  /* 0x006f800001c67983 */ /* 0x010f280000300a00 */
[----:B------:R-:W2:Y:S04]  /*74fc0*/  LDL.LU.64 R196, [R1+0x6f78] ;  /* 0x006f780001c47983 */ /* 0x000ea80000300a00 */
[----:B------:R-:W-:Y:S04]  /*74fd0*/  STL.64 [R1+0x1060], R188 ;  /* 0x001060bc01007387 */ /* 0x000fe80000100a00 */
[----:B------:R1:W-:Y:S04]  /*74fe0*/  STL.64 [R1+0x1068], R190 ;  /* 0x001068be01007387 */ /* 0x0003e80000100a00 */
[----:B-1----:R-:W3:Y:S04]  /*74ff0*/  LDL.LU.64 R190, [R1+0x6f70] ;  /* 0x006f700001be7983 */ /* 0x002ee80000300a00 */
[----:B------:R-:W4:Y:S04]  /*75000*/  LDL.LU.64 R188, [R1+0x6f68] ;  /* 0x006f680001bc7983 */ /* 0x000f280000300a00 */
[----:B------:R-:W2:Y:S04]  /*75010*/  LDL.LU.64 R238, [R1+0x6f60] ;  /* 0x006f600001ee7983 */ /* 0x000ea80000300a00 */
[----:B------:R-:W2:Y:S04]  /*75020*/  LDL.LU.64 R236, [R1+0x6f58] ;  /* 0x006f580001ec7983 */ /* 0x000ea80000300a00 */
[----:B------:R1:W-:Y:S04]  /*75030*/  STL.64 [R1+0x1040], R132 ;  /* 0x0010408401007387 */ /* 0x0003e80000100a00 */
[----:B------:R1:W-:Y:S04]  /*75040*/  STL.64 [R1+0x1048], R134 ;  /* 0x0010488601007387 */ /* 0x0003e80000100a00 */
[----:B-1----:R-:W3:Y:S04]  /*75050*/  LDL.LU R132, [R1+0x1b0] ;  /* 0x0001b00001847983 */ /* 0x002ee80000300800 */
[----:B------:R-:W3:Y:S04]  /*75060*/  LDL.LU R133, [R1+0x1b4] ;  /* 0x0001b40001857983 */ /* 0x000ee80000300800 */
[----:B------:R-:W3:Y:S04]  /*75070*/  LDL.LU R134, [R1+0x1b8] ;  /* 0x0001b80001867983 */ /* 0x000ee80000300800 */
[----:B------:R-:W3:Y:S01]  /*75080*/  LDL.LU R135, [R1+0x1bc] ;  /* 0x0001bc0001877983 */ /* 0x000ee20000300800 */
[C---:B------:R-:W-:Y:S06]  /*75090*/  HMMA.1688.F32.TF32 R148, R140.reuse, R130, R148 ;  /* 0x000000828c94723c */ /* 0x040fec0000081094 */
[C---:B------:R-:W-:Y:S06]  /*750a0*/  HMMA.1688.F32.TF32 R232, R140.reuse, R126, R232 ;  /* 0x0000007e8ce8723c */ /* 0x040fec00000810e8 */
[C---:B------:R-:W-:Y:S06]  /*750b0*/  HMMA.1688.F32.TF32 R228, R140.reuse, R122, R228 ;  /* 0x0000007a8ce4723c */ /* 0x040fec00000810e4 */
[C---:B------:R-:W-:Y:S06]  /*750c0*/  HMMA.1688.F32.TF32 R224, R140.reuse, R118, R224 ;  /* 0x000000768ce0723c */ /* 0x040fec00000810e0 */
[C---:B------:R-:W-:Y:S01]  /*750d0*/  HMMA.1688.F32.TF32 R220, R140.reuse, R114, R220 ;  /* 0x000000728cdc723c */ /* 0x040fe200000810dc */
[----:B------:R1:W-:Y:S05]  /*750e0*/  STL.64 [R1+0x1030], R148 ;  /* 0x0010309401007387 */ /* 0x0003ea0000100a00 */
[C---:B------:R-:W-:Y:S01]  /*750f0*/  HMMA.1688.F32.TF32 R216, R140.reuse, R110, R216 ;  /* 0x0000006e8cd8723c */ /* 0x040fe200000810d8 */
[----:B------:R1:W-:Y:S04]  /*75100*/  STL.64 [R1+0x1038], R150 ;  /* 0x0010389601007387 */ /* 0x0003e80000100a00 */
[----:B-1----:R-:W2:Y:S04]  /*75110*/  LDL.LU R148, [R1+0xa0] ;  /* 0x0000a00001947983 */ /* 0x002ea80000300800 */
[----:B------:R-:W2:Y:S04]  /*75120*/  LDL.LU R149, [R1+0xa4] ;  /* 0x0000a40001957983 */ /* 0x000ea80000300800 */
[----:B------:R-:W2:Y:S04]  /*75130*/  LDL.LU R150, [R1+0xa8] ;  /* 0x0000a80001967983 */ /* 0x000ea80000300800 */
[----:B------:R-:W2:Y:S04]  /*75140*/  LDL.LU R151, [R1+0xac] ;  /* 0x0000ac0001977983 */ /* 0x000ea80000300800 */
[----:B------:R-:W-:Y:S04]  /*75150*/  STL.64 [R1+0x1020], R232 ;  /* 0x001020e801007387 */ /* 0x000fe80000100a00 */
[----:B------:R1:W-:Y:S04]  /*75160*/  STL.64 [R1+0x1028], R234 ;  /* 0x001028ea01007387 */ /* 0x0003e80000100a00 */
[----:B-1----:R-:W2:Y:S04]  /*75170*/  LDL.LU.64 R234, [R1+0x6f50] ;  /* 0x006f500001ea7983 */ /* 0x002ea80000300a00 */
[----:B------:R-:W2:Y:S04]  /*75180*/  LDL.LU.64 R232, [R1+0x6f48] ;  /* 0x006f480001e87983 */ /* 0x000ea80000300a00 */
[----:B------:R-:W-:Y:S04]  /*75190*/  STL.64 [R1+0x1010], R228 ;  /* 0x001010e401007387 */ /* 0x000fe80000100a00 */
[----:B------:R1:W-:Y:S04]  /*751a0*/  STL.64 [R1+0x1018], R230 ;  /* 0x001018e601007387 */ /* 0x0003e80000100a00 */
[----:B-1----:R-:W2:Y:S04]  /*751b0*/  LDL.LU.64 R230, [R1+0x6f40] ;  /* 0x006f400001e67983 */ /* 0x002ea80000300a00 */
[----:B------:R-:W2:Y:S04]  /*751c0*/  LDL.LU.64 R228, [R1+0x6f38] ;  /* 0x006f380001e47983 */ /* 0x000ea80000300a00 */
[----:B------:R-:W-:Y:S04]  /*751d0*/  STL.64 [R1+0x1000], R224 ;  /* 0x001000e001007387 */ /* 0x000fe80000100a00 */
[----:B------:R1:W-:Y:S01]  /*751e0*/  STL.64 [R1+0x1008], R226 ;  /* 0x001008e201007387 */ /* 0x0003e20000100a00 */
[C---:B------:R-:W-:Y:S03]  /*751f0*/  HMMA.1688.F32.TF32 R180, R140.reuse, R102, R180 ;  /* 0x000000668cb4723c */ /* 0x040fe600000810b4 */
        /* <DEDUP_REMOVED lines=8> */
[----:B------:R1:W-:Y:S04]  /*75280*/  STL.64 [R1+0xfe8], R218 ;  /* 0x000fe8da01007387 */ /* 0x0003e80000100a00 */
[----:B-1----:R-:W2:Y:S04]  /*75290*/  LDL.LU.64 R218, [R1+0x6f10] ;  /* 0x006f100001da7983 */ /* 0x002ea80000300a00 */
[----:B------:R-:W2:Y:S01]  /*752a0*/  LDL.LU.64 R216, [R1+0x6f08] ;  /* 0x006f080001d87983 */ /* 0x000ea20000300a00 */
[C---:B------:R-:W-:Y:S06]  /*752b0*/  HMMA.1688.F32.TF32 R168, R140.reuse, R86, R168 ;  /* 0x000000568ca8723c */ /* 0x040fec00000810a8 */
[C---:B------:R-:W-:Y:S06]  /*752c0*/  HMMA.1688.F32.TF32 R160, R140.reuse, R54, R160 ;  /* 0x000000368ca0723c */ /* 0x040fec00000810a0 */
[C---:B------:R-:W-:Y:S06]  /*752d0*/  HMMA.1688.F32.TF32 R156, R140.reuse, R50, R156 ;  /* 0x000000328c9c723c */ /* 0x040fec000008109c */
[----:B---3--:R-:W-:-:S15]  /*752e0*/  HMMA.1688.F32.TF32 R132, R140, R106, R132 ;  /* 0x0000006a8c84723c */ /* 0x008fde0000081084 */
[----:B------:R-:W-:-:S08]  /*752f0*/  NOP ;  /* 0x0000000000007918 */ /* 0x000fd00000000000 */
[----:B------:R-:W-:Y:S04]  /*75300*/  STL.64 [R1+0xfd0], R132 ;  /* 0x000fd08401007387 */ /* 0x000fe80000100a00 */
[----:B------:R1:W-:Y:S02]  /*75310*/  STL.64 [R1+0xfd8], R134 ;  /* 0x000fd88601007387 */ /* 0x0003e40000100a00 */
[C---:B-1----:R-:W-:Y:S02]  /*75320*/  HMMA.1688.F32.TF32 R132, R140.reuse, R94, R172 ;  /* 0x0000005e8c84723c */ /* 0x042fe400000810ac */
[----:B------:R-:W-:Y:S04]  /*75330*/  STL.64 [R1+0xfc0], R180 ;  /* 0x000fc0b401007387 */ /* 0x000fe80000100a00 */
[----:B------:R-:W-:Y:S01]  /*75340*/  STL.64 [R1+0xfc8], R182 ;  /* 0x000fc8b601007387 */ /* 0x000fe20000100a00 */
[C---:B------:R-:W-:Y:S03]  /*75350*/  HMMA.1688.F32.TF32 R172, R140.reuse, R90, R244 ;  /* 0x0000005a8cac723c */ /* 0x040fe600000810f4 */
[----:B------:R-:W-:Y:S04]  /*75360*/  STL.64 [R1+0xfb0], R176 ;  /* 0x000fb0b001007387 */ /* 0x000fe80000100a00 */
[----:B------:R-:W-:Y:S09]  /*75370*/  STL.64 [R1+0xfb8], R178 ;  /* 0x000fb8b201007387 */ /* 0x000ff20000100a00 */
[----:B------:R-:W-:Y:S04]  /*75380*/  STL.64 [R1+0xfa0], R132 ;  /* 0x000fa08401007387 */ /* 0x000fe80000100a00 */
[----:B------:R1:W-:Y:S02]  /*75390*/  STL.64 [R1+0xfa8], R134 ;  /* 0x000fa88601007387 */ /* 0x0003e40000100a00 */
[C---:B-1----:R-:W-:Y:S02]  /*753a0*/  HMMA.1688.F32.TF32 R132, R140.reuse, R82, R164 ;  /* 0x000000528c84723c */ /* 0x042fe400000810a4 */
[----:B------:R-:W-:Y:S04]  /*753b0*/  STL.64 [R1+0xf90], R172 ;  /* 0x000f90ac01007387 */ /* 0x000fe80000100a00 */
[----:B------:R-:W-:Y:S04]  /*753c0*/  STL.64 [R1+0xf98], R174 ;  /* 0x000f98ae01007387 */ /* 0x000fe80000100a00 */
[----:B------:R-:W-:Y:S04]  /*753d0*/  STL.64 [R1+0xf80], R168 ;  /* 0x000f80a801007387 */ /* 0x000fe80000100a00 */
[----:B------:R-:W-:Y:S09]  /*753e0*/  STL.64 [R1+0xf88], R170 ;  /* 0x000f88aa01007387 */ /* 0x000ff20000100a00 */
[----:B------:R-:W-:Y:S04]  /*753f0*/  STL.64 [R1+0xf70], R132 ;  /* 0x000f708401007387 */ /* 0x000fe80000100a00 */
[----:B------:R1:W-:Y:S02]  /*75400*/  STL.64 [R1+0xf78], R134 ;  /* 0x000f788601007387 */ /* 0x0003e40000100a00 */
[C---:B-1----:R-:W-:Y:S02]  /*75410*/  HMMA.1688.F32.TF32 R132, R140.reuse, R78, R152 ;  /* 0x0000004e8c84723c */ /* 0x042fe40000081098 */
[----:B------:R-:W-:Y:S04]  /*75420*/  STL.64 [R1+0xf60], R160 ;  /* 0x000f60a001007387 */ /* 0x000fe80000100a00 */
[----:B------:R-:W-:Y:S01]  /*75430*/  STL.64 [R1+0xf68], R162 ;  /* 0x000f68a201007387 */ /* 0x000fe20000100a00 */
[C---:B------:R-:W-:Y:S03]  /*75440*/  HMMA.1688.F32.TF32 R152, R140.reuse, R74, R144 ;  /* 0x0000004a8c98723c */ /* 0x040fe60000081090 */
[----:B------:R-:W-:Y:S03]  /*75450*/  STL.64 [R1+0xf50], R156 ;  /* 0x000f509c01007387 */ /* 0x000fe60000100a00 */
[C---:B------:R-:W-:Y:S01]  /*75460*/  HMMA.1688.F32.TF32 R144, R140.reuse, R70, R248 ;  /* 0x000000468c90723c */ /* 0x040fe200000810f8 */
[----:B------:R-:W-:Y:S09]  /*75470*/  STL.64 [R1+0xf58], R158 ;  /* 0x000f589e01007387 */ /* 0x000ff20000100a00 */
[----:B------:R-:W-:Y:S04]  /*75480*/  STL.64 [R1+0xf40], R132 ;  /* 0x000f408401007387 */ /* 0x000fe80000100a00 */
[----:B------:R1:W-:Y:S02]  /*75490*/  STL.64 [R1+0xf48], R134 ;  /* 0x000f488601007387 */ /* 0x0003e40000100a00 */
[----:B-1----:R-:W-:Y:S02]  /*754a0*/  HMMA.1688.F32.TF32 R132, R140, R66, R184 ;  /* 0x000000428c84723c */ /* 0x002fe400000810b8 */
[----:B------:R1:W-:Y:S04]  /*754b0*/  STL.64 [R1+0xf30], R152 ;  /* 0x000f309801007387 */ /* 0x0003e80000100a00 */
[----:B------:R3:W-:Y:S04]  /*754c0*/  STL.64 [R1+0xf38], R154 ;  /* 0x000f389a01007387 */ /* 0x0007e80000100a00 */
[----:B------:R2:W-:Y:S01]  /*754d0*/  STL.64 [R1+0x240], R144 ;  /* 0x0002409001007387 */ /* 0x0005e20000100a00 */
[----:B-1----:R-:W-:-:S03]  /*754e0*/  IMAD.MOV.U32 R152, RZ, RZ, R200 ;  /* 0x000000ffff987224 */ /* 0x002fc600078e00c8 */
[----:B------:R1:W-:Y:S01]  /*754f0*/  STL.64 [R1+0x248], R146 ;  /* 0x0002489201007387 */ /* 0x0003e20000100a00 */
[----:B------:R-:W-:-:S03]  /*75500*/  MOV R153, R201 ;  /* 0x000000c900997202 */ /* 0x000fc60000000f00 */
[----:B------:R-:W2:Y:S01]  /*75510*/  LDL.LU R200, [R1+0x6f04] ;  /* 0x006f040001c87983 */ /* 0x000ea20000300800 */
[----:B---3--:R-:W-:-:S04]  /*75520*/  IMAD.MOV.U32 R154, RZ, RZ, R202 ;  /* 0x000000ffff9a7224 */ /* 0x008fc800078e00ca */
[----:B------:R-:W-:Y:S01]  /*75530*/  STL.64 [R1+0x230], R132 ;  /* 0x0002308401007387 */ /* 0x000fe20000100a00 */
[----:B----4-:R-:W-:-:S03]  /*75540*/  IMAD.MOV.U32 R155, RZ, RZ, R188 ;  /* 0x000000ffff9b7224 */ /* 0x010fc600078e00bc */
[----:B------:R-:W-:Y:S01]  /*75550*/  STL.64 [R1+0x238], R134 ;  /* 0x0002388601007387 */ /* 0x000fe20000100a00 */
[----:B--2---:R-:W-:-:S03]  /*75560*/  IMAD.MOV.U32 R144, RZ, RZ, R189 ;  /* 0x000000ffff907224 */ /* 0x004fc600078e00bd */
[----:B------:R-:W2:Y:S01]  /*75570*/  LDL.LU R201, [R1+0x6f00] ;  /* 0x006f000001c97983 */ /* 0x000ea20000300800 */
[----:B------:R-:W-:-:S03]  /*75580*/  MOV R145, R190 ;  /* 0x000000be00917202 */ /* 0x000fc60000000f00 */
[----:B------:R-:W2:Y:S01]  /*75590*/  LDL.LU R202, [R1+0x6efc] ;  /* 0x006efc0001ca7983 */ /* 0x000ea20000300800 */
[----:B-1----:R-:W-:-:S03]  /*755a0*/  IMAD.MOV.U32 R146, RZ, RZ, R191 ;  /* 0x000000ffff927224 */ /* 0x002fc600078e00bf */
[----:B------:R-:W3:Y:S04]  /*755b0*/  LDL.LU R188, [R1+0x6ef8] ;  /* 0x006ef80001bc7983 */ /* 0x000ee80000300800 */
[----:B------:R-:W3:Y:S04]  /*755c0*/  LDL.LU R189, [R1+0x6ef4] ;  /* 0x006ef40001bd7983 */ /* 0x000ee80000300800 */
[----:B------:R-:W3:Y:S04]  /*755d0*/  LDL.LU R190, [R1+0x6ef0] ;  /* 0x006ef00001be7983 */ /* 0x000ee80000300800 */
[----:B------:R-:W3:Y:S01]  /*755e0*/  LDL.LU R191, [R1+0x6eec] ;  /* 0x006eec0001bf7983 */ /* 0x000ee20000300800 */
[----:B------:R-:W-:Y:S01]  /*755f0*/  HMMA.1688.F32.TF32 R148, R140, R62, R148 ;  /* 0x0000003e8c94723c */ /* 0x000fe20000081094 */
[----:B------:R-:W-:Y:S01]  /*75600*/  IMAD.MOV.U32 R147, RZ, RZ, R196 ;  /* 0x000000ffff937224 */ /* 0x000fe200078e00c4 */
[----:B------:R-:W-:Y:S01]  /*75610*/  MOV R249, R198 ;  /* 0x000000c600f97202 */ /* 0x000fe20000000f00 */
[----:B------:R-:W4:Y:S01]  /*75620*/  LDL.LU R196, [R1+0x6ee8] ;  /* 0x006ee80001c47983 */ /* 0x000f220000300800 */
[----:B------:R-:W-:-:S02]  /*75630*/  IMAD.MOV.U32 R248, RZ, RZ, R197 ;  /* 0x000000fffff87224 */ /* 0x000fc400078e00c5 */
[----:B------:R-:W-:Y:S01]  /*75640*/  IMAD.MOV.U32 R250, RZ, RZ, R199 ;  /* 0x000000fffffa7224 */ /* 0x000fe200078e00c7 */
[----:B------:R-:W4:Y:S01]  /*75650*/  LDL.LU R197, [R1+0x6ee4] ;  /* 0x006ee40001c57983 */ /* 0x000f220000300800 */
[----:B------:R-:W-:-:S03]  /*75660*/  IMAD.MOV.U32 R251, RZ, RZ, R192 ;  /* 0x000000fffffb7224 */ /* 0x000fc600078e00c0 */
[----:B------:R-:W4:Y:S01]  /*75670*/  LDL.LU R198, [R1+0x6ee0] ;  /* 0x006ee00001c67983 */ /* 0x000f220000300800 */
[----:B------:R-:W-:-:S03]  /*75680*/  IMAD.MOV.U32 R184, RZ, RZ, R193 ;  /* 0x000000ffffb87224 */ /* 0x000fc600078e00c1 */
[----:B------:R-:W4:Y:S04]  /*75690*/  LDL.LU R199, [R1+0x6edc] ;  /* 0x006edc0001c77983 */ /* 0x000f280000300800 */
[----:B------:R-:W2:Y:S04]  /*756a0*/  LDL.LU R192, [R1+0x6ed8] ;  /* 0x006ed80001c07983 */ /* 0x000ea80000300800 */
[----:B------:R1:W-:Y:S01]  /*756b0*/  STL.64 [R1+0x220], R148 ;  /* 0x0002209401007387 */ /* 0x0003e20000100a00 */
[----:B------:R-:W-:-:S03]  /*756c0*/  MOV R185, R194 ;  /* 0x000000c200b97202 */ /* 0x000fc60000000f00 */
[----:B------:R1:W-:Y:S01]  /*756d0*/  STL.64 [R1+0x228], R150 ;  /* 0x0002289601007387 */ /* 0x0003e20000100a00 */
[----:B------:R-:W-:-:S03]  /*756e0*/  IMAD.MOV.U32 R186, RZ, RZ, R195 ;  /* 0x000000ffffba7224 */ /* 0x000fc600078e00c3 */
[----:B------:R-:W2:Y:S01]  /*756f0*/  LDL.LU R193, [R1+0x6ed4] ;  /* 0x006ed40001c17983 */ /* 0x000ea20000300800 */
[----:B------:R-:W-:Y:S02]  /*75700*/  IMAD.MOV.U32 R187, RZ, RZ, R203 ;  /* 0x000000ffffbb7224 */ /* 0x000fe400078e00cb */
[----:B-1----:R-:W-:Y:S01]  /*75710*/  IMAD.MOV.U32 R148, RZ, RZ, R207 ;  /* 0x000000ffff947224 */ /* 0x002fe200078e00cf */
[----:B------:R-:W-:Y:S01]  /*75720*/  MOV R149, R210 ;  /* 0x000000d200957202 */ /* 0x000fe20000000f00 */
[----:B------:R-:W-:Y:S02]  /*75730*/  IMAD.MOV.U32 R150, RZ, RZ, R211 ;  /* 0x000000ffff967224 */ /* 0x000fe400078e00d3 */
[----:B------:R-:W-:Y:S01]  /*75740*/  IMAD.MOV.U32 R151, RZ, RZ, R215 ;  /* 0x000000ffff977224 */ /* 0x000fe200078e00d7 */
[----:B---3--:R-:W-:-:S15]  /*75750*/  HMMA.1688.F32.TF32 R132, R140, R58, R188 ;  /* 0x0000003a8c84723c */ /* 0x008fde00000810bc */
[----:B------:R-:W-:-:S08]  /*75760*/  NOP ;  /* 0x0000000000007918 */ /* 0x000fd00000000000 */
[----:B------:R-:W-:Y:S04]  /*75770*/  STL.64 [R1+0x210], R132 ;  /* 0x0002108401007387 */ /* 0x000fe80000100a00 */
[----:B------:R4:W-:Y:S04]  /*75780*/  STL.64 [R1+0x218], R134 ;  /* 0x0002188601007387 */ /* 0x0009e80000100a00 */
[----:B------:R-:W2:Y:S04]  /*75790*/  LDL.LU R194, [R1+0x6ed0] ;  /* 0x006ed00001c27983 */ /* 0x000ea80000300800 */
[----:B------:R-:W2:Y:S04]  /*757a0*/  LDL.LU R195, [R1+0x6ecc] ;  /* 0x006ecc0001c37983 */ /* 0x000ea80000300800 */
[----:B------:R-:W3:Y:S04]  /*757b0*/  LDL.LU R203, [R1+0x6ec8] ;  /* 0x006ec80001cb7983 */ /* 0x000ee80000300800 */
[----:B------:R-:W3:Y:S04]  /*757c0*/  LDL.LU R207, [R1+0x6ec4] ;  /* 0x006ec40001cf7983 */ /* 0x000ee80000300800 */
[----:B------:R-:W3:Y:S04]  /*757d0*/  LDL.LU R210, [R1+0x6ec0] ;  /* 0x006ec00001d27983 */ /* 0x000ee80000300800 */
[----:B------:R-:W3:Y:S04]  /*757e0*/  LDL.LU R211, [R1+0x6ebc] ;  /* 0x006ebc0001d37983 */ /* 0x000ee80000300800 */
[----:B------:R-:W3:Y:S01]  /*757f0*/  LDL.LU R215, [R1+0x6eb8] ;  /* 0x006eb80001d77983 */ /* 0x000ee20000300800 */
[----:B----4-:R-:W-:Y:S01]  /*75800*/  HMMA.1688.F32.TF32 R132, R140, R42, R196 ;  /* 0x0000002a8c84723c */ /* 0x010fe200000810c4 */
[----:B------:R-:W-:-:S02]  /*75810*/  LOP3.LUT R139, R0, 0x60, RZ, 0x3c, !PT ;  /* 0x00000060008b7812 */ /* 0x000fc400078e3cff */
[----:B------:R-:W-:-:S03]  /*75820*/  LOP3.LUT R243, R0, 0x40, RZ, 0x3c, !PT ;  /* 0x0000004000f37812 */ /* 0x000fc600078e3cff */
[----:B------:R-:W-:Y:S04]  /*75830*/  LDS R137, [R139+UR18+0x81080] ;  /* 0x081080128b897984 */ /* 0x000fe80008000800 */
[----:B------:R-:W-:Y:S04]  /*75840*/  LDS R136, [R243+UR18+0x81080] ;  /* 0x08108012f3887984 */ /* 0x000fe80008000800 */
[----:B------:R-:W-:Y:S04]  /*75850*/  LDS R138, [R243+UR18+0x81880] ;  /* 0x08188012f38a7984 */ /* 0x000fe80008000800 */
[----:B------:R-:W1:Y:S02]  /*75860*/  LDS R139, [R139+UR18+0x81880] ;  /* 0x081880128b8b7984 */ /* 0x000e640008000800 */
[C---:B-1----:R-:W-:Y:S06]  /*75870*/  HMMA.1688.F32.TF32 R236, R136.reuse, R130, R236 ;  /* 0x0000008288ec723c */ /* 0x042fec00000810ec */
[C---:B------:R-:W-:Y:S06]  /*75880*/  HMMA.1688.F32.TF32 R196, R136.reuse, R118, R248 ;  /* 0x0000007688c4723c */ /* 0x040fec00000810f8 */
[----:B------:R-:W-:Y:S06]  /*75890*/  HMMA.1688.F32.TF32 R188, R136, R110, R148 ;  /* 0x0000006e88bc723c */ /* 0x000fec0000081094 */
[C---:B--2---:R-:W-:Y:S06]  /*758a0*/  HMMA.1688.F32.TF32 R156, R140.reuse, R46, R192 ;  /* 0x0000002e8c9c723c */ /* 0x044fec00000810c0 */
[----:B---3--:R-:W-:-:S15]  /*758b0*/  HMMA.1688.F32.TF32 R160, R140, R38, R200 ;  /* 0x000000268ca0723c */ /* 0x008fde00000810c8 */
[----:B------:R-:W-:-:S02]  /*758c0*/  NOP ;  /* 0x0000000000007918 */ /* 0x000fc40000000000 */
[----:B------:R-:W-:Y:S04]  /*758d0*/  STL.64 [R1+0x200], R156 ;  /* 0x0002009c01007387 */ /* 0x000fe80000100a00 */
[----:B------:R1:W-:Y:S04]  /*758e0*/  STL.64 [R1+0x208], R158 ;  /* 0x0002089e01007387 */ /* 0x0003e80000100a00 */
[----:B------:R-:W-:Y:S04]  /*758f0*/  STL.64 [R1+0x1f0], R132 ;  /* 0x0001f08401007387 */ /* 0x000fe80000100a00 */
[----:B------:R2:W-:Y:S01]  /*75900*/  STL.64 [R1+0x1f8], R134 ;  /* 0x0001f88601007387 */ /* 0x0005e20000100a00 */
[C---:B-1----:R-:W-:Y:S06]  /*75910*/  HMMA.1688.F32.TF32 R156, R140.reuse, R34, R204 ;  /* 0x000000228c9c723c */ /* 0x042fec00000810cc */
[----:B--2---:R-:W-:Y:S01]  /*75920*/  HMMA.1688.F32.TF32 R132, R140, R30, R208 ;  /* 0x0000001e8c84723c */ /* 0x004fe200000810d0 */
[----:B------:R-:W-:Y:S04]  /*75930*/  STL.64 [R1+0x1e0], R160 ;  /* 0x0001e0a001007387 */ /* 0x000fe80000100a00 */
[----:B------:R1:W-:-:S12]  /*75940*/  STL.64 [R1+0x1e8], R162 ;  /* 0x0001e8a201007387 */ /* 0x0003d80000100a00 */
[----:B------:R-:W-:Y:S01]  /*75950*/  STL.64 [R1+0x1d0], R156 ;  /* 0x0001d09c01007387 */ /* 0x000fe20000100a00 */
[C---:B-1----:R-:W-:Y:S03]  /*75960*/  HMMA.1688.F32.TF32 R160, R140.reuse, R26, R212 ;  /* 0x0000001a8ca0723c */ /* 0x042fe600000810d4 */
[----:B------:R1:W-:Y:S04]  /*75970*/  STL.64 [R1+0x1d8], R158 ;  /* 0x0001d89e01007387 */ /* 0x0003e80000100a00 */
[----:B------:R-:W-:Y:S04]  /*75980*/  STL.64 [R1+0x190], R132 ;  /* 0x0001908401007387 */ /* 0x000fe80000100a00 */
[----:B------:R2:W-:Y:S01]  /*75990*/  STL.64 [R1+0x198], R134 ;  /* 0x0001988601007387 */ /* 0x0005e20000100a00 */
[C---:B-1----:R-:W-:Y:S06]  /*759a0*/  HMMA.1688.F32.TF32 R156, R140.reuse, R22, R216 ;  /* 0x000000168c9c723c */ /* 0x042fec00000810d8 */
[----:B--2---:R-:W-:Y:S05]  /*759b0*/  HMMA.1688.F32.TF32 R132, R140, R18, R220 ;  /* 0x000000128c84723c */ /* 0x004fea00000810dc */
[----:B------:R-:W-:Y:S04]  /*759c0*/  STL.64 [R1+0x180], R160 ;  /* 0x000180a001007387 */ /* 0x000fe80000100a00 */
[----:B------:R1:W-:Y:S01]  /*759d0*/  STL.64 [R1+0x188], R162 ;  /* 0x000188a201007387 */ /* 0x0003e20000100a00 */
[C---:B------:R-:W-:Y:S03]  /*759e0*/  HMMA.1688.F32.TF32 R208, R136.reuse, R126, R152 ;  /* 0x0000007e88d0723c */ /* 0x040fe60000081098 */
[----:B------:R-:W-:Y:S03]  /*759f0*/  LDS R220, [R0+UR18+0x81100] ;  /* 0x0811001200dc7984 */ /* 0x000fe60008000800 */
[----:B------:R-:W-:Y:S01]  /*75a00*/  HMMA.1688.F32.TF32 R204, R136, R122, R144 ;  /* 0x0000007a88cc723c */ /* 0x000fe20000081090 */
[----:B------:R-:W-:Y:S04]  /*75a10*/  LDS R222, [R0+UR18+0x81900] ;  /* 0x0819001200de7984 */ /* 0x000fe80008000800 */
[----:B------:R-:W-:Y:S01]  /*75a20*/  STL.64 [R1+0x170], R156 ;  /* 0x0001709c01007387 */ /* 0x000fe20000100a00 */
[C---:B-1----:R-:W-:Y:S03]  /*75a30*/  HMMA.1688.F32.TF32 R160, R140.reuse, R14, R224 ;  /* 0x0000000e8ca0723c */ /* 0x042fe600000810e0 */
[----:B------:R1:W-:Y:S04]  /*75a40*/  STL.64 [R1+0x178], R158 ;  /* 0x0001789e01007387 */ /* 0x0003e80000100a00 */
[----:B------:R-:W-:Y:S04]  /*75a50*/  STL.64 [R1+0x160], R132 ;  /* 0x0001608401007387 */ /* 0x000fe80000100a00 */
[----:B------:R2:W-:Y:S01]  /*75a60*/  STL.64 [R1+0x168], R134 ;  /* 0x0001688601007387 */ /* 0x0005e20000100a00 */
[C---:B-1----:R-:W-:Y:S03]  /*75a70*/  HMMA.1688.F32.TF32 R156, R140.reuse, R6, R228 ;  /* 0x000000068c9c723c */ /* 0x042fe600000810e4 */
[----:B------:R-:W-:Y:S04]  /*75a80*/  LDS R221, [R3+UR18+0x81100] ;  /* 0x0811001203dd7984 */ /* 0x000fe80008000800 */
[----:B------:R-:W1:Y:S01]  /*75a90*/  LDS R223, [R3+UR18+0x81900] ;  /* 0x0819001203df7984 */ /* 0x000e620008000800 */
[----:B--2---:R-:W-:Y:S06]  /*75aa0*/  HMMA.1688.F32.TF32 R132, R140, R10, R232 ;  /* 0x0000000a8c84723c */ /* 0x004fec00000810e8 */
[C---:B------:R-:W-:Y:S01]  /*75ab0*/  HMMA.1688.F32.TF32 R192, R136.reuse, R114, R184 ;  /* 0x0000007288c0723c */ /* 0x040fe200000810b8 */
[----:B------:R2:W-:Y:S04]  /*75ac0*/  STL.64 [R1+0x150], R160 ;  /* 0x000150a001007387 */ /* 0x0005e80000100a00 */
[----:B------:R3:W-:Y:S04]  /*75ad0*/  STL.64 [R1+0x158], R162 ;  /* 0x000158a201007387 */ /* 0x0007e80000100a00 */
[----:B------:R4:W-:Y:S04]  /*75ae0*/  STL.64 [R1+0x140], R156 ;  /* 0x0001409c01007387 */ /* 0x0009e80000100a00 */
        /* <DEDUP_REMOVED lines=23> */
[----:B---3--:R-:W2:Y:S04]  /*75c60*/  LDL.LU R162, [R1+0x618] ;  /* 0x0006180001a27983 */ /* 0x008ea80000300800 */
[----:B------:R-:W2:Y:S04]  /*75c70*/  LDL.LU R163, [R1+0x61c] ;  /* 0x00061c0001a37983 */ /* 0x000ea80000300800 */
        /* <DEDUP_REMOVED lines=28> */
[----:B----4-:R-:W4:Y:S04]  /*75e40*/  LDL.LU R156, [R1+0x620] ;  /* 0x00062000019c7983 */ /* 0x010f280000300800 */
[----:B------:R-:W4:Y:S04]  /*75e50*/  LDL.LU R157, [R1+0x624] ;  /* 0x00062400019d7983 */ /* 0x000f280000300800 */
[----:B-1----:R-:W4:Y:S04]  /*75e60*/  LDL.LU R158, [R1+0x628] ;  /* 0x00062800019e7983 */ /* 0x002f280000300800 */
[----:B------:R-:W4:Y:S04]  /*75e70*/  LDL.LU R159, [R1+0x62c] ;  /* 0x00062c00019f7983 */ /* 0x000f280000300800 */
[----:B------:R-:W-:Y:S04]  /*75e80*/  STL.64 [R1+0x6ce0], R190 ;  /* 0x006ce0be01007387 */ /* 0x000fe80000100a00 */
[----:B------:R-:W-:Y:S04]  /*75e90*/  STL.64 [R1+0x6cd8], R188 ;  /* 0x006cd8bc01007387 */ /* 0x000fe80000100a00 */
[----:B------:R-:W4:Y:S04]  /*75ea0*/  LDL.LU R144, [R1+0x670] ;  /* 0x0006700001907983 */ /* 0x000f280000300800 */
[----:B------:R-:W4:Y:S04]  /*75eb0*/  LDL.LU R145, [R1+0x674] ;  /* 0x0006740001917983 */ /* 0x000f280000300800 */
[----:B------:R-:W4:Y:S04]  /*75ec0*/  LDL.LU R146, [R1+0x678] ;  /* 0x0006780001927983 */ /* 0x000f280000300800 */
[----:B------:R-:W4:Y:S01]  /*75ed0*/  LDL.LU R147, [R1+0x67c] ;  /* 0x00067c0001937983 */ /* 0x000f220000300800 */
[C---:B---3--:R-:W-:Y:S03]  /*75ee0*/  HMMA.1688.F32.TF32 R184, R136.reuse, R106, R148 ;  /* 0x0000006a88b8723c */ /* 0x048fe60000081094 */
[----:B------:R-:W3:Y:S04]  /*75ef0*/  LDL.LU R148, [R1+0x680] ;  /* 0x0006800001947983 */ /* 0x000ee80000300800 */
[----:B------:R-:W3:Y:S04]  /*75f00*/  LDL.LU R149, [R1+0x684] ;  /* 0x0006840001957983 */ /* 0x000ee80000300800 */
[----:B------:R-:W3:Y:S04]  /*75f10*/  LDL.LU R150, [R1+0x688] ;  /* 0x0006880001967983 */ /* 0x000ee80000300800 */
[----:B------:R-:W3:Y:S01]  /*75f20*/  LDL.LU R151, [R1+0x68c] ;  /* 0x00068c0001977983 */ /* 0x000ee20000300800 */
[C---:B--2---:R-:W-:Y:S07]  /*75f30*/  HMMA.1688.F32.TF32 R180, R136.reuse, R102, R180 ;  /* 0x0000006688b4723c */ /* 0x044fee00000810b4 */
[----:B------:R-:W-:Y:S04]  /*75f40*/  STL.64 [R1+0x6cf0], R186 ;  /* 0x006cf0ba01007387 */ /* 0x000fe80000100a00 */
[----:B------:R-:W-:Y:S04]  /*75f50*/  STL.64 [R1+0x6ce8], R184 ;  /* 0x006ce8b801007387 */ /* 0x000fe80000100a00 */
[----:B------:R-:W-:Y:S04]  /*75f60*/  STL.64 [R1+0x6eb0], R102 ;  /* 0x006eb06601007387 */ /* 0x000fe80000100a00 */
[----:B------:R1:W-:Y:S04]  /*75f70*/  STL.64 [R1+0x6ea8], R100 ;  /* 0x006ea86401007387 */ /* 0x0003e80000100a00 */
[----:B------:R-:W-:Y:S01]  /*75f80*/  STL.64 [R1+0x6d00], R182 ;  /* 0x006d00b601007387 */ /* 0x000fe20000100a00 */
[C---:B-1----:R-:W-:Y:S06]  /*75f90*/  HMMA.1688.F32.TF32 R100, R136.reuse, R86, R168 ;  /* 0x000000568864723c */ /* 0x042fec00000810a8 */
[C---:B------:R-:W-:Y:S01]  /*75fa0*/  HMMA.1688.F32.TF32 R176, R136.reuse, R98, R176 ;  /* 0x0000006288b0723c */ /* 0x040fe200000810b0 */
[----:B------:R-:W-:Y:S05]  /*75fb0*/  STL.64 [R1+0x6cf8], R180 ;  /* 0x006cf8b401007387 */ /* 0x000fea0000100a00 */
[----:B------:R-:W-:Y:S04]  /*75fc0*/  STL.64 [R1+0x6ea0], R98 ;  /* 0x006ea06201007387 */ /* 0x000fe80000100a00 */
[----:B------:R1:W-:Y:S01]  /*75fd0*/  STL.64 [R1+0x6e98], R96 ;  /* 0x006e986001007387 */ /* 0x0003e20000100a00 */
[C---:B------:R-:W-:Y:S06]  /*75fe0*/  HMMA.1688.F32.TF32 R172, R136.reuse, R94, R172 ;  /* 0x0000005e88ac723c */ /* 0x040fec00000810ac */
[C---:B-1----:R-:W-:Y:S06]  /*75ff0*/  HMMA.1688.F32.TF32 R96, R136.reuse, R82, R164 ;  /* 0x000000528860723c */ /* 0x042fec00000810a4 */
[C---:B------:R-:W-:Y:S01]  /*76000*/  HMMA.1688.F32.TF32 R132, R136.reuse, R90, R244 ;  /* 0x0000005a8884723c */ /* 0x040fe200000810f4 */
[----:B------:R-:W-:Y:S04]  /*76010*/  STL.64 [R1+0x6d10], R178 ;  /* 0x006d10b201007387 */ /* 0x000fe80000100a00 */
[----:B------:R-:W-:Y:S06]  /*76020*/  STL.64 [R1+0x6d08], R176 ;  /* 0x006d08b001007387 */ /* 0x000fec0000100a00 */
[----:B------:R-:W-:Y:S04]  /*76030*/  STL.64 [R1+0x6d20], R174 ;  /* 0x006d20ae01007387 */ /* 0x000fe80000100a00 */
[----:B------:R-:W-:Y:S01]  /*76040*/  STL.64 [R1+0x6d18], R172 ;  /* 0x006d18ac01007387 */ /* 0x000fe20000100a00 */
[C---:B------:R-:W-:Y:S07]  /*76050*/  HMMA.1688.F32.TF32 R248, R136.reuse, R74, R248 ;  /* 0x0000004a88f8723c */ /* 0x040fee00000810f8 */
[----:B------:R-:W-:Y:S04]  /*76060*/  STL.64 [R1+0x50], R132 ;  /* 0x0000508401007387 */ /* 0x000fe80000100a00 */
[----:B------:R1:W-:Y:S04]  /*76070*/  STL.64 [R1+0x58], R134 ;  /* 0x0000588601007387 */ /* 0x0003e80000100a00 */
[----:B------:R-:W-:Y:S04]  /*76080*/  STL.64 [R1+0x40], R100 ;  /* 0x0000406401007387 */ /* 0x000fe80000100a00 */
[----:B------:R4:W-:Y:S01]  /*76090*/  STL.64 [R1+0x48], R102 ;  /* 0x0000486601007387 */ /* 0x0009e20000100a00 */
[C---:B-1----:R-:W-:Y:S03]  /*760a0*/  HMMA.1688.F32.TF32 R132, R136.reuse, R54, R160 ;  /* 0x000000368884723c */ /* 0x042fe600000810a0 */
[----:B------:R-:W-:Y:S04]  /*760b0*/  STL.64 [R1+0x30], R96 ;  /* 0x0000306001007387 */ /* 0x000fe80000100a00 */
[----:B------:R1:W-:Y:S01]  /*760c0*/  STL.64 [R1+0x38], R98 ;  /* 0x0000386201007387 */ /* 0x0003e20000100a00 */
[C---:B----4-:R-:W-:Y:S06]  /*760d0*/  HMMA.1688.F32.TF32 R100, R136.reuse, R50, R156 ;  /* 0x000000328864723c */ /* 0x050fec000008109c */
[C---:B-1----:R-:W-:Y:S06]  /*760e0*/  HMMA.1688.F32.TF32 R96, R136.reuse, R78, R152 ;  /* 0x0000004e8860723c */ /* 0x042fec0000081098 */
[C---:B------:R-:W-:Y:S03]  /*760f0*/  HMMA.1688.F32.TF32 R244, R136.reuse, R70, R144 ;  /* 0x0000004688f4723c */ /* 0x040fe60000081090 */
[----:B------:R1:W-:Y:S04]  /*76100*/  STL.64 [R1+0x20], R132 ;  /* 0x0000208401007387 */ /* 0x0003e80000100a00 */
[----:B------:R2:W-:Y:S04]  /*76110*/  STL.64 [R1+0x28], R134 ;  /* 0x0000288601007387 */ /* 0x0005e80000100a00 */
[----:B------:R-:W-:Y:S04]  /*76120*/  STL.64 [R1+0x10], R100 ;  /* 0x0000106401007387 */ /* 0x000fe80000100a00 */
[----:B------:R-:W-:Y:S04]  /*76130*/  STL.64 [R1+0x18], R102 ;  /* 0x0000186601007387 */ /* 0x000fe80000100a00 */
[----:B------:R-:W-:Y:S04]  /*76140*/  STL [R1+0x6c54], R248 ;  /* 0x006c54f801007387 */ /* 0x000fe80000100800 */
[----:B------:R-:W-:Y:S04]  /*76150*/  STL.64 [R1], R96 ;  /* 0x0000006001007387 */ /* 0x000fe80000100a00 */
[----:B------:R-:W-:Y:S04]  /*76160*/  STL.64 [R1+0x8], R98 ;  /* 0x0000086201007387 */ /* 0x000fe80000100a00 */
[----:B------:R-:W-:Y:S04]  /*76170*/  STL [R1+0x6c50], R249 ;  /* 0x006c50f901007387 */ /* 0x000fe80000100800 */
[----:B------:R-:W-:Y:S04]  /*76180*/  STL [R1+0x6c4c], R250 ;  /* 0x006c4cfa01007387 */ /* 0x000fe80000100800 */
[----:B------:R-:W-:Y:S04]  /*76190*/  STL [R1+0x6c48], R251 ;  /* 0x006c48fb01007387 */ /* 0x000fe80000100800 */
[----:B------:R-:W-:Y:S04]  /*761a0*/  STL [R1+0x6c64], R244 ;  /* 0x006c64f401007387 */ /* 0x000fe80000100800 */
[----:B------:R-:W-:Y:S04]  /*761b0*/  STL [R1+0x6c60], R245 ;  /* 0x006c60f501007387 */ /* 0x000fe80000100800 */
[----:B------:R-:W-:Y:S04]  /*761c0*/  STL [R1+0x6c5c], R246 ;  /* 0x006c5cf601007387 */ /* 0x000fe80000100800 */
[----:B------:R-:W-:Y:S04]  /*761d0*/  STL [R1+0x6c58], R247 ;  /* 0x006c58f701007387 */ /* 0x000fe80000100800 */
        /* <DEDUP_REMOVED lines=10> */
[----:B--2---:R-:W2:Y:S04]  /*76280*/  LDL.LU R134, [R1+0x6c8] ;  /* 0x0006c80001867983 */ /* 0x004ea80000300800 */
        /* <DEDUP_REMOVED lines=21> */
[C---:B---3--:R-:W-:Y:S03]  /*763e0*/  HMMA.1688.F32.TF32 R232, R136.reuse, R66, R148 ;  /* 0x0000004288e8723c */ /* 0x048fe60000081094 */
[----:B------:R-:W3:Y:S04]  /*763f0*/  LDL.LU R148, [R1+0x770] ;  /* 0x0007700001947983 */ /* 0x000ee80000300800 */
[----:B------:R-:W3:Y:S04]  /*76400*/  LDL.LU R149, [R1+0x774] ;  /* 0x0007740001957983 */ /* 0x000ee80000300800 */
[----:B------:R-:W3:Y:S04]  /*76410*/  LDL.LU R150, [R1+0x778] ;  /* 0x0007780001967983 */ /* 0x000ee80000300800 */
[----:B------:R-:W3:Y:S08]  /*76420*/  LDL.LU R151, [R1+0x77c] ;  /* 0x00077c0001977983 */ /* 0x000ef00000300800 */
[----:B------:R-:W-:Y:S04]  /*76430*/  STL [R1+0x6c74], R232 ;  /* 0x006c74e801007387 */ /* 0x000fe80000100800 */
[----:B------:R-:W-:Y:S04]  /*76440*/  STL [R1+0x6c70], R233 ;  /* 0x006c70e901007387 */ /* 0x000fe80000100800 */
[----:B------:R-:W-:Y:S04]  /*76450*/  STL [R1+0x6c6c], R234 ;  /* 0x006c6cea01007387 */ /* 0x000fe80000100800 */
[----:B------:R-:W-:Y:S01]  /*76460*/  STL [R1+0x6c68], R235 ;  /* 0x006c68eb01007387 */ /* 0x000fe20000100800 */
[C---:B----4-:R-:W-:Y:S03]  /*76470*/  HMMA.1688.F32.TF32 R228, R136.reuse, R62, R200 ;  /* 0x0000003e88e4723c */ /* 0x050fe600000810c8 */
[----:B------:R-:W-:Y:S04]  /*76480*/  LDS R200, [R243+UR18+0x81100] ;  /* 0x08110012f3c87984 */ /* 0x000fe80008000800 */
[----:B------:R1:W-:Y:S01]  /*76490*/  LDS R202, [R243+UR18+0x81900] ;  /* 0x08190012f3ca7984 */ /* 0x0003e20008000800 */
[C---:B--2---:R-:W-:Y:S06]  /*764a0*/  HMMA.1688.F32.TF32 R224, R136.reuse, R58, R132 ;  /* 0x0000003a88e0723c */ /* 0x044fec0000081084 */
[C---:B------:R-:W-:Y:S09]  /*764b0*/  HMMA.1688.F32.TF32 R216, R136.reuse, R46, R168 ;  /* 0x0000002e88d8723c */ /* 0x040ff200000810a8 */
[----:B------:R-:W-:Y:S01]  /*764c0*/  STL [R1+0x6c84], R228 ;  /* 0x006c84e401007387 */ /* 0x000fe20000100800 */
[C---:B------:R-:W-:Y:S06]  /*764d0*/  HMMA.1688.F32.TF32 R212, R136.reuse, R42, R164 ;  /* 0x0000002a88d4723c */ /* 0x040fec00000810a4 */
[C---:B------:R-:W-:Y:S06]  /*764e0*/  HMMA.1688.F32.TF32 R164, R136.reuse, R34, R156 ;  /* 0x0000002288a4723c */ /* 0x040fec000008109c */
[C---:B------:R-:W-:Y:S01]  /*764f0*/  HMMA.1688.F32.TF32 R168, R136.reuse, R38, R160 ;  /* 0x0000002688a8723c */ /* 0x040fe200000810a0 */
[----:B------:R-:W-:Y:S04]  /*76500*/  STL [R1+0x6c80], R229 ;  /* 0x006c80e501007387 */ /* 0x000fe80000100800 */
[----:B------:R-:W-:Y:S01]  /*76510*/  STL [R1+0x6c7c], R230 ;  /* 0x006c7ce601007387 */ /* 0x000fe20000100800 */
[C---:B------:R-:W-:Y:S03]  /*76520*/  HMMA.1688.F32.TF32 R160, R136.reuse, R30, R152 ;  /* 0x0000001e88a0723c */ /* 0x040fe60000081098 */
[----:B------:R-:W-:Y:S04]  /*76530*/  STL [R1+0x6c78], R231 ;  /* 0x006c78e701007387 */ /* 0x000fe80000100800 */
[----:B------:R-:W-:Y:S01]  /*76540*/  STL.64 [R1+0x6d30], R226 ;  /* 0x006d30e201007387 */ /* 0x000fe20000100a00 */
[C---:B------:R-:W-:Y:S03]  /*76550*/  HMMA.1688.F32.TF32 R156, R136.reuse, R26, R144 ;  /* 0x0000001a889c723c */ /* 0x040fe60000081090 */
[----:B------:R2:W-:Y:S04]  /*76560*/  STL.64 [R1+0x6d28], R224 ;  /* 0x006d28e001007387 */ /* 0x0005e80000100a00 */
[----:B------:R-:W-:Y:S04]  /*76570*/  STL.64 [R1+0x6d40], R218 ;  /* 0x006d40da01007387 */ /* 0x000fe80000100a00 */
[----:B------:R4:W-:Y:S04]  /*76580*/  STL.64 [R1+0x6d38], R216 ;  /* 0x006d38d801007387 */ /* 0x0009e80000100a00 */
[----:B------:R-:W-:Y:S04]  /*76590*/  STL.64 [R1+0x6d50], R214 ;  /* 0x006d50d601007387 */ /* 0x000fe80000100a00 */
[----:B------:R-:W-:Y:S04]  /*765a0*/  STL.64 [R1+0x6d48], R212 ;  /* 0x006d48d401007387 */ /* 0x000fe80000100a00 */
[----:B------:R-:W-:Y:S04]  /*765b0*/  STL.64 [R1+0x6d60], R170 ;  /* 0x006d60aa01007387 */ /* 0x000fe80000100a00 */
[----:B------:R4:W-:Y:S04]  /*765c0*/  STL.64 [R1+0x6d58], R168 ;  /* 0x006d58a801007387 */ /* 0x0009e80000100a00 */
[----:B------:R-:W-:Y:S04]  /*765d0*/  STL.64 [R1+0x6d70], R166 ;  /* 0x006d70a601007387 */ /* 0x000fe80000100a00 */
[----:B------:R4:W-:Y:S01]  /*765e0*/  STL.64 [R1+0x6d68], R164 ;  /* 0x006d68a401007387 */ /* 0x0009e20000100a00 */
[C---:B---3--:R-:W-:Y:S03]  /*765f0*/  HMMA.1688.F32.TF32 R152, R136.reuse, R22, R148 ;  /* 0x000000168898723c */ /* 0x048fe60000081094 */
[----:B------:R-:W-:Y:S04]  /*76600*/  STL.64 [R1+0x6d80], R162 ;  /* 0x006d80a201007387 */ /* 0x000fe80000100a00 */
[----:B------:R3:W-:Y:S04]  /*76610*/  STL.64 [R1+0x6d78], R160 ;  /* 0x006d78a001007387 */ /* 0x0007e80000100a00 */
[----:B------:R-:W-:Y:S04]  /*76620*/  STL.64 [R1+0x6d90], R158 ;  /* 0x006d909e01007387 */ /* 0x000fe80000100a00 */
[----:B------:R-:W-:Y:S04]  /*76630*/  STL.64 [R1+0x6d88], R156 ;  /* 0x006d889c01007387 */ /* 0x000fe80000100a00 */
        /* <DEDUP_REMOVED lines=8> */
[----:B------:R-:W-:Y:S04]  /*766c0*/  STL.64 [R1+0x6da0], R154 ;  /* 0x006da09a01007387 */ /* 0x000fe80000100a00 */
[----:B------:R3:W-:Y:S04]  /*766d0*/  STL.64 [R1+0x6d98], R152 ;  /* 0x006d989801007387 */ /* 0x0007e80000100a00 */
[----:B------:R-:W3:Y:S04]  /*766e0*/  LDL.LU R240, [R1+0x7d0] ;  /* 0x0007d00001f07983 */ /* 0x000ee80000300800 */
[----:B------:R-:W3:Y:S04]  /*766f0*/  LDL.LU R241, [R1+0x7d4] ;  /* 0x0007d40001f17983 */ /* 0x000ee80000300800 */
[----:B------:R-:W3:Y:S04]  /*76700*/  LDL.LU R242, [R1+0x7d8] ;  /* 0x0007d80001f27983 */ /* 0x000ee80000300800 */
[----:B-1----:R-:W3:Y:S04]  /*76710*/  LDL.LU R243, [R1+0x7dc] ;  /* 0x0007dc0001f37983 */ /* 0x002ee80000300800 */
        /* <DEDUP_REMOVED lines=21> */
[----:B----4-:R-:W-:-:S15]  /*76870*/  HMMA.1688.F32.TF32 R144, R136, R14, R144 ;  /* 0x0000000e8890723c */ /* 0x010fde0000081090 */
[----:B------:R-:W-:-:S02]  /*76880*/  NOP ;  /* 0x0000000000007918 */ /* 0x000fc40000000000 */
[----:B------:R-:W-:Y:S04]  /*76890*/  STL.64 [R1+0x6db0], R150 ;  /* 0x006db09601007387 */ /* 0x000fe80000100a00 */
[----:B------:R1:W-:Y:S04]  /*768a0*/  STL.64 [R1+0x6da8], R148 ;  /* 0x006da89401007387 */ /* 0x0003e80000100a00 */
[----:B------:R-:W2:Y:S04]  /*768b0*/  LDL.LU R236, [R1+0x860] ;  /* 0x0008600001ec7983 */ /* 0x000ea80000300800 */
[----:B------:R-:W2:Y:S04]  /*768c0*/  LDL.LU R237, [R1+0x864] ;  /* 0x0008640001ed7983 */ /* 0x000ea80000300800 */
[----:B------:R-:W2:Y:S04]  /*768d0*/  LDL.LU R238, [R1+0x868] ;  /* 0x0008680001ee7983 */ /* 0x000ea80000300800 */
[----:B------:R-:W2:Y:S01]  /*768e0*/  LDL.LU R239, [R1+0x86c] ;  /* 0x00086c0001ef7983 */ /* 0x000ea20000300800 */
[----:B---3--:R-:W-:Y:S03]  /*768f0*/  HMMA.1688.F32.TF32 R140, R136, R6, R240 ;  /* 0x00000006888c723c */ /* 0x008fe600000810f0 */
[----:B------:R-:W-:Y:S04]  /*76900*/  STL.64 [R1+0x6dc0], R146 ;  /* 0x006dc09201007387 */ /* 0x000fe80000100a00 */
[----:B------:R3:W-:Y:S04]  /*76910*/  STL.64 [R1+0x6db8], R144 ;  /* 0x006db89001007387 */ /* 0x0007e80000100a00 */
[----:B------:R-:W4:Y:S04]  /*76920*/  LDL.LU R240, [R1+0x870] ;  /* 0x0008700001f07983 */ /* 0x000f280000300800 */
[----:B------:R-:W4:Y:S04]  /*76930*/  LDL.LU R241, [R1+0x874] ;  /* 0x0008740001f17983 */ /* 0x000f280000300800 */
[----:B------:R-:W4:Y:S04]  /*76940*/  LDL.LU R242, [R1+0x878] ;  /* 0x0008780001f27983 */ /* 0x000f280000300800 */
[----:B------:R-:W4:Y:S01]  /*76950*/  LDL.LU R243, [R1+0x87c] ;  /* 0x00087c0001f37983 */ /* 0x000f220000300800 */
[----:B------:R-:W-:-:S15]  /*76960*/  HMMA.1688.F32.TF32 R96, R220, R122, R204 ;  /* 0x0000007adc60723c */ /* 0x000fde00000810cc */
[----:B------:R-:W-:-:S09]  /*76970*/  NOP ;  /* 0x0000000000007918 */ /* 0x000fd20000000000 */
[----:B------:R-:W-:Y:S01]  /*76980*/  IMAD.MOV.U32 R244, RZ, RZ, R96 ;  /* 0x000000fffff47224 */ /* 0x000fe200078e0060 */
[----:B------:R-:W-:Y:S01]  /*76990*/  MOV R245, R97 ;  /* 0x0000006100f57202 */ /* 0x000fe20000000f00 */
[----:B------:R-:W-:Y:S02]  /*769a0*/  IMAD.MOV.U32 R246, RZ, RZ, R98 ;  /* 0x000000fffff67224 */ /* 0x000fe400078e0062 */
[----:B------:R-:W-:Y:S02]  /*769b0*/  IMAD.MOV.U32 R247, RZ, RZ, R99 ;  /* 0x000000fffff77224 */ /* 0x000fe400078e0063 */
[----:B------:R-:W-:Y:S06]  /*769c0*/  HMMA.1688.F32.TF32 R96, R220, R118, R208 ;  /* 0x00000076dc60723c */ /* 0x000fec00000810d0 */
[----:B------:R-:W-:Y:S06]  /*769d0*/  HMMA.1688.F32.TF32 R132, R136, R10, R132 ;  /* 0x0000000a8884723c */ /* 0x000fec0000081084 */
[C---:B------:R-:W-:Y:S06]  /*769e0*/  HMMA.1688.F32.TF32 R136, R220.reuse, R130, R192 ;  /* 0x00000082dc88723c */ /* 0x040fec00000810c0 */
[----:B------:R-:W-:Y:S06]  /*769f0*/  HMMA.1688.F32.TF32 R100, R220, R126, R196 ;  /* 0x0000007edc64723c */ /* 0x000fec00000810c4 */
[----:B------:R-:W-:Y:S01]  /*76a00*/  IMAD.MOV.U32 R248, RZ, RZ, R96 ;  /* 0x000000fffff87224 */ /* 0x000fe200078e0060 */
[----:B------:R-:W-:Y:S01]  /*76a10*/  MOV R249, R97 ;  /* 0x0000006100f97202 */ /* 0x000fe20000000f00 */
[----:B------:R-:W-:-:S02]  /*76a20*/  IMAD.MOV.U32 R250, RZ, RZ, R98 ;  /* 0x000000fffffa7224 */ /* 0x000fc400078e0062 */
[----:B------:R-:W-:Y:S01]  /*76a30*/  IMAD.MOV.U32 R251, RZ, RZ, R99 ;  /* 0x000000fffffb7224 */ /* 0x000fe200078e0063 */
[----:B------:R-:W-:Y:S04]  /*76a40*/  STL.64 [R1+0x6dd0], R142 ;  /* 0x006dd08e01007387 */ /* 0x000fe80000100a00 */
[----:B------:R-:W-:Y:S04]  /*76a50*/  STL.64 [R1+0x6dc8], R140 ;  /* 0x006dc88c01007387 */ /* 0x000fe80000100a00 */
[----:B------:R-:W-:Y:S04]  /*76a60*/  STL.64 [R1+0x6de0], R134 ;  /* 0x006de08601007387 */ /* 0x000fe80000100a00 */
        /* <DEDUP_REMOVED lines=8> */
[----:B------:R-:W-:Y:S01]  /*76af0*/  STL.64 [R1+0x6e08], R248 ;  /* 0x006e08f801007387 */ /* 0x000fe20000100a00 */
[----:B--2---:R-:W-:-:S15]  /*76b00*/  HMMA.1688.F32.TF32 R96, R220, R114, R236 ;  /* 0x00000072dc60723c */ /* 0x004fde00000810ec */
[----:B------:R-:W-:-:S09]  /*76b10*/  NOP ;  /* 0x0000000000007918 */ /* 0x000fd20000000000 */
[----:B------:R-:W-:Y:S01]  /*76b20*/  IMAD.MOV.U32 R234, RZ, RZ, R98 ;  /* 0x000000ffffea7224 */ /* 0x000fe200078e0062 */
[----:B------:R-:W-:Y:S01]  /*76b30*/  MOV R233, R97 ;  /* 0x0000006100e97202 */ /* 0x000fe20000000f00 */
[----:B------:R-:W-:Y:S02]  /*76b40*/  IMAD.MOV.U32 R235, RZ, RZ, R99 ;  /* 0x000000ffffeb7224 */ /* 0x000fe400078e0063 */
[----:B------:R-:W-:Y:S02]  /*76b50*/  IMAD.MOV.U32 R232, RZ, RZ, R96 ;  /* 0x000000ffffe87224 */ /* 0x000fe400078e0060 */
[----:B----4-:R-:W-:Y:S01]  /*76b60*/  HMMA.1688.F32.TF32 R96, R220, R110, R240 ;  /* 0x0000006edc60723c */ /* 0x010fe200000810f0 */
[----:B------:R-:W-:Y:S04]  /*76b70*/  STL.64 [R1+0x6e20], R234 ;  /* 0x006e20ea01007387 */ /* 0x000fe80000100a00 */
        /* <DEDUP_REMOVED lines=61> */
[----:B---3--:R-:W3:Y:S04]  /*76f50*/  LDL.LU R144, [R1+0x920] ;  /* 0x0009200001907983 */ /* 0x008ee80000300800 */
        /* <DEDUP_REMOVED lines=15> */
[----:B--2---:R-:W2:Y:S04]  /*77050*/  LDL.LU R232, [R1+0x8c0] ;  /* 0x0008c00001e87983 */ /* 0x004ea80000300800 */
[----:B------:R-:W2:Y:S04]  /*77060*/  LDL.LU R233, [R1+0x8c4] ;  /* 0x0008c40001e97983 */ /* 0x000ea80000300800 */
[----:B------:R-:W2:Y:S04]  /*77070*/  LDL.LU R234, [R1+0x8c8] ;  /* 0x0008c80001ea7983 */ /* 0x000ea80000300800 */
[----:B------:R-:W2:Y:S01]  /*77080*/  LDL.LU R235, [R1+0x8cc] ;  /* 0x0008cc0001eb7983 */ /* 0x000ea20000300800 */
[----:B------:R-:W-:-:S03]  /*77090*/  IMAD.MOV.U32 R228, RZ, RZ, R96 ;  /* 0x000000ffffe47224 */ /* 0x000fc600078e0060 */
[----:B------:R-:W3:Y:S01]  /*770a0*/  LDL.LU R248, [R1+0x8d0] ;  /* 0x0008d00001f87983 */ /* 0x000ee20000300800 */
[----:B------:R-:W-:-:S03]  /*770b0*/  MOV R229, R97 ;  /* 0x0000006100e57202 */ /* 0x000fc60000000f00 */
[----:B------:R-:W3:Y:S01]  /*770c0*/  LDL.LU R249, [R1+0x8d4] ;  /* 0x0008d40001f97983 */ /* 0x000ee20000300800 */
[----:B------:R-:W-:-:S03]  /*770d0*/  IMAD.MOV.U32 R230, RZ, RZ, R98 ;  /* 0x000000ffffe67224 */ /* 0x000fc600078e0062 */
[----:B------:R-:W3:Y:S01]  /*770e0*/  LDL.LU R250, [R1+0x8d8] ;  /* 0x0008d80001fa7983 */ /* 0x000ee20000300800 */
[----:B------:R-:W-:-:S03]  /*770f0*/  IMAD.MOV.U32 R231, RZ, RZ, R99 ;  /* 0x000000ffffe77224 */ /* 0x000fc600078e0063 */
        /* <DEDUP_REMOVED lines=33> */
[----:B------:R-:W-:Y:S04]  /*77310*/  STL.64 [R1+0x6e60], R230 ;  /* 0x006e60e601007387 */ /* 0x000fe80000100a00 */
[----:B------:R1:W-:Y:S04]  /*77320*/  STL.64 [R1+0x6e58], R228 ;  /* 0x006e58e401007387 */ /* 0x0003e80000100a00 */
[----:B-1----:R-:W3:Y:S04]  /*77330*/  LDL.LU R228, [R1+0x8b0] ;  /* 0x0008b00001e47983 */ /* 0x002ee80000300800 */
[----:B------:R-:W3:Y:S04]  /*77340*/  LDL.LU R229, [R1+0x8b4] ;  /* 0x0008b40001e57983 */ /* 0x000ee80000300800 */
[----:B------:R-:W3:Y:S04]  /*77350*/  LDL.LU R230, [R1+0x8b8] ;  /* 0x0008b80001e67983 */ /* 0x000ee80000300800 */
[----:B------:R-:W3:Y:S01]  /*77360*/  LDL.LU R231, [R1+0x8bc] ;  /* 0x0008bc0001e77983 */ /* 0x000ee20000300800 */
[----:B--2---:R-:W-:-:S15]  /*77370*/  HMMA.1688.F32.TF32 R100, R220, R106, R100 ;  /* 0x0000006adc64723c */ /* 0x004fde0000081064 */
[----:B------:R-:W-:-:S08]  /*77380*/  NOP ;  /* 0x0000000000007918 */ /* 0x000fd00000000000 */
[----:B------:R-:W-:Y:S04]  /*77390*/  STL.64 [R1+0xc0], R100 ;  /* 0x0000c06401007387 */ /* 0x000fe80000100a00 */
[----:B------:R1:W-:Y:S04]  /*773a0*/  STL.64 [R1+0xc8], R102 ;  /* 0x0000c86601007387 */ /* 0x0003e80000100a00 */
[----:B-1----:R-:W4:Y:S04]  /*773b0*/  LDL.LU.64 R102, [R1+0x6eb0] ;  /* 0x006eb00001667983 */ /* 0x002f280000300a00 */
[----:B------:R-:W2:Y:S01]  /*773c0*/  LDL.LU.64 R100, [R1+0x6ea8] ;  /* 0x006ea80001647983 */ /* 0x000ea20000300a00 */
[----:B----4-:R-:W-:-:S15]  /*773d0*/  HMMA.1688.F32.TF32 R96, R220, R102, R96 ;  /* 0x00000066dc60723c */ /* 0x010fde0000081060 */
[----:B------:R-:W-:-:S08]  /*773e0*/  NOP ;  /* 0x0000000000007918 */ /* 0x000fd00000000000 */
[----:B------:R-:W-:Y:S04]  /*773f0*/  STL.64 [R1+0xd0], R96 ;  /* 0x0000d06001007387 */ /* 0x000fe80000100a00 */
[----:B------:R1:W-:Y:S04]  /*77400*/  STL.64 [R1+0xd8], R98 ;  /* 0x0000d86201007387 */ /* 0x0003e80000100a00 */
[----:B-1----:R-:W4:Y:S04]  /*77410*/  LDL.LU.64 R98, [R1+0x6ea0] ;  /* 0x006ea00001627983 */ /* 0x002f280000300a00 */
[----:B------:R-:W2:Y:S01]  /*77420*/  LDL.LU.64 R96, [R1+0x6e98] ;  /* 0x006e980001607983 */ /* 0x000ea20000300a00 */
[----:B---3--:R-:W-:Y:S01]  /*77430*/  HMMA.1688.F32.TF32 R248, R220, R90, R248 ;  /* 0x0000005adcf8723c */ /* 0x008fe200000810f8 */
[----:B------:R-:W-:-:S05]  /*77440*/  LOP3.LUT R203, R0, 0x60, RZ, 0x3c, !PT ;  /* 0x0000006000cb7812 */ /* 0x000fca00078e3cff */
[----:B------:R-:W-:Y:S04]  /*77450*/  LDS R201, [R203+UR18+0x81100] ;  /* 0x08110012cbc97984 */ /* 0x000fe80008000800 */
[----:B------:R-:W1:Y:S01]  /*77460*/  LDS R203, [R203+UR18+0x81900] ;  /* 0x08190012cbcb7984 */ /* 0x000e620008000800 */
[----:B----4-:R-:W-:-:S15]  /*77470*/  HMMA.1688.F32.TF32 R228, R220, R98, R228 ;  /* 0x00000062dce4723c */ /* 0x010fde00000810e4 */
[----:B------:R-:W-:-:S08]  /*77480*/  NOP ;  /* 0x0000000000007918 */ /* 0x000fd00000000000 */
[----:B------:R-:W-:Y:S04]  /*77490*/  STL.64 [R1+0xe0], R228 ;  /* 0x0000e0e401007387 */ /* 0x000fe80000100a00 */
[----:B------:R3:W-:Y:S02]  /*774a0*/  STL.64 [R1+0xe8], R230 ;  /* 0x0000e8e601007387 */ /* 0x0007e40000100a00 */
[C---:B---3--:R-:W-:Y:S06]  /*774b0*/  HMMA.1688.F32.TF32 R228, R220.reuse, R94, R232 ;  /* 0x0000005edce4723c */ /* 0x048fec00000810e8 */
[----:B------:R-:W-:-:S15]  /*774c0*/  HMMA.1688.F32.TF32 R232, R220, R86, R244 ;  /* 0x00000056dce8723c */ /* 0x000fde00000810f4 */
[----:B------:R-:W-:-:S02]  /*774d0*/  NOP ;  /* 0x0000000000007918 */ /* 0x000fc40000000000 */
[----:B------:R-:W-:Y:S04]  /*774e0*/  STL.64 [R1+0xf0], R228 ;  /* 0x0000f0e401007387 */ /* 0x000fe80000100a00 */
[----:B------:R3:W-:Y:S02]  /*774f0*/  STL.64 [R1+0xf8], R230 ;  /* 0x0000f8e601007387 */ /* 0x0007e40000100a00 */
[C---:B---3--:R-:W-:Y:S06]  /*77500*/  HMMA.1688.F32.TF32 R228, R220.reuse, R82, R136 ;  /* 0x00000052dce4723c */ /* 0x048fec0000081088 */
[C---:B------:R-:W-:Y:S06]  /*77510*/  HMMA.1688.F32.TF32 R136, R220.reuse, R54, R132 ;  /* 0x00000036dc88723c */ /* 0x040fec0000081084 */
[C---:B------:R-:W-:Y:S01]  /*77520*/  HMMA.1688.F32.TF32 R132, R220.reuse, R50, R140 ;  /* 0x00000032dc84723c */ /* 0x040fe2000008108c */
[----:B------:R-:W-:Y:S04]  /*77530*/  STL.64 [R1+0x100], R248 ;  /* 0x000100f801007387 */ /* 0x000fe80000100a00 */
[----:B------:R-:W-:Y:S01]  /*77540*/  STL.64 [R1+0x108], R250 ;  /* 0x000108fa01007387 */ /* 0x000fe20000100a00 */
[C---:B------:R-:W-:Y:S03]  /*77550*/  HMMA.1688.F32.TF32 R140, R220.reuse, R78, R144 ;  /* 0x0000004edc8c723c */ /* 0x040fe60000081090 */
        /* <DEDUP_REMOVED lines=8> */
[C---:B---3--:R-:W-:Y:S06]  /*775e0*/  HMMA.1688.F32.TF32 R136, R220.reuse, R74, R148 ;  /* 0x0000004adc88723c */ /* 0x048fec0000081094 */
[----:B----4-:R-:W-:Y:S01]  /*775f0*/  HMMA.1688.F32.TF32 R132, R220, R70, R152 ;  /* 0x00000046dc84723c */ /* 0x010fe20000081098 */
[----:B------:R-:W-:Y:S04]  /*77600*/  STL.64 [R1+0x1b0], R140 ;  /* 0x0001b08c01007387 */ /* 0x000fe80000100a00 */
[----:B------:R3:W-:-:S12]  /*77610*/  STL.64 [R1+0x1b8], R142 ;  /* 0x0001b88e01007387 */ /* 0x0007d80000100a00 */
[----:B------:R-:W-:Y:S01]  /*77620*/  STL.64 [R1+0x1c0], R136 ;  /* 0x0001c08801007387 */ /* 0x000fe20000100a00 */
[C---:B---3--:R-:W-:Y:S03]  /*77630*/  HMMA.1688.F32.TF32 R140, R220.reuse, R66, R156 ;  /* 0x00000042dc8c723c */ /* 0x048fe6000008109c */
[----:B------:R3:W-:Y:S04]  /*77640*/  STL.64 [R1+0x1c8], R138 ;  /* 0x0001c88a01007387 */ /* 0x0007e80000100a00 */
[----:B------:R-:W-:Y:S04]  /*77650*/  STL.64 [R1+0x250], R132 ;  /* 0x0002508401007387 */ /* 0x000fe80000100a00 */
[----:B------:R4:W-:Y:S01]  /*77660*/  STL.64 [R1+0x258], R134 ;  /* 0x0002588601007387 */ /* 0x0009e20000100a00 */
[C---:B---3--:R-:W-:Y:S06]  /*77670*/  HMMA.1688.F32.TF32 R136, R220.reuse, R62, R160 ;  /* 0x0000003edc88723c */ /* 0x048fec00000810a0 */
[C---:B----4-:R-:W-:Y:S05]  /*77680*/  HMMA.1688.F32.TF32 R132, R220.reuse, R58, R164 ;  /* 0x0000003adc84723c */ /* 0x050fea00000810a4 */
[----:B------:R-:W-:Y:S04]  /*77690*/  STL.64 [R1+0x260], R140 ;  /* 0x0002608c01007387 */ /* 0x000fe80000100a00 */
[----:B------:R3:W-:Y:S08]  /*776a0*/  STL.64 [R1+0x268], R142 ;  /* 0x0002688e01007387 */ /* 0x0007f00000100a00 */
        /* <DEDUP_REMOVED lines=32> */
[----:B---3--:R-:W-:Y:S06]  /*778b0*/  HMMA.1688.F32.TF32 R136, R220, R10, R196 ;  /* 0x0000000adc88723c */ /* 0x008fec00000810c4 */
[C---:B-1----:R-:W-:Y:S05]  /*778c0*/  HMMA.1688.F32.TF32 R132, R200.reuse, R130, R204 ;  /* 0x00000082c884723c */ /* 0x042fea00000810cc */
[----:B------:R-:W-:Y:S04]  /*778d0*/  STL.64 [R1+0x330], R140 ;  /* 0x0003308c01007387 */ /* 0x000fe80000100a00 */
[----:B------:R1:W-:Y:S08]  /*778e0*/  STL.64 [R1+0x338], R142 ;  /* 0x0003388e01007387 */ /* 0x0003f00000100a00 */
[----:B------:R-:W-:Y:S01]  /*778f0*/  STL.64 [R1+0x320], R136 ;  /* 0x0003208801007387 */ /* 0x000fe20000100a00 */
[C---:B-1----:R-:W-:Y:S03]  /*77900*/  HMMA.1688.F32.TF32 R140, R200.reuse, R126, R208 ;  /* 0x0000007ec88c723c */ /* 0x042fe600000810d0 */
[----:B------:R1:W-:Y:S04]  /*77910*/  STL.64 [R1+0x328], R138 ;  /* 0x0003288a01007387 */ /* 0x0003e80000100a00 */
[----:B------:R-:W-:Y:S04]  /*77920*/  STL.64 [R1+0x3e0], R132 ;  /* 0x0003e08401007387 */ /* 0x000fe80000100a00 */
[----:B------:R3:W-:Y:S01]  /*77930*/  STL.64 [R1+0x3e8], R134 ;  /* 0x0003e88601007387 */ /* 0x0007e20000100a00 */
[C---:B-1----:R-:W-:Y:S06]  /*77940*/  HMMA.1688.F32.TF32 R136, R200.reuse, R122, R236 ;  /* 0x0000007ac888723c */ /* 0x042fec00000810ec */
[C---:B---3--:R-:W-:Y:S05]  /*77950*/  HMMA.1688.F32.TF32 R132, R200.reuse, R118, R240 ;  /* 0x00000076c884723c */ /* 0x048fea00000810f0 */
[----:B------:R-:W-:Y:S04]  /*77960*/  STL.64 [R1+0x3d0], R140 ;  /* 0x0003d08c01007387 */ /* 0x000fe80000100a00 */
[----:B------:R-:W-:Y:S04]  /*77970*/  STL.64 [R1+0x3d8], R142 ;  /* 0x0003d88e01007387 */ /* 0x000fe80000100a00 */
[----:B------:R-:W3:Y:S04]  /*77980*/  LDL.LU R208, [R1+0xbc0] ;  /* 0x000bc00001d07983 */ /* 0x000ee80000300800 */
[----:B------:R-:W-:Y:S04]  /*77990*/  LDS R240, [R0+UR18+0x81180] ;  /* 0x0811801200f07984 */ /* 0x000fe80008000800 */
[----:B------:R-:W-:Y:S04]  /*779a0*/  STL.64 [R1+0x3c0], R136 ;  /* 0x0003c08801007387 */ /* 0x000fe80000100a00 */
[----:B------:R-:W-:Y:S04]  /*779b0*/  STL.64 [R1+0x3c8], R138 ;  /* 0x0003c88a01007387 */ /* 0x000fe80000100a00 */
[----:B------:R1:W-:Y:S04]  /*779c0*/  STL.64 [R1+0x3b0], R132 ;  /* 0x0003b08401007387 */ /* 0x0003e80000100a00 */
[----:B------:R4:W-:Y:S04]  /*779d0*/  STL.64 [R1+0x3b8], R134 ;  /* 0x0003b88601007387 */ /* 0x0009e80000100a00 */
[----:B------:R-:W3:Y:S04]  /*779e0*/  LDL.LU R209, [R1+0xbc4] ;  /* 0x000bc40001d17983 */ /* 0x000ee80000300800 */
[----:B------:R-:W3:Y:S04]  /*779f0*/  LDL.LU R210, [R1+0xbc8] ;  /* 0x000bc80001d27983 */ /* 0x000ee80000300800 */
[----:B------:R-:W3:Y:S04]  /*77a00*/  LDL.LU R211, [R1+0xbcc] ;  /* 0x000bcc0001d37983 */ /* 0x000ee80000300800 */
        /* <DEDUP_REMOVED lines=52> */
[----:B-1----:R-:W3:Y:S04]  /*77d50*/  LDL.LU R132, [R1+0xab0] ;  /* 0x000ab00001847983 */ /* 0x002ee80000300800 */
        /* <DEDUP_REMOVED lines=35> */
[----:B------:R-:W-:Y:S04]  /*77f90*/  LDS R242, [R0+UR18+0x81980] ;  /* 0x0819801200f27984 */ /* 0x000fe80008000800 */
[----:B------:R-:W-:Y:S04]  /*77fa0*/  LDS R241, [R3+UR18+0x81180] ;  /* 0x0811801203f17984 */ /* 0x000fe80008000800 */
[----:B------:R-:W1:Y:S01]  /*77fb0*/  LDS R243, [R3+UR18+0x81980] ;  /* 0x0819801203f37984 */ /* 0x000e620008000800 */
[C---:B----4-:R-:W-:Y:S06]  /*77fc0*/  HMMA.1688.F32.TF32 R136, R200.reuse, R114, R136 ;  /* 0x00000072c888723c */ /* 0x050fec0000081088 */
[C---:B---3--:R-:W-:Y:S06]  /*77fd0*/  HMMA.1688.F32.TF32 R132, R200.reuse, R110, R132 ;  /* 0x0000006ec884723c */ /* 0x048fec0000081084 */
[C---:B--2---:R-:W-:Y:S11]  /*77fe0*/  HMMA.1688.F32.TF32 R140, R200.reuse, R106, R140 ;  /* 0x0000006ac88c723c */ /* 0x044ff6000008108c */
[----:B------:R-:W-:Y:S04]  /*77ff0*/  STL.64 [R1+0x3a0], R136 ;  /* 0x0003a08801007387 */ /* 0x000fe80000100a00 */
[----:B------:R2:W-:Y:S02]  /*78000*/  STL.64 [R1+0x3a8], R138 ;  /* 0x0003a88a01007387 */ /* 0x0005e40000100a00 */
[C---:B--2---:R-:W-:Y:S02]  /*78010*/  HMMA.1688.F32.TF32 R136, R200.reuse, R102, R144 ;  /* 0x00000066c888723c */ /* 0x044fe40000081090 */
[----:B------:R-:W-:Y:S04]  /*78020*/  STL.64 [R1+0x390], R132 ;  /* 0x0003908401007387 */ /* 0x000fe80000100a00 */
[----:B------:R2:W-:Y:S04]  /*78030*/  STL.64 [R1+0x398], R134 ;  /* 0x0003988601007387 */ /* 0x0005e80000100a00 */
[----:B------:R-:W-:Y:S04]  /*78040*/  STL.64 [R1+0x380], R140 ;  /* 0x0003808c01007387 */ /* 0x000fe80000100a00 */
[----:B------:R3:W-:Y:S01]  /*78050*/  STL.64 [R1+0x388], R142 ;  /* 0x0003888e01007387 */ /* 0x0007e20000100a00 */
[C---:B--2---:R-:W-:Y:S08]  /*78060*/  HMMA.1688.F32.TF32 R132, R200.reuse, R98, R148 ;  /* 0x00000062c884723c */ /* 0x044ff00000081094 */
[----:B------:R-:W-:Y:S01]  /*78070*/  STL.64 [R1+0x370], R136 ;  /* 0x0003708801007387 */ /* 0x000fe20000100a00 */
[C---:B---3--:R-:W-:Y:S03]  /*78080*/  HMMA.1688.F32.TF32 R140, R200.reuse, R94, R152 ;  /* 0x0000005ec88c723c */ /* 0x048fe60000081098 */
[----:B------:R2:W-:Y:S03]  /*78090*/  STL.64 [R1+0x378], R138 ;  /* 0x0003788a01007387 */ /* 0x0005e60000100a00 */
[C---:B--2---:R-:W-:Y:S08]  /*780a0*/  HMMA.1688.F32.TF32 R136, R200.reuse, R90, R156 ;  /* 0x0000005ac888723c */ /* 0x044ff0000008109c */
[----:B------:R-:W-:Y:S04]  /*780b0*/  STL.64 [R1+0x360], R132 ;  /* 0x0003608401007387 */ /* 0x000fe80000100a00 */
[----:B------:R2:W-:Y:S05]  /*780c0*/  STL.64 [R1+0x368], R134 ;  /* 0x0003688601007387 */ /* 0x0005ea0000100a00 */
[----:B------:R-:W-:Y:S04]  /*780d0*/  STL.64 [R1+0x350], R140 ;  /* 0x0003508c01007387 */ /* 0x000fe80000100a00 */
[----:B------:R3:W-:Y:S01]  /*780e0*/  STL.64 [R1+0x358], R142 ;  /* 0x0003588e01007387 */ /* 0x0007e20000100a00 */
[C---:B--2---:R-:W-:Y:S03]  /*780f0*/  HMMA.1688.F32.TF32 R132, R200.reuse, R86, R160 ;  /* 0x00000056c884723c */ /* 0x044fe600000810a0 */
[----:B------:R-:W-:Y:S03]  /*78100*/  STL.64 [R1+0x540], R136 ;  /* 0x0005408801007387 */ /* 0x000fe60000100a00 */
[C---:B---3--:R-:W-:Y:S01]  /*78110*/  HMMA.1688.F32.TF32 R140, R200.reuse, R82, R164 ;  /* 0x00000052c88c723c */ /* 0x048fe200000810a4 */
[----:B------:R2:W-:Y:S05]  /*78120*/  STL.64 [R1+0x548], R138 ;  /* 0x0005488a01007387 */ /* 0x0005ea0000100a00 */
[C---:B--2---:R-:W-:Y:S11]  /*78130*/  HMMA.1688.F32.TF32 R136, R200.reuse, R54, R168 ;  /* 0x00000036c888723c */ /* 0x044ff600000810a8 */
[----:B------:R-:W-:Y:S04]  /*78140*/  STL.64 [R1+0x530], R132 ;  /* 0x0005308401007387 */ /* 0x000fe80000100a00 */
[----:B------:R2:W-:Y:S04]  /*78150*/  STL.64 [R1+0x538], R134 ;  /* 0x0005388601007387 */ /* 0x0005e80000100a00 */
        /* <DEDUP_REMOVED lines=28> */
[----:B------:R-:W-:Y:S01]  /*78320*/  STL.64 [R1+0x498], R142 ;  /* 0x0004988e01007387 */ /* 0x000fe20000100a00 */
[C---:B--2---:R-:W-:Y:S06]  /*78330*/  HMMA.1688.F32.TF32 R132, R200.reuse, R38, R196 ;  /* 0x00000026c884723c */ /* 0x044fec00000810c4 */
[----:B------:R-:W-:Y:S04]  /*78340*/  STL.64 [R1+0x6e90], R38 ;  /* 0x006e902601007387 */ /* 0x000fe80000100a00 */
[----:B------:R-:W-:Y:S04]  /*78350*/  STL.64 [R1+0x480], R136 ;  /* 0x0004808801007387 */ /* 0x000fe80000100a00 */
[----:B------:R-:W-:Y:S04]  /*78360*/  STL.64 [R1+0x488], R138 ;  /* 0x0004888a01007387 */ /* 0x000fe80000100a00 */
[----:B------:R2:W-:Y:S02]  /*78370*/  STL.64 [R1+0x6e88], R36 ;  /* 0x006e882401007387 */ /* 0x0005e40000100a00 */
[C---:B--2---:R-:W-:Y:S03]  /*78380*/  HMMA.1688.F32.TF32 R36, R200.reuse, R34, R204 ;  /* 0x00000022c824723c */ /* 0x044fe600000810cc */
[----:B------:R-:W-:Y:S04]  /*78390*/  STL.64 [R1+0x470], R132 ;  /* 0x0004708401007387 */ /* 0x000fe80000100a00 */
[----:B------:R-:W-:Y:S04]  /*783a0*/  STL.64 [R1+0x478], R134 ;  /* 0x0004788601007387 */ /* 0x000fe80000100a00 */
[----:B------:R-:W-:Y:S04]  /*783b0*/  STL.64 [R1+0x6e80], R34 ;  /* 0x006e802201007387 */ /* 0x000fe80000100a00 */
[----:B------:R2:W-:Y:S08]  /*783c0*/  STL.64 [R1+0x6e78], R32 ;  /* 0x006e782001007387 */ /* 0x0005f00000100a00 */
[----:B------:R-:W-:Y:S01]  /*783d0*/  STL.64 [R1+0x460], R36 ;  /* 0x0004602401007387 */ /* 0x000fe20000100a00 */
[C---:B--2---:R-:W-:Y:S03]  /*783e0*/  HMMA.1688.F32.TF32 R32, R200.reuse, R30, R208 ;  /* 0x0000001ec820723c */ /* 0x044fe600000810d0 */
[----:B------:R-:W-:Y:S04]  /*783f0*/  STL.64 [R1+0x468], R38 ;  /* 0x0004682601007387 */ /* 0x000fe80000100a00 */
[----:B------:R-:W-:Y:S04]  /*78400*/  STL.64 [R1+0x6e70], R30 ;  /* 0x006e701e01007387 */ /* 0x000fe80000100a00 */
[----:B------:R2:W-:Y:S02]  /*78410*/  STL.64 [R1+0x6e68], R28 ;  /* 0x006e681c01007387 */ /* 0x0005e40000100a00 */
[C---:B--2---:R-:W-:Y:S10]  /*78420*/  HMMA.1688.F32.TF32 R28, R200.reuse, R26, R236 ;  /* 0x0000001ac81c723c */ /* 0x044ff400000810ec */
[----:B------:R-:W-:Y:S04]  /*78430*/  STL.64 [R1+0x450], R32 ;  /* 0x0004502001007387 */ /* 0x000fe80000100a00 */
[----:B------:R-:W-:Y:S04]  /*78440*/  STL.64 [R1+0x458], R34 ;  /* 0x0004582201007387 */ /* 0x000fe80000100a00 */
[----:B------:R-:W2:Y:S05]  /*78450*/  LDL.LU R208, [R1+0xd70] ;  /* 0x000d700001d07983 */ /* 0x000eaa0000300800 */
[----:B------:R-:W-:Y:S04]  /*78460*/  STL.64 [R1+0x440], R28 ;  /* 0x0004401c01007387 */ /* 0x000fe80000100a00 */
[----:B------:R3:W-:Y:S04]  /*78470*/  STL.64 [R1+0x448], R30 ;  /* 0x0004481e01007387 */ /* 0x0007e80000100a00 */
[----:B------:R-:W2:Y:S04]  /*78480*/  LDL.LU R209, [R1+0xd74] ;  /* 0x000d740001d17983 */ /* 0x000ea80000300800 */
[----:B------:R-:W2:Y:S04]  /*78490*/  LDL.LU R210, [R1+0xd78] ;  /* 0x000d780001d27983 */ /* 0x000ea80000300800 */
[----:B------:R-:W2:Y:S04]  /*784a0*/  LDL.LU R211, [R1+0xd7c] ;  /* 0x000d7c0001d37983 */ /* 0x000ea80000300800 */
        /* <DEDUP_REMOVED lines=56> */
[----:B------:R-:W1:Y:S04]  /*78830*/  LDL.LU R132, [R1+0xc30] ;  /* 0x000c300001847983 */ /* 0x000e680000300800 */
[----:B------:R-:W1:Y:S04]  /*78840*/  LDL.LU R133, [R1+0xc34] ;  /* 0x000c340001857983 */ /* 0x000e680000300800 */
[----:B------:R-:W1:Y:S04]  /*78850*/  LDL.LU R134, [R1+0xc38] ;  /* 0x000c380001867983 */ /* 0x000e680000300800 */
[----:B------:R-:W1:Y:S04]  /*78860*/  LDL.LU R135, [R1+0xc3c] ;  /* 0x000c3c0001877983 */ /* 0x000e680000300800 */
        /* <DEDUP_REMOVED lines=44> */
[C---:B---3--:R-:W-:Y:S06]  /*78b30*/  HMMA.1688.F32.TF32 R28, R200.reuse, R22, R220 ;  /* 0x00000016c81c723c */ /* 0x048fec00000810dc */
[----:B----4-:R-:W-:-:S15]  /*78b40*/  HMMA.1688.F32.TF32 R32, R200, R18, R228 ;  /* 0x00000012c820723c */ /* 0x010fde00000810e4 */
[----:B------:R-:W-:-:S02]  /*78b50*/  NOP ;  /* 0x0000000000007918 */ /* 0x000fc40000000000 */
[----:B------:R-:W-:Y:S04]  /*78b60*/  STL.64 [R1+0x430], R28 ;  /* 0x0004301c01007387 */ /* 0x000fe80000100a00 */
[----:B------:R2:W-:Y:S02]  /*78b70*/  STL.64 [R1+0x438], R30 ;  /* 0x0004381e01007387 */ /* 0x0005e40000100a00 */
[C---:B--2---:R-:W-:Y:S02]  /*78b80*/  HMMA.1688.F32.TF32 R28, R200.reuse, R14, R248 ;  /* 0x0000000ec81c723c */ /* 0x044fe400000810f8 */
[----:B------:R-:W-:Y:S04]  /*78b90*/  STL.64 [R1+0x420], R32 ;  /* 0x0004202001007387 */ /* 0x000fe80000100a00 */
[C---:B------:R-:W-:Y:S01]  /*78ba0*/  HMMA.1688.F32.TF32 R36, R200.reuse, R6, R244 ;  /* 0x00000006c824723c */ /* 0x040fe200000810f4 */
[----:B------:R2:W-:Y:S05]  /*78bb0*/  STL.64 [R1+0x428], R34 ;  /* 0x0004282201007387 */ /* 0x0005ea0000100a00 */
[----:B--2---:R-:W-:Y:S11]  /*78bc0*/  HMMA.1688.F32.TF32 R32, R200, R10, R136 ;  /* 0x0000000ac820723c */ /* 0x004ff60000081088 */
[----:B------:R-:W-:Y:S04]  /*78bd0*/  STL.64 [R1+0x410], R28 ;  /* 0x0004101c01007387 */ /* 0x000fe80000100a00 */
[----:B------:R1:W-:Y:S02]  /*78be0*/  STL.64 [R1+0x418], R30 ;  /* 0x0004181e01007387 */ /* 0x0003e40000100a00 */
[C---:B-1----:R-:W-:Y:S02]  /*78bf0*/  HMMA.1688.F32.TF32 R28, R240.reuse, R130, R132 ;  /* 0x00000082f01c723c */ /* 0x042fe40000081084 */
[----:B------:R-:W-:Y:S04]  /*78c00*/  STL.64 [R1+0x400], R36 ;  /* 0x0004002401007387 */ /* 0x000fe80000100a00 */
[----:B------:R1:W-:Y:S04]  /*78c10*/  STL.64 [R1+0x408], R38 ;  /* 0x0004082601007387 */ /* 0x0003e80000100a00 */
[----:B------:R-:W-:Y:S04]  /*78c20*/  STL.64 [R1+0x340], R32 ;  /* 0x0003402001007387 */ /* 0x000fe80000100a00 */
[----:B------:R2:W-:Y:S01]  /*78c30*/  STL.64 [R1+0x348], R34 ;  /* 0x0003482201007387 */ /* 0x0005e20000100a00 */
[C---:B-1----:R-:W-:Y:S08]  /*78c40*/  HMMA.1688.F32.TF32 R36, R240.reuse, R126, R140 ;  /* 0x0000007ef024723c */ /* 0x042ff0000008108c */
[----:B------:R-:W-:Y:S01]  /*78c50*/  STL.64 [R1+0x3f0], R28 ;  /* 0x0003f01c01007387 */ /* 0x000fe20000100a00 */
[C---:B--2---:R-:W-:Y:S03]  /*78c60*/  HMMA.1688.F32.TF32 R32, R240.reuse, R122, R144 ;  /* 0x0000007af020723c */ /* 0x044fe60000081090 */
[----:B------:R1:W-:Y:S03]  /*78c70*/  STL.64 [R1+0x3f8], R30 ;  /* 0x0003f81e01007387 */ /* 0x0003e60000100a00 */
[C---:B-1----:R-:W-:Y:S08]  /*78c80*/  HMMA.1688.F32.TF32 R28, R240.reuse, R118, R148 ;  /* 0x00000076f01c723c */ /* 0x042ff00000081094 */
[----:B------:R-:W-:Y:S04]  /*78c90*/  STL.64 [R1+0x550], R36 ;  /* 0x0005502401007387 */ /* 0x000fe80000100a00 */
[----:B------:R1:W-:Y:S05]  /*78ca0*/  STL.64 [R1+0x558], R38 ;  /* 0x0005582601007387 */ /* 0x0003ea0000100a00 */
[----:B------:R-:W-:Y:S04]  /*78cb0*/  STL.64 [R1+0x560], R32 ;  /* 0x0005602001007387 */ /* 0x000fe80000100a00 */
[----:B------:R2:W-:Y:S01]  /*78cc0*/  STL.64 [R1+0x568], R34 ;  /* 0x0005682201007387 */ /* 0x0005e20000100a00 */
[C---:B-1----:R-:W-:Y:S03]  /*78cd0*/  HMMA.1688.F32.TF32 R36, R240.reuse, R114, R152 ;  /* 0x00000072f024723c */ /* 0x042fe60000081098 */
[----:B------:R-:W-:Y:S03]  /*78ce0*/  STL.64 [R1+0x570], R28 ;  /* 0x0005701c01007387 */ /* 0x000fe60000100a00 */
[C---:B--2---:R-:W-:Y:S01]  /*78cf0*/  HMMA.1688.F32.TF32 R32, R240.reuse, R110, R156 ;  /* 0x0000006ef020723c */ /* 0x044fe2000008109c */
[----:B------:R1:W-:Y:S05]  /*78d00*/  STL.64 [R1+0x578], R30 ;  /* 0x0005781e01007387 */ /* 0x0003ea0000100a00 */
[C---:B-1----:R-:W-:Y:S11]  /*78d10*/  HMMA.1688.F32.TF32 R28, R240.reuse, R106, R160 ;  /* 0x0000006af01c723c */ /* 0x042ff600000810a0 */
[----:B------:R-:W-:Y:S04]  /*78d20*/  STL.64 [R1+0x580], R36 ;  /* 0x0005802401007387 */ /* 0x000fe80000100a00 */
[----:B------:R1:W-:Y:S04]  /*78d30*/  STL.64 [R1+0x588], R38 ;  /* 0x0005882601007387 */ /* 0x0003e80000100a00 */
        /* <DEDUP_REMOVED lines=42> */
[----:B-1----:R-:W-:Y:S11]  /*78fe0*/  HMMA.1688.F32.TF32 R28, R240, R46, R236 ;  /* 0x0000002ef01c723c */ /* 0x002ff600000810ec */
[----:B------:R-:W-:Y:S04]  /*78ff0*/  STL.64 [R1+0x670], R36 ;  /* 0x0006702401007387 */ /* 0x000fe80000100a00 */
[----:B------:R-:W-:Y:S04]  /*79000*/  STL.64 [R1+0x678], R38 ;  /* 0x0006782601007387 */ /* 0x000fe80000100a00 */
[----:B------:R-:W2:Y:S04]  /*79010*/  LDL.LU R208, [R1+0x840] ;  /* 0x0008400001d07983 */ /* 0x000ea80000300800 */
[----:B------:R-:W-:Y:S04]  /*79020*/  STL.64 [R1+0x680], R32 ;  /* 0x0006802001007387 */ /* 0x000fe80000100a00 */
[----:B------:R-:W-:Y:S04]  /*79030*/  STL.64 [R1+0x688], R34 ;  /* 0x0006882201007387 */ /* 0x000fe80000100a00 */
[----:B------:R-:W-:Y:S04]  /*79040*/  STL.64 [R1+0x690], R28 ;  /* 0x0006901c01007387 */ /* 0x000fe80000100a00 */
[----:B------:R-:W-:Y:S04]  /*79050*/  STL.64 [R1+0x698], R30 ;  /* 0x0006981e01007387 */ /* 0x000fe80000100a00 */
        /* <DEDUP_REMOVED lines=63> */
[----:B------:R-:W3:Y:S01]  /*79450*/  LDL.LU R136, [R1+0xe20] ;  /* 0x000e200001887983 */ /* 0x000ee20000300800 */
[----:B------:R-:W-:-:S03]  /*79460*/  LOP3.LUT R234, R0, 0x40, RZ, 0x3c, !PT ;  /* 0x0000004000ea7812 */ /* 0x000fc600078e3cff */
[----:B------:R-:W3:Y:S01]  /*79470*/  LDL.LU R137, [R1+0xe24] ;  /* 0x000e240001897983 */ /* 0x000ee20000300800 */
[----:B------:R-:W-:-:S03]  /*79480*/  LOP3.LUT R235, R0, 0x60, RZ, 0x3c, !PT ;  /* 0x0000006000eb7812 */ /* 0x000fc600078e3cff */
[----:B------:R-:W3:Y:S04]  /*79490*/  LDL.LU R138, [R1+0xe28] ;  /* 0x000e2800018a7983 */ /* 0x000ee80000300800 */
[----:B------:R-:W3:Y:S04]  /*794a0*/  LDL.LU R139, [R1+0xe2c] ;  /* 0x000e2c00018b7983 */ /* 0x000ee80000300800 */
[----:B------:R-:W4:Y:S04]  /*794b0*/  LDL.LU R244, [R1+0xe00] ;  /* 0x000e000001f47983 */ /* 0x000f280000300800 */
[----:B------:R-:W4:Y:S04]  /*794c0*/  LDL.LU R245, [R1+0xe04] ;  /* 0x000e040001f57983 */ /* 0x000f280000300800 */
[----:B------:R-:W4:Y:S04]  /*794d0*/  LDL.LU R246, [R1+0xe08] ;  /* 0x000e080001f67983 */ /* 0x000f280000300800 */
[----:B------:R-:W4:Y:S04]  /*794e0*/  LDL.LU R247, [R1+0xe0c] ;  /* 0x000e0c0001f77983 */ /* 0x000f280000300800 */
[----:B------:R-:W4:Y:S04]  /*794f0*/  LDL.LU R232, [R1+0xde0] ;  /* 0x000de00001e87983 */ /* 0x000f280000300800 */
[----:B------:R-:W-:Y:S04]  /*79500*/  LDS R220, [R234+UR18+0x81180] ;  /* 0x08118012eadc7984 */ /* 0x000fe80008000800 */
[----:B------:R1:W-:Y:S04]  /*79510*/  LDS R222, [R234+UR18+0x81980] ;  /* 0x08198012eade7984 */ /* 0x0003e80008000800 */
[----:B------:R-:W4:Y:S04]  /*79520*/  LDL.LU R233, [R1+0xde4] ;  /* 0x000de40001e97983 */ /* 0x000f280000300800 */
[----:B------:R-:W-:Y:S04]  /*79530*/  LDS R221, [R235+UR18+0x81180] ;  /* 0x08118012ebdd7984 */ /* 0x000fe80008000800 */
[----:B------:R1:W2:Y:S04]  /*79540*/  LDS R223, [R235+UR18+0x81980] ;  /* 0x08198012ebdf7984 */ /* 0x0002a80008000800 */
[----:B-1----:R-:W4:Y:S04]  /*79550*/  LDL.LU R234, [R1+0xde8] ;  /* 0x000de80001ea7983 */ /* 0x002f280000300800 */
        /* <DEDUP_REMOVED lines=49> */
[----:B--2---:R-:W-:-:S15]  /*79870*/  HMMA.1688.F32.TF32 R36, R240, R42, R36 ;  /* 0x0000002af024723c */ /* 0x004fde0000081024 */
[----:B------:R-:W-:-:S08]  /*79880*/  NOP ;  /* 0x0000000000007918 */ /* 0x000fd00000000000 */
[----:B------:R-:W-:Y:S04]  /*79890*/  STL.64 [R1+0x6a0], R36 ;  /* 0x0006a02401007387 */ /* 0x000fe80000100a00 */
[----:B------:R1:W-:Y:S04]  /*798a0*/  STL.64 [R1+0x6a8], R38 ;  /* 0x0006a82601007387 */ /* 0x0003e80000100a00 */
[----:B-1----:R-:W3:Y:S04]  /*798b0*/  LDL.LU.64 R38, [R1+0x6e90] ;  /* 0x006e900001267983 */ /* 0x002ee80000300a00 */
[----:B------:R-:W2:Y:S01]  /*798c0*/  LDL.LU.64 R36, [R1+0x6e88] ;  /* 0x006e880001247983 */ /* 0x000ea20000300a00 */
[----:B---3--:R-:W-:-:S15]  /*798d0*/  HMMA.1688.F32.TF32 R32, R240, R38, R32 ;  /* 0x00000026f020723c */ /* 0x008fde0000081020 */
[----:B------:R-:W-:-:S08]  /*798e0*/  NOP ;  /* 0x0000000000007918 */ /* 0x000fd00000000000 */
[----:B------:R-:W-:Y:S04]  /*798f0*/  STL.64 [R1+0x6b0], R32 ;  /* 0x0006b02001007387 */ /* 0x000fe80000100a00 */
[----:B------:R1:W-:Y:S04]  /*79900*/  STL.64 [R1+0x6b8], R34 ;  /* 0x0006b82201007387 */ /* 0x0003e80000100a00 */
[----:B-1----:R-:W4:Y:S04]  /*79910*/  LDL.LU.64 R34, [R1+0x6e80] ;  /* 0x006e800001227983 */ /* 0x002f280000300a00 */
[----:B------:R-:W3:Y:S01]  /*79920*/  LDL.LU.64 R32, [R1+0x6e78] ;  /* 0x006e780001207983 */ /* 0x000ee20000300a00 */
[----:B----4-:R-:W-:-:S15]  /*79930*/  HMMA.1688.F32.TF32 R28, R240, R34, R28 ;  /* 0x00000022f01c723c */ /* 0x010fde000008101c */
[----:B------:R-:W-:-:S08]  /*79940*/  NOP ;  /* 0x0000000000007918 */ /* 0x000fd00000000000 */
[----:B------:R-:W-:Y:S04]  /*79950*/  STL.64 [R1+0x6c0], R28 ;  /* 0x0006c01c01007387 */ /* 0x000fe80000100a00 */
[----:B------:R1:W-:Y:S04]  /*79960*/  STL.64 [R1+0x6c8], R30 ;  /* 0x0006c81e01007387 */ /* 0x0003e80000100a00 */
[----:B-1----:R-:W4:Y:S01]  /*79970*/  LDL.LU.64 R30, [R1+0x6e70] ;  /* 0x006e7000011e7983 */ /* 0x002f220000300a00 */
[C---:B------:R-:W-:Y:S03]  /*79980*/  HMMA.1688.F32.TF32 R200, R240.reuse, R26, R200 ;  /* 0x0000001af0c8723c */ /* 0x040fe600000810c8 */
[----:B------:R-:W2:Y:S03]  /*79990*/  LDL.LU.64 R28, [R1+0x6e68] ;  /* 0x006e6800011c7983 */ /* 0x000ea60000300a00 */
[C---:B------:R-:W-:Y:S06]  /*799a0*/  HMMA.1688.F32.TF32 R136, R240.reuse, R6, R136 ;  /* 0x00000006f088723c */ /* 0x040fec0000081088 */
[----:B------:R-:W-:Y:S06]  /*799b0*/  HMMA.1688.F32.TF32 R132, R240, R10, R132 ;  /* 0x0000000af084723c */ /* 0x000fec0000081084 */
[----:B------:R-:W-:Y:S06]  /*799c0*/  HMMA.1688.F32.TF32 R140, R220, R130, R140 ;  /* 0x00000082dc8c723c */ /* 0x000fec000008108c */
[----:B----4-:R-:W-:-:S15]  /*799d0*/  HMMA.1688.F32.TF32 R228, R240, R30, R228 ;  /* 0x0000001ef0e4723c */ /* 0x010fde00000810e4 */
[----:B------:R-:W-:-:S08]  /*799e0*/  NOP ;  /* 0x0000000000007918 */ /* 0x000fd00000000000 */
[----:B------:R-:W-:Y:S04]  /*799f0*/  STL.64 [R1+0x6d0], R228 ;  /* 0x0006d0e401007387 */ /* 0x000fe80000100a00 */
[----:B------:R1:W-:Y:S04]  /*79a00*/  STL.64 [R1+0x6d8], R230 ;  /* 0x0006d8e601007387 */ /* 0x0003e80000100a00 */
[----:B-1----:R-:W4:Y:S04]  /*79a10*/  LDL.LU.64 R230, [R1+0x6e60] ;  /* 0x006e600001e67983 */ /* 0x002f280000300a00 */
[----:B------:R-:W4:Y:S04]  /*79a20*/  LDL.LU.64 R228, [R1+0x6e58] ;  /* 0x006e580001e47983 */ /* 0x000f280000300a00 */
[----:B------:R-:W-:Y:S04]  /*79a30*/  STL.64 [R1+0x6e0], R200 ;  /* 0x0006e0c801007387 */ /* 0x000fe80000100a00 */
[----:B------:R1:W-:Y:S02]  /*79a40*/  STL.64 [R1+0x6e8], R202 ;  /* 0x0006e8ca01007387 */ /* 0x0003e40000100a00 */
[C---:B-1----:R-:W-:Y:S06]  /*79a50*/  HMMA.1688.F32.TF32 R200, R240.reuse, R22, R232 ;  /* 0x00000016f0c8723c */ /* 0x042fec00000810e8 */
[----:B------:R-:W-:-:S15]  /*79a60*/  HMMA.1688.F32.TF32 R232, R240, R18, R248 ;  /* 0x00000012f0e8723c */ /* 0x000fde00000810f8 */
[----:B------:R-:W-:-:S02]  /*79a70*/  NOP ;  /* 0x0000000000007918 */ /* 0x000fc40000000000 */
[----:B------:R-:W-:Y:S04]  /*79a80*/  STL.64 [R1+0x6f0], R200 ;  /* 0x0006f0c801007387 */ /* 0x000fe80000100a00 */
[----:B------:R1:W-:Y:S02]  /*79a90*/  STL.64 [R1+0x6f8], R202 ;  /* 0x0006f8ca01007387 */ /* 0x0003e40000100a00 */
[----:B-1----:R-:W-:Y:S02]  /*79aa0*/  HMMA.1688.F32.TF32 R200, R240, R14, R244 ;  /* 0x0000000ef0c8723c */ /* 0x002fe400000810f4 */
[----:B------:R-:W-:Y:S04]  /*79ab0*/  STL.64 [R1+0x700], R232 ;  /* 0x000700e801007387 */ /* 0x000fe80000100a00 */
[----:B------:R-:W-:-:S15]  /*79ac0*/  STL.64 [R1+0x708], R234 ;  /* 0x000708ea01007387 */ /* 0x000fde0000100a00 */
[----:B------:R-:W-:-:S02]  /*79ad0*/  NOP ;  /* 0x0000000000007918 */ /* 0x000fc40000000000 */
[----:B------:R-:W-:Y:S04]  /*79ae0*/  STL.64 [R1+0x710], R200 ;  /* 0x000710c801007387 */ /* 0x000fe80000100a00 */
[----:B------:R-:W-:Y:S04]  /*79af0*/  STL.64 [R1+0x718], R202 ;  /* 0x000718ca01007387 */ /* 0x000fe80000100a00 */
[----:B------:R-:W-:Y:S04]  /*79b00*/  STL.64 [R1+0x800], R136 ;  /* 0x0008008801007387 */ /* 0x000fe80000100a00 */
[----:B------:R1:W-:Y:S04]  /*79b10*/  STL.64 [R1+0x808], R138 ;  /* 0x0008088a01007387 */ /* 0x0003e80000100a00 */
[----:B------:R-:W-:Y:S04]  /*79b20*/  STL.64 [R1+0x7f0], R132 ;  /* 0x0007f08401007387 */ /* 0x000fe80000100a00 */
[----:B------:R3:W-:Y:S01]  /*79b30*/  STL.64 [R1+0x7f8], R134 ;  /* 0x0007f88601007387 */ /* 0x0007e20000100a00 */
[C---:B-1----:R-:W-:Y:S03]  /*79b40*/  HMMA.1688.F32.TF32 R136, R220.reuse, R126, R144 ;  /* 0x0000007edc88723c */ /* 0x042fe60000081090 */
[----:B------:R-:W-:Y:S04]  /*79b50*/  LDS R200, [R0+UR18+0x82000] ;  /* 0x0820001200c87984 */ /* 0x000fe80008000800 */
[----:B------:R-:W-:Y:S01]  /*79b60*/  LDS R202, [R0+UR18+0x82800] ;  /* 0x0828001200ca7984 */ /* 0x000fe20008000800 */
[C---:B---3--:R-:W-:Y:S03]  /*79b70*/  HMMA.1688.F32.TF32 R132, R220.reuse, R122, R148 ;  /* 0x0000007adc84723c */ /* 0x048fe60000081094 */
[----:B------:R-:W-:Y:S04]  /*79b80*/  STL.64 [R1+0x7e0], R140 ;  /* 0x0007e08c01007387 */ /* 0x000fe80000100a00 */
[----:B------:R1:W-:Y:S04]  /*79b90*/  STL.64 [R1+0x7e8], R142 ;  /* 0x0007e88e01007387 */ /* 0x0003e80000100a00 */
[----:B------:R-:W-:Y:S04]  /*79ba0*/  LDS R201, [R3+UR18+0x82000] ;  /* 0x0820001203c97984 */ /* 0x000fe80008000800 */
[----:B------:R-:W-:Y:S01]  /*79bb0*/  LDS R203, [R3+UR18+0x82800] ;  /* 0x0828001203cb7984 */ /* 0x000fe20008000800 */
[C---:B-1----:R-:W-:Y:S03]  /*79bc0*/  HMMA.1688.F32.TF32 R140, R220.reuse, R118, R152 ;  /* 0x00000076dc8c723c */ /* 0x042fe60000081098 */
[----:B------:R-:W-:Y:S04]  /*79bd0*/  STL.64 [R1+0x7d0], R136 ;  /* 0x0007d08801007387 */ /* 0x000fe80000100a00 */
[----:B------:R1:W-:Y:S04]  /*79be0*/  STL.64 [R1+0x7d8], R138 ;  /* 0x0007d88a01007387 */ /* 0x0003e80000100a00 */
[----:B------:R-:W-:Y:S04]  /*79bf0*/  STL.64 [R1+0x7c0], R132 ;  /* 0x0007c08401007387 */ /* 0x000fe80000100a00 */
[----:B------:R3:W-:Y:S01]  /*79c00*/  STL.64 [R1+0x7c8], R134 ;  /* 0x0007c88601007387 */ /* 0x0007e20000100a00 */
[C---:B-1----:R-:W-:Y:S06]  /*79c10*/  HMMA.1688.F32.TF32 R136, R220.reuse, R114, R156 ;  /* 0x00000072dc88723c */ /* 0x042fec000008109c */
[----:B---3--:R-:W-:Y:S01]  /*79c20*/  HMMA.1688.F32.TF32 R132, R220, R110, R160 ;  /* 0x0000006edc84723c */ /* 0x008fe200000810a0 */
        /* <DEDUP_REMOVED lines=44> */
[----:B---3--:R-:W-:Y:S05]  /*79ef0*/  HMMA.1688.F32.TF32 R132, R220, R58, R236 ;  /* 0x0000003adc84723c */ /* 0x008fea00000810ec */
[----:B------:R-:W-:Y:S04]  /*79f00*/  STL.64 [R1+0x8e0], R140 ;  /* 0x0008e08c01007387 */ /* 0x000fe80000100a00 */
[----:B------:R-:W-:Y:S01]  /*79f10*/  STL.64 [R1+0x8e8], R142 ;  /* 0x0008e88e01007387 */ /* 0x000fe20000100a00 */
[----:B------:R-:W-:Y:S01]  /*79f20*/  IMAD.MOV.U32 R236, RZ, RZ, R96 ;  /* 0x000000ffffec7224 */ /* 0x000fe200078e0060 */
[----:B------:R-:W-:Y:S01]  /*79f30*/  MOV R237, R97 ;  /* 0x0000006100ed7202 */ /* 0x000fe20000000f00 */
[----:B------:R-:W-:-:S05]  /*79f40*/  IMAD.MOV.U32 R238, RZ, RZ, R100 ;  /* 0x000000ffffee7224 */ /* 0x000fca00078e0064 */
[----:B------:R-:W-:Y:S04]  /*79f50*/  STL.64 [R1+0x8d0], R136 ;  /* 0x0008d08801007387 */ /* 0x000fe80000100a00 */
[----:B------:R-:W-:Y:S04]  /*79f60*/  STL.64 [R1+0x8d8], R138 ;  /* 0x0008d88a01007387 */ /* 0x000fe80000100a00 */
[----:B------:R-:W3:Y:S01]  /*79f70*/  LDL.LU R96, [R1+0x6e50] ;  /* 0x006e500001607983 */ /* 0x000ee20000300800 */
[----:B------:R-:W-:-:S03]  /*79f80*/  IMAD.MOV.U32 R239, RZ, RZ, R101 ;  /* 0x000000ffffef7224 */ /* 0x000fc600078e0065 */
[----:B------:R-:W-:Y:S01]  /*79f90*/  STL.64 [R1+0x8c0], R132 ;  /* 0x0008c08401007387 */ /* 0x000fe20000100a00 */
[----:B------:R-:W-:-:S03]  /*79fa0*/  IMAD.MOV.U32 R204, RZ, RZ, R104 ;  /* 0x000000ffffcc7224 */ /* 0x000fc600078e0068 */
[----:B------:R-:W-:Y:S01]  /*79fb0*/  STL.64 [R1+0x8c8], R134 ;  /* 0x0008c88601007387 */ /* 0x000fe20000100a00 */
[----:B------:R-:W-:-:S03]  /*79fc0*/  MOV R205, R105 ;  /* 0x0000006900cd7202 */ /* 0x000fc60000000f00 */
[----:B------:R-:W2:Y:S01]  /*79fd0*/  LDL.LU R97, [R1+0x6e4c] ;  /* 0x006e4c0001617983 */ /* 0x000ea20000300800 */
[----:B------:R-:W-:-:S03]  /*79fe0*/  IMAD.MOV.U32 R206, RZ, RZ, R108 ;  /* 0x000000ffffce7224 */ /* 0x000fc600078e006c */
[----:B------:R-:W4:Y:S01]  /*79ff0*/  LDL.LU R100, [R1+0x6e48] ;  /* 0x006e480001647983 */ /* 0x000f220000300800 */
[----:B------:R-:W-:-:S03]  /*7a000*/  IMAD.MOV.U32 R207, RZ, RZ, R109 ;  /* 0x000000ffffcf7224 */ /* 0x000fc600078e006d */
[----:B------:R-:W3:Y:S01]  /*7a010*/  LDL.LU R101, [R1+0x6e44] ;  /* 0x006e440001657983 */ /* 0x000ee20000300800 */
[----:B------:R-:W-:-:S03]  /*7a020*/  IMAD.MOV.U32 R196, RZ, RZ, R112 ;  /* 0x000000ffffc47224 */ /* 0x000fc600078e0070 */
[----:B------:R-:W2:Y:S01]  /*7a030*/  LDL.LU R104, [R1+0x6e40] ;  /* 0x006e400001687983 */ /* 0x000ea20000300800 */
[----:B------:R-:W-:-:S03]  /*7a040*/  MOV R197, R113 ;  /* 0x0000007100c57202 */ /* 0x000fc60000000f00 */
[----:B------:R-:W4:Y:S01]  /*7a050*/  LDL.LU R105, [R1+0x6e3c] ;  /* 0x006e3c0001697983 */ /* 0x000f220000300800 */
[----:B------:R-:W-:-:S03]  /*7a060*/  IMAD.MOV.U32 R198, RZ, RZ, R2 ;  /* 0x000000ffffc67224 */ /* 0x000fc600078e0002 */
[----:B------:R-:W3:Y:S04]  /*7a070*/  LDL.LU R108, [R1+0x6e38] ;  /* 0x006e3800016c7983 */ /* 0x000ee80000300800 */
[----:B------:R-:W2:Y:S04]  /*7a080*/  LDL.LU R109, [R1+0x6e34] ;  /* 0x006e3400016d7983 */ /* 0x000ea80000300800 */
[----:B------:R-:W4:Y:S04]  /*7a090*/  LDL.LU R112, [R1+0x6e30] ;  /* 0x006e300001707983 */ /* 0x000f280000300800 */
[----:B------:R-:W3:Y:S04]  /*7a0a0*/  LDL.LU R113, [R1+0x6e2c] ;  /* 0x006e2c0001717983 */ /* 0x000ee80000300800 */
[----:B------:R-:W2:Y:S01]  /*7a0b0*/  LDL.LU R2, [R1+0x6e28] ;  /* 0x006e280001027983 */ /* 0x000ea20000300800 */
[----:B------:R-:W-:Y:S01]  /*7a0c0*/  IMAD.MOV.U32 R195, RZ, RZ, R44 ;  /* 0x000000ffffc37224 */ /* 0x000fe200078e002c */
[----:B------:R-:W-:Y:S01]  /*7a0d0*/  MOV R189, R128 ;  /* 0x0000008000bd7202 */ /* 0x000fe20000000f00 */
[----:B------:R-:W-:-:S02]  /*7a0e0*/  IMAD.MOV.U32 R188, RZ, RZ, R129 ;  /* 0x000000ffffbc7224 */ /* 0x000fc400078e0081 */
[----:B------:R-:W-:Y:S02]  /*7a0f0*/  IMAD.MOV.U32 R190, RZ, RZ, R125 ;  /* 0x000000ffffbe7224 */ /* 0x000fe400078e007d */
[----:B------:R-:W-:Y:S01]  /*7a100*/  IMAD.MOV.U32 R191, RZ, RZ, R124 ;  /* 0x000000ffffbf7224 */ /* 0x000fe200078e007c */
[----:B------:R-:W-:Y:S01]  /*7a110*/  MOV R193, R72 ;  /* 0x0000004800c17202 */ /* 0x000fe20000000f00 */
[----:B------:R-:W-:Y:S01]  /*7a120*/  IMAD.MOV.U32 R192, RZ, RZ, R73 ;  /* 0x000000ffffc07224 */ /* 0x000fe200078e0049 */
[----:B------:R-:W-:Y:S01]  /*7a130*/  MOV R209, R120 ;  /* 0x0000007800d17202 */ /* 0x000fe20000000f00 */
[----:B------:R-:W-:Y:S02]  /*7a140*/  IMAD.MOV.U32 R208, RZ, RZ, R121 ;  /* 0x000000ffffd07224 */ /* 0x000fe400078e0079 */
[----:B------:R-:W-:Y:S02]  /*7a150*/  IMAD.MOV.U32 R210, RZ, RZ, R117 ;  /* 0x000000ffffd27224 */ /* 0x000fe400078e0075 */
[----:B------:R-:W-:-:S02]  /*7a160*/  IMAD.MOV.U32 R211, RZ, RZ, R116 ;  /* 0x000000ffffd37224 */ /* 0x000fc400078e0074 */
[----:B------:R-:W-:Y:S02]  /*7a170*/  IMAD.MOV.U32 R178, RZ, RZ, R93 ;  /* 0x000000ffffb27224 */ /* 0x000fe400078e005d */
[----:B------:R-:W-:Y:S01]  /*7a180*/  IMAD.MOV.U32 R179, RZ, RZ, R92 ;  /* 0x000000ffffb37224 */ /* 0x000fe200078e005c */
[----:B------:R-:W-:Y:S01]  /*7a190*/  MOV R181, R88 ;  /* 0x0000005800b57202 */ /* 0x000fe20000000f00 */
[----:B------:R-:W-:Y:S02]  /*7a1a0*/  IMAD.MOV.U32 R180, RZ, RZ, R89 ;  /* 0x000000ffffb47224 */ /* 0x000fe400078e0059 */
[----:B------:R-:W-:Y:S02]  /*7a1b0*/  IMAD.MOV.U32 R182, RZ, RZ, R85 ;  /* 0x000000ffffb67224 */ /* 0x000fe400078e0055 */
[----:B------:R-:W-:Y:S02]  /*7a1c0*/  IMAD.MOV.U32 R183, RZ, RZ, R84 ;  /* 0x000000ffffb77224 */ /* 0x000fe400078e0054 */
[----:B------:R-:W-:-:S02]  /*7a1d0*/  IMAD.MOV.U32 R186, RZ, RZ, R77 ;  /* 0x000000ffffba7224 */ /* 0x000fc400078e004d */
[----:B------:R-:W-:-:S03]  /*7a1e0*/  IMAD.MOV.U32 R187, RZ, RZ, R76 ;  /* 0x000000ffffbb7224 */ /* 0x000fc600078e004c */
[----:B------:R-:W-:Y:S01]  /*7a1f0*/  HMMA.1688.F32.TF32 R76, R220, R34, R180 ;  /* 0x00000022dc4c723c */ /* 0x000fe200000810b4 */
[----:B------:R-:W-:Y:S01]  /*7a200*/  IMAD.MOV.U32 R184, RZ, RZ, R81 ;  /* 0x000000ffffb87224 */ /* 0x000fe200078e0051 */
[----:B------:R-:W-:Y:S01]  /*7a210*/  MOV R185, R80 ;  /* 0x0000005000b97202 */ /* 0x000fe20000000f00 */
[----:B------:R-:W-:Y:S02]  /*7a220*/  IMAD.MOV.U32 R194, RZ, RZ, R69 ;  /* 0x000000ffffc27224 */ /* 0x000fe400078e0045 */
[----:B------:R-:W-:Y:S01]  /*7a230*/  IMAD.MOV.U32 R199, RZ, RZ, R252 ;  /* 0x000000ffffc77224 */ /* 0x000fe200078e00fc */
[----:B--2---:R-:W-:-:S05]  /*7a240*/  LOP3.LUT R44, R2, 0x40, RZ, 0x3c, !PT ;  /* 0x00000040022c7812 */ /* 0x004fca00078e3cff */
[----:B------:R-:W1:Y:S04]  /*7a250*/  LDSM.16.M88.4 R128, [R44+UR12] ;  /* 0x0000000c2c80783b */ /* 0x000e680008000200 */
[----:B------:R-:W2:Y:S01]  /*7a260*/  LDSM.16.M88.4 R124, [R44+UR12+0x2000] ;  /* 0x0020000c2c7c783b */ /* 0x000ea20008000200 */
[----:B---3--:R-:W-:Y:S01]  /*7a270*/  IMAD.MOV.U32 R224, RZ, RZ, R113 ;  /* 0x000000ffffe07224 */ /* 0x008fe200078e0071 */
[----:B----4-:R-:W-:Y:S01]  /*7a280*/  MOV R225, R112 ;  /* 0x0000007000e17202 */ /* 0x010fe20000000f00 */
[----:B------:R-:W-:Y:S01]  /*7a290*/  IMAD.MOV.U32 R226, RZ, RZ, R109 ;  /* 0x000000ffffe27224 */ /* 0x000fe200078e006d */
[----:B------:R-:W3:Y:S01]  /*7a2a0*/  LDSM.16.M88.4 R120, [R44+UR12+0x4000] ;  /* 0x0040000c2c78783b */ /* 0x000ee20008000200 */
[----:B------:R-:W-:Y:S01]  /*7a2b0*/  IMAD.MOV.U32 R227, RZ, RZ, R108 ;  /* 0x000000ffffe37224 */ /* 0x000fe200078e006c */
[----:B------:R-:W-:Y:S01]  /*7a2c0*/  MOV R173, R104 ;  /* 0x0000006800ad7202 */ /* 0x000fe20000000f00 */
[----:B------:R-:W-:Y:S01]  /*7a2d0*/  IMAD.MOV.U32 R172, RZ, RZ, R105 ;  /* 0x000000ffffac7224 */ /* 0x000fe200078e0069 */
[----:B------:R-:W-:Y:S04]  /*7a2e0*/  STL [R1+0x67a8], R2 ;  /* 0x0067a80201007387 */ /* 0x000fe80000100800 */
[----:B------:R-:W-:Y:S01]  /*7a2f0*/  HMMA.1688.F32.TF32 R72, R220, R46, R224 ;  /* 0x0000002edc48723c */ /* 0x000fe200000810e0 */
[----:B------:R-:W-:Y:S01]  /*7a300*/  IMAD.MOV.U32 R174, RZ, RZ, R101 ;  /* 0x000000ffffae7224 */ /* 0x000fe200078e0065 */
[----:B------:R-:W-:Y:S01]  /*7a310*/  STL [R1+0x1eb8], R44 ;  /* 0x001eb82c01007387 */ /* 0x000fe20000100800 */
[----:B------:R-:W-:-:S03]  /*7a320*/  IMAD.MOV.U32 R175, RZ, RZ, R100 ;  /* 0x000000ffffaf7224 */ /* 0x000fc600078e0064 */
[----:B------:R-:W4:Y:S01]  /*7a330*/  LDSM.16.M88.4 R116, [R44+UR12+0x6000] ;  /* 0x0060000c2c74783b */ /* 0x000f220008000200 */
[----:B------:R-:W-:Y:S01]  /*7a340*/  IMAD.MOV.U32 R176, RZ, RZ, R97 ;  /* 0x000000ffffb07224 */ /* 0x000fe200078e0061 */
[----:B------:R-:W-:Y:S02]  /*7a350*/  MOV R177, R96 ;  /* 0x0000006000b17202 */ /* 0x000fe40000000f00 */
[----:B------:R-:W4:Y:S04]  /*7a360*/  LDSM.16.M88.4 R112, [R44+UR12+0x8000] ;  /* 0x0080000c2c70783b */ /* 0x000f280008000200 */
[----:B------:R-:W4:Y:S04]  /*7a370*/  LDSM.16.M88.4 R108, [R44+UR12+0xa000] ;  /* 0x00a0000c2c6c783b */ /* 0x000f280008000200 */
[----:B------:R-:W4:Y:S04]  /*7a380*/  LDSM.16.M88.4 R104, [R44+UR12+0xc000] ;  /* 0x00c0000c2c68783b */ /* 0x000f280008000200 */
[----:B------:R-:W4:Y:S04]  /*7a390*/  LDSM.16.M88.4 R100, [R44+UR12+0xe000] ;  /* 0x00e0000c2c64783b */ /* 0x000f280008000200 */
[----:B-1----:R-:W-:Y:S04]  /*7a3a0*/  STL [R1+0x6bec], R130 ;  /* 0x006bec8201007387 */ /* 0x002fe80000100800 */
[----:B------:R-:W-:Y:S04]  /*7a3b0*/  STL [R1+0x6be8], R131 ;  /* 0x006be88301007387 */ /* 0x000fe80000100800 */
[----:B--2---:R-:W-:Y:S04]  /*7a3c0*/  STL [R1+0x6bf4], R126 ;  /* 0x006bf47e01007387 */ /* 0x004fe80000100800 */
[----:B------:R-:W-:Y:S04]  /*7a3d0*/  STL.64 [R1+0x8b0], R72 ;  /* 0x0008b04801007387 */ /* 0x000fe80000100a00 */
[----:B------:R1:W-:Y:S04]  /*7a3e0*/  STL.64 [R1+0x8b8], R74 ;  /* 0x0008b84a01007387 */ /* 0x0003e80000100a00 */
[----:B------:R-:W2:Y:S04]  /*7a3f0*/  LDSM.16.M88.4 R96, [R44+UR12+0x10000] ;  /* 0x0100000c2c60783b */ /* 0x000ea80008000200 */
[----:B------:R-:W2:Y:S01]  /*7a400*/  LDSM.16.M88.4 R92, [R44+UR12+0x12000] ;  /* 0x0120000c2c5c783b */ /* 0x000ea20008000200 */
[C---:B-1----:R-:W-:Y:S03]  /*7a410*/  HMMA.1688.F32.TF32 R72, R220.reuse, R42, R172 ;  /* 0x0000002adc48723c */ /* 0x042fe600000810ac */
[----:B------:R-:W-:Y:S04]  /*7a420*/  STL [R1+0x6bf0], R127 ;  /* 0x006bf07f01007387 */ /* 0x000fe80000100800 */
[----:B---3--:R-:W-:Y:S04]  /*7a430*/  STL [R1+0x6bfc], R122 ;  /* 0x006bfc7a01007387 */ /* 0x008fe80000100800 */
[----:B------:R-:W1:Y:S04]  /*7a440*/  LDSM.16.M88.4 R88, [R44+UR12+0x14000] ;  /* 0x0140000c2c58783b */ /* 0x000e680008000200 */
[----:B------:R-:W3:Y:S04]  /*7a450*/  LDSM.16.M88.4 R84, [R44+UR12+0x16000] ;  /* 0x0160000c2c54783b */ /* 0x000ee80008000200 */
[----:B------:R-:W3:Y:S04]  /*7a460*/  LDSM.16.M88.4 R80, [R44+UR12+0x18000] ;  /* 0x0180000c2c50783b */ /* 0x000ee80008000200 */
[----:B------:R-:W-:Y:S04]  /*7a470*/  STL.64 [R1+0x8a0], R72 ;  /* 0x0008a04801007387 */ /* 0x000fe80000100a00 */
[----:B------:R4:W-:Y:S02]  /*7a480*/  STL.64 [R1+0x8a8], R74 ;  /* 0x0008a84a01007387 */ /* 0x0009e40000100a00 */
[----:B----4-:R-:W-:Y:S02]  /*7a490*/  HMMA.1688.F32.TF32 R72, R220, R38, R176 ;  /* 0x00000026dc48723c */ /* 0x010fe400000810b0 */
[----:B------:R-:W-:Y:S04]  /*7a4a0*/  STL [R1+0x6bf8], R123 ;  /* 0x006bf87b01007387 */ /* 0x000fe80000100800 */
[----:B------:R-:W-:-:S15]  /*7a4b0*/  STL [R1+0x6c04], R118 ;  /* 0x006c047601007387 */ /* 0x000fde0000100800 */
[----:B------:R-:W-:-:S02]  /*7a4c0*/  NOP ;  /* 0x0000000000007918 */ /* 0x000fc40000000000 */
[----:B------:R-:W-:Y:S04]  /*7a4d0*/  STL.64 [R1+0x890], R72 ;  /* 0x0008904801007387 */ /* 0x000fe80000100a00 */
[----:B------:R4:W-:Y:S02]  /*7a4e0*/  STL.64 [R1+0x898], R74 ;  /* 0x0008984a01007387 */ /* 0x0009e40000100a00 */
[C---:B----4-:R-:W-:Y:S02]  /*7a4f0*/  HMMA.1688.F32.TF32 R72, R220.reuse, R30, R208 ;  /* 0x0000001edc48723c */ /* 0x050fe400000810d0 */
[----:B------:R-:W-:Y:S04]  /*7a500*/  STL [R1+0x6c00], R119 ;  /* 0x006c007701007387 */ /* 0x000fe80000100800 */
[----:B------:R-:W-:Y:S04]  /*7a510*/  STL.64 [R1+0x880], R76 ;  /* 0x0008804c01007387 */ /* 0x000fe80000100a00 */
[----:B------:R-:W-:Y:S01]  /*7a520*/  STL.64 [R1+0x888], R78 ;  /* 0x0008884e01007387 */ /* 0x000fe20000100a00 */
[----:B------:R-:W-:Y:S01]  /*7a530*/  IMAD.MOV.U32 R208, RZ, RZ, R68 ;  /* 0x000000ffffd07224 */ /* 0x000fe200078e0044 */
[----:B------:R-:W-:Y:S01]  /*7a540*/  MOV R209, R65 ;  /* 0x0000004100d17202 */ /* 0x000fe20000000f00 */
[----:B------:R-:W-:Y:S01]  /*7a550*/  IMAD.MOV.U32 R210, RZ, RZ, R64 ;  /* 0x000000ffffd27224 */ /* 0x000fe200078e0040 */
[C---:B------:R-:W-:Y:S01]  /*7a560*/  HMMA.1688.F32.TF32 R68, R220.reuse, R22, R188 ;  /* 0x00000016dc44723c */ /* 0x040fe200000810bc */
[----:B------:R-:W-:Y:S01]  /*7a570*/  IMAD.MOV.U32 R211, RZ, RZ, R61 ;  /* 0x000000ffffd37224 */ /* 0x000fe200078e003d */
[----:B------:R-:W4:Y:S07]  /*7a580*/  LDSM.16.M88.4 R76, [R44+UR12+0x1a000] ;  /* 0x01a0000c2c4c783b */ /* 0x000f2e0008000200 */
[----:B------:R-:W-:Y:S04]  /*7a590*/  STL.64 [R1+0x870], R72 ;  /* 0x0008704801007387 */ /* 0x000fe80000100a00 */
[----:B------:R2:W-:Y:S01]  /*7a5a0*/  STL.64 [R1+0x878], R74 ;  /* 0x0008784a01007387 */ /* 0x0005e20000100a00 */
[C---:B------:R-:W-:Y:S06]  /*7a5b0*/  HMMA.1688.F32.TF32 R64, R220.reuse, R18, R192 ;  /* 0x00000012dc40723c */ /* 0x040fec00000810c0 */
[----:B--2---:R-:W-:-:S15]  /*7a5c0*/  HMMA.1688.F32.TF32 R72, R220, R26, R184 ;  /* 0x0000001adc48723c */ /* 0x004fde00000810b8 */
[----:B------:R-:W-:-:S03]  /*7a5d0*/  NOP ;  /* 0x0000000000007918 */ /* 0x000fc60000000000 */
[----:B------:R-:W-:Y:S01]  /*7a5e0*/  IMAD.MOV.U32 R252, RZ, RZ, R66 ;  /* 0x000000fffffc7224 */ /* 0x000fe200078e0042 */
[----:B------:R-:W-:-:S04]  /*7a5f0*/  MOV R2, R67 ;  /* 0x0000004300027202 */ /* 0x000fc80000000f00 */
[----:B------:R-:W-:Y:S04]  /*7a600*/  STL.64 [R1+0x860], R72 ;  /* 0x0008604801007387 */ /* 0x000fe80000100a00 */
[----:B------:R-:W-:Y:S04]  /*7a610*/  STL.64 [R1+0x868], R74 ;  /* 0x0008684a01007387 */ /* 0x000fe80000100a00 */
[----:B------:R-:W-:Y:S04]  /*7a620*/  STL.64 [R1+0x850], R68 ;  /* 0x0008504401007387 */ /* 0x000fe80000100a00 */
[----:B------:R-:W-:Y:S04]  /*7a630*/  STL.64 [R1+0x858], R70 ;  /* 0x0008584601007387 */ /* 0x000fe80000100a00 */
[----:B------:R2:W-:Y:S04]  /*7a640*/  STL.64 [R1+0x840], R64 ;  /* 0x0008404001007387 */ /* 0x0005e80000100a00 */
[----:B------:R-:W4:Y:S01]  /*7a650*/  LDSM.16.M88.4 R72, [R44+UR12+0x1c000] ;  /* 0x01c0000c2c48783b */ /* 0x000f220008000200 */
[C---:B--2---:R-:W-:Y:S06]  /*7a660*/  HMMA.1688.F32.TF32 R64, R220.reuse, R14, R196 ;  /* 0x0000000edc40723c */ /* 0x044fec00000810c4 */
[----:B------:R-:W-:-:S15]  /*7a670*/  HMMA.1688.F32.TF32 R68, R220, R6, R204 ;  /* 0x00000006dc44723c */ /* 0x000fde00000810cc */
[----:B------:R-:W-:-:S02]  /*7a680*/  NOP ;  /* 0x0000000000007918 */ /* 0x000fc40000000000 */
[----:B------:R-:W-:Y:S04]  /*7a690*/  STL.64 [R1+0x830], R64 ;  /* 0x0008304001007387 */ /* 0x000fe80000100a00 */
[----:B------:R2:W-:Y:S02]  /*7a6a0*/  STL.64 [R1+0x838], R66 ;  /* 0x0008384201007387 */ /* 0x0005e40000100a00 */
[----:B--2---:R-:W-:Y:S07]  /*7a6b0*/  HMMA.1688.F32.TF32 R64, R220, R10, R236 ;  /* 0x0000000adc40723c */ /* 0x004fee00000810ec */
[----:B------:R-:W-:-:S02]  /*7a6c0*/  IMAD.MOV.U32 R237, RZ, RZ, R57 ;  /* 0x000000ffffed7224 */ /* 0x000fc400078e0039 */
[----:B------:R-:W-:Y:S02]  /*7a6d0*/  IMAD.MOV.U32 R238, RZ, RZ, R56 ;  /* 0x000000ffffee7224 */ /* 0x000fe400078e0038 */
[----:B------:R-:W-:Y:S01]  /*7a6e0*/  HMMA.1688.F32.TF32 R56, R200, R128, R208 ;  /* 0x00000080c838723c */ /* 0x000fe200000810d0 */
[----:B------:R-:W-:Y:S01]  /*7a6f0*/  IMAD.MOV.U32 R236, RZ, RZ, R60 ;  /* 0x000000ffffec7224 */ /* 0x000fe200078e003c */
[----:B------:R-:W-:Y:S01]  /*7a700*/  MOV R239, R53 ;  /* 0x0000003500ef7202 */ /* 0x000fe20000000f00 */
[----:B------:R-:W-:Y:S04]  /*7a710*/  STL.64 [R1+0x950], R68 ;  /* 0x0009504401007387 */ /* 0x000fe80000100a00 */
[----:B------:R-:W-:Y:S01]  /*7a720*/  IMAD.MOV.U32 R208, RZ, RZ, R52 ;  /* 0x000000ffffd07224 */ /* 0x000fe200078e0034 */
[----:B------:R-:W-:Y:S01]  /*7a730*/  MOV R211, R45 ;  /* 0x0000002d00d37202 */ /* 0x000fe20000000f00 */
[----:B------:R-:W-:-:S02]  /*7a740*/  IMAD.MOV.U32 R209, RZ, RZ, R49 ;  /* 0x000000ffffd17224 */ /* 0x000fc400078e0031 */
[----:B------:R-:W-:Y:S01]  /*7a750*/  IMAD.MOV.U32 R210, RZ, RZ, R48 ;  /* 0x000000ffffd27224 */ /* 0x000fe200078e0030 */
[----:B------:R-:W-:Y:S01]  /*7a760*/  STL.64 [R1+0x958], R70 ;  /* 0x0009584601007387 */ /* 0x000fe20000100a00 */
[----:B------:R-:W-:Y:S03]  /*7a770*/  HMMA.1688.F32.TF32 R48, R200, R124, R236 ;  /* 0x0000007cc830723c */ /* 0x000fe600000810ec */
[----:B------:R-:W-:Y:S04]  /*7a780*/  STL.64 [R1+0x820], R64 ;  /* 0x0008204001007387 */ /* 0x000fe80000100a00 */
[----:B------:R-:W-:Y:S01]  /*7a790*/  STL.64 [R1+0x828], R66 ;  /* 0x0008284201007387 */ /* 0x000fe20000100a00 */
[----:B------:R-:W-:Y:S01]  /*7a7a0*/  IMAD.MOV.U32 R238, RZ, RZ, R13 ;  /* 0x000000ffffee7224 */ /* 0x000fe200078e000d */
[----:B------:R-:W-:-:S02]  /*7a7b0*/  MOV R239, R12 ;  /* 0x0000000c00ef7202 */ /* 0x000fc40000000f00 */
[----:B------:R-:W-:Y:S01]  /*7a7c0*/  STL [R1+0x6b48], R114 ;  /* 0x006b487201007387 */ /* 0x000fe20000100800 */
[----:B------:R-:W-:Y:S03]  /*7a7d0*/  HMMA.1688.F32.TF32 R12, R200, R120, R208 ;  /* 0x00000078c80c723c */ /* 0x000fe600000810d0 */
[----:B------:R-:W-:Y:S04]  /*7a7e0*/  STL [R1+0x6b44], R115 ;  /* 0x006b447301007387 */ /* 0x000fe80000100800 */
[----:B------:R-:W-:Y:S04]  /*7a7f0*/  STL [R1+0x6b3c], R110 ;  /* 0x006b3c6e01007387 */ /* 0x000fe80000100800 */
[----:B------:R-:W-:Y:S04]  /*7a800*/  STL [R1+0x6b38], R111 ;  /* 0x006b386f01007387 */ /* 0x000fe80000100800 */
[----:B------:R-:W-:Y:S04]  /*7a810*/  STL [R1+0x6b34], R106 ;  /* 0x006b346a01007387 */ /* 0x000fe80000100800 */
[----:B------:R-:W-:Y:S04]  /*7a820*/  STL [R1+0x6b30], R107 ;  /* 0x006b306b01007387 */ /* 0x000fe80000100800 */
[----:B------:R-:W-:Y:S04]  /*7a830*/  STL [R1+0x6b4c], R102 ;  /* 0x006b4c6601007387 */ /* 0x000fe80000100800 */
[----:B------:R-:W-:Y:S04]  /*7a840*/  STL [R1+0x6b40], R103 ;  /* 0x006b406701007387 */ /* 0x000fe80000100800 */
[----:B------:R-:W-:Y:S04]  /*7a850*/  STL.64 [R1+0x940], R56 ;  /* 0x0009403801007387 */ /* 0x000fe80000100a00 */
[----:B------:R-:W-:Y:S04]  /*7a860*/  STL.64 [R1+0x948], R58 ;  /* 0x0009483a01007387 */ /* 0x000fe80000100a00 */
[----:B------:R-:W-:Y:S04]  /*7a870*/  STL [R1+0x6b54], R98 ;  /* 0x006b546201007387 */ /* 0x000fe80000100800 */
[----:B------:R-:W-:Y:S04]  /*7a880*/  STL [R1+0x6b50], R99 ;  /* 0x006b506301007387 */ /* 0x000fe80000100800 */
[----:B------:R-:W-:Y:S04]  /*7a890*/  STL [R1+0x6b5c], R94 ;  /* 0x006b5c5e01007387 */ /* 0x000fe80000100800 */
[----:B------:R-:W2:Y:S04]  /*7a8a0*/  LDSM.16.M88.4 R68, [R44+UR12+0x1e000] ;  /* 0x01e0000c2c44783b */ /* 0x000ea80008000200 */
[----:B------:R-:W-:Y:S04]  /*7a8b0*/  STL [R1+0x6b58], R95 ;  /* 0x006b585f01007387 */ /* 0x000fe80000100800 */
[----:B-1----:R-:W-:Y:S04]  /*7a8c0*/  STL [R1+0x6b64], R90 ;  /* 0x006b645a01007387 */ /* 0x002fe80000100800 */
[----:B------:R-:W1:Y:S04]  /*7a8d0*/  LDSM.16.M88.4 R64, [R44+UR12+0x20000] ;  /* 0x0200000c2c40783b */ /* 0x000e680008000200 */
[----:B------:R-:W-:Y:S04]  /*7a8e0*/  STL [R1+0x6b60], R91 ;  /* 0x006b605b01007387 */ /* 0x000fe80000100800 */
[----:B---3--:R-:W-:Y:S04]  /*7a8f0*/  STL [R1+0x6b6c], R86 ;  /* 0x006b6c5601007387 */ /* 0x008fe80000100800 */
[----:B------:R-:W3:Y:S04]  /*7a900*/  LDSM.16.M88.4 R60, [R44+UR12+0x22000] ;  /* 0x0220000c2c3c783b */ /* 0x000ee80008000200 */
[----:B------:R-:W-:Y:S04]  /*7a910*/  STL [R1+0x6b68], R87 ;  /* 0x006b685701007387 */ /* 0x000fe80000100800 */
[----:B------:R-:W-:Y:S04]  /*7a920*/  STL [R1+0x6b74], R82 ;  /* 0x006b745201007387 */ /* 0x000fe80000100800 */
[----:B------:R-:W3:Y:S04]  /*7a930*/  LDSM.16.M88.4 R56, [R44+UR12+0x24000] ;  /* 0x0240000c2c38783b */ /* 0x000ee80008000200 */
[----:B------:R-:W-:Y:S01]  /*7a940*/  STL [R1+0x6b70], R83 ;  /* 0x006b705301007387 */ /* 0x000fe20000100800 */
[----:B------:R-:W-:-:S03]  /*7a950*/  IMAD.MOV.U32 R236, RZ, RZ, R25 ;  /* 0x000000ffffec7224 */ /* 0x000fc600078e0019 */
[----:B------:R-:W-:Y:S01]  /*7a960*/  STL.64 [R1+0x970], R48 ;  /* 0x0009703001007387 */ /* 0x000fe20000100a00 */
[----:B------:R-:W-:-:S03]  /*7a970*/  IMAD.MOV.U32 R237, RZ, RZ, R24 ;  /* 0x000000ffffed7224 */ /* 0x000fc600078e0018 */
[----:B------:R-:W3:Y:S04]  /*7a980*/  LDSM.16.M88.4 R52, [R44+UR12+0x26000] ;  /* 0x0260000c2c34783b */ /* 0x000ee80008000200 */
[----:B------:R-:W-:Y:S01]  /*7a990*/  STL.64 [R1+0x978], R50 ;  /* 0x0009783201007387 */ /* 0x000fe20000100a00 */
[----:B------:R-:W-:-:S03]  /*7a9a0*/  IMAD.MOV.U32 R118, RZ, RZ, R12 ;  /* 0x000000ffff767224 */ /* 0x000fc600078e000c */
[----:B------:R-:W3:Y:S01]  /*7a9b0*/  LDSM.16.M88.4 R48, [R44+UR12+0x28000] ;  /* 0x0280000c2c30783b */ /* 0x000ee20008000200 */
[----:B------:R-:W-:Y:S01]  /*7a9c0*/  IMAD.MOV.U32 R119, RZ, RZ, R13 ;  /* 0x000000ffff777224 */ /* 0x000fe200078e000d */
[----:B------:R-:W-:Y:S01]  /*7a9d0*/  MOV R123, R15 ;  /* 0x0000000f007b7202 */ /* 0x000fe20000000f00 */
[----:B------:R-:W-:Y:S01]  /*7a9e0*/  IMAD.MOV.U32 R122, RZ, RZ, R14 ;  /* 0x000000ffff7a7224 */ /* 0x000fe200078e000e */
[----:B------:R-:W3:Y:S01]  /*7a9f0*/  LDSM.16.M88.4 R24, [R44+UR12+0x2a000] ;  /* 0x02a0000c2c18783b */ /* 0x000ee20008000200 */
[----:B------:R-:W-:Y:S02]  /*7aa00*/  IMAD.MOV.U32 R208, RZ, RZ, R33 ;  /* 0x000000ffffd07224 */ /* 0x000fe400078e0021 */
[----:B------:R-:W-:Y:S01]  /*7aa10*/  IMAD.MOV.U32 R209, RZ, RZ, R32 ;  /* 0x000000ffffd17224 */ /* 0x000fe200078e0020 */
[----:B------:R-:W3:Y:S01]  /*7aa20*/  LDSM.16.M88.4 R12, [R44+UR12+0x2c000] ;  /* 0x02c0000c2c0c783b */ /* 0x000ee20008000200 */
[----:B------:R-:W-:Y:S01]  /*7aa30*/  IMAD.MOV.U32 R210, RZ, RZ, R29 ;  /* 0x000000ffffd27224 */ /* 0x000fe200078e001d */
[----:B------:R-:W-:-:S02]  /*7aa40*/  MOV R211, R28 ;  /* 0x0000001c00d37202 */ /* 0x000fc40000000f00 */
[----:B------:R-:W3:Y:S01]  /*7aa50*/  LDSM.16.M88.4 R32, [R44+UR12+0x2e000] ;  /* 0x02e0000c2c20783b */ /* 0x000ee20008000200 */
[----:B------:R-:W-:Y:S03]  /*7aa60*/  HMMA.1688.F32.TF32 R132, R200, R116, R236 ;  /* 0x00000074c884723c */ /* 0x000fe600000810ec */
[----:B------:R-:W3:Y:S04]  /*7aa70*/  LDSM.16.M88.4 R28, [R44+UR12+0x30000] ;  /* 0x0300000c2c1c783b */ /* 0x000ee80008000200 */
[----:B------:R-:W-:Y:S02]  /*7aa80*/  IMAD.MOV.U32 R236, RZ, RZ, R41 ;  /* 0x000000ffffec7224 */ /* 0x000fe400078e0029 */
[----:B------:R-:W-:Y:S01]  /*7aa90*/  IMAD.MOV.U32 R237, RZ, RZ, R40 ;  /* 0x000000ffffed7224 */ /* 0x000fe200078e0028 */
[----:B------:R-:W-:Y:S01]  /*7aaa0*/  MOV R239, R36 ;  /* 0x0000002400ef7202 */ /* 0x000fe20000000f00 */
[----:B------:R-:W3:Y:S01]  /*7aab0*/  LDSM.16.M88.4 R40, [R44+UR12+0x32000] ;  /* 0x0320000c2c28783b */ /* 0x000ee20008000200 */
[----:B------:R-:W-:Y:S01]  /*7aac0*/  IMAD.MOV.U32 R238, RZ, RZ, R37 ;  /* 0x000000ffffee7224 */ /* 0x000fe200078e0025 */
[----:B------:R-:W-:Y:S01]  /*7aad0*/  MOV R199, R16 ;  /* 0x0000001000c77202 */ /* 0x000fe20000000f00 */
[----:B------:R-:W-:Y:S01]  /*7aae0*/  IMAD.MOV.U32 R198, RZ, RZ, R17 ;  /* 0x000000ffffc67224 */ /* 0x000fe200078e0011 */
[----:B------:R-:W3:Y:S01]  /*7aaf0*/  LDSM.16.M88.4 R36, [R44+UR12+0x34000] ;  /* 0x0340000c2c24783b */ /* 0x000ee20008000200 */
[----:B------:R-:W-:-:S02]  /*7ab00*/  IMAD.MOV.U32 R196, RZ, RZ, R21 ;  /* 0x000000ffffc47224 */ /* 0x000fc400078e0015 */
[----:B------:R-:W-:Y:S01]  /*7ab10*/  IMAD.MOV.U32 R197, RZ, RZ, R20 ;  /* 0x000000ffffc57224 */ /* 0x000fe200078e0014 */
[----:B------:R-:W3:Y:S01]  /*7ab20*/  LDSM.16.M88.4 R16, [R44+UR12+0x36000] ;  /* 0x0360000c2c10783b */ /* 0x000ee20008000200 */
[----:B------:R-:W-:Y:S01]  /*7ab30*/  IMAD.MOV.U32 R206, RZ, RZ, R5 ;  /* 0x000000ffffce7224 */ /* 0x000fe200078e0005 */
[----:B------:R-:W-:Y:S02]  /*7ab40*/  MOV R207, R4 ;  /* 0x0000000400cf7202 */ /* 0x000fe40000000f00 */
[----:B------:R-:W3:Y:S01]  /*7ab50*/  LDSM.16.M88.4 R20, [R44+UR12+0x38000] ;  /* 0x0380000c2c14783b */ /* 0x000ee20008000200 */
[----:B------:R-:W-:Y:S02]  /*7ab60*/  IMAD.MOV.U32 R204, RZ, RZ, R9 ;  /* 0x000000ffffcc7224 */ /* 0x000fe400078e0009 */
[----:B------:R-:W-:Y:S01]  /*7ab70*/  IMAD.MOV.U32 R205, RZ, RZ, R8 ;  /* 0x000000ffffcd7224 */ /* 0x000fe200078e0008 */
[----:B------:R-:W3:Y:S04]  /*7ab80*/  LDSM.16.M88.4 R4, [R44+UR12+0x3a000] ;  /* 0x03a0000c2c04783b */ /* 0x000ee80008000200 */
[----:B------:R-:W3:Y:S04]  /*7ab90*/  LDSM.16.M88.4 R8, [R44+UR12+0x3c000] ;  /* 0x03c0000c2c08783b */ /* 0x000ee80008000200 */
[----:B------:R-:W3:Y:S04]  /*7aba0*/  LDSM.16.M88.4 R44, [R44+UR12+0x3e000] ;  /* 0x03e0000c2c2c783b */ /* 0x000ee80008000200 */
[----:B----4-:R-:W-:Y:S04]  /*7abb0*/  STL [R1+0x6b7c], R78 ;  /* 0x006b7c4e01007387 */ /* 0x010fe80000100800 */
[----:B------:R-:W-:Y:S04]  /*7abc0*/  STL [R1+0x6b78], R79 ;  /* 0x006b784f01007387 */ /* 0x000fe80000100800 */
[----:B------:R-:W-:Y:S04]  /*7abd0*/  STL [R1+0x6b84], R74 ;  /* 0x006b844a01007387 */ /* 0x000fe80000100800 */
[----:B------:R-:W-:Y:S04]  /*7abe0*/  STL [R1+0x6b80], R75 ;  /* 0x006b804b01007387 */ /* 0x000fe80000100800 */
[----:B--2---:R-:W-:Y:S04]  /*7abf0*/  STL [R1+0x6b8c], R70 ;  /* 0x006b8c4601007387 */ /* 0x004fe80000100800 */
[----:B------:R-:W-:Y:S04]  /*7ac00*/  STL [R1+0x6b88], R71 ;  /* 0x006b884701007387 */ /* 0x000fe80000100800 */
[----:B-1----:R1:W-:Y:S04]  /*7ac10*/  STL [R1+0x6b94], R66 ;  /* 0x006b944201007387 */ /* 0x0023e80000100800 */
[----:B------:R2:W-:Y:S04]  /*7ac20*/  STL [R1+0x6b90], R67 ;  /* 0x006b904301007387 */ /* 0x0005e80000100800 */
[----:B---3--:R-:W-:Y:S04]  /*7ac30*/  STL [R1+0x6a38], R62 ;  /* 0x006a383e01007387 */ /* 0x008fe80000100800 */
[----:B------:R-:W-:Y:S04]  /*7ac40*/  STL [R1+0x6a34], R63 ;  /* 0x006a343f01007387 */ /* 0x000fe80000100800 */
[----:B------:R-:W-:Y:S04]  /*7ac50*/  STL [R1+0x6a40], R58 ;  /* 0x006a403a01007387 */ /* 0x000fe80000100800 */
[----:B------:R-:W-:Y:S01]  /*7ac60*/  STL [R1+0x6a3c], R59 ;  /* 0x006a3c3b01007387 */ /* 0x000fe20000100800 */
[----:B------:R-:W-:Y:S03]  /*7ac70*/  HMMA.1688.F32.TF32 R136, R200, R112, R196 ;  /* 0x00000070c888723c */ /* 0x000fe600000810c4 */
[----:B------:R-:W-:Y:S01]  /*7ac80*/  STL [R1+0x6a44], R54 ;  /* 0x006a443601007387 */ /* 0x000fe20000100800 */
[----:B------:R-:W-:-:S03]  /*7ac90*/  IMAD.MOV.U32 R126, RZ, RZ, R132 ;  /* 0x000000ffff7e7224 */ /* 0x000fc600078e0084 */
[----:B------:R-:W-:Y:S01]  /*7aca0*/  STL [R1+0x6a30], R55 ;  /* 0x006a303701007387 */ /* 0x000fe20000100800 */
[----:B------:R-:W-:Y:S01]  /*7acb0*/  IMAD.MOV.U32 R127, RZ, RZ, R133 ;  /* 0x000000ffff7f7224 */ /* 0x000fe200078e0085 */
[----:B------:R-:W-:Y:S02]  /*7acc0*/  MOV R131, R135 ;  /* 0x0000008700837202 */ /* 0x000fe40000000f00 */
[----:B------:R-:W-:Y:S01]  /*7acd0*/  STL [R1+0x6a48], R50 ;  /* 0x006a483201007387 */ /* 0x000fe20000100800 */
[----:B------:R-:W-:-:S03]  /*7ace0*/  IMAD.MOV.U32 R130, RZ, RZ, R134 ;  /* 0x000000ffff827224 */ /* 0x000fc600078e0086 */
        /* <DEDUP_REMOVED lines=26> */
[----:B------:R3:W-:Y:S04]  /*7ae90*/  STL.64 [R1+0x9f0], R132 ;  /* 0x0009f08401007387 */ /* 0x0007e80000100a00 */
[----:B------:R-:W4:Y:S04]  /*7aea0*/  LDL.LU R208, [R1+0x14a0] ;  /* 0x0014a00001d07983 */ /* 0x000f280000300800 */
[----:B------:R-:W4:Y:S04]  /*7aeb0*/  LDL.LU R209, [R1+0x14a4] ;  /* 0x0014a40001d17983 */ /* 0x000f280000300800 */
[----:B------:R-:W4:Y:S04]  /*7aec0*/  LDL.LU R210, [R1+0x14a8] ;  /* 0x0014a80001d27983 */ /* 0x000f280000300800 */
[----:B------:R-:W4:Y:S01]  /*7aed0*/  LDL.LU R211, [R1+0x14ac] ;  /* 0x0014ac0001d37983 */ /* 0x000f220000300800 */
[----:B-1----:R-:W-:-:S02]  /*7aee0*/  IMAD.MOV.U32 R66, RZ, RZ, R134 ;  /* 0x000000ffff427224 */ /* 0x002fc400078e0086 */
[----:B--2---:R-:W-:Y:S02]  /*7aef0*/  IMAD.MOV.U32 R67, RZ, RZ, R135 ;  /* 0x000000ffff437224 */ /* 0x004fe400078e0087 */
[----:B---3--:R-:W-:Y:S01]  /*7af00*/  HMMA.1688.F32.TF32 R132, R200, R104, R204 ;  /* 0x00000068c884723c */ /* 0x008fe200000810cc */
[----:B------:R1:W-:Y:S04]  /*7af10*/  STL [R1+0x6ba4], R66 ;  /* 0x006ba44201007387 */ /* 0x0003e80000100800 */
[----:B------:R2:W-:Y:S04]  /*7af20*/  STL [R1+0x6ba0], R67 ;  /* 0x006ba04301007387 */ /* 0x0005e80000100800 */
[----:B------:R-:W3:Y:S04]  /*7af30*/  LDL.LU R192, [R1+0x1490] ;  /* 0x0014900001c07983 */ /* 0x000ee80000300800 */
[----:B------:R-:W3:Y:S04]  /*7af40*/  LDL.LU R193, [R1+0x1494] ;  /* 0x0014940001c17983 */ /* 0x000ee80000300800 */
[----:B------:R-:W3:Y:S04]  /*7af50*/  LDL.LU R194, [R1+0x1498] ;  /* 0x0014980001c27983 */ /* 0x000ee80000300800 */
[----:B------:R-:W3:Y:S03]  /*7af60*/  LDL.LU R195, [R1+0x149c] ;  /* 0x00149c0001c37983 */ /* 0x000ee60000300800 */
[----:B------:R-:W-:-:S02]  /*7af70*/  IMAD.MOV.U32 R75, RZ, RZ, R135 ;  /* 0x000000ffff4b7224 */ /* 0x000fc400078e0087 */
[----:B------:R-:W-:Y:S01]  /*7af80*/  IMAD.MOV.U32 R74, RZ, RZ, R134 ;  /* 0x000000ffff4a7224 */ /* 0x000fe200078e0086 */
[----:B------:R-:W-:Y:S01]  /*7af90*/  MOV R71, R133 ;  /* 0x0000008500477202 */ /* 0x000fe20000000f00 */
[----:B------:R-:W-:Y:S01]  /*7afa0*/  IMAD.MOV.U32 R70, RZ, RZ, R132 ;  /* 0x000000ffff467224 */ /* 0x000fe200078e0084 */
[----:B------:R-:W-:Y:S01]  /*7afb0*/  STL [R1+0x6bac], R75 ;  /* 0x006bac4b01007387 */ /* 0x000fe20000100800 */
[----:B------:R-:W-:Y:S03]  /*7afc0*/  HMMA.1688.F32.TF32 R132, R200, R100, R236 ;  /* 0x00000064c884723c */ /* 0x000fe600000810ec */
[----:B------:R-:W-:Y:S04]  /*7afd0*/  STL [R1+0x6ba8], R74 ;  /* 0x006ba84a01007387 */ /* 0x000fe80000100800 */
[----:B------:R2:W-:Y:S04]  /*7afe0*/  STL [R1+0x6b9c], R70 ;  /* 0x006b9c4601007387 */ /* 0x0005e80000100800 */
[----:B------:R2:W-:Y:S04]  /*7aff0*/  STL [R1+0x6b98], R71 ;  /* 0x006b984701007387 */ /* 0x0005e80000100800 */
        /* <DEDUP_REMOVED lines=8> */
[----:B------:R-:W-:Y:S01]  /*7b080*/  IMAD.MOV.U32 R83, RZ, RZ, R135 ;  /* 0x000000ffff537224 */ /* 0x000fe200078e0087 */
[----:B------:R-:W-:Y:S01]  /*7b090*/  MOV R79, R133 ;  /* 0x00000085004f7202 */ /* 0x000fe20000000f00 */
[----:B------:R-:W-:-:S02]  /*7b0a0*/  IMAD.MOV.U32 R82, RZ, RZ, R134 ;  /* 0x000000ffff527224 */ /* 0x000fc400078e0086 */
[----:B------:R-:W-:Y:S01]  /*7b0b0*/  IMAD.MOV.U32 R78, RZ, RZ, R132 ;  /* 0x000000ffff4e7224 */ /* 0x000fe200078e0084 */
[----:B------:R-:W-:Y:S04]  /*7b0c0*/  STL [R1+0x6bbc], R83 ;  /* 0x006bbc5301007387 */ /* 0x000fe80000100800 */
[----:B------:R-:W-:Y:S04]  /*7b0d0*/  STL [R1+0x6bb8], R82 ;  /* 0x006bb85201007387 */ /* 0x000fe80000100800 */
[----:B------:R1:W-:Y:S04]  /*7b0e0*/  STL [R1+0x6bb4], R79 ;  /* 0x006bb44f01007387 */ /* 0x0003e80000100800 */
[----:B------:R1:W-:Y:S04]  /*7b0f0*/  STL [R1+0x6bb0], R78 ;  /* 0x006bb04e01007387 */ /* 0x0003e80000100800 */
[----:B------:R-:W2:Y:S04]  /*7b100*/  LDL.LU R204, [R1+0x1460] ;  /* 0x0014600001cc7983 */ /* 0x000ea80000300800 */
[----:B------:R-:W2:Y:S04]  /*7b110*/  LDL.LU R205, [R1+0x1464] ;  /* 0x0014640001cd7983 */ /* 0x000ea80000300800 */
[----:B------:R-:W2:Y:S04]  /*7b120*/  LDL.LU R206, [R1+0x1468] ;  /* 0x0014680001ce7983 */ /* 0x000ea80000300800 */
[----:B------:R-:W2:Y:S01]  /*7b130*/  LDL.LU R207, [R1+0x146c] ;  /* 0x00146c0001cf7983 */ /* 0x000ea20000300800 */
[----:B----4-:R-:W-:Y:S03]  /*7b140*/  HMMA.1688.F32.TF32 R132, R200, R96, R208 ;  /* 0x00000060c884723c */ /* 0x010fe600000810d0 */
[----:B------:R-:W4:Y:S04]  /*7b150*/  LDL.LU R208, [R1+0x1450] ;  /* 0x0014500001d07983 */ /* 0x000f280000300800 */
[----:B------:R-:W4:Y:S04]  /*7b160*/  LDL.LU R209, [R1+0x1454] ;  /* 0x0014540001d17983 */ /* 0x000f280000300800 */
[----:B------:R-:W4:Y:S04]  /*7b170*/  LDL.LU R210, [R1+0x1458] ;  /* 0x0014580001d27983 */ /* 0x000f280000300800 */
[----:B------:R-:W4:Y:S09]  /*7b180*/  LDL.LU R211, [R1+0x145c] ;  /* 0x00145c0001d37983 */ /* 0x000f320000300800 */
[----:B------:R-:W-:Y:S01]  /*7b190*/  IMAD.MOV.U32 R94, RZ, RZ, R132 ;  /* 0x000000ffff5e7224 */ /* 0x000fe200078e0084 */
[----:B------:R-:W-:Y:S01]  /*7b1a0*/  MOV R95, R133 ;  /* 0x00000085005f7202 */ /* 0x000fe20000000f00 */
[----:B------:R-:W-:-:S02]  /*7b1b0*/  IMAD.MOV.U32 R98, RZ, RZ, R134 ;  /* 0x000000ffff627224 */ /* 0x000fc400078e0086 */
[----:B------:R-:W-:Y:S02]  /*7b1c0*/  IMAD.MOV.U32 R99, RZ, RZ, R135 ;  /* 0x000000ffff637224 */ /* 0x000fe400078e0087 */
[----:B---3--:R-:W-:-:S15]  /*7b1d0*/  HMMA.1688.F32.TF32 R132, R200, R92, R192 ;  /* 0x0000005cc884723c */ /* 0x008fde00000810c0 */
[----:B------:R-:W-:-:S09]  /*7b1e0*/  NOP ;  /* 0x0000000000007918 */ /* 0x000fd20000000000 */
[----:B------:R-:W-:Y:S01]  /*7b1f0*/  IMAD.MOV.U32 R102, RZ, RZ, R132 ;  /* 0x000000ffff667224 */ /* 0x000fe200078e0084 */
[----:B------:R-:W-:Y:S01]  /*7b200*/  MOV R114, R133 ;  /* 0x0000008500727202 */ /* 0x000fe20000000f00 */
[----:B------:R-:W-:Y:S02]  /*7b210*/  IMAD.MOV.U32 R115, RZ, RZ, R134 ;  /* 0x000000ffff737224 */ /* 0x000fe400078e0086 */
[----:B------:R-:W-:Y:S02]  /*7b220*/  IMAD.MOV.U32 R103, RZ, RZ, R135 ;  /* 0x000000ffff677224 */ /* 0x000fe400078e0087 */
[----:B--2---:R-:W-:Y:S01]  /*7b230*/  HMMA.1688.F32.TF32 R132, R200, R88, R196 ;  /* 0x00000058c884723c */ /* 0x004fe200000810c4 */
[----:B------:R-:W-:-:S15]  /*7b240*/  STL [R1+0x6bcc], R99 ;  /* 0x006bcc6301007387 */ /* 0x000fde0000100800 */
[----:B------:R-:W-:-:S08]  /*7b250*/  NOP ;  /* 0x0000000000007918 */ /* 0x000fd00000000000 */
[----:B------:R-:W-:Y:S01]  /*7b260*/  IMAD.MOV.U32 R86, RZ, RZ, R132 ;  /* 0x000000ffff567224 */ /* 0x000fe200078e0084 */
[----:B------:R-:W-:Y:S01]  /*7b270*/  MOV R87, R133 ;  /* 0x0000008500577202 */ /* 0x000fe20000000f00 */
[----:B------:R-:W-:Y:S02]  /*7b280*/  IMAD.MOV.U32 R90, RZ, RZ, R134 ;  /* 0x000000ffff5a7224 */ /* 0x000fe400078e0086 */
[----:B------:R-:W-:Y:S02]  /*7b290*/  IMAD.MOV.U32 R91, RZ, RZ, R135 ;  /* 0x000000ffff5b7224 */ /* 0x000fe400078e0087 */
[----:B------:R-:W-:Y:S01]  /*7b2a0*/  HMMA.1688.F32.TF32 R132, R200, R84, R236 ;  /* 0x00000054c884723c */ /* 0x000fe200000810ec */
[----:B------:R-:W-:Y:S04]  /*7b2b0*/  STL [R1+0x6bc8], R98 ;  /* 0x006bc86201007387 */ /* 0x000fe80000100800 */
[----:B------:R2:W-:Y:S04]  /*7b2c0*/  STL [R1+0x6bc4], R95 ;  /* 0x006bc45f01007387 */ /* 0x0005e80000100800 */
[----:B------:R3:W-:Y:S04]  /*7b2d0*/  STL [R1+0x6bc0], R94 ;  /* 0x006bc05e01007387 */ /* 0x0007e80000100800 */
[----:B------:R-:W-:Y:S04]  /*7b2e0*/  STL [R1+0x6bdc], R103 ;  /* 0x006bdc6701007387 */ /* 0x000fe80000100800 */
[----:B------:R-:W-:Y:S04]  /*7b2f0*/  STL [R1+0x6bd8], R115 ;  /* 0x006bd87301007387 */ /* 0x000fe80000100800 */
[----:B------:R3:W-:Y:S03]  /*7b300*/  STL [R1+0x6bd4], R114 ;  /* 0x006bd47201007387 */ /* 0x0007e60000100800 */
[----:B-1----:R-:W-:Y:S01]  /*7b310*/  IMAD.MOV.U32 R66, RZ, RZ, R132 ;  /* 0x000000ffff427224 */ /* 0x002fe200078e0084 */
[----:B------:R-:W-:Y:S01]  /*7b320*/  MOV R67, R133 ;  /* 0x0000008500437202 */ /* 0x000fe20000000f00 */
[----:B------:R-:W-:-:S02]  /*7b330*/  IMAD.MOV.U32 R70, RZ, RZ, R134 ;  /* 0x000000ffff467224 */ /* 0x000fc400078e0086 */
[----:B------:R-:W-:Y:S02]  /*7b340*/  IMAD.MOV.U32 R71, RZ, RZ, R135 ;  /* 0x000000ffff477224 */ /* 0x000fe400078e0087 */
[----:B------:R-:W-:Y:S01]  /*7b350*/  HMMA.1688.F32.TF32 R132, R200, R80, R204 ;  /* 0x00000050c884723c */ /* 0x000fe200000810cc */
[----:B------:R1:W-:Y:S04]  /*7b360*/  STL [R1+0x6bd0], R102 ;  /* 0x006bd06601007387 */ /* 0x0003e80000100800 */
[----:B------:R1:W-:Y:S04]  /*7b370*/  STL [R1+0x6be4], R87 ;  /* 0x006be45701007387 */ /* 0x0003e80000100800 */
[----:B------:R1:W-:Y:S04]  /*7b380*/  STL [R1+0x6be0], R86 ;  /* 0x006be05601007387 */ /* 0x0003e80000100800 */
[----:B------:R-:W2:Y:S04]  /*7b390*/  LDL.LU R236, [R1+0x1440] ;  /* 0x0014400001ec7983 */ /* 0x000ea80000300800 */
[----:B------:R-:W2:Y:S04]  /*7b3a0*/  LDL.LU R237, [R1+0x1444] ;  /* 0x0014440001ed7983 */ /* 0x000ea80000300800 */
[----:B------:R-:W2:Y:S04]  /*7b3b0*/  LDL.LU R238, [R1+0x1448] ;  /* 0x0014480001ee7983 */ /* 0x000ea80000300800 */
[----:B------:R-:W2:Y:S01]  /*7b3c0*/  LDL.LU R239, [R1+0x144c] ;  /* 0x00144c0001ef7983 */ /* 0x000ea20000300800 */
[----:B------:R-:W-:Y:S01]  /*7b3d0*/  IMAD.MOV.U32 R110, RZ, RZ, R132 ;  /* 0x000000ffff6e7224 */ /* 0x000fe200078e0084 */
[----:B------:R-:W-:Y:S01]  /*7b3e0*/  MOV R111, R133 ;  /* 0x00000085006f7202 */ /* 0x000fe20000000f00 */
[----:B------:R-:W-:-:S02]  /*7b3f0*/  IMAD.MOV.U32 R106, RZ, RZ, R134 ;  /* 0x000000ffff6a7224 */ /* 0x000fc400078e0086 */
[----:B------:R-:W-:Y:S02]  /*7b400*/  IMAD.MOV.U32 R107, RZ, RZ, R135 ;  /* 0x000000ffff6b7224 */ /* 0x000fe400078e0087 */
[----:B----4-:R-:W-:Y:S01]  /*7b410*/  HMMA.1688.F32.TF32 R132, R200, R76, R208 ;  /* 0x0000004cc884723c */ /* 0x010fe200000810d0 */
        /* <DEDUP_REMOVED lines=23> */
[----:B------:R-:W-:Y:S02]  /*7b590*/  IMAD.MOV.U32 R74, RZ, RZ, R135 ;  /* 0x000000ffff4a7224 */ /* 0x000fe400078e0087 */
[----:B--2---:R-:W-:Y:S01]  /*7b5a0*/  HMMA.1688.F32.TF32 R132, R200, R72, R236 ;  /* 0x00000048c884723c */ /* 0x004fe200000810ec */
[----:B------:R-:W2:Y:S04]  /*7b5b0*/  LDL.LU R236, [R1+0x13e0] ;  /* 0x0013e00001ec7983 */ /* 0x000ea80000300800 */
[----:B------:R-:W2:Y:S04]  /*7b5c0*/  LDL.LU R237, [R1+0x13e4] ;  /* 0x0013e40001ed7983 */ /* 0x000ea80000300800 */
[----:B------:R-:W2:Y:S04]  /*7b5d0*/  LDL.LU R238, [R1+0x13e8] ;  /* 0x0013e80001ee7983 */ /* 0x000ea80000300800 */
[----:B------:R-:W2:Y:S04]  /*7b5e0*/  LDL.LU R239, [R1+0x13ec] ;  /* 0x0013ec0001ef7983 */ /* 0x000ea80000300800 */
[----:B------:R-:W2:Y:S04]  /*7b5f0*/  LDL.LU R204, [R1+0x13b0] ;  /* 0x0013b00001cc7983 */ /* 0x000ea80000300800 */
[----:B------:R-:W2:Y:S03]  /*7b600*/  LDL.LU R205, [R1+0x13b4] ;  /* 0x0013b40001cd7983 */ /* 0x000ea60000300800 */
[----:B------:R-:W-:Y:S01]  /*7b610*/  IMAD.MOV.U32 R95, RZ, RZ, R132 ;  /* 0x000000ffff5f7224 */ /* 0x000fe200078e0084 */
[----:B---3--:R-:W-:Y:S01]  /*7b620*/  MOV R94, R133 ;  /* 0x00000085005e7202 */ /* 0x008fe20000000f00 */
[----:B------:R-:W-:Y:S01]  /*7b630*/  IMAD.MOV.U32 R83, RZ, RZ, R134 ;  /* 0x000000ffff537224 */ /* 0x000fe200078e0086 */
[----:B------:R-:W3:Y:S01]  /*7b640*/  LDL.LU R206, [R1+0x13b8] ;  /* 0x0013b80001ce7983 */ /* 0x000ee20000300800 */
[----:B------:R-:W-:-:S03]  /*7b650*/  IMAD.MOV.U32 R82, RZ, RZ, R135 ;  /* 0x000000ffff527224 */ /* 0x000fc600078e0087 */
        /* <DEDUP_REMOVED lines=9> */
[----:B----4-:R-:W-:-:S15]  /*7b6f0*/  HMMA.1688.F32.TF32 R132, R200, R68, R176 ;  /* 0x00000044c884723c */ /* 0x010fde00000810b0 */
[----:B------:R-:W-:-:S09]  /*7b700*/  NOP ;  /* 0x0000000000007918 */ /* 0x000fd20000000000 */
[----:B------:R-:W-:Y:S01]  /*7b710*/  IMAD.MOV.U32 R114, RZ, RZ, R132 ;  /* 0x000000ffff727224 */ /* 0x000fe200078e0084 */
[----:B-1----:R-:W-:Y:S01]  /*7b720*/  MOV R102, R133 ;  /* 0x0000008500667202 */ /* 0x002fe20000000f00 */
[----:B------:R-:W-:Y:S02]  /*7b730*/  IMAD.MOV.U32 R99, RZ, RZ, R134 ;  /* 0x000000ffff637224 */ /* 0x000fe400078e0086 */
[----:B------:R-:W-:Y:S02]  /*7b740*/  IMAD.MOV.U32 R98, RZ, RZ, R135 ;  /* 0x000000ffff627224 */ /* 0x000fe400078e0087 */
[C---:B------:R-:W-:Y:S06]  /*7b750*/  HMMA.1688.F32.TF32 R132, R200.reuse, R64, R180 ;  /* 0x00000040c884723c */ /* 0x040fec00000810b4 */
[C---:B------:R-:W-:Y:S06]  /*7b760*/  HMMA.1688.F32.TF32 R136, R200.reuse, R56, R188 ;  /* 0x00000038c888723c */ /* 0x040fec00000810bc */
[----:B------:R-:W-:-:S12]  /*7b770*/  HMMA.1688.F32.TF32 R140, R200, R60, R184 ;  /* 0x0000003cc88c723c */ /* 0x000fd800000810b8 */
[----:B------:R-:W-:Y:S01]  /*7b780*/  IMAD.MOV.U32 R87, RZ, RZ, R132 ;  /* 0x000000ffff577224 */ /* 0x000fe200078e0084 */
[----:B------:R-:W-:Y:S01]  /*7b790*/  MOV R86, R133 ;  /* 0x0000008500567202 */ /* 0x000fe20000000f00 */
[----:B------:R-:W-:Y:S02]  /*7b7a0*/  IMAD.MOV.U32 R103, RZ, RZ, R134 ;  /* 0x000000ffff677224 */ /* 0x000fe400078e0086 */
[----:B------:R-:W-:Y:S02]  /*7b7b0*/  IMAD.MOV.U32 R115, RZ, RZ, R135 ;  /* 0x000000ffff737224 */ /* 0x000fe400078e0087 */
[----:B------:R-:W-:Y:S05]  /*7b7c0*/  HMMA.1688.F32.TF32 R132, R200, R52, R208 ;  /* 0x00000034c884723c */ /* 0x000fea00000810d0 */
[----:B------:R-:W-:Y:S04]  /*7b7d0*/  STL.64 [R1+0xb70], R140 ;  /* 0x000b708c01007387 */ /* 0x000fe80000100a00 */
[----:B------:R-:W-:Y:S04]  /*7b7e0*/  STL.64 [R1+0xb78], R142 ;  /* 0x000b788e01007387 */ /* 0x000fe80000100a00 */
[----:B------:R-:W-:Y:S04]  /*7b7f0*/  STL.64 [R1+0xb90], R136 ;  /* 0x000b908801007387 */ /* 0x000fe80000100a00 */
[----:B------:R-:W-:Y:S06]  /*7b800*/  STL.64 [R1+0xb98], R138 ;  /* 0x000b988a01007387 */ /* 0x000fec0000100a00 */
[----:B------:R2:W-:Y:S04]  /*7b810*/  STL.64 [R1+0xbb0], R132 ;  /* 0x000bb08401007387 */ /* 0x0005e80000100a00 */
[----:B------:R-:W4:Y:S04]  /*7b820*/  LDL.LU R208, [R1+0x13a0] ;  /* 0x0013a00001d07983 */ /* 0x000f280000300800 */
[----:B------:R-:W4:Y:S04]  /*7b830*/  LDL.LU R209, [R1+0x13a4] ;  /* 0x0013a40001d17983 */ /* 0x000f280000300800 */
[----:B------:R-:W4:Y:S04]  /*7b840*/  LDL.LU R210, [R1+0x13a8] ;  /* 0x0013a80001d27983 */ /* 0x000f280000300800 */
[----:B------:R-:W4:Y:S01]  /*7b850*/  LDL.LU R211, [R1+0x13ac] ;  /* 0x0013ac0001d37983 */ /* 0x000f220000300800 */
[----:B------:R-:W-:Y:S01]  /*7b860*/  IMAD.MOV.U32 R46, RZ, RZ, R134 ;  /* 0x000000ffff2e7224 */ /* 0x000fe200078e0086 */
[----:B------:R-:W-:-:S05]  /*7b870*/  MOV R47, R135 ;  /* 0x00000087002f7202 */ /* 0x000fca0000000f00 */
[----:B------:R-:W-:Y:S01]  /*7b880*/  STL [R1+0x6a9c], R47 ;  /* 0x006a9c2f01007387 */ /* 0x000fe20000100800 */
[----:B--2---:R-:W-:Y:S03]  /*7b890*/  HMMA.1688.F32.TF32 R132, R200, R48, R236 ;  /* 0x00000030c884723c */ /* 0x004fe600000810ec */
[----:B------:R-:W-:Y:S04]  /*7b8a0*/  STL [R1+0x6a98], R46 ;  /* 0x006a982e01007387 */ /* 0x000fe80000100800 */
[----:B------:R-:W2:-:S15]  /*7b8b0*/  LDL.LU R236, [R1+0x1390] ;  /* 0x0013900001ec7983 */ /* 0x000e9e0000300800 */
[----:B------:R-:W-:-:S01]  /*7b8c0*/  NOP ;  /* 0x0000000000007918 */ /* 0x000fc20000000000 */
[----:B------:R-:W-:Y:S04]  /*7b8d0*/  STL.64 [R1+0xbd0], R132 ;  /* 0x000bd08401007387 */ /* 0x000fe80000100a00 */
[----:B------:R3:W-:Y:S04]  /*7b8e0*/  STL.64 [R1+0xbd8], R134 ;  /* 0x000bd88601007387 */ /* 0x0007e80000100a00 */
[----:B------:R-:W2:Y:S04]  /*7b8f0*/  LDL.LU R237, [R1+0x1394] ;  /* 0x0013940001ed7983 */ /* 0x000ea80000300800 */
[----:B------:R-:W2:Y:S01]  /*7b900*/  LDL.LU R238, [R1+0x1398] ;  /* 0x0013980001ee7983 */ /* 0x000ea20000300800 */
[C---:B---3--:R-:W-:Y:S03]  /*7b910*/  HMMA.1688.F32.TF32 R132, R200.reuse, R24, R192 ;  /* 0x00000018c884723c */ /* 0x048fe600000810c0 */
[----:B------:R-:W2:Y:S03]  /*7b920*/  LDL.LU R239, [R1+0x139c] ;  /* 0x00139c0001ef7983 */ /* 0x000ea60000300800 */
[----:B------:R-:W-:-:S15]  /*7b930*/  HMMA.1688.F32.TF32 R136, R200, R12, R196 ;  /* 0x0000000cc888723c */ /* 0x000fde00000810c4 */
[----:B------:R-:W-:-:S03]  /*7b940*/  NOP ;  /* 0x0000000000007918 */ /* 0x000fc60000000000 */
[----:B------:R-:W-:Y:S02]  /*7b950*/  IMAD.MOV.U32 R46, RZ, RZ, R135 ;  /* 0x000000ffff2e7224 */ /* 0x000fe400078e0087 */
[----:B------:R-:W-:Y:S01]  /*7b960*/  IMAD.MOV.U32 R47, RZ, RZ, R134 ;  /* 0x000000ffff2f7224 */ /* 0x000fe200078e0086 */
[----:B------:R1:W-:Y:S04]  /*7b970*/  STL.64 [R1+0xbf0], R132 ;  /* 0x000bf08401007387 */ /* 0x0003e80000100a00 */
[----:B------:R-:W-:Y:S04]  /*7b980*/  STL [R1+0x6aa4], R46 ;  /* 0x006aa42e01007387 */ /* 0x000fe80000100800 */
[----:B------:R3:W-:Y:S04]  /*7b990*/  STL [R1+0x6aa0], R47 ;  /* 0x006aa02f01007387 */ /* 0x0007e80000100800 */
[----:B------:R-:W-:Y:S04]  /*7b9a0*/  STL.64 [R1+0xc10], R136 ;  /* 0x000c108801007387 */ /* 0x000fe80000100a00 */
[----:B------:R-:W-:Y:S04]  /*7b9b0*/  STL.64 [R1+0xc18], R138 ;  /* 0x000c188a01007387 */ /* 0x000fe80000100a00 */
[----:B------:R-:W2:Y:S04]  /*7b9c0*/  LDL.LU R196, [R1+0x1370] ;  /* 0x0013700001c47983 */ /* 0x000ea80000300800 */
[----:B------:R-:W2:Y:S01]  /*7b9d0*/  LDL.LU R197, [R1+0x1374] ;  /* 0x0013740001c57983 */ /* 0x000ea20000300800 */
[----:B-1----:R-:W-:Y:S03]  /*7b9e0*/  HMMA.1688.F32.TF32 R132, R200, R32, R204 ;  /* 0x00000020c884723c */ /* 0x002fe600000810cc */
        /* <DEDUP_REMOVED lines=9> */
[----:B------:R-:W-:-:S05]  /*7ba80*/  IMAD.MOV.U32 R7, RZ, RZ, R135 ;  /* 0x000000ffff077224 */ /* 0x000fca00078e0087 */
[----:B------:R-:W-:Y:S04]  /*7ba90*/  STL [R1+0x6ab4], R7 ;  /* 0x006ab40701007387 */ /* 0x000fe80000100800 */
[----:B------:R-:W-:Y:S04]  /*7baa0*/  STL [R1+0x6ab0], R6 ;  /* 0x006ab00601007387 */ /* 0x000fe80000100800 */
[----:B------:R-:W-:Y:S04]  /*7bab0*/  STL [R1+0x6aac], R11 ;  /* 0x006aac0b01007387 */ /* 0x000fe80000100800 */
[----:B------:R-:W-:Y:S01]  /*7bac0*/  STL [R1+0x6aa8], R10 ;  /* 0x006aa80a01007387 */ /* 0x000fe20000100800 */
[----:B----4-:R-:W-:-:S15]  /*7bad0*/  HMMA.1688.F32.TF32 R132, R200, R28, R208 ;  /* 0x0000001cc884723c */ /* 0x010fde00000810d0 */
[----:B------:R-:W-:-:S08]  /*7bae0*/  NOP ;  /* 0x0000000000007918 */ /* 0x000fd00000000000 */
[----:B------:R2:W-:Y:S04]  /*7baf0*/  STL.64 [R1+0xc40], R132 ;  /* 0x000c408401007387 */ /* 0x0005e80000100a00 */
[----:B------:R-:W4:Y:S04]  /*7bb00*/  LDL.LU R204, [R1+0x1360] ;  /* 0x0013600001cc7983 */ /* 0x000f280000300800 */
[----:B------:R-:W4:Y:S04]  /*7bb10*/  LDL.LU R205, [R1+0x1364] ;  /* 0x0013640001cd7983 */ /* 0x000f280000300800 */
[----:B------:R-:W4:Y:S04]  /*7bb20*/  LDL.LU R206, [R1+0x1368] ;  /* 0x0013680001ce7983 */ /* 0x000f280000300800 */
[----:B------:R-:W4:Y:S01]  /*7bb30*/  LDL.LU R207, [R1+0x136c] ;  /* 0x00136c0001cf7983 */ /* 0x000f220000300800 */
[----:B---3--:R-:W-:Y:S01]  /*7bb40*/  MOV R47, R135 ;  /* 0x00000087002f7202 */ /* 0x008fe20000000f00 */
[----:B------:R-:W-:-:S04]  /*7bb50*/  IMAD.MOV.U32 R46, RZ, RZ, R134 ;  /* 0x000000ffff2e7224 */ /* 0x000fc800078e0086 */
[----:B------:R1:W-:Y:S04]  /*7bb60*/  STL [R1+0x6abc], R47 ;  /* 0x006abc2f01007387 */ /* 0x0003e80000100800 */
[----:B------:R3:W-:Y:S04]  /*7bb70*/  STL [R1+0x6ab8], R46 ;  /* 0x006ab82e01007387 */ /* 0x0007e80000100800 */
[----:B------:R-:W4:Y:S04]  /*7bb80*/  LDL.LU R208, [R1+0x1350] ;  /* 0x0013500001d07983 */ /* 0x000f280000300800 */
[----:B------:R-:W4:Y:S04]  /*7bb90*/  LDL.LU R209, [R1+0x1354] ;  /* 0x0013540001d17983 */ /* 0x000f280000300800 */
[----:B------:R-:W4:Y:S04]  /*7bba0*/  LDL.LU R210, [R1+0x1358] ;  /* 0x0013580001d27983 */ /* 0x000f280000300800 */
[----:B------:R-:W4:Y:S01]  /*7bbb0*/  LDL.LU R211, [R1+0x135c] ;  /* 0x00135c0001d37983 */ /* 0x000f220000300800 */
[----:B--2---:R-:W-:Y:S03]  /*7bbc0*/  HMMA.1688.F32.TF32 R132, R200, R40, R236 ;  /* 0x00000028c884723c */ /* 0x004fe600000810ec */
[----:B------:R-:W2:Y:S04]  /*7bbd0*/  LDL.LU R236, [R1+0x1340] ;  /* 0x0013400001ec7983 */ /* 0x000ea80000300800 */
[----:B------:R-:W2:Y:S04]  /*7bbe0*/  LDL.LU R237, [R1+0x1344] ;  /* 0x0013440001ed7983 */ /* 0x000ea80000300800 */
[----:B------:R-:W2:Y:S04]  /*7bbf0*/  LDL.LU R238, [R1+0x1348] ;  /* 0x0013480001ee7983 */ /* 0x000ea80000300800 */
[----:B------:R-:W2:Y:S09]  /*7bc00*/  LDL.LU R239, [R1+0x134c] ;  /* 0x00134c0001ef7983 */ /* 0x000eb20000300800 */
[----:B------:R-:W-:Y:S01]  /*7bc10*/  IMAD.MOV.U32 R7, RZ, RZ, R132 ;  /* 0x000000ffff077224 */ /* 0x000fe200078e0084 */
[----:B------:R-:W-:Y:S01]  /*7bc20*/  MOV R10, R135 ;  /* 0x00000087000a7202 */ /* 0x000fe20000000f00 */
[----:B------:R-:W-:-:S02]  /*7bc30*/  IMAD.MOV.U32 R6, RZ, RZ, R133 ;  /* 0x000000ffff067224 */ /* 0x000fc400078e0085 */
[----:B------:R-:W-:Y:S02]  /*7bc40*/  IMAD.MOV.U32 R11, RZ, RZ, R134 ;  /* 0x000000ffff0b7224 */ /* 0x000fe400078e0086 */
[----:B------:R-:W-:Y:S04]  /*7bc50*/  STL [R1+0x6acc], R10 ;  /* 0x006acc0a01007387 */ /* 0x000fe80000100800 */
[----:B------:R-:W-:Y:S04]  /*7bc60*/  STL [R1+0x6ac8], R11 ;  /* 0x006ac80b01007387 */ /* 0x000fe80000100800 */
[----:B------:R-:W-:Y:S04]  /*7bc70*/  STL [R1+0x6ac4], R7 ;  /* 0x006ac40701007387 */ /* 0x000fe80000100800 */
[----:B------:R-:W-:Y:S01]  /*7bc80*/  STL [R1+0x6ac0], R6 ;  /* 0x006ac00601007387 */ /* 0x000fe20000100800 */
[----:B------:R-:W-:-:S15]  /*7bc90*/  HMMA.1688.F32.TF32 R132, R200, R36, R192 ;  /* 0x00000024c884723c */ /* 0x000fde00000810c0 */
[----:B------:R-:W-:-:S08]  /*7bca0*/  NOP ;  /* 0x0000000000007918 */ /* 0x000fd00000000000 */
[----:B------:R3:W-:Y:S01]  /*7bcb0*/  STL.64 [R1+0xc70], R132 ;  /* 0x000c708401007387 */ /* 0x0007e20000100a00 */
[----:B-1----:R-:W-:Y:S02]  /*7bcc0*/  IMAD.MOV.U32 R47, RZ, RZ, R134 ;  /* 0x000000ffff2f7224 */ /* 0x002fe400078e0086 */
[----:B---3--:R-:W-:Y:S02]  /*7bcd0*/  IMAD.MOV.U32 R46, RZ, RZ, R135 ;  /* 0x000000ffff2e7224 */ /* 0x008fe400078e0087 */
[----:B------:R-:W-:-:S15]  /*7bce0*/  HMMA.1688.F32.TF32 R132, R200, R16, R196 ;  /* 0x00000010c884723c */ /* 0x000fde00000810c4 */
[----:B------:R-:W-:-:S09]  /*7bcf0*/  NOP ;  /* 0x0000000000007918 */ /* 0x000fd20000000000 */
[----:B------:R-:W-:Y:S01]  /*7bd00*/  IMAD.MOV.U32 R22, RZ, RZ, R132 ;  /* 0x000000ffff167224 */ /* 0x000fe200078e0084 */
[----:B------:R-:W-:Y:S01]  /*7bd10*/  MOV R23, R133 ;  /* 0x0000008500177202 */ /* 0x000fe20000000f00 */
[----:B------:R-:W-:Y:S02]  /*7bd20*/  IMAD.MOV.U32 R18, RZ, RZ, R134 ;  /* 0x000000ffff127224 */ /* 0x000fe400078e0086 */
[----:B------:R-:W-:Y:S01]  /*7bd30*/  IMAD.MOV.U32 R19, RZ, RZ, R135 ;  /* 0x000000ffff137224 */ /* 0x000fe200078e0087 */
[----:B------:R-:W-:Y:S04]  /*7bd40*/  STL [R1+0x6ad4], R46 ;  /* 0x006ad42e01007387 */ /* 0x000fe80000100800 */
[----:B------:R1:W-:Y:S04]  /*7bd50*/  STL [R1+0x6ad0], R47 ;  /* 0x006ad02f01007387 */ /* 0x0003e80000100800 */
[----:B------:R-:W-:Y:S04]  /*7bd60*/  STL [R1+0x6ae4], R19 ;  /* 0x006ae41301007387 */ /* 0x000fe80000100800 */
[----:B------:R-:W-:Y:S04]  /*7bd70*/  STL [R1+0x6ae0], R18 ;  /* 0x006ae01201007387 */ /* 0x000fe80000100800 */
[----:B------:R-:W-:Y:S04]  /*7bd80*/  STL [R1+0x6adc], R23 ;  /* 0x006adc1701007387 */ /* 0x000fe80000100800 */
[----:B------:R3:W-:Y:S01]  /*7bd90*/  STL [R1+0x6ad8], R22 ;  /* 0x006ad81601007387 */ /* 0x0007e20000100800 */
[----:B----4-:R-:W-:-:S15]  /*7bda0*/  HMMA.1688.F32.TF32 R132, R200, R20, R204 ;  /* 0x00000014c884723c */ /* 0x010fde00000810cc */
[----:B------:R-:W-:-:S09]  /*7bdb0*/  NOP ;  /* 0x0000000000007918 */ /* 0x000fd20000000000 */
[----:B------:R-:W-:Y:S01]  /*7bdc0*/  IMAD.MOV.U32 R10, RZ, RZ, R132 ;  /* 0x000000ffff0a7224 */ /* 0x000fe200078e0084 */
[----:B------:R-:W-:Y:S01]  /*7bdd0*/  MOV R11, R133 ;  /* 0x00000085000b7202 */ /* 0x000fe20000000f00 */
[----:B------:R-:W-:Y:S02]  /*7bde0*/  IMAD.MOV.U32 R7, RZ, RZ, R134 ;  /* 0x000000ffff077224 */ /* 0x000fe400078e0086 */
[----:B------:R-:W-:Y:S02]  /*7bdf0*/  IMAD.MOV.U32 R6, RZ, RZ, R135 ;  /* 0x000000ffff067224 */ /* 0x000fe400078e0087 */
[----:B------:R-:W-:Y:S03]  /*7be00*/  HMMA.1688.F32.TF32 R132, R200, R4, R208 ;  /* 0x00000004c884723c */ /* 0x000fe600000810d0 */
[----:B------:R-:W-:Y:S04]  /*7be10*/  STL [R1+0x6af4], R6 ;  /* 0x006af40601007387 */ /* 0x000fe80000100800 */
[----:B------:R-:W-:Y:S04]  /*7be20*/  STL [R1+0x6af0], R7 ;  /* 0x006af00701007387 */ /* 0x000fe80000100800 */
[----:B------:R4:W-:Y:S04]  /*7be30*/  STL [R1+0x6aec], R11 ;  /* 0x006aec0b01007387 */ /* 0x0009e80000100800 */
[----:B------:R4:W-:Y:S09]  /*7be40*/  STL [R1+0x6ae8], R10 ;  /* 0x006ae80a01007387 */ /* 0x0009f20000100800 */
[----:B-1----:R-:W-:Y:S01]  /*7be50*/  IMAD.MOV.U32 R47, RZ, RZ, R135 ;  /* 0x000000ffff2f7224 */ /* 0x002fe200078e0087 */
[----:B---3--:R-:W-:Y:S01]  /*7be60*/  MOV R22, R133 ;  /* 0x0000008500167202 */ /* 0x008fe20000000f00 */
[----:B------:R-:W-:-:S02]  /*7be70*/  IMAD.MOV.U32 R46, RZ, RZ, R134 ;  /* 0x000000ffff2e7224 */ /* 0x000fc400078e0086 */
[----:B------:R-:W-:Y:S01]  /*7be80*/  IMAD.MOV.U32 R23, RZ, RZ, R132 ;  /* 0x000000ffff177224 */ /* 0x000fe200078e0084 */
[----:B------:R-:W-:Y:S04]  /*7be90*/  STL [R1+0x6b04], R47 ;  /* 0x006b042f01007387 */ /* 0x000fe80000100800 */
[----:B------:R-:W-:Y:S04]  /*7bea0*/  STL [R1+0x6b00], R46 ;  /* 0x006b002e01007387 */ /* 0x000fe80000100800 */
[----:B------:R-:W-:Y:S04]  /*7beb0*/  STL [R1+0x6afc], R22 ;  /* 0x006afc1601007387 */ /* 0x000fe80000100800 */
[----:B------:R-:W-:Y:S04]  /*7bec0*/  STL [R1+0x6af8], R23 ;  /* 0x006af81701007387 */ /* 0x000fe80000100800 */
        /* <DEDUP_REMOVED lines=56> */
[----:B--2---:R-:W-:Y:S03]  /*7c250*/  HMMA.1688.F32.TF32 R132, R200, R8, R236 ;  /* 0x00000008c884723c */ /* 0x004fe600000810ec */
[----:B------:R-:W2:Y:S04]  /*7c260*/  LDL.LU R236, [R1+0x1240] ;  /* 0x0012400001ec7983 */ /* 0x000ea80000300800 */
[----:B------:R-:W2:Y:S04]  /*7c270*/  LDL.LU R237, [R1+0x1244] ;  /* 0x0012440001ed7983 */ /* 0x000ea80000300800 */
[----:B------:R-:W2:Y:S04]  /*7c280*/  LDL.LU R238, [R1+0x1248] ;  /* 0x0012480001ee7983 */ /* 0x000ea80000300800 */
[----:B------:R-:W2:Y:S01]  /*7c290*/  LDL.LU R239, [R1+0x124c] ;  /* 0x00124c0001ef7983 */ /* 0x000ea20000300800 */
[----:B------:R-:W-:-:S02]  /*7c2a0*/  LOP3.LUT R242, R0, 0x40, RZ, 0x3c, !PT ;  /* 0x0000004000f27812 */ /* 0x000fc400078e3cff */
[----:B------:R-:W-:-:S03]  /*7c2b0*/  LOP3.LUT R243, R0, 0x60, RZ, 0x3c, !PT ;  /* 0x0000006000f37812 */ /* 0x000fc600078e3cff */
[----:B------:R-:W-:Y:S04]  /*7c2c0*/  LDS R220, [R242+UR18+0x82000] ;  /* 0x08200012f2dc7984 */ /* 0x000fe80008000800 */
[----:B------:R-:W-:Y:S04]  /*7c2d0*/  LDS R222, [R242+UR18+0x82800] ;  /* 0x08280012f2de7984 */ /* 0x000fe80008000800 */
[----:B------:R-:W-:Y:S04]  /*7c2e0*/  LDS R221, [R243+UR18+0x82000] ;  /* 0x08200012f3dd7984 */ /* 0x000fe80008000800 */
[----:B------:R-:W1:Y:S01]  /*7c2f0*/  LDS R223, [R243+UR18+0x82800] ;  /* 0x08280012f3df7984 */ /* 0x000e620008000800 */
[----:B----4-:R-:W-:Y:S01]  /*7c300*/  IMAD.MOV.U32 R11, RZ, RZ, R132 ;  /* 0x000000ffff0b7224 */ /* 0x010fe200078e0084 */
[----:B------:R-:W-:Y:S01]  /*7c310*/  MOV R10, R133 ;  /* 0x00000085000a7202 */ /* 0x000fe20000000f00 */
[----:B------:R-:W-:Y:S01]  /*7c320*/  IMAD.MOV.U32 R19, RZ, RZ, R134 ;  /* 0x000000ffff137224 */ /* 0x000fe200078e0086 */
[----:B------:R-:W-:Y:S01]  /*7c330*/  LDS R240, [R242+UR18+0x82180] ;  /* 0x08218012f2f07984 */ /* 0x000fe20008000800 */
[----:B------:R-:W-:-:S03]  /*7c340*/  IMAD.MOV.U32 R18, RZ, RZ, R135 ;  /* 0x000000ffff127224 */ /* 0x000fc600078e0087 */
[----:B------:R-:W-:Y:S04]  /*7c350*/  LDS R241, [R243+UR18+0x82180] ;  /* 0x08218012f3f17984 */ /* 0x000fe80008000800 */
[----:B------:R-:W-:Y:S04]  /*7c360*/  STL [R1+0x6b14], R18 ;  /* 0x006b141201007387 */ /* 0x000fe80000100800 */
[----:B------:R-:W-:Y:S04]  /*7c370*/  STL [R1+0x6b10], R19 ;  /* 0x006b101301007387 */ /* 0x000fe80000100800 */
[----:B------:R-:W-:Y:S04]  /*7c380*/  STL [R1+0x6b0c], R10 ;  /* 0x006b0c0a01007387 */ /* 0x000fe80000100800 */
[----:B------:R-:W-:Y:S01]  /*7c390*/  STL [R1+0x6b08], R11 ;  /* 0x006b080b01007387 */ /* 0x000fe20000100800 */
[----:B---3--:R-:W-:Y:S03]  /*7c3a0*/  HMMA.1688.F32.TF32 R132, R200, R44, R164 ;  /* 0x0000002cc884723c */ /* 0x008fe600000810a4 */
[----:B------:R-:W-:Y:S04]  /*7c3b0*/  LDS R200, [R0+UR18+0x82080] ;  /* 0x0820801200c87984 */ /* 0x000fe80008000800 */
[----:B------:R-:W-:Y:S04]  /*7c3c0*/  LDS R202, [R0+UR18+0x82880] ;  /* 0x0828801200ca7984 */ /* 0x000fe80008000800 */
[----:B------:R-:W-:Y:S04]  /*7c3d0*/  LDS R201, [R3+UR18+0x82080] ;  /* 0x0820801203c97984 */ /* 0x000fe80008000800 */
[----:B------:R-:W3:Y:S09]  /*7c3e0*/  LDS R203, [R3+UR18+0x82880] ;  /* 0x0828801203cb7984 */ /* 0x000ef20008000800 */
[----:B------:R-:W-:Y:S01]  /*7c3f0*/  IMAD.MOV.U32 R38, RZ, RZ, R132 ;  /* 0x000000ffff267224 */ /* 0x000fe200078e0084 */
[----:B------:R-:W-:Y:S01]  /*7c400*/  MOV R39, R133 ;  /* 0x0000008500277202 */ /* 0x000fe20000000f00 */
[----:B------:R-:W-:-:S02]  /*7c410*/  IMAD.MOV.U32 R42, RZ, RZ, R134 ;  /* 0x000000ffff2a7224 */ /* 0x000fc400078e0086 */
[----:B------:R-:W-:Y:S02]  /*7c420*/  IMAD.MOV.U32 R43, RZ, RZ, R135 ;  /* 0x000000ffff2b7224 */ /* 0x000fe400078e0087 */
[C---:B-1----:R-:W-:Y:S03]  /*7c430*/  HMMA.1688.F32.TF32 R132, R220.reuse, R128, R168 ;  /* 0x00000080dc84723c */ /* 0x042fe600000810a8 */
[----:B------:R-:W-:Y:S04]  /*7c440*/  STL [R1+0x6b24], R43 ;  /* 0x006b242b01007387 */ /* 0x000fe80000100800 */
[----:B------:R-:W-:Y:S01]  /*7c450*/  STL [R1+0x6b20], R42 ;  /* 0x006b202a01007387 */ /* 0x000fe20000100800 */
[C---:B------:R-:W-:Y:S03]  /*7c460*/  HMMA.1688.F32.TF32 R136, R220.reuse, R120, R216 ;  /* 0x00000078dc88723c */ /* 0x040fe600000810d8 */
[----:B------:R-:W-:Y:S04]  /*7c470*/  STL [R1+0x6b1c], R39 ;  /* 0x006b1c2701007387 */ /* 0x000fe80000100800 */
[----:B------:R-:W-:Y:S01]  /*7c480*/  STL [R1+0x6b18], R38 ;  /* 0x006b182601007387 */ /* 0x000fe20000100800 */
[C---:B------:R-:W-:Y:S07]  /*7c490*/  HMMA.1688.F32.TF32 R140, R220.reuse, R124, R212 ;  /* 0x0000007cdc8c723c */ /* 0x040fee00000810d4 */
[----:B------:R-:W-:Y:S04]  /*7c4a0*/  STL.64 [R1+0x1530], R132 ;  /* 0x0015308401007387 */ /* 0x000fe80000100a00 */
[----:B------:R1:W-:Y:S02]  /*7c4b0*/  STL.64 [R1+0x1538], R134 ;  /* 0x0015388601007387 */ /* 0x0003e40000100a00 */
[C---:B-1----:R-:W-:Y:S10]  /*7c4c0*/  HMMA.1688.F32.TF32 R132, R220.reuse, R116, R224 ;  /* 0x00000074dc84723c */ /* 0x042ff400000810e0 */
[----:B------:R-:W-:Y:S04]  /*7c4d0*/  STL.64 [R1+0x1520], R140 ;  /* 0x0015208c01007387 */ /* 0x000fe80000100a00 */
[----:B------:R1:W-:Y:S04]  /*7c4e0*/  STL.64 [R1+0x1528], R142 ;  /* 0x0015288e01007387 */ /* 0x0003e80000100a00 */
[----:B------:R-:W-:Y:S04]  /*7c4f0*/  STL.64 [R1+0x1510], R136 ;  /* 0x0015108801007387 */ /* 0x000fe80000100a00 */
[----:B------:R4:W-:Y:S01]  /*7c500*/  STL.64 [R1+0x1518], R138 ;  /* 0x0015188a01007387 */ /* 0x0009e20000100a00 */
[C---:B-1----:R-:W-:Y:S03]  /*7c510*/  HMMA.1688.F32.TF32 R140, R220.reuse, R112, R172 ;  /* 0x00000070dc8c723c */ /* 0x042fe600000810ac */
[----:B------:R-:W-:Y:S03]  /*7c520*/  STL.64 [R1+0x1500], R132 ;  /* 0x0015008401007387 */ /* 0x000fe60000100a00 */
[C---:B----4-:R-:W-:Y:S01]  /*7c530*/  HMMA.1688.F32.TF32 R136, R220.reuse, R108, R176 ;  /* 0x0000006cdc88723c */ /* 0x050fe200000810b0 */
        /* <DEDUP_REMOVED lines=12> */
[----:B------:R-:W-:Y:S04]  /*7c600*/  STL.64 [R1+0x14c8], R142 ;  /* 0x0014c88e01007387 */ /* 0x000fe80000100a00 */
[----:B------:R-:W-:Y:S04]  /*7c610*/  STL.64 [R1+0x14b0], R136 ;  /* 0x0014b08801007387 */ /* 0x000fe80000100a00 */
[----:B------:R-:W-:Y:S04]  /*7c620*/  STL.64 [R1+0x14b8], R138 ;  /* 0x0014b88a01007387 */ /* 0x000fe80000100a00 */
[----:B------:R-:W-:Y:S04]  /*7c630*/  STL.64 [R1+0x14a0], R132 ;  /* 0x0014a08401007387 */ /* 0x000fe80000100a00 */
[----:B------:R1:W-:Y:S02]  /*7c640*/  STL.64 [R1+0x14a8], R134 ;  /* 0x0014a88601007387 */ /* 0x0003e40000100a00 */
[C---:B-1----:R-:W-:Y:S06]  /*7c650*/  HMMA.1688.F32.TF32 R132, R220.reuse, R88, R196 ;  /* 0x00000058dc84723c */ /* 0x042fec00000810c4 */
[C---:B------:R-:W-:Y:S06]  /*7c660*/  HMMA.1688.F32.TF32 R140, R220.reuse, R84, R204 ;  /* 0x00000054dc8c723c */ /* 0x040fec00000810cc */
[C---:B------:R-:W-:Y:S11]  /*7c670*/  HMMA.1688.F32.TF32 R136, R220.reuse, R80, R208 ;  /* 0x00000050dc88723c */ /* 0x040ff600000810d0 */
[----:B------:R-:W-:Y:S04]  /*7c680*/  STL.64 [R1+0x1490], R132 ;  /* 0x0014908401007387 */ /* 0x000fe80000100a00 */
[----:B------:R2:W-:Y:S02]  /*7c690*/  STL.64 [R1+0x1498], R134 ;  /* 0x0014988601007387 */ /* 0x0005e40000100a00 */
[C---:B--2---:R-:W-:Y:S02]  /*7c6a0*/  HMMA.1688.F32.TF32 R132, R220.reuse, R76, R236 ;  /* 0x0000004cdc84723c */ /* 0x044fe400000810ec */
[----:B------:R-:W-:Y:S04]  /*7c6b0*/  STL.64 [R1+0x1480], R140 ;  /* 0x0014808c01007387 */ /* 0x000fe80000100a00 */
[----:B------:R-:W-:Y:S04]  /*7c6c0*/  STL.64 [R1+0x1488], R142 ;  /* 0x0014888e01007387 */ /* 0x000fe80000100a00 */
[----:B------:R-:W2:Y:S04]  /*7c6d0*/  LDL.LU R192, [R1+0x1130] ;  /* 0x0011300001c07983 */ /* 0x000ea80000300800 */
[----:B------:R-:W-:Y:S04]  /*7c6e0*/  STL.64 [R1+0x1470], R136 ;  /* 0x0014708801007387 */ /* 0x000fe80000100a00 */
[----:B------:R-:W-:Y:S05]  /*7c6f0*/  STL.64 [R1+0x1478], R138 ;  /* 0x0014788a01007387 */ /* 0x000fea0000100a00 */
        /* <DEDUP_REMOVED lines=61> */
[----:B-1----:R-:W-:Y:S03]  /*7cad0*/  HMMA.1688.F32.TF32 R132, R220, R72, R204 ;  /* 0x00000048dc84723c */ /* 0x002fe600000810cc */
[----:B------:R-:W4:-:S15]  /*7cae0*/  LDL.LU R204, [R1+0x1080] ;  /* 0x0010800001cc7983 */ /* 0x000f1e0000300800 */
[----:B------:R-:W-:-:S05]  /*7caf0*/  NOP ;  /* 0x0000000000007918 */ /* 0x000fca0000000000 */
[----:B------:R-:W-:Y:S04]  /*7cb00*/  STL.64 [R1+0x1450], R132 ;  /* 0x0014508401007387 */ /* 0x000fe80000100a00 */
[----:B------:R2:W-:Y:S04]  /*7cb10*/  STL.64 [R1+0x1458], R134 ;  /* 0x0014588601007387 */ /* 0x0005e80000100a00 */
[----:B------:R-:W4:Y:S04]  /*7cb20*/  LDL.LU R205, [R1+0x1084] ;  /* 0x0010840001cd7983 */ /* 0x000f280000300800 */
[----:B------:R-:W4:Y:S01]  /*7cb30*/  LDL.LU R206, [R1+0x1088] ;  /* 0x0010880001ce7983 */ /* 0x000f220000300800 */
[----:B--2---:R-:W-:Y:S03]  /*7cb40*/  HMMA.1688.F32.TF32 R132, R220, R68, R208 ;  /* 0x00000044dc84723c */ /* 0x004fe600000810d0 */
[----:B------:R-:W2:Y:S04]  /*7cb50*/  LDL.LU R207, [R1+0x108c] ;  /* 0x00108c0001cf7983 */ /* 0x000ea80000300800 */
[----:B------:R-:W2:-:S15]  /*7cb60*/  LDL.LU R208, [R1+0x1060] ;  /* 0x0010600001d07983 */ /* 0x000e9e0000300800 */
[----:B------:R-:W-:-:S01]  /*7cb70*/  NOP ;  /* 0x0000000000007918 */ /* 0x000fc20000000000 */
[----:B------:R-:W-:Y:S04]  /*7cb80*/  STL.64 [R1+0x1440], R132 ;  /* 0x0014408401007387 */ /* 0x000fe80000100a00 */
[----:B------:R3:W-:Y:S04]  /*7cb90*/  STL.64 [R1+0x1448], R134 ;  /* 0x0014488601007387 */ /* 0x0007e80000100a00 */
[----:B------:R-:W2:Y:S04]  /*7cba0*/  LDL.LU R209, [R1+0x1064] ;  /* 0x0010640001d17983 */ /* 0x000ea80000300800 */
[----:B------:R-:W2:Y:S01]  /*7cbb0*/  LDL.LU R210, [R1+0x1068] ;  /* 0x0010680001d27983 */ /* 0x000ea20000300800 */
[----:B---3--:R-:W-:Y:S03]  /*7cbc0*/  HMMA.1688.F32.TF32 R132, R220, R64, R236 ;  /* 0x00000040dc84723c */ /* 0x008fe600000810ec */
[----:B------:R-:W3:Y:S04]  /*7cbd0*/  LDL.LU R211, [R1+0x106c] ;  /* 0x00106c0001d37983 */ /* 0x000ee80000300800 */
[----:B------:R-:W3:-:S15]  /*7cbe0*/  LDL.LU R236, [R1+0x1040] ;  /* 0x0010400001ec7983 */ /* 0x000ede0000300800 */
[----:B------:R-:W-:-:S01]  /*7cbf0*/  NOP ;  /* 0x0000000000007918 */ /* 0x000fc20000000000 */
[----:B------:R-:W-:Y:S04]  /*7cc00*/  STL.64 [R1+0x1430], R132 ;  /* 0x0014308401007387 */ /* 0x000fe80000100a00 */
[----:B------:R1:W-:Y:S04]  /*7cc10*/  STL.64 [R1+0x1438], R134 ;  /* 0x0014388601007387 */ /* 0x0003e80000100a00 */
[----:B------:R-:W3:Y:S04]  /*7cc20*/  LDL.LU R237, [R1+0x1044] ;  /* 0x0010440001ed7983 */ /* 0x000ee80000300800 */
[----:B------:R-:W3:Y:S04]  /*7cc30*/  LDL.LU R238, [R1+0x1048] ;  /* 0x0010480001ee7983 */ /* 0x000ee80000300800 */
[----:B------:R-:W3:Y:S01]  /*7cc40*/  LDL.LU R239, [R1+0x104c] ;  /* 0x00104c0001ef7983 */ /* 0x000ee20000300800 */
[C---:B----4-:R-:W-:Y:S06]  /*7cc50*/  HMMA.1688.F32.TF32 R140, R220.reuse, R60, R164 ;  /* 0x0000003cdc8c723c */ /* 0x050fec00000810a4 */
[C---:B------:R-:W-:Y:S06]  /*7cc60*/  HMMA.1688.F32.TF32 R136, R220.reuse, R56, R168 ;  /* 0x00000038dc88723c */ /* 0x040fec00000810a8 */
[C---:B-1----:R-:W-:Y:S11]  /*7cc70*/  HMMA.1688.F32.TF32 R132, R220.reuse, R52, R212 ;  /* 0x00000034dc84723c */ /* 0x042ff600000810d4 */
        /* <DEDUP_REMOVED lines=8> */
[C---:B-1----:R-:W-:Y:S09]  /*7cd00*/  HMMA.1688.F32.TF32 R132, R220.reuse, R12, R172 ;  /* 0x0000000cdc84723c */ /* 0x042ff200000810ac */
        /* <DEDUP_REMOVED lines=11> */
[----:B------:R-:W4:Y:S04]  /*7cdc0*/  LDL.LU R188, [R1+0x1030] ;  /* 0x0010300001bc7983 */ /* 0x000f280000300800 */
[----:B------:R-:W-:Y:S01]  /*7cdd0*/  STL.64 [R1+0x11b0], R136 ;  /* 0x0011b08801007387 */ /* 0x000fe20000100a00 */
[C---:B-1----:R-:W-:Y:S03]  /*7cde0*/  HMMA.1688.F32.TF32 R140, R220.reuse, R36, R184 ;  /* 0x00000024dc8c723c */ /* 0x042fe600000810b8 */
[----:B------:R1:W-:Y:S04]  /*7cdf0*/  STL.64 [R1+0x11b8], R138 ;  /* 0x0011b88a01007387 */ /* 0x0003e80000100a00 */
[----:B------:R-:W-:Y:S04]  /*7ce00*/  STL.64 [R1+0x11a0], R132 ;  /* 0x0011a08401007387 */ /* 0x000fe80000100a00 */
[----:B------:R1:W-:Y:S02]  /*7ce10*/  STL.64 [R1+0x11a8], R134 ;  /* 0x0011a88601007387 */ /* 0x0003e40000100a00 */
[C---:B-1----:R-:W-:Y:S02]  /*7ce20*/  HMMA.1688.F32.TF32 R136, R220.reuse, R16, R192 ;  /* 0x00000010dc88723c */ /* 0x042fe400000810c0 */
[----:B------:R-:W4:Y:S04]  /*7ce30*/  LDL.LU R189, [R1+0x1034] ;  /* 0x0010340001bd7983 */ /* 0x000f280000300800 */
[----:B------:R-:W4:Y:S01]  /*7ce40*/  LDL.LU R190, [R1+0x1038] ;  /* 0x0010380001be7983 */ /* 0x000f220000300800 */
[C---:B------:R-:W-:Y:S03]  /*7ce50*/  HMMA.1688.F32.TF32 R132, R220.reuse, R20, R196 ;  /* 0x00000014dc84723c */ /* 0x040fe600000810c4 */
[----:B------:R-:W4:Y:S04]  /*7ce60*/  LDL.LU R191, [R1+0x103c] ;  /* 0x00103c0001bf7983 */ /* 0x000f280000300800 */
[----:B------:R-:W-:Y:S04]  /*7ce70*/  STL.64 [R1+0x1190], R140 ;  /* 0x0011908c01007387 */ /* 0x000fe80000100a00 */
[----:B------:R-:W-:Y:S04]  /*7ce80*/  STL.64 [R1+0x1198], R142 ;  /* 0x0011988e01007387 */ /* 0x000fe80000100a00 */
[----:B------:R-:W4:Y:S04]  /*7ce90*/  LDL.LU R192, [R1+0x1020] ;  /* 0x0010200001c07983 */ /* 0x000f280000300800 */
[----:B------:R-:W-:Y:S04]  /*7cea0*/  STL.64 [R1+0x1180], R136 ;  /* 0x0011808801007387 */ /* 0x000fe80000100a00 */
[----:B------:R-:W-:Y:S04]  /*7ceb0*/  STL.64 [R1+0x1188], R138 ;  /* 0x0011888a01007387 */ /* 0x000fe80000100a00 */
[----:B------:R-:W-:Y:S04]  /*7cec0*/  STL.64 [R1+0x1170], R132 ;  /* 0x0011708401007387 */ /* 0x000fe80000100a00 */
[----:B------:R2:W-:Y:S04]  /*7ced0*/  STL.64 [R1+0x1178], R134 ;  /* 0x0011788601007387 */ /* 0x0005e80000100a00 */
        /* <DEDUP_REMOVED lines=8> */
[----:B------:R-:W2:Y:S04]  /*7cf60*/  LDL.LU R197, [R1+0x1014] ;  /* 0x0010140001c57983 */ /* 0x000ea80000300800 */
[----:B------:R-:W2:Y:S01]  /*7cf70*/  LDL.LU R198, [R1+0x1018] ;  /* 0x0010180001c67983 */ /* 0x000ea20000300800 */
[----:B---3--:R-:W-:Y:S03]  /*7cf80*/  HMMA.1688.F32.TF32 R132, R220, R8, R208 ;  /* 0x00000008dc84723c */ /* 0x008fe600000810d0 */
[----:B------:R-:W2:Y:S04]  /*7cf90*/  LDL.LU R199, [R1+0x101c] ;  /* 0x00101c0001c77983 */ /* 0x000ea80000300800 */
[----:B------:R-:W3:-:S15]  /*7cfa0*/  LDL.LU R204, [R1+0x1000] ;  /* 0x0010000001cc7983 */ /* 0x000ede0000300800 */
[----:B------:R-:W-:-:S01]  /*7cfb0*/  NOP ;  /* 0x0000000000007918 */ /* 0x000fc20000000000 */
[----:B------:R-:W-:Y:S04]  /*7cfc0*/  STL.64 [R1+0x1150], R132 ;  /* 0x0011508401007387 */ /* 0x000fe80000100a00 */
[----:B------:R1:W-:Y:S04]  /*7cfd0*/  STL.64 [R1+0x1158], R134 ;  /* 0x0011588601007387 */ /* 0x0003e80000100a00 */
[----:B------:R-:W3:Y:S04]  /*7cfe0*/  LDL.LU R205, [R1+0x1004] ;  /* 0x0010040001cd7983 */ /* 0x000ee80000300800 */
[----:B------:R-:W3:Y:S01]  /*7cff0*/  LDL.LU R206, [R1+0x1008] ;  /* 0x0010080001ce7983 */ /* 0x000ee20000300800 */
[----:B-1----:R-:W-:Y:S03]  /*7d000*/  HMMA.1688.F32.TF32 R132, R220, R44, R236 ;  /* 0x0000002cdc84723c */ /* 0x002fe600000810ec */
[----:B------:R-:W3:Y:S04]  /*7d010*/  LDL.LU R207, [R1+0x100c] ;  /* 0x00100c0001cf7983 */ /* 0x000ee80000300800 */
[----:B------:R-:W3:Y:S04]  /*7d020*/  LDL.LU R208, [R1+0xff0] ;  /* 0x000ff00001d07983 */ /* 0x000ee80000300800 */
[----:B------:R-:W-:Y:S04]  /*7d030*/  LDS R220, [R242+UR18+0x82080] ;  /* 0x08208012f2dc7984 */ /* 0x000fe80008000800 */
[----:B------:R-:W-:Y:S04]  /*7d040*/  LDS R222, [R242+UR18+0x82880] ;  /* 0x08288012f2de7984 */ /* 0x000fe80008000800 */
[----:B------:R-:W-:Y:S04]  /*7d050*/  LDS R221, [R243+UR18+0x82080] ;  /* 0x08208012f3dd7984 */ /* 0x000fe80008000800 */
[----:B------:R-:W1:Y:S04]  /*7d060*/  LDS R223, [R243+UR18+0x82880] ;  /* 0x08288012f3df7984 */ /* 0x000e680008000800 */
[----:B------:R-:W-:Y:S04]  /*7d070*/  STL.64 [R1+0x1140], R132 ;  /* 0x0011408401007387 */ /* 0x000fe80000100a00 */
        /* <DEDUP_REMOVED lines=26> */
[----:B---3--:R-:W-:-:S15]  /*7d220*/  HMMA.1688.F32.TF32 R132, R200, R116, R204 ;  /* 0x00000074c884723c */ /* 0x008fde00000810cc */
[----:B------:R-:W-:-:S09]  /*7d230*/  NOP ;  /* 0x0000000000007918 */ /* 0x000fd20000000000 */
[----:B------:R-:W-:Y:S01]  /*7d240*/  IMAD.MOV.U32 R30, RZ, RZ, R132 ;  /* 0x000000ffff1e7224 */ /* 0x000fe200078e0084 */
[----:B------:R-:W-:Y:S01]  /*7d250*/  MOV R31, R133 ;  /* 0x00000085001f7202 */ /* 0x000fe20000000f00 */
[----:B------:R-:W-:Y:S02]  /*7d260*/  IMAD.MOV.U32 R34, RZ, RZ, R134 ;  /* 0x000000ffff227224 */ /* 0x000fe400078e0086 */
[----:B------:R-:W-:Y:S02]  /*7d270*/  IMAD.MOV.U32 R35, RZ, RZ, R135 ;  /* 0x000000ffff237224 */ /* 0x000fe400078e0087 */
[----:B------:R-:W-:Y:S01]  /*7d280*/  HMMA.1688.F32.TF32 R132, R200, R112, R208 ;  /* 0x00000070c884723c */ /* 0x000fe200000810d0 */
[----:B------:R-:W-:Y:S04]  /*7d290*/  STL [R1+0x6b2c], R23 ;  /* 0x006b2c1701007387 */ /* 0x000fe80000100800 */
[----:B------:R2:W-:-:S15]  /*7d2a0*/  STL [R1+0x6b28], R22 ;  /* 0x006b281601007387 */ /* 0x0005de0000100800 */
[----:B------:R-:W-:-:S04]  /*7d2b0*/  NOP ;  /* 0x0000000000007918 */ /* 0x000fc80000000000 */
[----:B------:R-:W-:Y:S01]  /*7d2c0*/  IMAD.MOV.U32 R14, RZ, RZ, R132 ;  /* 0x000000ffff0e7224 */ /* 0x000fe200078e0084 */
[----:B------:R-:W-:Y:S01]  /*7d2d0*/  MOV R50, R133 ;  /* 0x0000008500327202 */ /* 0x000fe20000000f00 */
[----:B------:R-:W-:Y:S02]  /*7d2e0*/  IMAD.MOV.U32 R54, RZ, RZ, R134 ;  /* 0x000000ffff367224 */ /* 0x000fe400078e0086 */
[----:B------:R-:W-:Y:S02]  /*7d2f0*/  IMAD.MOV.U32 R58, RZ, RZ, R135 ;  /* 0x000000ffff3a7224 */ /* 0x000fe400078e0087 */
[----:B------:R-:W-:Y:S01]  /*7d300*/  HMMA.1688.F32.TF32 R132, R200, R108, R236 ;  /* 0x0000006cc884723c */ /* 0x000fe200000810ec */
        /* <DEDUP_REMOVED lines=127> */
[----:B------:R-:W2:Y:S01]  /*7db00*/  LDL.LU.64 R234, [R1+0x6e20] ;  /* 0x006e200001ea7983 */ /* 0x000ea20000300a00 */
[----:B------:R-:W-:Y:S01]  /*7db10*/  IMAD.MOV.U32 R27, RZ, RZ, R250 ;  /* 0x000000ffff1b7224 */ /* 0x000fe200078e00fa */
[----:B------:R-:W-:Y:S01]  /*7db20*/  MOV R26, R249 ;  /* 0x000000f9001a7202 */ /* 0x000fe20000000f00 */
[----:B------:R-:W-:Y:S01]  /*7db30*/  IMAD.MOV.U32 R15, RZ, RZ, R251 ;  /* 0x000000ffff0f7224 */ /* 0x000fe200078e00fb */
[----:B------:R-:W3:Y:S01]  /*7db40*/  LDL.LU.64 R232, [R1+0x6e18] ;  /* 0x006e180001e87983 */ /* 0x000ee20000300a00 */
[----:B------:R-:W-:-:S03]  /*7db50*/  IMAD.MOV.U32 R51, RZ, RZ, R248 ;  /* 0x000000ffff337224 */ /* 0x000fc600078e00f8 */
[----:B------:R-:W4:Y:S01]  /*7db60*/  LDL.LU.64 R250, [R1+0x6e10] ;  /* 0x006e100001fa7983 */ /* 0x000f220000300a00 */
[C---:B------:R-:W-:Y:S03]  /*7db70*/  HMMA.1688.F32.TF32 R144, R200.reuse, R80, R144 ;  /* 0x00000050c890723c */ /* 0x040fe60000081090 */
[----:B------:R-:W4:Y:S04]  /*7db80*/  LDL.LU.64 R248, [R1+0x6e08] ;  /* 0x006e080001f87983 */ /* 0x000f280000300a00 */
[----:B------:R-:W-:Y:S04]  /*7db90*/  STL.64 [R1+0xec0], R244 ;  /* 0x000ec0f401007387 */ /* 0x000fe80000100a00 */
[----:B------:R1:W-:Y:S01]  /*7dba0*/  STL.64 [R1+0xec8], R246 ;  /* 0x000ec8f601007387 */ /* 0x0003e20000100a00 */
[C---:B------:R-:W-:Y:S03]  /*7dbb0*/  HMMA.1688.F32.TF32 R160, R200.reuse, R64, R160 ;  /* 0x00000040c8a0723c */ /* 0x040fe600000810a0 */
[----:B-1----:R-:W4:Y:S04]  /*7dbc0*/  LDL.LU.64 R246, [R1+0x6e00] ;  /* 0x006e000001f67983 */ /* 0x002f280000300a00 */
[----:B------:R-:W4:Y:S04]  /*7dbd0*/  LDL.LU.64 R244, [R1+0x6df8] ;  /* 0x006df80001f47983 */ /* 0x000f280000300a00 */
[----:B------:R-:W-:Y:S04]  /*7dbe0*/  STL.64 [R1+0xeb0], R136 ;  /* 0x000eb08801007387 */ /* 0x000fe80000100a00 */
[----:B------:R1:W-:Y:S04]  /*7dbf0*/  STL.64 [R1+0xeb8], R138 ;  /* 0x000eb88a01007387 */ /* 0x0003e80000100a00 */
[----:B-1----:R-:W4:Y:S04]  /*7dc00*/  LDL.LU.64 R138, [R1+0x6df0] ;  /* 0x006df000018a7983 */ /* 0x002f280000300a00 */
[----:B------:R-:W4:Y:S04]  /*7dc10*/  LDL.LU.64 R136, [R1+0x6de8] ;  /* 0x006de80001887983 */ /* 0x000f280000300a00 */
[----:B------:R-:W-:Y:S04]  /*7dc20*/  STL.64 [R1+0xea0], R132 ;  /* 0x000ea08401007387 */ /* 0x000fe80000100a00 */
[----:B------:R1:W-:Y:S04]  /*7dc30*/  STL.64 [R1+0xea8], R134 ;  /* 0x000ea88601007387 */ /* 0x0003e80000100a00 */
[----:B-1----:R-:W4:Y:S04]  /*7dc40*/  LDL.LU.64 R134, [R1+0x6de0] ;  /* 0x006de00001867983 */ /* 0x002f280000300a00 */
        /* <DEDUP_REMOVED lines=75> */
[----:B-1----:R-:W3:Y:S04]  /*7e100*/  LDL.LU.64 R194, [R1+0x6cd0] ;  /* 0x006cd00001c27983 */ /* 0x002ee80000300a00 */
[----:B------:R-:W3:Y:S04]  /*7e110*/  LDL.LU.64 R192, [R1+0x6cc8] ;  /* 0x006cc80001c07983 */ /* 0x000ee80000300a00 */
[----:B------:R-:W-:Y:S04]  /*7e120*/  STL.64 [R1+0xf30], R196 ;  /* 0x000f30c401007387 */ /* 0x000fe80000100a00 */
[----:B------:R1:W-:Y:S01]  /*7e130*/  STL.64 [R1+0xf38], R198 ;  /* 0x000f38c601007387 */ /* 0x0003e20000100a00 */
[----:B------:R-:W-:Y:S03]  /*7e140*/  HMMA.1688.F32.TF32 R200, R200, R44, R236 ;  /* 0x0000002cc8c8723c */ /* 0x000fe600000810ec */
[----:B-1----:R-:W3:Y:S04]  /*7e150*/  LDL.LU.64 R198, [R1+0x6cc0] ;  /* 0x006cc00001c67983 */ /* 0x002ee80000300a00 */
[----:B------:R-:W3:Y:S04]  /*7e160*/  LDL.LU.64 R196, [R1+0x6cb8] ;  /* 0x006cb80001c47983 */ /* 0x000ee80000300a00 */
        /* <DEDUP_REMOVED lines=8> */
[----:B------:R-:W3:Y:S04]  /*7e1f0*/  LDL.LU.64 R238, [R1+0x6c90] ;  /* 0x006c900001ee7983 */ /* 0x000ee80000300a00 */
[----:B------:R-:W3:Y:S04]  /*7e200*/  LDL.LU.64 R236, [R1+0x6c88] ;  /* 0x006c880001ec7983 */ /* 0x000ee80000300a00 */
[----:B------:R-:W-:Y:S04]  /*7e210*/  STL.64 [R1+0xce0], R200 ;  /* 0x000ce0c801007387 */ /* 0x000fe80000100a00 */
[----:B------:R1:W-:Y:S01]  /*7e220*/  STL.64 [R1+0xce8], R202 ;  /* 0x000ce8ca01007387 */ /* 0x0003e20000100a00 */
[C---:B----4-:R-:W-:Y:S06]  /*7e230*/  HMMA.1688.F32.TF32 R180, R220.reuse, R100, R180 ;  /* 0x00000064dcb4723c */ /* 0x050fec00000810b4 */
[C---:B--2---:R-:W-:Y:S06]  /*7e240*/  HMMA.1688.F32.TF32 R184, R220.reuse, R104, R184 ;  /* 0x00000068dcb8723c */ /* 0x044fec00000810b8 */
[C---:B---3--:R-:W-:Y:S06]  /*7e250*/  HMMA.1688.F32.TF32 R188, R220.reuse, R108, R188 ;  /* 0x0000006cdcbc723c */ /* 0x048fec00000810bc */
[C---:B------:R-:W-:Y:S06]  /*7e260*/  HMMA.1688.F32.TF32 R192, R220.reuse, R112, R192 ;  /* 0x00000070dcc0723c */ /* 0x040fec00000810c0 */
[C---:B------:R-:W-:Y:S06]  /*7e270*/  HMMA.1688.F32.TF32 R196, R220.reuse, R116, R196 ;  /* 0x00000074dcc4723c */ /* 0x040fec00000810c4 */
[C---:B-1----:R-:W-:Y:S06]  /*7e280*/  HMMA.1688.F32.TF32 R200, R220.reuse, R120, R204 ;  /* 0x00000078dcc8723c */ /* 0x042fec00000810cc */
[C---:B------:R-:W-:Y:S06]  /*7e290*/  HMMA.1688.F32.TF32 R208, R220.reuse, R124, R208 ;  /* 0x0000007cdcd0723c */ /* 0x040fec00000810d0 */
[----:B------:R-:W-:-:S15]  /*7e2a0*/  HMMA.1688.F32.TF32 R236, R220, R128, R236 ;  /* 0x00000080dcec723c */ /* 0x000fde00000810ec */
[----:B------:R-:W-:-:S08]  /*7e2b0*/  NOP ;  /* 0x0000000000007918 */ /* 0x000fd00000000000 */
[----:B------:R-:W-:Y:S04]  /*7e2c0*/  STL.64 [R1+0xf70], R236 ;  /* 0x000f70ec01007387 */ /* 0x000fe80000100a00 */
[----:B------:R-:W-:Y:S04]  /*7e2d0*/  STL.64 [R1+0xf78], R238 ;  /* 0x000f78ee01007387 */ /* 0x000fe80000100a00 */
[----:B------:R-:W-:Y:S04]  /*7e2e0*/  STL.64 [R1+0xf60], R208 ;  /* 0x000f60d001007387 */ /* 0x000fe80000100a00 */
[----:B------:R-:W-:Y:S04]  /*7e2f0*/  STL.64 [R1+0xf68], R210 ;  /* 0x000f68d201007387 */ /* 0x000fe80000100a00 */
        /* <DEDUP_REMOVED lines=8> */
[----:B-1----:R-:W3:Y:S04]  /*7e380*/  LDL.LU R200, [R1+0x50] ;  /* 0x0000500001c87983 */ /* 0x002ee80000300800 */
[----:B------:R-:W-:Y:S04]  /*7e390*/  STL.64 [R1+0x10e0], R184 ;  /* 0x0010e0b801007387 */ /* 0x000fe80000100a00 */
[----:B------:R-:W-:Y:S04]  /*7e3a0*/  STL.64 [R1+0x10e8], R186 ;  /* 0x0010e8ba01007387 */ /* 0x000fe80000100a00 */
[----:B------:R-:W-:Y:S04]  /*7e3b0*/  STL.64 [R1+0x10d0], R180 ;  /* 0x0010d0b401007387 */ /* 0x000fe80000100a00 */
[----:B------:R-:W-:Y:S04]  /*7e3c0*/  STL.64 [R1+0x10d8], R182 ;  /* 0x0010d8b601007387 */ /* 0x000fe80000100a00 */
[----:B------:R-:W3:Y:S04]  /*7e3d0*/  LDL.LU R201, [R1+0x54] ;  /* 0x0000540001c97983 */ /* 0x000ee80000300800 */
[----:B--2---:R-:W3:Y:S04]  /*7e3e0*/  LDL.LU R202, [R1+0x58] ;  /* 0x0000580001ca7983 */ /* 0x004ee80000300800 */
[----:B------:R-:W3:Y:S04]  /*7e3f0*/  LDL.LU R203, [R1+0x5c] ;  /* 0x00005c0001cb7983 */ /* 0x000ee80000300800 */
[----:B------:R-:W-:Y:S04]  /*7e400*/  STL.64 [R1+0x6c40], R102 ;  /* 0x006c406601007387 */ /* 0x000fe80000100a00 */
[----:B------:R1:W-:Y:S04]  /*7e410*/  STL.64 [R1+0x6c38], R100 ;  /* 0x006c386401007387 */ /* 0x0003e80000100a00 */
[----:B------:R-:W-:Y:S04]  /*7e420*/  STL.64 [R1+0x6c30], R98 ;  /* 0x006c306201007387 */ /* 0x000fe80000100a00 */
[----:B------:R2:W-:Y:S01]  /*7e430*/  STL.64 [R1+0x6c28], R96 ;  /* 0x006c286001007387 */ /* 0x0005e20000100a00 */
[C---:B-1----:R-:W-:Y:S06]  /*7e440*/  HMMA.1688.F32.TF32 R100, R220.reuse, R96, R176 ;  /* 0x00000060dc64723c */ /* 0x042fec00000810b0 */
[----:B--2---:R-:W-:Y:S01]  /*7e450*/  HMMA.1688.F32.TF32 R96, R220, R92, R172 ;  /* 0x0000005cdc60723c */ /* 0x004fe200000810ac */
[----:B------:R-:W-:Y:S01]  /*7e460*/  IMAD.MOV.U32 R236, RZ, RZ, R232 ;  /* 0x000000ffffec7224 */ /* 0x000fe200078e00e8 */
[----:B------:R-:W-:Y:S01]  /*7e470*/  MOV R237, R233 ;  /* 0x000000e900ed7202 */ /* 0x000fe20000000f00 */
[----:B------:R-:W-:-:S02]  /*7e480*/  IMAD.MOV.U32 R238, RZ, RZ, R234 ;  /* 0x000000ffffee7224 */ /* 0x000fc400078e00ea */
[----:B------:R-:W-:Y:S01]  /*7e490*/  IMAD.MOV.U32 R239, RZ, RZ, R235 ;  /* 0x000000ffffef7224 */ /* 0x000fe200078e00eb */
[----:B------:R-:W-:Y:S01]  /*7e4a0*/  MOV R205, R245 ;  /* 0x000000f500cd7202 */ /* 0x000fe20000000f00 */
[----:B------:R-:W-:Y:S02]  /*7e4b0*/  IMAD.MOV.U32 R204, RZ, RZ, R244 ;  /* 0x000000ffffcc7224 */ /* 0x000fe400078e00f4 */
[----:B------:R-:W-:Y:S02]  /*7e4c0*/  IMAD.MOV.U32 R206, RZ, RZ, R246 ;  /* 0x000000ffffce7224 */ /* 0x000fe400078e00f6 */
[----:B------:R-:W-:Y:S01]  /*7e4d0*/  IMAD.MOV.U32 R207, RZ, RZ, R247 ;  /* 0x000000ffffcf7224 */ /* 0x000fe200078e00f7 */
[----:B------:R-:W-:Y:S01]  /*7e4e0*/  MOV R209, R249 ;  /* 0x000000f900d17202 */ /* 0x000fe20000000f00 */
[----:B------:R-:W-:Y:S01]  /*7e4f0*/  IMAD.MOV.U32 R208, RZ, RZ, R248 ;  /* 0x000000ffffd07224 */ /* 0x000fe200078e00f8 */
[----:B------:R-:W-:Y:S04]  /*7e500*/  LDS R172, [R0+UR18+0x82100] ;  /* 0x0821001200ac7984 */ /* 0x000fe80008000800 */
[----:B------:R1:W-:Y:S04]  /*7e510*/  STL.64 [R1+0x10c0], R100 ;  /* 0x0010c06401007387 */ /* 0x0003e80000100a00 */
[----:B------:R2:W-:Y:S04]  /*7e520*/  STL.64 [R1+0x10c8], R102 ;  /* 0x0010c86601007387 */ /* 0x0005e80000100a00 */
[----:B------:R-:W4:Y:S04]  /*7e530*/  LDL.LU R192, [R1] ;  /* 0x0000000001c07983 */ /* 0x000f280000300800 */
        /* <DEDUP_REMOVED lines=15> */
[----:B--2---:R-:W4:Y:S04]  /*7e630*/  LDL.LU R102, [R1+0x48] ;  /* 0x0000480001667983 */ /* 0x004f280000300800 */
[----:B------:R-:W4:Y:S04]  /*7e640*/  LDL.LU R103, [R1+0x4c] ;  /* 0x00004c0001677983 */ /* 0x000f280000300800 */
[----:B------:R-:W2:Y:S04]  /*7e650*/  LDL.LU R180, [R1+0x30] ;  /* 0x0000300001b47983 */ /* 0x000ea80000300800 */
[----:B------:R-:W2:Y:S04]  /*7e660*/  LDL.LU R181, [R1+0x34] ;  /* 0x0000340001b57983 */ /* 0x000ea80000300800 */
[----:B------:R-:W2:Y:S04]  /*7e670*/  LDL.LU R182, [R1+0x38] ;  /* 0x0000380001b67983 */ /* 0x000ea80000300800 */
[----:B------:R-:W2:Y:S04]  /*7e680*/  LDL.LU R183, [R1+0x3c] ;  /* 0x00003c0001b77983 */ /* 0x000ea80000300800 */
[----:B------:R-:W-:Y:S04]  /*7e690*/  STL.64 [R1+0x6c20], R94 ;  /* 0x006c205e01007387 */ /* 0x000fe80000100a00 */
[----:B------:R3:W-:Y:S01]  /*7e6a0*/  STL.64 [R1+0x6c18], R92 ;  /* 0x006c185c01007387 */ /* 0x0007e20000100a00 */
[----:B------:R-:W-:-:S02]  /*7e6b0*/  IMAD.MOV.U32 R210, RZ, RZ, R250 ;  /* 0x000000ffffd27224 */ /* 0x000fc400078e00fa */
[----:B------:R-:W-:Y:S01]  /*7e6c0*/  IMAD.MOV.U32 R211, RZ, RZ, R251 ;  /* 0x000000ffffd37224 */ /* 0x000fe200078e00fb */
[----:B------:R-:W-:Y:S04]  /*7e6d0*/  LDS R174, [R0+UR18+0x82900] ;  /* 0x0829001200ae7984 */ /* 0x000fe80008000800 */
[----:B------:R-:W-:Y:S04]  /*7e6e0*/  LDS R173, [R3+UR18+0x82100] ;  /* 0x0821001203ad7984 */ /* 0x000fe80008000800 */
[----:B------:R-:W1:Y:S01]  /*7e6f0*/  LDS R175, [R3+UR18+0x82900] ;  /* 0x0829001203af7984 */ /* 0x000e620008000800 */
[----:B---3--:R-:W-:Y:S07]  /*7e700*/  HMMA.1688.F32.TF32 R92, R220, R88, R200 ;  /* 0x00000058dc5c723c */ /* 0x008fee00000810c8 */
[----:B------:R-:W-:-:S02]  /*7e710*/  IMAD.MOV.U32 R200, RZ, RZ, R228 ;  /* 0x000000ffffc87224 */ /* 0x000fc400078e00e4 */
[----:B------:R-:W3:Y:S01]  /*7e720*/  LDL.LU R228, [R1+0x6c84] ;  /* 0x006c840001e47983 */ /* 0x000ee20000300800 */
[----:B------:R-:W-:Y:S01]  /*7e730*/  MOV R201, R229 ;  /* 0x000000e500c97202 */ /* 0x000fe20000000f00 */
[----:B------:R-:W-:Y:S02]  /*7e740*/  IMAD.MOV.U32 R202, RZ, RZ, R230 ;  /* 0x000000ffffca7224 */ /* 0x000fe400078e00e6 */
[----:B------:R-:W-:-:S10]  /*7e750*/  IMAD.MOV.U32 R203, RZ, RZ, R231 ;  /* 0x000000ffffcb7224 */ /* 0x000fd400078e00e7 */
[----:B------:R-:W-:Y:S04]  /*7e760*/  STL.64 [R1+0x10a0], R92 ;  /* 0x0010a05c01007387 */ /* 0x000fe80000100a00 */
[----:B------:R-:W-:Y:S04]  /*7e770*/  STL.64 [R1+0x10a8], R94 ;  /* 0x0010a85e01007387 */ /* 0x000fe80000100a00 */
        /* <DEDUP_REMOVED lines=20> */
[----:B------:R1:W-:Y:S01]  /*7e8c0*/  STL.64 [R1+0x6c08], R88 ;  /* 0x006c085801007387 */ /* 0x0003e20000100a00 */
[C---:B----4-:R-:W-:Y:S06]  /*7e8d0*/  HMMA.1688.F32.TF32 R96, R220.reuse, R84, R100 ;  /* 0x00000054dc60723c */ /* 0x050fec0000081064 */
[C---:B-1----:R-:W-:Y:S06]  /*7e8e0*/  HMMA.1688.F32.TF32 R88, R220.reuse, R76, R184 ;  /* 0x0000004cdc58723c */ /* 0x042fec00000810b8 */
[C---:B--2---:R-:W-:Y:S11]  /*7e8f0*/  HMMA.1688.F32.TF32 R92, R220.reuse, R80, R180 ;  /* 0x00000050dc5c723c */ /* 0x044ff600000810b4 */
[----:B------:R-:W-:Y:S04]  /*7e900*/  STL.64 [R1+0x1090], R96 ;  /* 0x0010906001007387 */ /* 0x000fe80000100a00 */
[----:B------:R1:W-:Y:S02]  /*7e910*/  STL.64 [R1+0x1098], R98 ;  /* 0x0010986201007387 */ /* 0x0003e40000100a00 */
[C---:B-1----:R-:W-:Y:S06]  /*7e920*/  HMMA.1688.F32.TF32 R96, R220.reuse, R72, R188 ;  /* 0x00000048dc60723c */ /* 0x042fec00000810bc */
[----:B------:R-:W-:Y:S04]  /*7e930*/  STL.64 [R1+0x1080], R92 ;  /* 0x0010805c01007387 */ /* 0x000fe80000100a00 */
[----:B------:R1:W-:Y:S04]  /*7e940*/  STL.64 [R1+0x1088], R94 ;  /* 0x0010885e01007387 */ /* 0x0003e80000100a00 */
[----:B------:R-:W-:Y:S04]  /*7e950*/  STL.64 [R1+0x1070], R88 ;  /* 0x0010705801007387 */ /* 0x000fe80000100a00 */
[----:B------:R-:W-:Y:S01]  /*7e960*/  STL.64 [R1+0x1078], R90 ;  /* 0x0010785a01007387 */ /* 0x000fe20000100a00 */
[----:B-1----:R-:W-:Y:S04]  /*7e970*/  HMMA.1688.F32.TF32 R92, R220, R68, R192 ;  /* 0x00000044dc5c723c */ /* 0x002fe800000810c0 */
[----:B------:R-:W-:Y:S04]  /*7e980*/  STL.64 [R1+0x1060], R96 ;  /* 0x0010606001007387 */ /* 0x000fe80000100a00 */
[----:B------:R-:W-:-:S15]  /*7e990*/  STL.64 [R1+0x1068], R98 ;  /* 0x0010686201007387 */ /* 0x000fde0000100a00 */
[----:B------:R-:W-:Y:S04]  /*7e9a0*/  STL.64 [R1+0x1050], R92 ;  /* 0x0010505c01007387 */ /* 0x000fe80000100a00 */
[----:B------:R3:W-:Y:S02]  /*7e9b0*/  STL.64 [R1+0x1058], R94 ;  /* 0x0010585e01007387 */ /* 0x0007e40000100a00 */
[C---:B---3--:R-:W-:Y:S06]  /*7e9c0*/  HMMA.1688.F32.TF32 R92, R220.reuse, R56, R232 ;  /* 0x00000038dc5c723c */ /* 0x048fec00000810e8 */
[C---:B------:R-:W-:Y:S06]  /*7e9d0*/  HMMA.1688.F32.TF32 R96, R220.reuse, R60, R244 ;  /* 0x0000003cdc60723c */ /* 0x040fec00000810f4 */
[----:B------:R-:W-:-:S15]  /*7e9e0*/  HMMA.1688.F32.TF32 R88, R220, R64, R248 ;  /* 0x00000040dc58723c */ /* 0x000fde00000810f8 */
[----:B------:R-:W-:-:S08]  /*7e9f0*/  NOP ;  /* 0x0000000000007918 */ /* 0x000fd00000000000 */
        /* <DEDUP_REMOVED lines=40> */
[----:B------:R1:W-:Y:S04]  /*7ec80*/  STL.64 [R1+0x1128], R98 ;  /* 0x0011286201007387 */ /* 0x0003e80000100a00 */
[----:B------:R-:W-:Y:S04]  /*7ec90*/  STL.64 [R1+0x1110], R92 ;  /* 0x0011105c01007387 */ /* 0x000fe80000100a00 */
[----:B------:R2:W-:Y:S01]  /*7eca0*/  STL.64 [R1+0x1118], R94 ;  /* 0x0011185e01007387 */ /* 0x0005e20000100a00 */
[C---:B-1----:R-:W-:Y:S03]  /*7ecb0*/  HMMA.1688.F32.TF32 R96, R172.reuse, R128, R136 ;  /* 0x00000080ac60723c */ /* 0x042fe60000081088 */
[----:B------:R-:W-:Y:S04]  /*7ecc0*/  LDS R132, [R242+UR18+0x82100] ;  /* 0x08210012f2847984 */ /* 0x000fe80008000800 */
[----:B------:R-:W-:Y:S01]  /*7ecd0*/  LDS R134, [R242+UR18+0x82900] ;  /* 0x08290012f2867984 */ /* 0x000fe20008000800 */
[C---:B--2---:R-:W-:Y:S03]  /*7ece0*/  HMMA.1688.F32.TF32 R92, R172.reuse, R124, R196 ;  /* 0x0000007cac5c723c */ /* 0x044fe600000810c4 */
[----:B------:R-:W-:Y:S04]  /*7ecf0*/  STL.64 [R1+0xf80], R88 ;  /* 0x000f805801007387 */ /* 0x000fe80000100a00 */
[----:B------:R1:W-:Y:S04]  /*7ed00*/  STL.64 [R1+0xf88], R90 ;  /* 0x000f885a01007387 */ /* 0x0003e80000100a00 */
[----:B------:R-:W-:Y:S04]  /*7ed10*/  LDS R133, [R243+UR18+0x82100] ;  /* 0x08210012f3857984 */ /* 0x000fe80008000800 */
[----:B------:R-:W2:Y:S01]  /*7ed20*/  LDS R135, [R243+UR18+0x82900] ;  /* 0x08290012f3877984 */ /* 0x000ea20008000800 */
[C---:B-1----:R-:W-:Y:S03]  /*7ed30*/  HMMA.1688.F32.TF32 R88, R172.reuse, R120, R204 ;  /* 0x00000078ac58723c */ /* 0x042fe600000810cc */
        /* <DEDUP_REMOVED lines=9> */
[----:B------:R1:W-:Y:S02]  /*7edd0*/  STL.64 [R1+0x228], R90 ;  /* 0x0002285a01007387 */ /* 0x0003e40000100a00 */
[C---:B-1----:R-:W-:Y:S06]  /*7ede0*/  HMMA.1688.F32.TF32 R88, R172.reuse, R108, R200 ;  /* 0x0000006cac58723c */ /* 0x042fec00000810c8 */
[----:B------:R-:W-:Y:S04]  /*7edf0*/  STL.64 [R1+0x210], R96 ;  /* 0x0002106001007387 */ /* 0x000fe80000100a00 */
[----:B------:R-:W-:Y:S04]  /*7ee00*/  STL.64 [R1+0x218], R98 ;  /* 0x0002186201007387 */ /* 0x000fe80000100a00 */
[----:B------:R-:W3:Y:S04]  /*7ee10*/  LDL.LU R236, [R1+0x3b0] ;  /* 0x0003b00001ec7983 */ /* 0x000ee80000300800 */
[----:B------:R-:W-:Y:S04]  /*7ee20*/  STL.64 [R1+0x200], R92 ;  /* 0x0002005c01007387 */ /* 0x000fe80000100a00 */
[----:B------:R-:W-:Y:S04]  /*7ee30*/  STL.64 [R1+0x208], R94 ;  /* 0x0002085e01007387 */ /* 0x000fe80000100a00 */
[----:B------:R1:W-:Y:S04]  /*7ee40*/  STL.64 [R1+0x1f0], R88 ;  /* 0x0001f05801007387 */ /* 0x0003e80000100a00 */
        /* <DEDUP_REMOVED lines=124> */
[----:B--2---:R-:W-:-:S15]  /*7f610*/  HMMA.1688.F32.TF32 R100, R172, R104, R100 ;  /* 0x00000068ac64723c */ /* 0x004fde0000081064 */
[----:B------:R-:W-:-:S08]  /*7f620*/  NOP ;  /* 0x0000000000007918 */ /* 0x000fd00000000000 */
[----:B------:R-:W-:Y:S04]  /*7f630*/  STL.64 [R1+0x1e0], R100 ;  /* 0x0001e06401007387 */ /* 0x000fe80000100a00 */
[----:B------:R1:W-:Y:S04]  /*7f640*/  STL.64 [R1+0x1e8], R102 ;  /* 0x0001e86601007387 */ /* 0x0003e80000100a00 */
[----:B-1----:R-:W2:Y:S04]  /*7f650*/  LDL.LU.64 R102, [R1+0x6c40] ;  /* 0x006c400001667983 */ /* 0x002ea80000300a00 */
[----:B------:R-:W4:Y:S02]  /*7f660*/  LDL.LU.64 R100, [R1+0x6c38] ;  /* 0x006c380001647983 */ /* 0x000f240000300a00 */
[----:B----4-:R-:W-:-:S15]  /*7f670*/  HMMA.1688.F32.TF32 R96, R172, R100, R96 ;  /* 0x00000064ac60723c */ /* 0x010fde0000081060 */
[----:B------:R-:W-:-:S08]  /*7f680*/  NOP ;  /* 0x0000000000007918 */ /* 0x000fd00000000000 */
[----:B------:R-:W-:Y:S04]  /*7f690*/  STL.64 [R1+0x1d0], R96 ;  /* 0x0001d06001007387 */ /* 0x000fe80000100a00 */
[----:B------:R1:W-:Y:S04]  /*7f6a0*/  STL.64 [R1+0x1d8], R98 ;  /* 0x0001d86201007387 */ /* 0x0003e80000100a00 */
[----:B-1----:R-:W4:Y:S04]  /*7f6b0*/  LDL.LU.64 R98, [R1+0x6c30] ;  /* 0x006c300001627983 */ /* 0x002f280000300a00 */
[----:B------:R-:W3:Y:S02]  /*7f6c0*/  LDL.LU.64 R96, [R1+0x6c28] ;  /* 0x006c280001607983 */ /* 0x000ee40000300a00 */
[----:B---3--:R-:W-:-:S15]  /*7f6d0*/  HMMA.1688.F32.TF32 R92, R172, R96, R92 ;  /* 0x00000060ac5c723c */ /* 0x008fde000008105c */
[----:B------:R-:W-:-:S08]  /*7f6e0*/  NOP ;  /* 0x0000000000007918 */ /* 0x000fd00000000000 */
[----:B------:R-:W-:Y:S04]  /*7f6f0*/  STL.64 [R1+0x190], R92 ;  /* 0x0001905c01007387 */ /* 0x000fe80000100a00 */
[----:B------:R1:W-:Y:S04]  /*7f700*/  STL.64 [R1+0x198], R94 ;  /* 0x0001985e01007387 */ /* 0x0003e80000100a00 */
[----:B-1----:R-:W3:Y:S04]  /*7f710*/  LDL.LU.64 R94, [R1+0x6c20] ;  /* 0x006c2000015e7983 */ /* 0x002ee80000300a00 */
[----:B------:R-:W2:Y:S02]  /*7f720*/  LDL.LU.64 R92, [R1+0x6c18] ;  /* 0x006c1800015c7983 */ /* 0x000ea40000300a00 */
[----:B--2---:R-:W-:-:S15]  /*7f730*/  HMMA.1688.F32.TF32 R88, R172, R92, R88 ;  /* 0x0000005cac58723c */ /* 0x004fde0000081058 */
[----:B------:R-:W-:-:S08]  /*7f740*/  NOP ;  /* 0x0000000000007918 */ /* 0x000fd00000000000 */
[----:B------:R-:W-:Y:S04]  /*7f750*/  STL.64 [R1+0x180], R88 ;  /* 0x0001805801007387 */ /* 0x000fe80000100a00 */
[----:B------:R1:W-:Y:S04]  /*7f760*/  STL.64 [R1+0x188], R90 ;  /* 0x0001885a01007387 */ /* 0x0003e80000100a00 */
[----:B-1----:R-:W2:Y:S04]  /*7f770*/  LDL.LU.64 R90, [R1+0x6c10] ;  /* 0x006c1000015a7983 */ /* 0x002ea80000300a00 */
[----:B------:R-:W4:Y:S01]  /*7f780*/  LDL.LU.64 R88, [R1+0x6c08] ;  /* 0x006c080001587983 */ /* 0x000f220000300a00 */
[C---:B------:R-:W-:Y:S06]  /*7f790*/  HMMA.1688.F32.TF32 R220, R172.reuse, R84, R220 ;  /* 0x00000054acdc723c */ /* 0x040fec00000810dc */
[C---:B------:R-:W-:Y:S06]  /*7f7a0*/  HMMA.1688.F32.TF32 R144, R172.reuse, R76, R144 ;  /* 0x0000004cac90723c */ /* 0x040fec0000081090 */
[----:B----4-:R-:W-:-:S15]  /*7f7b0*/  HMMA.1688.F32.TF32 R136, R172, R88, R136 ;  /* 0x00000058ac88723c */ /* 0x010fde0000081088 */
[----:B------:R-:W-:-:S08]  /*7f7c0*/  NOP ;  /* 0x0000000000007918 */ /* 0x000fd00000000000 */
[----:B------:R-:W-:Y:S04]  /*7f7d0*/  STL.64 [R1+0x170], R136 ;  /* 0x0001708801007387 */ /* 0x000fe80000100a00 */
[----:B------:R1:W-:Y:S02]  /*7f7e0*/  STL.64 [R1+0x178], R138 ;  /* 0x0001788a01007387 */ /* 0x0003e40000100a00 */
[C---:B-1----:R-:W-:Y:S02]  /*7f7f0*/  HMMA.1688.F32.TF32 R136, R172.reuse, R80, R140 ;  /* 0x00000050ac88723c */ /* 0x042fe4000008108c */
[----:B------:R-:W-:Y:S04]  /*7f800*/  STL.64 [R1+0x160], R220 ;  /* 0x000160dc01007387 */ /* 0x000fe80000100a00 */
[----:B------:R-:W-:Y:S01]  /*7f810*/  STL.64 [R1+0x168], R222 ;  /* 0x000168de01007387 */ /* 0x000fe20000100a00 */
[----:B------:R-:W-:-:S15]  /*7f820*/  HMMA.1688.F32.TF32 R140, R172, R72, R148 ;  /* 0x00000048ac8c723c */ /* 0x000fde0000081094 */
[----:B------:R-:W-:-:S01]  /*7f830*/  NOP ;  /* 0x0000000000007918 */ /* 0x000fc20000000000 */
        /* <DEDUP_REMOVED lines=9> */
[C---:B----4-:R-:W-:Y:S03]  /*7f8d0*/  HMMA.1688.F32.TF32 R140, R172.reuse, R60, R160 ;  /* 0x0000003cac8c723c */ /* 0x050fe600000810a0 */
        /* <DEDUP_REMOVED lines=42> */
[----:B-1----:R-:W-:Y:S03]  /*7fb80*/  HMMA.1688.F32.TF32 R144, R172, R44, R192 ;  /* 0x0000002cac90723c */ /* 0x002fe600000810c0 */
        /* <DEDUP_REMOVED lines=13> */
[----:B------:R1:W-:Y:S04]  /*7fc60*/  STL.64 [R1+0xd60], R144 ;  /* 0x000d609001007387 */ /* 0x0003e80000100a00 */
[----:B------:R4:W-:Y:S04]  /*7fc70*/  STL.64 [R1+0xd68], R146 ;  /* 0x000d689201007387 */ /* 0x0009e80000100a00 */
        /* <DEDUP_REMOVED lines=117> */
[----:B------:R-:W-:Y:S04]  /*803d0*/  STL.64 [R1+0xc80], R136 ;  /* 0x000c808801007387 */ /* 0x000fe80000100a00 */
[----:B------:R1:W-:Y:S01]  /*803e0*/  STL.64 [R1+0xc88], R138 ;  /* 0x000c888a01007387 */ /* 0x0003e20000100a00 */
[C---:B---3--:R-:W-:Y:S06]  /*803f0*/  HMMA.1688.F32.TF32 R172, R132.reuse, R100, R140 ;  /* 0x0000006484ac723c */ /* 0x048fec000008108c */
[C---:B------:R-:W-:Y:S06]  /*80400*/  HMMA.1688.F32.TF32 R140, R132.reuse, R96, R144 ;  /* 0x00000060848c723c */ /* 0x040fec0000081090 */
[C---:B-1----:R-:W-:Y:S01]  /*80410*/  HMMA.1688.F32.TF32 R136, R132.reuse, R92, R148 ;  /* 0x0000005c8488723c */ /* 0x042fe20000081094 */
[----:B------:R-:W-:Y:S04]  /*80420*/  LDS R148, [R0+UR18+0x82180] ;  /* 0x0821801200947984 */ /* 0x000fe80008000800 */
[----:B------:R-:W-:Y:S01]  /*80430*/  LDS R150, [R0+UR18+0x82980] ;  /* 0x0829801200967984 */ /* 0x000fe20008000800 */
[C---:B------:R-:W-:Y:S03]  /*80440*/  HMMA.1688.F32.TF32 R144, R132.reuse, R88, R152 ;  /* 0x000000588490723c */ /* 0x040fe60000081098 */
[----:B------:R-:W-:Y:S04]  /*80450*/  LDS R149, [R3+UR18+0x82180] ;  /* 0x0821801203957984 */ /* 0x000fe80008000800 */
[----:B------:R-:W-:Y:S04]  /*80460*/  STL.64 [R1+0xc50], R172 ;  /* 0x000c50ac01007387 */ /* 0x000fe80000100a00 */
[----:B------:R-:W-:Y:S04]  /*80470*/  STL.64 [R1+0xc58], R174 ;  /* 0x000c58ae01007387 */ /* 0x000fe80000100a00 */
[----:B------:R-:W-:Y:S04]  /*80480*/  STL.64 [R1+0xc20], R140 ;  /* 0x000c208c01007387 */ /* 0x000fe80000100a00 */
[----:B------:R1:W-:Y:S04]  /*80490*/  STL.64 [R1+0xc28], R142 ;  /* 0x000c288e01007387 */ /* 0x0003e80000100a00 */
[----:B------:R-:W-:Y:S04]  /*804a0*/  STL.64 [R1+0xc00], R136 ;  /* 0x000c008801007387 */ /* 0x000fe80000100a00 */
[----:B------:R2:W-:Y:S01]  /*804b0*/  STL.64 [R1+0xc08], R138 ;  /* 0x000c088a01007387 */ /* 0x0005e20000100a00 */
[C---:B-1----:R-:W-:Y:S03]  /*804c0*/  HMMA.1688.F32.TF32 R140, R132.reuse, R84, R156 ;  /* 0x00000054848c723c */ /* 0x042fe6000008109c */
[----:B------:R-:W1:Y:S03]  /*804d0*/  LDS R151, [R3+UR18+0x82980] ;  /* 0x0829801203977984 */ /* 0x000e660008000800 */
[----:B--2---:R-:W-:Y:S01]  /*804e0*/  HMMA.1688.F32.TF32 R136, R132, R80, R160 ;  /* 0x000000508488723c */ /* 0x004fe200000810a0 */
        /* <DEDUP_REMOVED lines=53> */
[C---:B---3--:R-:W-:Y:S06]  /*80840*/  HMMA.1688.F32.TF32 R136, R132.reuse, R8, R236 ;  /* 0x000000088488723c */ /* 0x048fec00000810ec */
[----:B------:R-:W-:Y:S01]  /*80850*/  HMMA.1688.F32.TF32 R132, R132, R44, R200 ;  /* 0x0000002c8484723c */ /* 0x000fe200000810c8 */
[----:B------:R-:W-:Y:S04]  /*80860*/  STL.64 [R1+0x9a0], R144 ;  /* 0x0009a09001007387 */ /* 0x000fe80000100a00 */
[----:B------:R-:W-:Y:S06]  /*80870*/  STL.64 [R1+0x9a8], R146 ;  /* 0x0009a89201007387 */ /* 0x000fec0000100a00 */
[----:B------:R-:W-:Y:S04]  /*80880*/  STL.64 [R1+0x980], R140 ;  /* 0x0009808c01007387 */ /* 0x000fe80000100a00 */
[----:B------:R-:W-:Y:S04]  /*80890*/  STL.64 [R1+0x988], R142 ;  /* 0x0009888e01007387 */ /* 0x000fe80000100a00 */
[----:B------:R-:W-:Y:S04]  /*808a0*/  STL.64 [R1+0x960], R136 ;  /* 0x0009608801007387 */ /* 0x000fe80000100a00 */
[----:B------:R-:W-:Y:S04]  /*808b0*/  STL.64 [R1+0x968], R138 ;  /* 0x0009688a01007387 */ /* 0x000fe80000100a00 */
[----:B------:R-:W-:Y:S04]  /*808c0*/  STL.64 [R1+0x810], R132 ;  /* 0x0008108401007387 */ /* 0x000fe80000100a00 */
[----:B------:R2:W-:Y:S04]  /*808d0*/  STL.64 [R1+0x818], R134 ;  /* 0x0008188601007387 */ /* 0x0005e80000100a00 */
        /* <DEDUP_REMOVED lines=48> */
[C---:B-1----:R-:W-:Y:S06]  /*80be0*/  HMMA.1688.F32.TF32 R172, R148.reuse, R92, R208 ;  /* 0x0000005c94ac723c */ /* 0x042fec00000810d0 */
[C---:B---3--:R-:W-:Y:S06]  /*80bf0*/  HMMA.1688.F32.TF32 R152, R148.reuse, R108, R188 ;  /* 0x0000006c9498723c */ /* 0x048fec00000810bc */
[C---:B--2---:R-:W-:Y:S06]  /*80c00*/  HMMA.1688.F32.TF32 R132, R148.reuse, R124, R248 ;  /* 0x0000007c9484723c */ /* 0x044fec00000810f8 */
[C---:B----4-:R-:W-:Y:S06]  /*80c10*/  HMMA.1688.F32.TF32 R248, R148.reuse, R120, R176 ;  /* 0x0000007894f8723c */ /* 0x050fec00000810b0 */
[----:B------:R-:W-:-:S15]  /*80c20*/  HMMA.1688.F32.TF32 R136, R148, R128, R244 ;  /* 0x000000809488723c */ /* 0x000fde00000810f4 */
[----:B------:R-:W-:-:S08]  /*80c30*/  NOP ;  /* 0x0000000000007918 */ /* 0x000fd00000000000 */
[----:B------:R-:W-:Y:S04]  /*80c40*/  STL.64 [R1+0x10], R136 ;  /* 0x0000108801007387 */ /* 0x000fe80000100a00 */
[----:B------:R-:W-:Y:S04]  /*80c50*/  STL.64 [R1+0x18], R138 ;  /* 0x0000188a01007387 */ /* 0x000fe80000100a00 */
[----:B------:R-:W-:Y:S04]  /*80c60*/  STL.64 [R1+0x6858], R250 ;  /* 0x006858fa01007387 */ /* 0x000fe80000100a00 */
[----:B------:R-:W-:Y:S01]  /*80c70*/  STL.64 [R1], R132 ;  /* 0x0000008401007387 */ /* 0x000fe20000100a00 */
[C---:B------:R-:W-:Y:S03]  /*80c80*/  HMMA.1688.F32.TF32 R140, R148.reuse, R112, R184 ;  /* 0x00000070948c723c */ /* 0x040fe600000810b8 */
[----:B------:R1:W-:Y:S03]  /*80c90*/  STL.64 [R1+0x8], R134 ;  /* 0x0000088601007387 */ /* 0x0003e60000100a00 */
[C---:B-1----:R-:W-:Y:S06]  /*80ca0*/  HMMA.1688.F32.TF32 R132, R148.reuse, R116, R180 ;  /* 0x000000749484723c */ /* 0x042fec00000810b4 */
[C---:B------:R-:W-:Y:S06]  /*80cb0*/  HMMA.1688.F32.TF32 R164, R148.reuse, R104, R192 ;  /* 0x0000006894a4723c */ /* 0x040fec00000810c0 */
[C---:B------:R-:W-:Y:S01]  /*80cc0*/  HMMA.1688.F32.TF32 R136, R148.reuse, R100, R196 ;  /* 0x000000649488723c */ /* 0x040fe200000810c4 */
[----:B------:R-:W-:Y:S05]  /*80cd0*/  STL.64 [R1+0x6850], R248 ;  /* 0x006850f801007387 */ /* 0x000fea0000100a00 */
[C---:B------:R-:W-:Y:S05]  /*80ce0*/  HMMA.1688.F32.TF32 R168, R148.reuse, R96, R204 ;  /* 0x0000006094a8723c */ /* 0x040fea00000810cc */
[----:B------:R-:W-:Y:S04]  /*80cf0*/  STL.64 [R1+0x6868], R134 ;  /* 0x0068688601007387 */ /* 0x000fe80000100a00 */
[----:B------:R-:W-:Y:S01]  /*80d00*/  STL.64 [R1+0x6860], R132 ;  /* 0x0068608401007387 */ /* 0x000fe20000100a00 */
[C---:B------:R-:W-:Y:S03]  /*80d10*/  HMMA.1688.F32.TF32 R176, R148.reuse, R88, R236 ;  /* 0x0000005894b0723c */ /* 0x040fe600000810ec */
        /* <DEDUP_REMOVED lines=34> */
[C---:B------:R-:W-:Y:S03]  /*80f40*/  HMMA.1688.F32.TF32 R180, R148.reuse, R84, R200 ;  /* 0x0000005494b4723c */ /* 0x040fe600000810c8 */
        /* <DEDUP_REMOVED lines=25> */
[----:B------:R-:W-:Y:S01]  /*810e0*/  STL.64 [R1+0x68e0], R180 ;  /* 0x0068e0b401007387 */ /* 0x000fe20000100a00 */
[C---:B----4-:R-:W-:Y:S06]  /*810f0*/  HMMA.1688.F32.TF32 R220, R148.reuse, R24, R244 ;  /* 0x0000001894dc723c */ /* 0x050fec00000810f4 */
[C---:B--2---:R-:W-:Y:S06]  /*81100*/  HMMA.1688.F32.TF32 R204, R148.reuse, R60, R204 ;  /* 0x0000003c94cc723c */ /* 0x044fec00000810cc */
[C---:B---3--:R-:W-:Y:S06]  /*81110*/  HMMA.1688.F32.TF32 R188, R148.reuse, R76, R188 ;  /* 0x0000004c94bc723c */ /* 0x048fec00000810bc */
[C---:B------:R-:W-:Y:S06]  /*81120*/  HMMA.1688.F32.TF32 R184, R148.reuse, R80, R184 ;  /* 0x0000005094b8723c */ /* 0x040fec00000810b8 */
[C---:B------:R-:W-:Y:S06]  /*81130*/  HMMA.1688.F32.TF32 R192, R148.reuse, R72, R192 ;  /* 0x0000004894c0723c */ /* 0x040fec00000810c0 */
[C---:B------:R-:W-:Y:S11]  /*81140*/  HMMA.1688.F32.TF32 R196, R148.reuse, R68, R196 ;  /* 0x0000004494c4723c */ /* 0x040ff600000810c4 */
[----:B------:R-:W-:Y:S01]  /*81150*/  STL.64 [R1+0x68f8], R186 ;  /* 0x0068f8ba01007387 */ /* 0x000fe20000100a00 */
[C---:B------:R-:W-:Y:S03]  /*81160*/  HMMA.1688.F32.TF32 R200, R148.reuse, R64, R200 ;  /* 0x0000004094c8723c */ /* 0x040fe600000810c8 */
[----:B------:R-:W-:Y:S03]  /*81170*/  STL.64 [R1+0x68f0], R184 ;  /* 0x0068f0b801007387 */ /* 0x000fe60000100a00 */
[C---:B------:R-:W-:Y:S01]  /*81180*/  HMMA.1688.F32.TF32 R208, R148.reuse, R56, R208 ;  /* 0x0000003894d0723c */ /* 0x040fe200000810d0 */
[----:B------:R-:W-:Y:S05]  /*81190*/  STL.64 [R1+0x6908], R190 ;  /* 0x006908be01007387 */ /* 0x000fea0000100a00 */
        /* <DEDUP_REMOVED lines=19> */
[----:B------:R-:W2:Y:S04]  /*812d0*/  LDL.LU R244, [R1+0x7d0] ;  /* 0x0007d00001f47983 */ /* 0x000ea80000300800 */
[----:B------:R-:W2:Y:S04]  /*812e0*/  LDL.LU R245, [R1+0x7d4] ;  /* 0x0007d40001f57983 */ /* 0x000ea80000300800 */
[----:B------:R-:W2:Y:S04]  /*812f0*/  LDL.LU R246, [R1+0x7d8] ;  /* 0x0007d80001f67983 */ /* 0x000ea80000300800 */
[----:B------:R-:W2:Y:S04]  /*81300*/  LDL.LU R247, [R1+0x7dc] ;  /* 0x0007dc0001f77983 */ /* 0x000ea80000300800 */
[----:B-1----:R-:W3:Y:S04]  /*81310*/  LDL.LU R140, [R1+0x710] ;  /* 0x00071000018c7983 */ /* 0x002ee80000300800 */
[----:B------:R-:W3:Y:S04]  /*81320*/  LDL.LU R141, [R1+0x714] ;  /* 0x00071400018d7983 */ /* 0x000ee80000300800 */
[----:B------:R-:W3:Y:S04]  /*81330*/  LDL.LU R142, [R1+0x718] ;  /* 0x00071800018e7983 */ /* 0x000ee80000300800 */
[----:B------:R-:W3:Y:S04]  /*81340*/  LDL.LU R143, [R1+0x71c] ;  /* 0x00071c00018f7983 */ /* 0x000ee80000300800 */
[----:B------:R-:W4:Y:S04]  /*81350*/  LDL.LU R232, [R1+0x6c0] ;  /* 0x0006c00001e87983 */ /* 0x000f280000300800 */
[----:B------:R-:W4:Y:S04]  /*81360*/  LDL.LU R233, [R1+0x6c4] ;  /* 0x0006c40001e97983 */ /* 0x000f280000300800 */
[----:B------:R-:W4:Y:S04]  /*81370*/  LDL.LU R234, [R1+0x6c8] ;  /* 0x0006c80001ea7983 */ /* 0x000f280000300800 */
[----:B------:R-:W4:Y:S01]  /*81380*/  LDL.LU R235, [R1+0x6cc] ;  /* 0x0006cc0001eb7983 */ /* 0x000f220000300800 */
[C---:B------:R-:W-:Y:S03]  /*81390*/  HMMA.1688.F32.TF32 R224, R148.reuse, R12, R236 ;  /* 0x0000000c94e0723c */ /* 0x040fe600000810ec */
        /* <DEDUP_REMOVED lines=37> */
[C---:B------:R-:W-:Y:S11]  /*815f0*/  HMMA.1688.F32.TF32 R144, R148.reuse, R36, R144 ;  /* 0x000000249490723c */ /* 0x040ff60000081090 */
[----:B------:R-:W-:Y:S04]  /*81600*/  STL.64 [R1+0x69a8], R230 ;  /* 0x0069a8e601007387 */ /* 0x000fe80000100a00 */
[----:B------:R-:W-:Y:S01]  /*81610*/  STL.64 [R1+0x69a0], R228 ;  /* 0x0069a0e401007387 */ /* 0x000fe20000100a00 */
[C---:B------:R-:W-:Y:S03]  /*81620*/  HMMA.1688.F32.TF32 R136, R148.reuse, R4, R140 ;  /* 0x000000049488723c */ /* 0x040fe6000008108c */
[----:B------:R-:W-:Y:S04]  /*81630*/  STL.64 [R1+0x69b8], R234 ;  /* 0x0069b8ea01007387 */ /* 0x000fe80000100a00 */
[----:B------:R-:W-:Y:S01]  /*81640*/  STL.64 [R1+0x69b0], R232 ;  /* 0x0069b0e801007387 */ /* 0x000fe20000100a00 */
[C---:B------:R-:W-:Y:S03]  /*81650*/  HMMA.1688.F32.TF32 R156, R148.reuse, R16, R156 ;  /* 0x00000010949c723c */ /* 0x040fe6000008109c */
[----:B------:R-:W-:Y:S04]  /*81660*/  STL.64 [R1+0x69c8], R238 ;  /* 0x0069c8ee01007387 */ /* 0x000fe80000100a00 */
[----:B------:R-:W-:Y:S04]  /*81670*/  STL.64 [R1+0x69c0], R236 ;  /* 0x0069c0ec01007387 */ /* 0x000fe80000100a00 */
[----:B------:R-:W-:Y:S04]  /*81680*/  STL.64 [R1+0x69d8], R146 ;  /* 0x0069d89201007387 */ /* 0x000fe80000100a00 */
[----:B------:R1:W-:Y:S02]  /*81690*/  STL.64 [R1+0x69d0], R144 ;  /* 0x0069d09001007387 */ /* 0x0003e40000100a00 */
[C---:B-1----:R-:W-:Y:S06]  /*816a0*/  HMMA.1688.F32.TF32 R144, R148.reuse, R20, R152 ;  /* 0x000000149490723c */ /* 0x042fec0000081098 */
[----:B------:R1:W-:Y:S04]  /*816b0*/  STL [R1+0x684c], R156 ;  /* 0x00684c9c01007387 */ /* 0x0003e80000100800 */
[----:B------:R2:W-:Y:S01]  /*816c0*/  STL [R1+0x6848], R157 ;  /* 0x0068489d01007387 */ /* 0x0005e20000100800 */
[C---:B------:R-:W-:Y:S06]  /*816d0*/  HMMA.1688.F32.TF32 R132, R148.reuse, R8, R132 ;  /* 0x000000089484723c */ /* 0x040fec0000081084 */
[----:B------:R-:W-:Y:S01]  /*816e0*/  HMMA.1688.F32.TF32 R148, R148, R44, R248 ;  /* 0x0000002c9494723c */ /* 0x000fe200000810f8 */
[----:B------:R3:W-:Y:S01]  /*816f0*/  STL [R1+0x6844], R158 ;  /* 0x0068449e01007387 */ /* 0x0007e20000100800 */
[----:B-1----:R-:W-:Y:S01]  /*81700*/  IMAD.MOV.U32 R156, RZ, RZ, R136 ;  /* 0x000000ffff9c7224 */ /* 0x002fe200078e0088 */
[----:B--2---:R-:W-:-:S02]  /*81710*/  MOV R157, R137 ;  /* 0x00000089009d7202 */ /* 0x004fc40000000f00 */
[----:B------:R1:W-:Y:S01]  /*81720*/  STL [R1+0x6840], R159 ;  /* 0x0068409f01007387 */ /* 0x0003e20000100800 */
[----:B---3--:R-:W-:-:S03]  /*81730*/  IMAD.MOV.U32 R158, RZ, RZ, R138 ;  /* 0x000000ffff9e7224 */ /* 0x008fc600078e008a */
[----:B------:R-:W-:Y:S01]  /*81740*/  STL.64 [R1+0x1c0], R144 ;  /* 0x0001c09001007387 */ /* 0x000fe20000100a00 */
[----:B-1----:R-:W-:-:S03]  /*81750*/  IMAD.MOV.U32 R159, RZ, RZ, R139 ;  /* 0x000000ffff9f7224 */ /* 0x002fc600078e008b */
[----:B------:R-:W-:Y:S01]  /*81760*/  STL.64 [R1+0x1c8], R146 ;  /* 0x0001c89201007387 */ /* 0x000fe20000100a00 */
[C---:B------:R-:W-:Y:S03]  /*81770*/  HMMA.1688.F32.TF32 R136, R240.reuse, R128, R160 ;  /* 0x00000080f088723c */ /* 0x040fe600000810a0 */
[----:B------:R-:W-:Y:S04]  /*81780*/  STL.64 [R1+0x69e8], R158 ;  /* 0x0069e89e01007387 */ /* 0x000fe80000100a00 */
[----:B------:R-:W-:Y:S04]  /*81790*/  STL.64 [R1+0x69e0], R156 ;  /* 0x0069e09c01007387 */ /* 0x000fe80000100a00 */
[----:B------:R-:W-:Y:S04]  /*817a0*/  STL.64 [R1+0x69f8], R150 ;  /* 0x0069f89601007387 */ /* 0x000fe80000100a00 */
[----:B------:R-:W-:Y:S04]  /*817b0*/  STL.64 [R1+0x1a0], R132 ;  /* 0x0001a08401007387 */ /* 0x000fe80000100a00 */
[----:B------:R1:W-:Y:S02]  /*817c0*/  STL.64 [R1+0x1a8], R134 ;  /* 0x0001a88601007387 */ /* 0x0003e40000100a00 */
[C---:B-1----:R-:W-:Y:S02]  /*817d0*/  HMMA.1688.F32.TF32 R132, R240.reuse, R124, R244 ;  /* 0x0000007cf084723c */ /* 0x042fe400000810f4 */
[----:B------:R-:W-:Y:S04]  /*817e0*/  STL.64 [R1+0x69f0], R148 ;  /* 0x0069f09401007387 */ /* 0x000fe80000100a00 */
[----:B------:R-:W2:Y:S04]  /*817f0*/  LDL.LU R140, [R1+0x8d0] ;  /* 0x0008d000018c7983 */ /* 0x000ea80000300800 */
[----:B------:R-:W-:Y:S04]  /*81800*/  STL.64 [R1+0x390], R136 ;  /* 0x0003908801007387 */ /* 0x000fe80000100a00 */
[----:B------:R-:W-:Y:S09]  /*81810*/  STL.64 [R1+0x398], R138 ;  /* 0x0003988a01007387 */ /* 0x000ff20000100a00 */
[----:B------:R1:W-:Y:S04]  /*81820*/  STL.64 [R1+0x380], R132 ;  /* 0x0003808401007387 */ /* 0x0003e80000100a00 */
        /* <DEDUP_REMOVED lines=42> */
[----:B---3--:R-:W4:Y:S04]  /*81ad0*/  LDL.LU R134, [R1+0x7c8] ;  /* 0x0007c80001867983 */ /* 0x008f280000300800 */
[----:B------:R-:W4:Y:S04]  /*81ae0*/  LDL.LU R135, [R1+0x7cc] ;  /* 0x0007cc0001877983 */ /* 0x000f280000300800 */
        /* <DEDUP_REMOVED lines=33> */
[C---:B----4-:R-:W-:Y:S01]  /*81d00*/  HMMA.1688.F32.TF32 R144, R240.reuse, R120, R132 ;  /* 0x00000078f090723c */ /* 0x050fe20000081084 */
[----:B------:R-:W2:Y:S05]  /*81d10*/  LDL.LU R132, [R1+0x8b0] ;  /* 0x0008b00001847983 */ /* 0x000eaa0000300800 */
[----:B---3--:R-:W-:-:S15]  /*81d20*/  HMMA.1688.F32.TF32 R156, R240, R116, R208 ;  /* 0x00000074f09c723c */ /* 0x008fde00000810d0 */
[----:B------:R-:W-:-:S02]  /*81d30*/  NOP ;  /* 0x0000000000007918 */ /* 0x000fc40000000000 */
[----:B------:R-:W-:Y:S04]  /*81d40*/  STL.64 [R1+0x370], R144 ;  /* 0x0003709001007387 */ /* 0x000fe80000100a00 */
[----:B------:R1:W-:Y:S04]  /*81d50*/  STL.64 [R1+0x378], R146 ;  /* 0x0003789201007387 */ /* 0x0003e80000100a00 */
[----:B------:R-:W2:Y:S01]  /*81d60*/  LDL.LU R133, [R1+0x8b4] ;  /* 0x0008b40001857983 */ /* 0x000ea20000300800 */
[C---:B------:R-:W-:Y:S03]  /*81d70*/  HMMA.1688.F32.TF32 R148, R240.reuse, R112, R204 ;  /* 0x00000070f094723c */ /* 0x040fe600000810cc */
[----:B------:R-:W2:Y:S03]  /*81d80*/  LDL.LU R134, [R1+0x8b8] ;  /* 0x0008b80001867983 */ /* 0x000ea60000300800 */
[C---:B-1----:R-:W-:Y:S01]  /*81d90*/  HMMA.1688.F32.TF32 R144, R240.reuse, R108, R200 ;  /* 0x0000006cf090723c */ /* 0x042fe200000810c8 */
[----:B------:R-:W2:Y:S04]  /*81da0*/  LDL.LU R135, [R1+0x8bc] ;  /* 0x0008bc0001877983 */ /* 0x000ea80000300800 */
        /* <DEDUP_REMOVED lines=21> */
[----:B------:R-:W-:Y:S04]  /*81f00*/  STL.64 [R1+0x2f0], R148 ;  /* 0x0002f09401007387 */ /* 0x000fe80000100a00 */
[----:B------:R1:W-:Y:S04]  /*81f10*/  STL.64 [R1+0x2f8], R150 ;  /* 0x0002f89601007387 */ /* 0x0003e80000100a00 */
[----:B------:R-:W-:Y:S04]  /*81f20*/  STL.64 [R1+0x2e0], R144 ;  /* 0x0002e09001007387 */ /* 0x000fe80000100a00 */
[----:B------:R4:W-:Y:S01]  /*81f30*/  STL.64 [R1+0x2e8], R146 ;  /* 0x0002e89201007387 */ /* 0x0009e20000100a00 */
[C---:B-1----:R-:W-:Y:S03]  /*81f40*/  HMMA.1688.F32.TF32 R148, R240.reuse, R76, R176 ;  /* 0x0000004cf094723c */ /* 0x042fe600000810b0 */
[----:B------:R-:W3:Y:S04]  /*81f50*/  LDL.LU R161, [R1+0x8a4] ;  /* 0x0008a40001a17983 */ /* 0x000ee80000300800 */
[----:B------:R-:W3:Y:S01]  /*81f60*/  LDL.LU R162, [R1+0x8a8] ;  /* 0x0008a80001a27983 */ /* 0x000ee20000300800 */
[C---:B----4-:R-:W-:Y:S03]  /*81f70*/  HMMA.1688.F32.TF32 R144, R240.reuse, R80, R244 ;  /* 0x00000050f090723c */ /* 0x050fe600000810f4 */
[----:B------:R-:W3:Y:S04]  /*81f80*/  LDL.LU R163, [R1+0x8ac] ;  /* 0x0008ac0001a37983 */ /* 0x000ee80000300800 */
[----:B------:R-:W-:Y:S01]  /*81f90*/  LDS R244, [R0+UR18+0x83000] ;  /* 0x0830001200f47984 */ /* 0x000fe20008000800 */
[C---:B------:R-:W-:Y:S03]  /*81fa0*/  HMMA.1688.F32.TF32 R156, R240.reuse, R72, R172 ;  /* 0x00000048f09c723c */ /* 0x040fe600000810ac */
[----:B------:R-:W-:Y:S04]  /*81fb0*/  LDS R246, [R0+UR18+0x83800] ;  /* 0x0838001200f67984 */ /* 0x000fe80008000800 */
[----:B------:R-:W-:Y:S04]  /*81fc0*/  LDS R245, [R3+UR18+0x83000] ;  /* 0x0830001203f57984 */ /* 0x000fe80008000800 */
[----:B------:R-:W1:Y:S04]  /*81fd0*/  LDS R247, [R3+UR18+0x83800] ;  /* 0x0838001203f77984 */ /* 0x000e680008000800 */
[----:B------:R-:W-:Y:S04]  /*81fe0*/  STL.64 [R1+0x2d0], R144 ;  /* 0x0002d09001007387 */ /* 0x000fe80000100a00 */
[----:B------:R4:W-:Y:S04]  /*81ff0*/  STL.64 [R1+0x2d8], R146 ;  /* 0x0002d89201007387 */ /* 0x0009e80000100a00 */
[----:B------:R-:W-:Y:S04]  /*82000*/  STL.64 [R1+0x2c0], R148 ;  /* 0x0002c09401007387 */ /* 0x000fe80000100a00 */
[----:B------:R4:W-:Y:S02]  /*82010*/  STL.64 [R1+0x2c8], R150 ;  /* 0x0002c89601007387 */ /* 0x0009e40000100a00 */
[C---:B----4-:R-:W-:Y:S06]  /*82020*/  HMMA.1688.F32.TF32 R144, R240.reuse, R68, R168 ;  /* 0x00000044f090723c */ /* 0x050fec00000810a8 */
[C---:B------:R-:W-:Y:S06]  /*82030*/  HMMA.1688.F32.TF32 R148, R240.reuse, R64, R136 ;  /* 0x00000040f094723c */ /* 0x040fec0000081088 */
[C---:B------:R-:W-:Y:S01]  /*82040*/  HMMA.1688.F32.TF32 R136, R240.reuse, R60, R164 ;  /* 0x0000003cf088723c */ /* 0x040fe200000810a4 */
[----:B------:R-:W-:Y:S04]  /*82050*/  STL.64 [R1+0x2b0], R156 ;  /* 0x0002b09c01007387 */ /* 0x000fe80000100a00 */
[----:B------:R-:W-:Y:S06]  /*82060*/  STL.64 [R1+0x2b8], R158 ;  /* 0x0002b89e01007387 */ /* 0x000fec0000100a00 */
[----:B------:R-:W-:Y:S04]  /*82070*/  STL.64 [R1+0x2a0], R144 ;  /* 0x0002a09001007387 */ /* 0x000fe80000100a00 */
[----:B------:R4:W-:Y:S04]  /*82080*/  STL.64 [R1+0x2a8], R146 ;  /* 0x0002a89201007387 */ /* 0x0009e80000100a00 */
[----:B------:R-:W-:Y:S04]  /*82090*/  STL.64 [R1+0x290], R148 ;  /* 0x0002909401007387 */ /* 0x000fe80000100a00 */
[----:B------:R-:W-:Y:S01]  /*820a0*/  STL.64 [R1+0x298], R150 ;  /* 0x0002989601007387 */ /* 0x000fe20000100a00 */
[C---:B----4-:R-:W-:Y:S03]  /*820b0*/  HMMA.1688.F32.TF32 R144, R240.reuse, R56, R152 ;  /* 0x00000038f090723c */ /* 0x050fe60000081098 */
[----:B------:R-:W-:Y:S04]  /*820c0*/  STL.64 [R1+0x280], R136 ;  /* 0x0002808801007387 */ /* 0x000fe80000100a00 */
[----:B------:R4:W-:Y:S02]  /*820d0*/  STL.64 [R1+0x288], R138 ;  /* 0x0002888a01007387 */ /* 0x0009e40000100a00 */
[----:B----4-:R-:W-:-:S14]  /*820e0*/  HMMA.1688.F32.TF32 R136, R240, R48, R248 ;  /* 0x00000030f088723c */ /* 0x010fdc00000810f8 */
[----:B------:R-:W-:Y:S04]  /*820f0*/  STL.64 [R1+0x270], R144 ;  /* 0x0002709001007387 */ /* 0x000fe80000100a00 */
[----:B------:R-:W-:Y:S04]  /*82100*/  STL.64 [R1+0x278], R146 ;  /* 0x0002789201007387 */ /* 0x000fe80000100a00 */
[----:B------:R-:W4:Y:S04]  /*82110*/  LDL.LU R248, [R1+0x890] ;  /* 0x0008900001f87983 */ /* 0x000f280000300800 */
[----:B------:R1:W-:Y:S04]  /*82120*/  STL.64 [R1+0x260], R140 ;  /* 0x0002608c01007387 */ /* 0x0003e80000100a00 */
[----:B------:R1:W-:Y:S04]  /*82130*/  STL.64 [R1+0x268], R142 ;  /* 0x0002688e01007387 */ /* 0x0003e80000100a00 */
        /* <DEDUP_REMOVED lines=10> */
[----:B------:R-:W-:-:S09]  /*821e0*/  NOP ;  /* 0x0000000000007918 */ /* 0x000fd20000000000 */
[----:B------:R-:W-:Y:S01]  /*821f0*/  IMAD.MOV.U32 R121, RZ, RZ, R134 ;  /* 0x000000ffff797224 */ /* 0x000fe200078e0086 */
[----:B------:R-:W-:Y:S01]  /*82200*/  MOV R124, R133 ;  /* 0x00000085007c7202 */ /* 0x000fe20000000f00 */
[----:B------:R-:W-:Y:S02]  /*82210*/  IMAD.MOV.U32 R125, RZ, RZ, R132 ;  /* 0x000000ffff7d7224 */ /* 0x000fe400078e0084 */
[----:B------:R-:W-:Y:S01]  /*82220*/  IMAD.MOV.U32 R120, RZ, RZ, R135 ;  /* 0x000000ffff787224 */ /* 0x000fe200078e0087 */
[----:B------:R-:W-:Y:S04]  /*82230*/  STL [R1+0x67bc], R121 ;  /* 0x0067bc7901007387 */ /* 0x000fe80000100800 */
[----:B------:R2:W-:Y:S04]  /*82240*/  STL [R1+0x67b8], R125 ;  /* 0x0067b87d01007387 */ /* 0x0005e80000100800 */
[----:B------:R2:W-:Y:S04]  /*82250*/  STL [R1+0x67b4], R124 ;  /* 0x0067b47c01007387 */ /* 0x0005e80000100800 */
[----:B------:R-:W-:Y:S04]  /*82260*/  STL [R1+0x67b0], R120 ;  /* 0x0067b07801007387 */ /* 0x000fe80000100800 */
[----:B-1----:R-:W2:Y:S04]  /*82270*/  LDL.LU R140, [R1+0x870] ;  /* 0x00087000018c7983 */ /* 0x002ea80000300800 */
[----:B------:R-:W2:Y:S04]  /*82280*/  LDL.LU R141, [R1+0x874] ;  /* 0x00087400018d7983 */ /* 0x000ea80000300800 */
[----:B------:R-:W2:Y:S04]  /*82290*/  LDL.LU R142, [R1+0x878] ;  /* 0x00087800018e7983 */ /* 0x000ea80000300800 */
[----:B------:R-:W2:Y:S01]  /*822a0*/  LDL.LU R143, [R1+0x87c] ;  /* 0x00087c00018f7983 */ /* 0x000ea20000300800 */
[----:B---3--:R-:W-:Y:S03]  /*822b0*/  HMMA.1688.F32.TF32 R132, R240, R12, R160 ;  /* 0x0000000cf084723c */ /* 0x008fe600000810a0 */
[----:B------:R-:W3:Y:S04]  /*822c0*/  LDL.LU R160, [R1+0x860] ;  /* 0x0008600001a07983 */ /* 0x000ee80000300800 */
[----:B------:R-:W3:Y:S04]  /*822d0*/  LDL.LU R161, [R1+0x864] ;  /* 0x0008640001a17983 */ /* 0x000ee80000300800 */
[----:B------:R-:W3:Y:S04]  /*822e0*/  LDL.LU R162, [R1+0x868] ;  /* 0x0008680001a27983 */ /* 0x000ee80000300800 */
[----:B------:R-:W3:Y:S09]  /*822f0*/  LDL.LU R163, [R1+0x86c] ;  /* 0x00086c0001a37983 */ /* 0x000ef20000300800 */
[----:B------:R-:W-:Y:S01]  /*82300*/  IMAD.MOV.U32 R117, RZ, RZ, R132 ;  /* 0x000000ffff757224 */ /* 0x000fe200078e0084 */
[----:B------:R-:W-:Y:S01]  /*82310*/  MOV R116, R133 ;  /* 0x0000008500747202 */ /* 0x000fe20000000f00 */
[----:B------:R-:W3:Y:S01]  /*82320*/  LDL.LU R132, [R1+0x850] ;  /* 0x0008500001847983 */ /* 0x000ee20000300800 */
[----:B------:R-:W-:-:S02]  /*82330*/  IMAD.MOV.U32 R113, RZ, RZ, R134 ;  /* 0x000000ffff717224 */ /* 0x000fc400078e0086 */
[----:B------:R-:W-:Y:S01]  /*82340*/  IMAD.MOV.U32 R112, RZ, RZ, R135 ;  /* 0x000000ffff707224 */ /* 0x000fe200078e0087 */
[----:B------:R-:W3:Y:S04]  /*82350*/  LDL.LU R133, [R1+0x854] ;  /* 0x0008540001857983 */ /* 0x000ee80000300800 */
[----:B------:R-:W3:Y:S04]  /*82360*/  LDL.LU R134, [R1+0x858] ;  /* 0x0008580001867983 */ /* 0x000ee80000300800 */
[----:B------:R-:W3:Y:S04]  /*82370*/  LDL.LU R135, [R1+0x85c] ;  /* 0x00085c0001877983 */ /* 0x000ee80000300800 */
[----:B------:R-:W-:Y:S04]  /*82380*/  STL [R1+0x67c8], R112 ;  /* 0x0067c87001007387 */ /* 0x000fe80000100800 */
[----:B------:R-:W-:Y:S04]  /*82390*/  STL [R1+0x67c4], R113 ;  /* 0x0067c47101007387 */ /* 0x000fe80000100800 */
[----:B------:R-:W-:Y:S04]  /*823a0*/  STL [R1+0x67c0], R117 ;  /* 0x0067c07501007387 */ /* 0x000fe80000100800 */
[----:B------:R1:W-:Y:S01]  /*823b0*/  STL [R1+0x67ac], R116 ;  /* 0x0067ac7401007387 */ /* 0x0003e20000100800 */
[----:B----4-:R-:W-:Y:S03]  /*823c0*/  HMMA.1688.F32.TF32 R136, R240, R32, R248 ;  /* 0x00000020f088723c */ /* 0x010fe600000810f8 */
[----:B------:R-:W4:Y:S04]  /*823d0*/  LDL.LU R248, [R1+0x840] ;  /* 0x0008400001f87983 */ /* 0x000f280000300800 */
[----:B------:R-:W4:-:S15]  /*823e0*/  LDL.LU R249, [R1+0x844] ;  /* 0x0008440001f97983 */ /* 0x000f1e0000300800 */
[----:B------:R-:W-:-:S02]  /*823f0*/  NOP ;  /* 0x0000000000007918 */ /* 0x000fc40000000000 */
        /* <DEDUP_REMOVED lines=9> */
[----:B------:R-:W-:Y:S01]  /*82490*/  IMAD.MOV.U32 R89, RZ, RZ, R138 ;  /* 0x000000ffff597224 */ /* 0x000fe200078e008a */
[----:B------:R1:W-:Y:S01]  /*824a0*/  STL [R1+0x67d8], R104 ;  /* 0x0067d86801007387 */ /* 0x0003e20000100800 */
[----:B--2---:R-:W-:Y:S03]  /*824b0*/  HMMA.1688.F32.TF32 R136, R240, R40, R140 ;  /* 0x00000028f088723c */ /* 0x004fe6000008108c */
[----:B------:R-:W-:-:S15]  /*824c0*/  STL [R1+0x67d4], R105 ;  /* 0x0067d46901007387 */ /* 0x000fde0000100800 */
[----:B------:R-:W-:-:S06]  /*824d0*/  NOP ;  /* 0x0000000000007918 */ /* 0x000fcc0000000000 */
[----:B------:R-:W-:Y:S01]  /*824e0*/  IMAD.MOV.U32 R101, RZ, RZ, R136 ;  /* 0x000000ffff657224 */ /* 0x000fe200078e0088 */
[----:B------:R-:W-:Y:S01]  /*824f0*/  MOV R96, R139 ;  /* 0x0000008b00607202 */ /* 0x000fe20000000f00 */
[----:B------:R-:W-:Y:S02]  /*82500*/  IMAD.MOV.U32 R100, RZ, RZ, R137 ;  /* 0x000000ffff647224 */ /* 0x000fe400078e0089 */
[----:B------:R-:W-:Y:S01]  /*82510*/  IMAD.MOV.U32 R97, RZ, RZ, R138 ;  /* 0x000000ffff617224 */ /* 0x000fe200078e008a */
[----:B------:R-:W-:Y:S01]  /*82520*/  STL [R1+0x67d0], R108 ;  /* 0x0067d06c01007387 */ /* 0x000fe20000100800 */
[----:B------:R-:W-:-:S03]  /*82530*/  MOV R251, R2 ;  /* 0x0000000200fb7202 */ /* 0x000fc60000000f00 */
[----:B------:R2:W-:Y:S01]  /*82540*/  STL [R1+0x67cc], R109 ;  /* 0x0067cc6d01007387 */ /* 0x0005e20000100800 */
[----:B------:R-:W-:Y:S01]  /*82550*/  IMAD.MOV.U32 R250, RZ, RZ, R252 ;  /* 0x000000fffffa7224 */ /* 0x000fe200078e00fc */
[C---:B---3--:R-:W-:Y:S02]  /*82560*/  HMMA.1688.F32.TF32 R136, R240.reuse, R36, R160 ;  /* 0x00000024f088723c */ /* 0x048fe400000810a0 */
[----:B------:R-:W3:Y:S04]  /*82570*/  LDL.LU R160, [R1+0x830] ;  /* 0x0008300001a07983 */ /* 0x000ee80000300800 */
[----:B------:R-:W3:Y:S04]  /*82580*/  LDL.LU R161, [R1+0x834] ;  /* 0x0008340001a17983 */ /* 0x000ee80000300800 */
[----:B------:R-:W3:Y:S04]  /*82590*/  LDL.LU R162, [R1+0x838] ;  /* 0x0008380001a27983 */ /* 0x000ee80000300800 */
[----:B------:R-:W3:Y:S01]  /*825a0*/  LDL.LU R163, [R1+0x83c] ;  /* 0x00083c0001a37983 */ /* 0x000ee20000300800 */
[----:B------:R-:W-:Y:S09]  /*825b0*/  HMMA.1688.F32.TF32 R132, R240, R16, R132 ;  /* 0x00000010f084723c */ /* 0x000ff20000081084 */
[----:B------:R-:W-:-:S02]  /*825c0*/  IMAD.MOV.U32 R2, RZ, RZ, R136 ;  /* 0x000000ffff027224 */ /* 0x000fc400078e0088 */
[----:B------:R-:W-:Y:S01]  /*825d0*/  IMAD.MOV.U32 R252, RZ, RZ, R137 ;  /* 0x000000fffffc7224 */ /* 0x000fe200078e0089 */
[----:B------:R-:W2:Y:S01]  /*825e0*/  LDL.LU R136, [R1+0x950] ;  /* 0x0009500001887983 */ /* 0x000ea20000300800 */
[----:B------:R-:W-:Y:S01]  /*825f0*/  IMAD.MOV.U32 R129, RZ, RZ, R138 ;  /* 0x000000ffff817224 */ /* 0x000fe200078e008a */
[----:B------:R-:W-:Y:S02]  /*82600*/  MOV R128, R139 ;  /* 0x0000008b00807202 */ /* 0x000fe40000000f00 */
[----:B------:R-:W2:Y:S04]  /*82610*/  LDL.LU R137, [R1+0x954] ;  /* 0x0009540001897983 */ /* 0x000ea80000300800 */
[----:B------:R-:W2:Y:S04]  /*82620*/  LDL.LU R138, [R1+0x958] ;  /* 0x00095800018a7983 */ /* 0x000ea80000300800 */
[----:B------:R-:W2:Y:S04]  /*82630*/  LDL.LU R139, [R1+0x95c] ;  /* 0x00095c00018b7983 */ /* 0x000ea80000300800 */
[----:B------:R-:W3:Y:S01]  /*82640*/  LDL.LU R164, [R1+0x820] ;  /* 0x0008200001a47983 */ /* 0x000ee20000300800 */
[----:B------:R-:W-:Y:S01]  /*82650*/  IMAD.MOV.U32 R85, RZ, RZ, R132 ;  /* 0x000000ffff557224 */ /* 0x000fe200078e0084 */
[----:B------:R-:W-:Y:S01]  /*82660*/  MOV R48, R135 ;  /* 0x0000008700307202 */ /* 0x000fe20000000f00 */
        /* <DEDUP_REMOVED lines=13> */
[----:B----4-:R-:W-:Y:S07]  /*82740*/  HMMA.1688.F32.TF32 R132, R240, R20, R248 ;  /* 0x00000014f084723c */ /* 0x010fee00000810f8 */
[----:B------:R-:W-:-:S15]  /*82750*/  IMAD.MOV.U32 R248, RZ, RZ, R126 ;  /* 0x000000fffff87224 */ /* 0x000fde00078e007e */
[----:B------:R-:W-:-:S02]  /*82760*/  NOP ;  /* 0x0000000000007918 */ /* 0x000fc40000000000 */
[----:B------:R-:W-:Y:S02]  /*82770*/  IMAD.MOV.U32 R125, RZ, RZ, R132 ;  /* 0x000000ffff7d7224 */ /* 0x000fe400078e0084 */
[----:B------:R-:W-:Y:S02]  /*82780*/  IMAD.MOV.U32 R124, RZ, RZ, R133 ;  /* 0x000000ffff7c7224 */ /* 0x000fe400078e0085 */
[----:B------:R-:W-:Y:S01]  /*82790*/  IMAD.MOV.U32 R132, RZ, RZ, R118 ;  /* 0x000000ffff847224 */ /* 0x000fe200078e0076 */
[----:B-1----:R-:W-:Y:S01]  /*827a0*/  MOV R116, R135 ;  /* 0x0000008700747202 */ /* 0x002fe20000000f00 */
[----:B------:R-:W-:Y:S01]  /*827b0*/  IMAD.MOV.U32 R120, RZ, RZ, R134 ;  /* 0x000000ffff787224 */ /* 0x000fe200078e0086 */
[----:B------:R-:W4:Y:S01]  /*827c0*/  LDL.LU R118, [R1+0x6c04] ;  /* 0x006c040001767983 */ /* 0x000f220000300800 */
[----:B------:R-:W-:Y:S01]  /*827d0*/  IMAD.MOV.U32 R133, RZ, RZ, R119 ;  /* 0x000000ffff857224 */ /* 0x000fe200078e0077 */
[----:B------:R-:W-:Y:S01]  /*827e0*/  MOV R135, R123 ;  /* 0x0000007b00877202 */ /* 0x000fe20000000f00 */
[----:B------:R-:W-:Y:S01]  /*827f0*/  IMAD.MOV.U32 R134, RZ, RZ, R122 ;  /* 0x000000ffff867224 */ /* 0x000fe200078e007a */
[----:B------:R-:W4:Y:S04]  /*82800*/  LDL.LU R119, [R1+0x6c00] ;  /* 0x006c000001777983 */ /* 0x000f280000300800 */
[----:B------:R-:W4:Y:S04]  /*82810*/  LDL.LU R122, [R1+0x6bfc] ;  /* 0x006bfc00017a7983 */ /* 0x000f280000300800 */
[----:B------:R-:W4:Y:S01]  /*82820*/  LDL.LU R123, [R1+0x6bf8] ;  /* 0x006bf800017b7983 */ /* 0x000f220000300800 */
[----:B------:R-:W-:Y:S01]  /*82830*/  IMAD.MOV.U32 R249, RZ, RZ, R127 ;  /* 0x000000fffff97224 */ /* 0x000fe200078e007f */
[----:B------:R-:W-:Y:S01]  /*82840*/  MOV R251, R131 ;  /* 0x0000008300fb7202 */ /* 0x000fe20000000f00 */
[----:B------:R-:W-:Y:S01]  /*82850*/  IMAD.MOV.U32 R250, RZ, RZ, R130 ;  /* 0x000000fffffa7224 */ /* 0x000fe200078e0082 */
        /* <DEDUP_REMOVED lines=15> */
[----:B------:R-:W-:Y:S01]  /*82950*/  IMAD.MOV.U32 R108, RZ, RZ, R138 ;  /* 0x000000ffff6c7224 */ /* 0x000fe200078e008a */
[C---:B----4-:R-:W-:Y:S06]  /*82960*/  HMMA.1688.F32.TF32 R132, R244.reuse, R122, R132 ;  /* 0x0000007af484723c */ /* 0x050fec0000081084 */
[----:B------:R-:W-:-:S15]  /*82970*/  HMMA.1688.F32.TF32 R136, R244, R130, R152 ;  /* 0x00000082f488723c */ /* 0x000fde0000081098 */
[----:B------:R-:W-:-:S03]  /*82980*/  NOP ;  /* 0x0000000000007918 */ /* 0x000fc60000000000 */
[----:B------:R-:W-:Y:S01]  /*82990*/  IMAD.MOV.U32 R69, RZ, RZ, R132 ;  /* 0x000000ffff457224 */ /* 0x000fe200078e0084 */
[----:B------:R-:W-:Y:S01]  /*829a0*/  MOV R64, R135 ;  /* 0x0000008700407202 */ /* 0x000fe20000000f00 */
[----:B------:R-:W-:Y:S02]  /*829b0*/  IMAD.MOV.U32 R68, RZ, RZ, R133 ;  /* 0x000000ffff447224 */ /* 0x000fe400078e0085 */
[----:B------:R-:W-:Y:S02]  /*829c0*/  IMAD.MOV.U32 R65, RZ, RZ, R134 ;  /* 0x000000ffff417224 */ /* 0x000fe400078e0086 */
[----:B------:R-:W-:Y:S01]  /*829d0*/  HMMA.1688.F32.TF32 R132, R244, R118, R248 ;  /* 0x00000076f484723c */ /* 0x000fe200000810f8 */
[----:B------:R-:W-:Y:S01]  /*829e0*/  IMAD.MOV.U32 R81, RZ, RZ, R136 ;  /* 0x000000ffff517224 */ /* 0x000fe200078e0088 */
[----:B------:R-:W-:Y:S01]  /*829f0*/  MOV R32, R139 ;  /* 0x0000008b00207202 */ /* 0x000fe20000000f00 */
[----:B------:R-:W-:Y:S02]  /*82a00*/  IMAD.MOV.U32 R80, RZ, RZ, R137 ;  /* 0x000000ffff507224 */ /* 0x000fe400078e0089 */
[----:B------:R-:W-:-:S02]  /*82a10*/  IMAD.MOV.U32 R33, RZ, RZ, R138 ;  /* 0x000000ffff217224 */ /* 0x000fc400078e008a */
[----:B------:R-:W-:Y:S01]  /*82a20*/  HMMA.1688.F32.TF32 R136, R244, R126, R140 ;  /* 0x0000007ef488723c */ /* 0x000fe2000008108c */
[----:B------:R-:W-:Y:S02]  /*82a30*/  IMAD.MOV.U32 R248, RZ, RZ, R87 ;  /* 0x000000fffff87224 */ /* 0x000fe400078e0057 */
[----:B------:R-:W2:Y:S01]  /*82a40*/  LDL.LU R87, [R1+0x6be4] ;  /* 0x006be40001577983 */ /* 0x000ea20000300800 */
[----:B------:R-:W-:Y:S01]  /*82a50*/  IMAD.MOV.U32 R249, RZ, RZ, R86 ;  /* 0x000000fffff97224 */ /* 0x000fe200078e0056 */
[----:B------:R-:W-:Y:S01]  /*82a60*/  MOV R251, R115 ;  /* 0x0000007300fb7202 */ /* 0x000fe20000000f00 */
[----:B------:R-:W-:Y:S01]  /*82a70*/  IMAD.MOV.U32 R250, RZ, RZ, R103 ;  /* 0x000000fffffa7224 */ /* 0x000fe200078e0067 */
[----:B------:R-:W3:Y:S10]  /*82a80*/  LDL.LU R86, [R1+0x6be0] ;  /* 0x006be00001567983 */ /* 0x000ef40000300800 */
[----:B------:R-:W-:-:S02]  /*82a90*/  IMAD.MOV.U32 R61, RZ, RZ, R132 ;  /* 0x000000ffff3d7224 */ /* 0x000fc400078e0084 */
[----:B------:R-:W-:Y:S01]  /*82aa0*/  IMAD.MOV.U32 R60, RZ, RZ, R133 ;  /* 0x000000ffff3c7224 */ /* 0x000fe200078e0085 */
[----:B------:R-:W4:Y:S01]  /*82ab0*/  LDL.LU R103, [R1+0x6bdc] ;  /* 0x006bdc0001677983 */ /* 0x000f220000300800 */
[----:B------:R-:W-:Y:S01]  /*82ac0*/  IMAD.MOV.U32 R132, RZ, RZ, R114 ;  /* 0x000000ffff847224 */ /* 0x000fe200078e0072 */
[----:B------:R-:W-:Y:S01]  /*82ad0*/  MOV R56, R135 ;  /* 0x0000008700387202 */ /* 0x000fe20000000f00 */
[----:B------:R-:W-:Y:S01]  /*82ae0*/  IMAD.MOV.U32 R57, RZ, RZ, R134 ;  /* 0x000000ffff397224 */ /* 0x000fe200078e0086 */
[----:B------:R-:W4:Y:S01]  /*82af0*/  LDL.LU R115, [R1+0x6bd8] ;  /* 0x006bd80001737983 */ /* 0x000f220000300800 */
[----:B------:R-:W-:Y:S01]  /*82b00*/  IMAD.MOV.U32 R133, RZ, RZ, R102 ;  /* 0x000000ffff857224 */ /* 0x000fe200078e0066 */
[----:B------:R-:W-:Y:S01]  /*82b10*/  MOV R135, R98 ;  /* 0x0000006200877202 */ /* 0x000fe20000000f00 */
[----:B------:R-:W-:Y:S01]  /*82b20*/  IMAD.MOV.U32 R134, RZ, RZ, R99 ;  /* 0x000000ffff867224 */ /* 0x000fe200078e0063 */
        /* <DEDUP_REMOVED lines=18> */
[----:B------:R-:W4:Y:S01]  /*82c50*/  LDL.LU R75, [R1+0x6bac] ;  /* 0x006bac00014b7983 */ /* 0x000f220000300800 */
[----:B------:R-:W-:-:S03]  /*82c60*/  IMAD.MOV.U32 R77, RZ, RZ, R136 ;  /* 0x000000ffff4d7224 */ /* 0x000fc600078e0088 */
[----:B------:R-:W4:Y:S01]  /*82c70*/  LDL.LU R74, [R1+0x6ba8] ;  /* 0x006ba800014a7983 */ /* 0x000f220000300800 */
[----:B------:R-:W-:-:S03]  /*82c80*/  IMAD.MOV.U32 R76, RZ, RZ, R137 ;  /* 0x000000ffff4c7224 */ /* 0x000fc600078e0089 */
[----:B------:R-:W4:Y:S01]  /*82c90*/  LDL.LU R192, [R1+0x9d0] ;  /* 0x0009d00001c07983 */ /* 0x000f220000300800 */
[----:B------:R-:W-:-:S03]  /*82ca0*/  IMAD.MOV.U32 R136, RZ, RZ, R66 ;  /* 0x000000ffff887224 */ /* 0x000fc600078e0042 */
[----:B------:R-:W4:Y:S01]  /*82cb0*/  LDL.LU R193, [R1+0x9d4] ;  /* 0x0009d40001c17983 */ /* 0x000f220000300800 */
[----:B------:R-:W-:-:S03]  /*82cc0*/  IMAD.MOV.U32 R73, RZ, RZ, R138 ;  /* 0x000000ffff497224 */ /* 0x000fc600078e008a */
[----:B------:R-:W4:Y:S01]  /*82cd0*/  LDL.LU R194, [R1+0x9d8] ;  /* 0x0009d80001c27983 */ /* 0x000f220000300800 */
[----:B------:R-:W-:Y:S01]  /*82ce0*/  IMAD.MOV.U32 R137, RZ, RZ, R67 ;  /* 0x000000ffff897224 */ /* 0x000fe200078e0043 */
[----:B------:R-:W-:Y:S02]  /*82cf0*/  MOV R72, R139 ;  /* 0x0000008b00487202 */ /* 0x000fe40000000f00 */
[----:B------:R-:W4:Y:S01]  /*82d00*/  LDL.LU R195, [R1+0x9dc] ;  /* 0x0009dc0001c37983 */ /* 0x000f220000300800 */
[----:B------:R-:W-:Y:S01]  /*82d10*/  IMAD.MOV.U32 R138, RZ, RZ, R70 ;  /* 0x000000ffff8a7224 */ /* 0x000fe200078e0046 */
[----:B------:R-:W-:Y:S02]  /*82d20*/  MOV R139, R71 ;  /* 0x00000047008b7202 */ /* 0x000fe40000000f00 */
[----:B------:R-:W4:Y:S04]  /*82d30*/  LDL.LU R66, [R1+0x6ba4] ;  /* 0x006ba40001427983 */ /* 0x000f280000300800 */
[----:B------:R-:W4:Y:S04]  /*82d40*/  LDL.LU R67, [R1+0x6ba0] ;  /* 0x006ba00001437983 */ /* 0x000f280000300800 */
[----:B------:R-:W4:Y:S04]  /*82d50*/  LDL.LU R70, [R1+0x6b9c] ;  /* 0x006b9c0001467983 */ /* 0x000f280000300800 */
[----:B------:R-:W4:Y:S04]  /*82d60*/  LDL.LU R71, [R1+0x6b98] ;  /* 0x006b980001477983 */ /* 0x000f280000300800 */
[----:B------:R-:W4:Y:S04]  /*82d70*/  LDL.LU R188, [R1+0x9f0] ;  /* 0x0009f00001bc7983 */ /* 0x000f280000300800 */
[----:B------:R-:W4:Y:S01]  /*82d80*/  LDL.LU R189, [R1+0x9f4] ;  /* 0x0009f40001bd7983 */ /* 0x000f220000300800 */
[----:B------:R-:W-:-:S02]  /*82d90*/  IMAD.MOV.U32 R170, RZ, RZ, R90 ;  /* 0x000000ffffaa7224 */ /* 0x000fc400078e005a */
[----:B------:R-:W-:Y:S01]  /*82da0*/  IMAD.MOV.U32 R171, RZ, RZ, R91 ;  /* 0x000000ffffab7224 */ /* 0x000fe200078e005b */
[----:B------:R-:W-:Y:S01]  /*82db0*/  MOV R165, R111 ;  /* 0x0000006f00a57202 */ /* 0x000fe20000000f00 */
[----:B------:R-:W-:Y:S02]  /*82dc0*/  IMAD.MOV.U32 R164, RZ, RZ, R110 ;  /* 0x000000ffffa47224 */ /* 0x000fe400078e006e */
[----:B------:R-:W-:Y:S02]  /*82dd0*/  IMAD.MOV.U32 R166, RZ, RZ, R106 ;  /* 0x000000ffffa67224 */ /* 0x000fe400078e006a */
[----:B------:R-:W-:Y:S01]  /*82de0*/  IMAD.MOV.U32 R167, RZ, RZ, R107 ;  /* 0x000000ffffa77224 */ /* 0x000fe200078e006b */
[----:B--2---:R-:W-:Y:S01]  /*82df0*/  MOV R169, R87 ;  /* 0x0000005700a97202 */ /* 0x004fe20000000f00 */
[----:B---3--:R-:W-:Y:S02]  /*82e00*/  IMAD.MOV.U32 R168, RZ, RZ, R86 ;  /* 0x000000ffffa87224 */ /* 0x008fe400078e0056 */
[----:B----4-:R-:W-:Y:S01]  /*82e10*/  IMAD.MOV.U32 R174, RZ, RZ, R115 ;  /* 0x000000ffffae7224 */ /* 0x010fe200078e0073 */
[----:B------:R-:W-:Y:S01]  /*82e20*/  MOV R173, R114 ;  /* 0x0000007200ad7202 */ /* 0x000fe20000000f00 */
[----:B------:R-:W-:-:S02]  /*82e30*/  IMAD.MOV.U32 R172, RZ, RZ, R102 ;  /* 0x000000ffffac7224 */ /* 0x000fc400078e0066 */
[----:B------:R-:W-:Y:S02]  /*82e40*/  IMAD.MOV.U32 R179, RZ, RZ, R99 ;  /* 0x000000ffffb37224 */ /* 0x000fe400078e0063 */
[----:B------:R-:W-:Y:S01]  /*82e50*/  IMAD.MOV.U32 R178, RZ, RZ, R98 ;  /* 0x000000ffffb27224 */ /* 0x000fe200078e0062 */
[----:B------:R-:W-:Y:S01]  /*82e60*/  MOV R177, R95 ;  /* 0x0000005f00b17202 */ /* 0x000fe20000000f00 */
[----:B------:R-:W-:Y:S02]  /*82e70*/  IMAD.MOV.U32 R183, RZ, RZ, R83 ;  /* 0x000000ffffb77224 */ /* 0x000fe400078e0053 */
[----:B------:R-:W-:Y:S01]  /*82e80*/  IMAD.MOV.U32 R182, RZ, RZ, R82 ;  /* 0x000000ffffb67224 */ /* 0x000fe200078e0052 */
[----:B------:R-:W-:Y:S01]  /*82e90*/  MOV R181, R79 ;  /* 0x0000004f00b57202 */ /* 0x000fe20000000f00 */
[----:B------:R-:W-:Y:S02]  /*82ea0*/  IMAD.MOV.U32 R180, RZ, RZ, R78 ;  /* 0x000000ffffb47224 */ /* 0x000fe400078e004e */
[----:B------:R-:W-:-:S02]  /*82eb0*/  IMAD.MOV.U32 R187, RZ, RZ, R75 ;  /* 0x000000ffffbb7224 */ /* 0x000fc400078e004b */
[----:B------:R-:W-:Y:S02]  /*82ec0*/  IMAD.MOV.U32 R186, RZ, RZ, R74 ;  /* 0x000000ffffba7224 */ /* 0x000fe400078e004a */
[----:B------:R-:W-:Y:S02]  /*82ed0*/  IMAD.MOV.U32 R176, RZ, RZ, R94 ;  /* 0x000000ffffb07224 */ /* 0x000fe400078e005e */
[----:B------:R-:W-:Y:S02]  /*82ee0*/  IMAD.MOV.U32 R190, RZ, RZ, R66 ;  /* 0x000000ffffbe7224 */ /* 0x000fe400078e0042 */
[----:B------:R-:W2:Y:S01]  /*82ef0*/  LDL.LU R66, [R1+0x6b94] ;  /* 0x006b940001427983 */ /* 0x000ea20000300800 */
[----:B------:R-:W-:-:S03]  /*82f00*/  IMAD.MOV.U32 R191, RZ, RZ, R67 ;  /* 0x000000ffffbf7224 */ /* 0x000fc600078e0043 */
[----:B------:R-:W2:Y:S01]  /*82f10*/  LDL.LU R67, [R1+0x6b90] ;  /* 0x006b900001437983 */ /* 0x000ea20000300800 */
[----:B------:R-:W-:-:S03]  /*82f20*/  IMAD.MOV.U32 R184, RZ, RZ, R70 ;  /* 0x000000ffffb87224 */ /* 0x000fc600078e0046 */
[----:B------:R-:W3:Y:S01]  /*82f30*/  LDL.LU R70, [R1+0x6b8c] ;  /* 0x006b8c0001467983 */ /* 0x000ee20000300800 */
[----:B------:R-:W-:-:S03]  /*82f40*/  MOV R185, R71 ;  /* 0x0000004700b97202 */ /* 0x000fc60000000f00 */
[----:B------:R-:W3:Y:S04]  /*82f50*/  LDL.LU R71, [R1+0x6b88] ;  /* 0x006b880001477983 */ /* 0x000ee80000300800 */
[----:B------:R-:W4:Y:S04]  /*82f60*/  LDL.LU R74, [R1+0x6b84] ;  /* 0x006b8400014a7983 */ /* 0x000f280000300800 */
[----:B------:R-:W4:Y:S04]  /*82f70*/  LDL.LU R75, [R1+0x6b80] ;  /* 0x006b8000014b7983 */ /* 0x000f280000300800 */
[----:B------:R-:W2:Y:S04]  /*82f80*/  LDL.LU R78, [R1+0x6b7c] ;  /* 0x006b7c00014e7983 */ /* 0x000ea80000300800 */
[----:B------:R-:W2:Y:S04]  /*82f90*/  LDL.LU R79, [R1+0x6b78] ;  /* 0x006b7800014f7983 */ /* 0x000ea80000300800 */
[----:B------:R-:W3:Y:S04]  /*82fa0*/  LDL.LU R82, [R1+0x6b74] ;  /* 0x006b740001527983 */ /* 0x000ee80000300800 */
        /* <DEDUP_REMOVED lines=10> */
[----:B------:R-:W3:Y:S04]  /*83050*/  LDL.LU R114, [R1+0x6b48] ;  /* 0x006b480001727983 */ /* 0x000ee80000300800 */
[----:B------:R-:W3:Y:S01]  /*83060*/  LDL.LU R115, [R1+0x6b44] ;  /* 0x006b440001737983 */ /* 0x000ee20000300800 */
[----:B------:R-:W-:-:S03]  /*83070*/  IMAD.MOV.U32 R175, RZ, RZ, R103 ;  /* 0x000000ffffaf7224 */ /* 0x000fc600078e0067 */
[----:B------:R-:W2:Y:S04]  /*83080*/  LDL.LU R103, [R1+0x6b40] ;  /* 0x006b400001677983 */ /* 0x000ea80000300800 */
[----:B------:R-:W4:Y:S04]  /*83090*/  LDL.LU R110, [R1+0x6b3c] ;  /* 0x006b3c00016e7983 */ /* 0x000f280000300800 */
[----:B------:R-:W4:Y:S04]  /*830a0*/  LDL.LU R111, [R1+0x6b38] ;  /* 0x006b3800016f7983 */ /* 0x000f280000300800 */
[----:B------:R-:W2:Y:S04]  /*830b0*/  LDL.LU R106, [R1+0x6b34] ;  /* 0x006b3400016a7983 */ /* 0x000ea80000300800 */
[----:B------:R-:W2:Y:S01]  /*830c0*/  LDL.LU R107, [R1+0x6b30] ;  /* 0x006b3000016b7983 */ /* 0x000ea20000300800 */
[----:B------:R-:W-:Y:S03]  /*830d0*/  HMMA.1688.F32.TF32 R144, R240, R4, R160 ;  /* 0x00000004f090723c */ /* 0x000fe600000810a0 */
[----:B------:R-:W-:Y:S04]  /*830e0*/  LDS R160, [R0+UR18+0x83080] ;  /* 0x0830801200a07984 */ /* 0x000fe80008000800 */
[----:B------:R-:W-:Y:S04]  /*830f0*/  LDS R162, [R0+UR18+0x83880] ;  /* 0x0838801200a27984 */ /* 0x000fe80008000800 */
[----:B------:R-:W-:Y:S04]  /*83100*/  LDS R161, [R3+UR18+0x83080] ;  /* 0x0830801203a17984 */ /* 0x000fe80008000800 */
[----:B------:R-:W1:Y:S04]  /*83110*/  LDS R163, [R3+UR18+0x83880] ;  /* 0x0838801203a37984 */ /* 0x000e680008000800 */
[----:B------:R-:W-:Y:S04]  /*83120*/  LDS R240, [R0+UR18+0x83100] ;  /* 0x0831001200f07984 */ /* 0x000fe80008000800 */
[----:B------:R-:W-:Y:S01]  /*83130*/  LDS R242, [R0+UR18+0x83900] ;  /* 0x0839001200f27984 */ /* 0x000fe20008000800 */
[----:B------:R-:W-:Y:S01]  /*83140*/  IMAD.MOV.U32 R112, RZ, RZ, R144 ;  /* 0x000000ffff707224 */ /* 0x000fe200078e0090 */
[----:B------:R-:W-:Y:S01]  /*83150*/  MOV R121, R147 ;  /* 0x0000009300797202 */ /* 0x000fe20000000f00 */
[----:B------:R-:W-:Y:S01]  /*83160*/  IMAD.MOV.U32 R113, RZ, RZ, R145 ;  /* 0x000000ffff717224 */ /* 0x000fe200078e0091 */
[----:B------:R-:W-:Y:S01]  /*83170*/  LDS R241, [R3+UR18+0x83100] ;  /* 0x0831001203f17984 */ /* 0x000fe20008000800 */
[----:B------:R-:W-:-:S03]  /*83180*/  IMAD.MOV.U32 R117, RZ, RZ, R146 ;  /* 0x000000ffff757224 */ /* 0x000fc600078e0092 */
[----:B------:R-:W1:Y:S01]  /*83190*/  LDS R243, [R3+UR18+0x83900] ;  /* 0x0839001203f37984 */ /* 0x000e620008000800 */
[----:B---3--:R-:W-:-:S15]  /*831a0*/  HMMA.1688.F32.TF32 R144, R244, R114, R192 ;  /* 0x00000072f490723c */ /* 0x008fde00000810c0 */
        /* <DEDUP_REMOVED lines=17> */
[C---:B------:R-:W-:Y:S06]  /*832c0*/  HMMA.1688.F32.TF32 R144, R244.reuse, R102, R180 ;  /* 0x00000066f490723c */ /* 0x040fec00000810b4 */
[----:B------:R-:W-:-:S15]  /*832d0*/  HMMA.1688.F32.TF32 R148, R244, R94, R172 ;  /* 0x0000005ef494723c */ /* 0x000fde00000810ac */
[----:B------:R-:W-:-:S03]  /*832e0*/  NOP ;  /* 0x0000000000007918 */ /* 0x000fc60000000000 */
[----:B------:R-:W-:Y:S01]  /*832f0*/  IMAD.MOV.U32 R45, RZ, RZ, R144 ;  /* 0x000000ffff2d7224 */ /* 0x000fe200078e0090 */
[----:B------:R-:W-:Y:S01]  /*83300*/  MOV R44, R145 ;  /* 0x00000091002c7202 */ /* 0x000fe20000000f00 */
[----:B------:R-:W-:Y:S02]  /*83310*/  IMAD.MOV.U32 R41, RZ, RZ, R146 ;  /* 0x000000ffff297224 */ /* 0x000fe400078e0092 */
[----:B------:R-:W-:Y:S02]  /*83320*/  IMAD.MOV.U32 R40, RZ, RZ, R147 ;  /* 0x000000ffff287224 */ /* 0x000fe400078e0093 */
[C---:B------:R-:W-:Y:S01]  /*83330*/  HMMA.1688.F32.TF32 R144, R244.reuse, R98, R176 ;  /* 0x00000062f490723c */ /* 0x040fe200000810b0 */
[----:B------:R2:W-:Y:S04]  /*83340*/  STL [R1+0x67a4], R20 ;  /* 0x0067a41401007387 */ /* 0x0005e80000100800 */
[----:B------:R3:W-:Y:S01]  /*83350*/  STL [R1+0x67a0], R21 ;  /* 0x0067a01501007387 */ /* 0x0007e20000100800 */
[----:B------:R-:W-:Y:S03]  /*83360*/  HMMA.1688.F32.TF32 R156, R244, R90, R168 ;  /* 0x0000005af49c723c */ /* 0x000fe600000810a8 */
[----:B------:R-:W-:Y:S04]  /*83370*/  STL.64 [R1+0x5f0], R148 ;  /* 0x0005f09401007387 */ /* 0x000fe80000100a00 */
[----:B------:R4:W-:Y:S11]  /*83380*/  STL.64 [R1+0x5f8], R150 ;  /* 0x0005f89601007387 */ /* 0x0009f60000100a00 */
[----:B--2---:R-:W-:Y:S01]  /*83390*/  IMAD.MOV.U32 R20, RZ, RZ, R144 ;  /* 0x000000ffff147224 */ /* 0x004fe200078e0090 */
[----:B---3--:R-:W-:Y:S01]  /*833a0*/  MOV R21, R145 ;  /* 0x0000009100157202 */ /* 0x008fe20000000f00 */
[----:B------:R-:W-:-:S02]  /*833b0*/  IMAD.MOV.U32 R53, RZ, RZ, R146 ;  /* 0x000000ffff357224 */ /* 0x000fc400078e0092 */
[----:B------:R-:W-:Y:S02]  /*833c0*/  IMAD.MOV.U32 R52, RZ, RZ, R147 ;  /* 0x000000ffff347224 */ /* 0x000fe400078e0093 */
[C---:B------:R-:W-:Y:S06]  /*833d0*/  HMMA.1688.F32.TF32 R144, R244.reuse, R86, R136 ;  /* 0x00000056f490723c */ /* 0x040fec0000081088 */
[C---:B----4-:R-:W-:Y:S06]  /*833e0*/  HMMA.1688.F32.TF32 R148, R244.reuse, R82, R164 ;  /* 0x00000052f494723c */ /* 0x050fec00000810a4 */
[C---:B------:R-:W-:Y:S01]  /*833f0*/  HMMA.1688.F32.TF32 R136, R244.reuse, R78, R152 ;  /* 0x0000004ef488723c */ /* 0x040fe20000081098 */
[----:B------:R-:W-:Y:S04]  /*83400*/  STL.64 [R1+0x5e0], R156 ;  /* 0x0005e09c01007387 */ /* 0x000fe80000100a00 */
[----:B------:R-:W-:Y:S06]  /*83410*/  STL.64 [R1+0x5e8], R158 ;  /* 0x0005e89e01007387 */ /* 0x000fec0000100a00 */
[----:B------:R-:W-:Y:S04]  /*83420*/  STL.64 [R1+0x5d0], R144 ;  /* 0x0005d09001007387 */ /* 0x000fe80000100a00 */
[----:B------:R2:W-:Y:S04]  /*83430*/  STL.64 [R1+0x5d8], R146 ;  /* 0x0005d89201007387 */ /* 0x0005e80000100a00 */
[----:B------:R-:W-:Y:S04]  /*83440*/  STL.64 [R1+0x5c0], R148 ;  /* 0x0005c09401007387 */ /* 0x000fe80000100a00 */
[----:B------:R-:W-:Y:S01]  /*83450*/  STL.64 [R1+0x5c8], R150 ;  /* 0x0005c89601007387 */ /* 0x000fe20000100a00 */
[C---:B--2---:R-:W-:Y:S03]  /*83460*/  HMMA.1688.F32.TF32 R144, R244.reuse, R74, R140 ;  /* 0x0000004af490723c */ /* 0x044fe6000008108c */
[----:B------:R-:W-:Y:S03]  /*83470*/  STL.64 [R1+0x5b0], R136 ;  /* 0x0005b08801007387 */ /* 0x000fe60000100a00 */
[C---:B------:R-:W-:Y:S01]  /*83480*/  HMMA.1688.F32.TF32 R140, R244.reuse, R70, R132 ;  /* 0x00000046f48c723c */ /* 0x040fe20000081084 */
[----:B------:R2:W-:Y:S05]  /*83490*/  STL.64 [R1+0x5b8], R138 ;  /* 0x0005b88a01007387 */ /* 0x0005ea0000100a00 */
[----:B--2---:R-:W-:Y:S01]  /*834a0*/  HMMA.1688.F32.TF32 R136, R244, R66, R248 ;  /* 0x00000042f488723c */ /* 0x004fe200000810f8 */
[----:B------:R-:W-:-:S10]  /*834b0*/  IMAD.MOV.U32 R132, RZ, RZ, R23 ;  /* 0x000000ffff847224 */ /* 0x000fd400078e0017 */
[----:B------:R-:W-:Y:S04]  /*834c0*/  STL.64 [R1+0x5a0], R144 ;  /* 0x0005a09001007387 */ /* 0x000fe80000100a00 */
[----:B------:R-:W-:Y:S04]  /*834d0*/  STL.64 [R1+0x5a8], R146 ;  /* 0x0005a89201007387 */ /* 0x000fe80000100a00 */
[----:B------:R-:W-:Y:S01]  /*834e0*/  STL.64 [R1+0x590], R140 ;  /* 0x0005908c01007387 */ /* 0x000fe20000100a00 */
[----:B------:R-:W-:-:S03]  /*834f0*/  MOV R133, R22 ;  /* 0x0000001600857202 */ /* 0x000fc60000000f00 */
[----:B------:R-:W-:Y:S04]  /*83500*/  STL.64 [R1+0x598], R142 ;  /* 0x0005988e01007387 */ /* 0x000fe80000100a00 */
[----:B------:R-:W2:Y:S04]  /*83510*/  LDL.LU R23, [R1+0x6b2c] ;  /* 0x006b2c0001177983 */ /* 0x000ea80000300800 */
[----:B------:R3:W-:Y:S04]  /*83520*/  STL.64 [R1+0x580], R136 ;  /* 0x0005808801007387 */ /* 0x0007e80000100a00 */
[----:B------:R4:W-:Y:S04]  /*83530*/  STL.64 [R1+0x588], R138 ;  /* 0x0005888a01007387 */ /* 0x0009e80000100a00 */
[----:B------:R-:W2:Y:S01]  /*83540*/  LDL.LU R22, [R1+0x6b28] ;  /* 0x006b280001167983 */ /* 0x000ea20000300800 */
[----:B------:R-:W-:-:S02]  /*83550*/  IMAD.MOV.U32 R134, RZ, RZ, R43 ;  /* 0x000000ffff867224 */ /* 0x000fc400078e002b */
[----:B------:R-:W-:Y:S01]  /*83560*/  IMAD.MOV.U32 R135, RZ, RZ, R42 ;  /* 0x000000ffff877224 */ /* 0x000fe200078e002a */
[----:B------:R-:W2:Y:S01]  /*83570*/  LDL.LU R43, [R1+0x6b24] ;  /* 0x006b2400012b7983 */ /* 0x000ea20000300800 */
[----:B---3--:R-:W-:Y:S01]  /*83580*/  IMAD.MOV.U32 R136, RZ, RZ, R39 ;  /* 0x000000ffff887224 */ /* 0x008fe200078e0027 */
[----:B------:R-:W-:Y:S02]  /*83590*/  MOV R137, R38 ;  /* 0x0000002600897202 */ /* 0x000fe40000000f00 */
[----:B------:R-:W3:Y:S01]  /*835a0*/  LDL.LU R42, [R1+0x6b20] ;  /* 0x006b2000012a7983 */ /* 0x000ee20000300800 */
[----:B----4-:R-:W-:-:S03]  /*835b0*/  IMAD.MOV.U32 R138, RZ, RZ, R18 ;  /* 0x000000ffff8a7224 */ /* 0x010fc600078e0012 */
[----:B------:R-:W4:Y:S01]  /*835c0*/  LDL.LU R39, [R1+0x6b1c] ;  /* 0x006b1c0001277983 */ /* 0x000f220000300800 */
[----:B------:R-:W-:-:S03]  /*835d0*/  IMAD.MOV.U32 R139, RZ, RZ, R19 ;  /* 0x000000ffff8b7224 */ /* 0x000fc600078e0013 */
[----:B------:R-:W3:Y:S01]  /*835e0*/  LDL.LU R38, [R1+0x6b18] ;  /* 0x006b180001267983 */ /* 0x000ee20000300800 */
[----:B------:R-:W-:Y:S01]  /*835f0*/  IMAD.MOV.U32 R168, RZ, RZ, R10 ;  /* 0x000000ffffa87224 */ /* 0x000fe200078e000a */
[----:B------:R-:W-:Y:S02]  /*83600*/  MOV R169, R11 ;  /* 0x0000000b00a97202 */ /* 0x000fe40000000f00 */
[----:B------:R-:W4:Y:S01]  /*83610*/  LDL.LU R18, [R1+0x6b14] ;  /* 0x006b140001127983 */ /* 0x000f220000300800 */
[----:B------:R-:W-:-:S03]  /*83620*/  IMAD.MOV.U32 R170, RZ, RZ, R47 ;  /* 0x000000ffffaa7224 */ /* 0x000fc600078e002f */
[----:B------:R-:W3:Y:S01]  /*83630*/  LDL.LU R19, [R1+0x6b10] ;  /* 0x006b100001137983 */ /* 0x000ee20000300800 */
[----:B------:R-:W-:-:S03]  /*83640*/  IMAD.MOV.U32 R171, RZ, RZ, R46 ;  /* 0x000000ffffab7224 */ /* 0x000fc600078e002e */
[----:B------:R-:W3:Y:S04]  /*83650*/  LDL.LU R10, [R1+0x6b0c] ;  /* 0x006b0c00010a7983 */ /* 0x000ee80000300800 */
[----:B------:R-:W3:Y:S04]  /*83660*/  LDL.LU R11, [R1+0x6b08] ;  /* 0x006b0800010b7983 */ /* 0x000ee80000300800 */
[----:B------:R-:W3:Y:S04]  /*83670*/  LDL.LU R47, [R1+0x6b04] ;  /* 0x006b0400012f7983 */ /* 0x000ee80000300800 */
[----:B------:R-:W3:Y:S01]  /*83680*/  LDL.LU R46, [R1+0x6b00] ;  /* 0x006b0000012e7983 */ /* 0x000ee20000300800 */
[----:B--2---:R-:W-:Y:S01]  /*83690*/  MOV R173, R23 ;  /* 0x0000001700ad7202 */ /* 0x004fe20000000f00 */
[----:B------:R-:W-:-:S02]  /*836a0*/  IMAD.MOV.U32 R172, RZ, RZ, R22 ;  /* 0x000000ffffac7224 */ /* 0x000fc400078e0016 */
[----:B------:R-:W2:Y:S04]  /*836b0*/  LDL.LU R22, [R1+0x6afc] ;  /* 0x006afc0001167983 */ /* 0x000ea80000300800 */
[----:B------:R-:W2:Y:S01]  /*836c0*/  LDL.LU R23, [R1+0x6af8] ;  /* 0x006af80001177983 */ /* 0x000ea20000300800 */
[----:B------:R-:W-:Y:S02]  /*836d0*/  IMAD.MOV.U32 R174, RZ, RZ, R6 ;  /* 0x000000ffffae7224 */ /* 0x000fe400078e0006 */
[----:B------:R-:W-:Y:S01]  /*836e0*/  IMAD.MOV.U32 R175, RZ, RZ, R7 ;  /* 0x000000ffffaf7224 */ /* 0x000fe200078e0007 */
[----:B------:R-:W2:Y:S04]  /*836f0*/  LDL.LU R6, [R1+0x6af4] ;  /* 0x006af40001067983 */ /* 0x000ea80000300800 */
[----:B------:R-:W2:Y:S01]  /*83700*/  LDL.LU R7, [R1+0x6af0] ;  /* 0x006af00001077983 */ /* 0x000ea20000300800 */
[----:B----4-:R-:W-:-:S02]  /*83710*/  IMAD.MOV.U32 R183, RZ, RZ, R18 ;  /* 0x000000ffffb77224 */ /* 0x010fc400078e0012 */
[----:B---3--:R-:W-:Y:S01]  /*83720*/  IMAD.MOV.U32 R182, RZ, RZ, R19 ;  /* 0x000000ffffb67224 */ /* 0x008fe200078e0013 */
[----:B------:R-:W-:Y:S01]  /*83730*/  MOV R181, R10 ;  /* 0x0000000a00b57202 */ /* 0x000fe20000000f00 */
[----:B------:R-:W-:Y:S02]  /*83740*/  IMAD.MOV.U32 R180, RZ, RZ, R11 ;  /* 0x000000ffffb47224 */ /* 0x000fe400078e000b */
[----:B------:R-:W3:Y:S04]  /*83750*/  LDL.LU R11, [R1+0x6aec] ;  /* 0x006aec00010b7983 */ /* 0x000ee80000300800 */
[----:B------:R-:W4:Y:S04]  /*83760*/  LDL.LU R10, [R1+0x6ae8] ;  /* 0x006ae800010a7983 */ /* 0x000f280000300800 */
[----:B------:R-:W4:Y:S01]  /*83770*/  LDL.LU R19, [R1+0x6ae4] ;  /* 0x006ae40001137983 */ /* 0x000f220000300800 */
[----:B------:R-:W-:-:S03]  /*83780*/  IMAD.MOV.U32 R186, RZ, RZ, R46 ;  /* 0x000000ffffba7224 */ /* 0x000fc600078e002e */
[----:B------:R-:W4:Y:S01]  /*83790*/  LDL.LU R18, [R1+0x6ae0] ;  /* 0x006ae00001127983 */ /* 0x000f220000300800 */
[----:B------:R-:W-:Y:S01]  /*837a0*/  IMAD.MOV.U32 R187, RZ, RZ, R47 ;  /* 0x000000ffffbb7224 */ /* 0x000fe200078e002f */
[----:B--2---:R-:W-:Y:S01]  /*837b0*/  MOV R185, R22 ;  /* 0x0000001600b97202 */ /* 0x004fe20000000f00 */
[----:B------:R-:W-:Y:S02]  /*837c0*/  IMAD.MOV.U32 R184, RZ, RZ, R23 ;  /* 0x000000ffffb87224 */ /* 0x000fe400078e0017 */
[----:B------:R-:W2:Y:S04]  /*837d0*/  LDL.LU R23, [R1+0x6adc] ;  /* 0x006adc0001177983 */ /* 0x000ea80000300800 */
[----:B------:R-:W2:Y:S04]  /*837e0*/  LDL.LU R22, [R1+0x6ad8] ;  /* 0x006ad80001167983 */ /* 0x000ea80000300800 */
[----:B------:R-:W2:Y:S04]  /*837f0*/  LDL.LU R46, [R1+0x6ad4] ;  /* 0x006ad400012e7983 */ /* 0x000ea80000300800 */
[----:B------:R-:W2:Y:S01]  /*83800*/  LDL.LU R47, [R1+0x6ad0] ;  /* 0x006ad000012f7983 */ /* 0x000ea20000300800 */
[----:B------:R-:W-:-:S02]  /*83810*/  IMAD.MOV.U32 R190, RZ, RZ, R7 ;  /* 0x000000ffffbe7224 */ /* 0x000fc400078e0007 */
[----:B------:R-:W-:Y:S01]  /*83820*/  IMAD.MOV.U32 R191, RZ, RZ, R6 ;  /* 0x000000ffffbf7224 */ /* 0x000fe200078e0006 */
[----:B---3--:R-:W-:Y:S01]  /*83830*/  MOV R189, R11 ;  /* 0x0000000b00bd7202 */ /* 0x008fe20000000f00 */
[----:B----4-:R-:W-:Y:S02]  /*83840*/  IMAD.MOV.U32 R188, RZ, RZ, R10 ;  /* 0x000000ffffbc7224 */ /* 0x010fe400078e000a */
[----:B------:R-:W3:Y:S04]  /*83850*/  LDL.LU R10, [R1+0x6acc] ;  /* 0x006acc00010a7983 */ /* 0x000ee80000300800 */
[----:B------:R-:W4:Y:S04]  /*83860*/  LDL.LU R11, [R1+0x6ac8] ;  /* 0x006ac800010b7983 */ /* 0x000f280000300800 */
[----:B------:R-:W4:Y:S04]  /*83870*/  LDL.LU R7, [R1+0x6ac4] ;  /* 0x006ac40001077983 */ /* 0x000f280000300800 */
[----:B------:R-:W4:Y:S04]  /*83880*/  LDL.LU R6, [R1+0x6ac0] ;  /* 0x006ac00001067983 */ /* 0x000f280000300800 */
[----:B------:R-:W4:Y:S04]  /*83890*/  LDL.LU R196, [R1+0xc70] ;  /* 0x000c700001c47983 */ /* 0x000f280000300800 */
[----:B------:R-:W4:Y:S01]  /*838a0*/  LDL.LU R197, [R1+0xc74] ;  /* 0x000c740001c57983 */ /* 0x000f220000300800 */
[----:B--2---:R-:W-:Y:S01]  /*838b0*/  MOV R199, R46 ;  /* 0x0000002e00c77202 */ /* 0x004fe20000000f00 */
[----:B------:R-:W-:-:S02]  /*838c0*/  IMAD.MOV.U32 R198, RZ, RZ, R47 ;  /* 0x000000ffffc67224 */ /* 0x000fc400078e002f */
[----:B------:R-:W2:Y:S04]  /*838d0*/  LDL.LU R47, [R1+0x6abc] ;  /* 0x006abc00012f7983 */ /* 0x000ea80000300800 */
[----:B------:R-:W2:Y:S01]  /*838e0*/  LDL.LU R46, [R1+0x6ab8] ;  /* 0x006ab800012e7983 */ /* 0x000ea20000300800 */
[----:B---3--:R-:W-:Y:S01]  /*838f0*/  MOV R203, R10 ;  /* 0x0000000a00cb7202 */ /* 0x008fe20000000f00 */
[----:B----4-:R-:W-:Y:S02]  /*83900*/  IMAD.MOV.U32 R202, RZ, RZ, R11 ;  /* 0x000000ffffca7224 */ /* 0x010fe400078e000b */
[----:B------:R-:W-:Y:S02]  /*83910*/  IMAD.MOV.U32 R200, RZ, RZ, R7 ;  /* 0x000000ffffc87224 */ /* 0x000fe400078e0007 */
[----:B------:R-:W3:Y:S01]  /*83920*/  LDL.LU R7, [R1+0x6ab4] ;  /* 0x006ab40001077983 */ /* 0x000ee20000300800 */
[----:B------:R-:W-:-:S03]  /*83930*/  IMAD.MOV.U32 R201, RZ, RZ, R6 ;  /* 0x000000ffffc97224 */ /* 0x000fc600078e0006 */
[----:B------:R-:W4:Y:S04]  /*83940*/  LDL.LU R6, [R1+0x6ab0] ;  /* 0x006ab00001067983 */ /* 0x000f280000300800 */
[----:B------:R-:W3:Y:S04]  /*83950*/  LDL.LU R11, [R1+0x6aac] ;  /* 0x006aac00010b7983 */ /* 0x000ee80000300800 */
[----:B------:R-:W4:Y:S04]  /*83960*/  LDL.LU R10, [R1+0x6aa8] ;  /* 0x006aa800010a7983 */ /* 0x000f280000300800 */
[----:B------:R-:W3:Y:S04]  /*83970*/  LDL.LU R204, [R1+0xc40] ;  /* 0x000c400001cc7983 */ /* 0x000ee80000300800 */
[----:B------:R-:W3:Y:S01]  /*83980*/  LDL.LU R205, [R1+0xc44] ;  /* 0x000c440001cd7983 */ /* 0x000ee20000300800 */
[----:B--2---:R-:W-:-:S02]  /*83990*/  IMAD.MOV.U32 R207, RZ, RZ, R47 ;  /* 0x000000ffffcf7224 */ /* 0x004fc400078e002f */
[----:B------:R-:W-:Y:S02]  /*839a0*/  IMAD.MOV.U32 R206, RZ, RZ, R46 ;  /* 0x000000ffffce7224 */ /* 0x000fe400078e002e */
[----:B------:R-:W2:Y:S04]  /*839b0*/  LDL.LU R46, [R1+0x6aa4] ;  /* 0x006aa400012e7983 */ /* 0x000ea80000300800 */
[----:B------:R-:W4:Y:S04]  /*839c0*/  LDL.LU R47, [R1+0x6aa0] ;  /* 0x006aa000012f7983 */ /* 0x000f280000300800 */
[----:B------:R-:W3:Y:S04]  /*839d0*/  LDL.LU R212, [R1+0xc10] ;  /* 0x000c100001d47983 */ /* 0x000ee80000300800 */
[----:B------:R-:W3:Y:S04]  /*839e0*/  LDL.LU R213, [R1+0xc14] ;  /* 0x000c140001d57983 */ /* 0x000ee80000300800 */
[----:B------:R-:W3:Y:S04]  /*839f0*/  LDL.LU R214, [R1+0xc18] ;  /* 0x000c180001d67983 */ /* 0x000ee80000300800 */
[----:B------:R-:W3:Y:S04]  /*83a00*/  LDL.LU R215, [R1+0xc1c] ;  /* 0x000c1c0001d77983 */ /* 0x000ee80000300800 */
[----:B------:R-:W3:Y:S04]  /*83a10*/  LDL.LU R216, [R1+0xbf0] ;  /* 0x000bf00001d87983 */ /* 0x000ee80000300800 */
[----:B------:R-:W3:Y:S01]  /*83a20*/  LDL.LU R217, [R1+0xbf4] ;  /* 0x000bf40001d97983 */ /* 0x000ee20000300800 */
[----:B--2---:R-:W-:Y:S01]  /*83a30*/  MOV R219, R46 ;  /* 0x0000002e00db7202 */ /* 0x004fe20000000f00 */
[----:B----4-:R-:W-:-:S02]  /*83a40*/  IMAD.MOV.U32 R218, RZ, RZ, R47 ;  /* 0x000000ffffda7224 */ /* 0x010fc400078e002f */
        /* <DEDUP_REMOVED lines=16> */
[----:B---3--:R-:W-:-:S03]  /*83b50*/  MOV R209, R11 ;  /* 0x0000000b00d17202 */ /* 0x008fc60000000f00 */
[----:B------:R-:W3:Y:S01]  /*83b60*/  LDL.LU R225, [R1+0xbb4] ;  /* 0x000bb40001e17983 */ /* 0x000ee20000300800 */
[----:B------:R-:W-:Y:S02]  /*83b70*/  IMAD.MOV.U32 R210, RZ, RZ, R6 ;  /* 0x000000ffffd27224 */ /* 0x000fe400078e0006 */
[----:B------:R-:W-:Y:S01]  /*83b80*/  IMAD.MOV.U32 R211, RZ, RZ, R7 ;  /* 0x000000ffffd37224 */ /* 0x000fe200078e0007 */
[----:B------:R-:W-:Y:S01]  /*83b90*/  MOV R193, R23 ;  /* 0x0000001700c17202 */ /* 0x000fe20000000f00 */
[----:B------:R-:W-:Y:S02]  /*83ba0*/  IMAD.MOV.U32 R192, RZ, RZ, R22 ;  /* 0x000000ffffc07224 */ /* 0x000fe400078e0016 */
[----:B------:R-:W-:Y:S02]  /*83bb0*/  IMAD.MOV.U32 R194, RZ, RZ, R18 ;  /* 0x000000ffffc27224 */ /* 0x000fe400078e0012 */
[----:B------:R-:W-:Y:S01]  /*83bc0*/  IMAD.MOV.U32 R195, RZ, RZ, R19 ;  /* 0x000000ffffc37224 */ /* 0x000fe200078e0013 */
[----:B------:R-:W-:Y:S01]  /*83bd0*/  MOV R177, R39 ;  /* 0x0000002700b17202 */ /* 0x000fe20000000f00 */
[----:B------:R-:W-:-:S02]  /*83be0*/  IMAD.MOV.U32 R176, RZ, RZ, R38 ;  /* 0x000000ffffb07224 */ /* 0x000fc400078e0026 */
        /* <DEDUP_REMOVED lines=17> */
[----:B------:R-:W-:Y:S02]  /*83d00*/  IMAD.MOV.U32 R251, RZ, RZ, R15 ;  /* 0x000000fffffb7224 */ /* 0x000fe400078e000f */
[----:B--2---:R-:W-:Y:S02]  /*83d10*/  IMAD.MOV.U32 R227, RZ, RZ, R47 ;  /* 0x000000ffffe37224 */ /* 0x004fe400078e002f */
[----:B----4-:R-:W-:Y:S02]  /*83d20*/  IMAD.MOV.U32 R226, RZ, RZ, R46 ;  /* 0x000000ffffe27224 */ /* 0x010fe400078e002e */
[----:B------:R-:W2:Y:S04]  /*83d30*/  LDL.LU R46, [R1+0x6a94] ;  /* 0x006a9400012e7983 */ /* 0x000ea80000300800 */
[----:B------:R-:W2:Y:S04]  /*83d40*/  LDL.LU R47, [R1+0x6a90] ;  /* 0x006a9000012f7983 */ /* 0x000ea80000300800 */
[----:B------:R-:W4:Y:S04]  /*83d50*/  LDL.LU R10, [R1+0x6a8c] ;  /* 0x006a8c00010a7983 */ /* 0x000f280000300800 */
[----:B------:R-:W4:Y:S04]  /*83d60*/  LDL.LU R11, [R1+0x6a88] ;  /* 0x006a8800010b7983 */ /* 0x000f280000300800 */
        /* <DEDUP_REMOVED lines=15> */
[----:B------:R-:W2:Y:S04]  /*83e60*/  LDL.LU R50, [R1+0x6a48] ;  /* 0x006a480001327983 */ /* 0x000ea80000300800 */
[----:B------:R-:W3:Y:S04]  /*83e70*/  LDL.LU R54, [R1+0x6a44] ;  /* 0x006a440001367983 */ /* 0x000ee80000300800 */
[----:B------:R-:W4:Y:S04]  /*83e80*/  LDL.LU R58, [R1+0x6a40] ;  /* 0x006a4000013a7983 */ /* 0x000f280000300800 */
[----:B------:R-:W4:Y:S04]  /*83e90*/  LDL.LU R59, [R1+0x6a3c] ;  /* 0x006a3c00013b7983 */ /* 0x000f280000300800 */
[----:B------:R-:W2:Y:S04]  /*83ea0*/  LDL.LU R62, [R1+0x6a38] ;  /* 0x006a3800013e7983 */ /* 0x000ea80000300800 */
[----:B------:R-:W2:Y:S04]  /*83eb0*/  LDL.LU R63, [R1+0x6a34] ;  /* 0x006a3400013f7983 */ /* 0x000ea80000300800 */
[----:B------:R-:W3:Y:S04]  /*83ec0*/  LDL.LU R55, [R1+0x6a30] ;  /* 0x006a300001377983 */ /* 0x000ee80000300800 */
[----:B------:R-:W3:Y:S04]  /*83ed0*/  LDL.LU R51, [R1+0x6a2c] ;  /* 0x006a2c0001337983 */ /* 0x000ee80000300800 */
[----:B------:R-:W3:Y:S04]  /*83ee0*/  LDL.LU R26, [R1+0x6a28] ;  /* 0x006a2800011a7983 */ /* 0x000ee80000300800 */
[----:B------:R-:W3:Y:S04]  /*83ef0*/  LDL.LU R27, [R1+0x6a24] ;  /* 0x006a2400011b7983 */ /* 0x000ee80000300800 */
[----:B------:R-:W3:Y:S01]  /*83f00*/  LDL.LU R15, [R1+0x6a20] ;  /* 0x006a2000010f7983 */ /* 0x000ee20000300800 */
[C---:B----4-:R-:W-:Y:S06]  /*83f10*/  HMMA.1688.F32.TF32 R148, R244.reuse, R58, R228 ;  /* 0x0000003af494723c */ /* 0x050fec00000810e4 */
[C---:B--2---:R-:W-:Y:S06]  /*83f20*/  HMMA.1688.F32.TF32 R156, R244.reuse, R62, R232 ;  /* 0x0000003ef49c723c */ /* 0x044fec00000810e8 */
[----:B---3--:R-:W-:-:S15]  /*83f30*/  HMMA.1688.F32.TF32 R144, R244, R54, R224 ;  /* 0x00000036f490723c */ /* 0x008fde00000810e0 */
[----:B------:R-:W-:-:S02]  /*83f40*/  NOP ;  /* 0x0000000000007918 */ /* 0x000fc40000000000 */
        /* <DEDUP_REMOVED lines=8> */
[C---:B--2---:R-:W-:Y:S09]  /*83fd0*/  HMMA.1688.F32.TF32 R144, R244.reuse, R14, R212 ;  /* 0x0000000ef490723c */ /* 0x044ff200000810d4 */
        /* <DEDUP_REMOVED lines=26> */
[----:B--2---:R-:W-:Y:S01]  /*84180*/  HMMA.1688.F32.TF32 R144, R244, R46, R176 ;  /* 0x0000002ef490723c */ /* 0x004fe200000810b0 */
[----:B------:R-:W-:Y:S04]  /*84190*/  LDS R244, [R0+UR18+0x83180] ;  /* 0x0831801200f47984 */ /* 0x000fe80008000800 */
[----:B------:R-:W-:Y:S04]  /*841a0*/  LDS R246, [R0+UR18+0x83980] ;  /* 0x0839801200f67984 */ /* 0x000fe80008000800 */
[----:B------:R-:W-:Y:S04]  /*841b0*/  STL.64 [R1+0x4b0], R156 ;  /* 0x0004b09c01007387 */ /* 0x000fe80000100a00 */
[----:B------:R1:W-:Y:S04]  /*841c0*/  STL.64 [R1+0x4b8], R158 ;  /* 0x0004b89e01007387 */ /* 0x0003e80000100a00 */
[----:B------:R-:W-:Y:S04]  /*841d0*/  STL.64 [R1+0x4a0], R148 ;  /* 0x0004a09401007387 */ /* 0x000fe80000100a00 */
[----:B------:R2:W-:Y:S01]  /*841e0*/  STL.64 [R1+0x4a8], R150 ;  /* 0x0004a89601007387 */ /* 0x0005e20000100a00 */
[C---:B-1----:R-:W-:Y:S03]  /*841f0*/  HMMA.1688.F32.TF32 R156, R160.reuse, R130, R172 ;  /* 0x00000082a09c723c */ /* 0x042fe600000810ac */
[----:B------:R-:W-:Y:S04]  /*84200*/  STL.64 [R1+0x490], R144 ;  /* 0x0004909001007387 */ /* 0x000fe80000100a00 */
[----:B------:R1:W-:Y:S01]  /*84210*/  STL.64 [R1+0x498], R146 ;  /* 0x0004989201007387 */ /* 0x0003e20000100a00 */
[C---:B--2---:R-:W-:Y:S03]  /*84220*/  HMMA.1688.F32.TF32 R148, R160.reuse, R126, R168 ;  /* 0x0000007ea094723c */ /* 0x044fe600000810a8 */
[----:B------:R-:W-:Y:S04]  /*84230*/  LDS R245, [R3+UR18+0x83180] ;  /* 0x0831801203f57984 */ /* 0x000fe80008000800 */
[----:B------:R-:W2:Y:S01]  /*84240*/  LDS R247, [R3+UR18+0x83980] ;  /* 0x0839801203f77984 */ /* 0x000ea20008000800 */
[C---:B-1----:R-:W-:Y:S06]  /*84250*/  HMMA.1688.F32.TF32 R144, R160.reuse, R122, R136 ;  /* 0x0000007aa090723c */ /* 0x042fec0000081088 */
        /* <DEDUP_REMOVED lines=11> */
[C---:B-1----:R-:W-:Y:S06]  /*84310*/  HMMA.1688.F32.TF32 R136, R160.reuse, R114, R152 ;  /* 0x00000072a088723c */ /* 0x042fec0000081098 */
[----:B---3--:R-:W-:-:S15]  /*84320*/  HMMA.1688.F32.TF32 R112, R160, R110, R140 ;  /* 0x0000006ea070723c */ /* 0x008fde000008108c */
[----:B------:R-:W-:-:S02]  /*84330*/  NOP ;  /* 0x0000000000007918 */ /* 0x000fc40000000000 */
[----:B------:R-:W-:Y:S04]  /*84340*/  STL.64 [R1+0x870], R136 ;  /* 0x0008708801007387 */ /* 0x000fe80000100a00 */
[----:B------:R-:W-:Y:S04]  /*84350*/  STL.64 [R1+0x878], R138 ;  /* 0x0008788a01007387 */ /* 0x000fe80000100a00 */
[----:B------:R-:W-:Y:S04]  /*84360*/  STL.64 [R1+0x6a08], R110 ;  /* 0x006a086e01007387 */ /* 0x000fe80000100a00 */
[----:B------:R1:W-:Y:S04]  /*84370*/  STL.64 [R1+0x6a00], R108 ;  /* 0x006a006c01007387 */ /* 0x0003e80000100a00 */
[----:B------:R-:W-:Y:S04]  /*84380*/  STL.64 [R1+0x860], R112 ;  /* 0x0008607001007387 */ /* 0x000fe80000100a00 */
[----:B------:R3:W-:Y:S01]  /*84390*/  STL.64 [R1+0x868], R114 ;  /* 0x0008687201007387 */ /* 0x0007e20000100a00 */
[C---:B-1----:R-:W-:Y:S06]  /*843a0*/  HMMA.1688.F32.TF32 R108, R160.reuse, R102, R248 ;  /* 0x00000066a06c723c */ /* 0x042fec00000810f8 */
[----:B---3--:R-:W-:Y:S01]  /*843b0*/  HMMA.1688.F32.TF32 R112, R160, R106, R132 ;  /* 0x0000006aa070723c */ /* 0x008fe20000081084 */
[----:B------:R-:W3:-:S15]  /*843c0*/  LDL.LU R132, [R1+0x230] ;  /* 0x0002300001847983 */ /* 0x000ede0000300800 */
[----:B------:R-:W-:-:S07]  /*843d0*/  NOP ;  /* 0x0000000000007918 */ /* 0x000fce0000000000 */
[----:B------:R-:W-:Y:S04]  /*843e0*/  STL.64 [R1+0x850], R112 ;  /* 0x0008507001007387 */ /* 0x000fe80000100a00 */
[----:B------:R-:W-:Y:S04]  /*843f0*/  STL.64 [R1+0x858], R114 ;  /* 0x0008587201007387 */ /* 0x000fe80000100a00 */
[----:B------:R-:W-:Y:S04]  /*84400*/  STL.64 [R1+0x840], R108 ;  /* 0x0008406c01007387 */ /* 0x000fe80000100a00 */
[----:B------:R1:W-:Y:S04]  /*84410*/  STL.64 [R1+0x848], R110 ;  /* 0x0008486e01007387 */ /* 0x0003e80000100a00 */
        /* <DEDUP_REMOVED lines=108> */
[C---:B--2---:R-:W-:Y:S06]  /*84ae0*/  HMMA.1688.F32.TF32 R112, R160.reuse, R98, R148 ;  /* 0x00000062a070723c */ /* 0x044fec0000081094 */
[----:B---3--:R-:W-:-:S15]  /*84af0*/  HMMA.1688.F32.TF32 R144, R160, R90, R144 ;  /* 0x0000005aa090723c */ /* 0x008fde0000081090 */
[----:B------:R-:W-:-:S02]  /*84b00*/  NOP ;  /* 0x0000000000007918 */ /* 0x000fc40000000000 */
[----:B------:R-:W-:Y:S04]  /*84b10*/  STL.64 [R1+0x830], R112 ;  /* 0x0008307001007387 */ /* 0x000fe80000100a00 */
[----:B------:R4:W-:Y:S04]  /*84b20*/  STL.64 [R1+0x838], R114 ;  /* 0x0008387201007387 */ /* 0x0009e80000100a00 */
[----:B------:R-:W-:Y:S04]  /*84b30*/  STL.64 [R1+0x820], R108 ;  /* 0x0008206c01007387 */ /* 0x000fe80000100a00 */
[----:B------:R1:W-:Y:S01]  /*84b40*/  STL.64 [R1+0x828], R110 ;  /* 0x0008286e01007387 */ /* 0x0003e20000100a00 */
[C---:B----4-:R-:W-:Y:S06]  /*84b50*/  HMMA.1688.F32.TF32 R112, R160.reuse, R86, R236 ;  /* 0x00000056a070723c */ /* 0x050fec00000810ec */
[----:B-1----:R-:W-:Y:S01]  /*84b60*/  HMMA.1688.F32.TF32 R108, R160, R82, R232 ;  /* 0x00000052a06c723c */ /* 0x002fe200000810e8 */
        /* <DEDUP_REMOVED lines=8> */
[C---:B--2---:R-:W-:Y:S05]  /*84bf0*/  HMMA.1688.F32.TF32 R108, R160.reuse, R70, R220 ;  /* 0x00000046a06c723c */ /* 0x044fea00000810dc */
        /* <DEDUP_REMOVED lines=37> */
[----:B------:R-:W-:Y:S08]  /*84e50*/  STL.64 [R1+0x6e8], R146 ;  /* 0x0006e89201007387 */ /* 0x000ff00000100a00 */
        /* <DEDUP_REMOVED lines=9> */
[----:B-1----:R-:W-:Y:S02]  /*84ef0*/  HMMA.1688.F32.TF32 R108, R160, R46, R152 ;  /* 0x0000002ea06c723c */ /* 0x002fe40000081098 */
        /* <DEDUP_REMOVED lines=33> */
[----:B--2---:R-:W3:Y:S04]  /*85110*/  LDL.LU R138, [R1+0x78] ;  /* 0x00007800018a7983 */ /* 0x004ee80000300800 */
        /* <DEDUP_REMOVED lines=61> */
[----:B----4-:R-:W4:Y:S04]  /*854f0*/  LDL.LU R108, [R1+0x200] ;  /* 0x00020000016c7983 */ /* 0x010f280000300800 */
        /* <DEDUP_REMOVED lines=35> */
[----:B------:R-:W2:Y:S04]  /*85730*/  LDL.LU R160, [R1] ;  /* 0x0000000001a07983 */ /* 0x000ea80000300800 */
[----:B------:R-:W2:Y:S04]  /*85740*/  LDL.LU R161, [R1+0x4] ;  /* 0x0000040001a17983 */ /* 0x000ea80000300800 */
[----:B------:R-:W2:Y:S04]  /*85750*/  LDL.LU R162, [R1+0x8] ;  /* 0x0000080001a27983 */ /* 0x000ea80000300800 */
[----:B------:R-:W2:Y:S01]  /*85760*/  LDL.LU R163, [R1+0xc] ;  /* 0x00000c0001a37983 */ /* 0x000ea20000300800 */
        /* <DEDUP_REMOVED lines=11> */
[C---:B--2---:R-:W-:Y:S03]  /*85820*/  HMMA.1688.F32.TF32 R156, R240.reuse, R106, R156 ;  /* 0x0000006af09c723c */ /* 0x044fe6000008109c */
[----:B------:R-:W2:Y:S03]  /*85830*/  LDL.LU.64 R108, [R1+0x6a00] ;  /* 0x006a0000016c7983 */ /* 0x000ea60000300a00 */
        /* <DEDUP_REMOVED lines=24> */
[----:B----4-:R-:W-:-:S15]  /*859c0*/  HMMA.1688.F32.TF32 R148, R240, R110, R148 ;  /* 0x0000006ef094723c */ /* 0x010fde0000081094 */
[----:B------:R-:W-:-:S08]  /*859d0*/  NOP ;  /* 0x0000000000007918 */ /* 0x000fd00000000000 */
[----:B------:R-:W-:Y:S04]  /*859e0*/  STL.64 [R1+0x13c0], R148 ;  /* 0x0013c09401007387 */ /* 0x000fe80000100a00 */
[----:B------:R1:W-:Y:S04]  /*859f0*/  STL.64 [R1+0x13c8], R150 ;  /* 0x0013c89601007387 */ /* 0x0003e80000100a00 */
[----:B-1----:R-:W4:Y:S04]  /*85a00*/  LDL.LU.64 R150, [R1+0x69f8] ;  /* 0x0069f80001967983 */ /* 0x002f280000300a00 */
[----:B------:R-:W4:Y:S04]  /*85a10*/  LDL.LU.64 R148, [R1+0x69f0] ;  /* 0x0069f00001947983 */ /* 0x000f280000300a00 */
[----:B------:R-:W-:Y:S04]  /*85a20*/  STL.64 [R1+0x13b0], R156 ;  /* 0x0013b09c01007387 */ /* 0x000fe80000100a00 */
[----:B------:R1:W-:Y:S04]  /*85a30*/  STL.64 [R1+0x13b8], R158 ;  /* 0x0013b89e01007387 */ /* 0x0003e80000100a00 */
[----:B-1----:R-:W3:Y:S04]  /*85a40*/  LDL.LU.64 R158, [R1+0x69e8] ;  /* 0x0069e800019e7983 */ /* 0x002ee80000300a00 */
[----:B------:R-:W2:Y:S04]  /*85a50*/  LDL.LU.64 R156, [R1+0x69e0] ;  /* 0x0069e000019c7983 */ /* 0x000ea80000300a00 */
[----:B------:R-:W-:Y:S04]  /*85a60*/  STL.64 [R1+0x13a0], R144 ;  /* 0x0013a09001007387 */ /* 0x000fe80000100a00 */
[----:B------:R1:W-:Y:S04]  /*85a70*/  STL.64 [R1+0x13a8], R146 ;  /* 0x0013a89201007387 */ /* 0x0003e80000100a00 */
[----:B-1----:R-:W4:Y:S04]  /*85a80*/  LDL.LU.64 R146, [R1+0x69d8] ;  /* 0x0069d80001927983 */ /* 0x002f280000300a00 */
[----:B------:R-:W4:Y:S04]  /*85a90*/  LDL.LU.64 R144, [R1+0x69d0] ;  /* 0x0069d00001907983 */ /* 0x000f280000300a00 */
[----:B------:R-:W-:Y:S04]  /*85aa0*/  STL.64 [R1+0x1390], R236 ;  /* 0x001390ec01007387 */ /* 0x000fe80000100a00 */
[----:B------:R1:W-:Y:S04]  /*85ab0*/  STL.64 [R1+0x1398], R238 ;  /* 0x001398ee01007387 */ /* 0x0003e80000100a00 */
[----:B-1----:R-:W3:Y:S04]  /*85ac0*/  LDL.LU.64 R238, [R1+0x69c8] ;  /* 0x0069c80001ee7983 */ /* 0x002ee80000300a00 */
[----:B------:R-:W3:Y:S04]  /*85ad0*/  LDL.LU.64 R236, [R1+0x69c0] ;  /* 0x0069c00001ec7983 */ /* 0x000ee80000300a00 */
[----:B------:R-:W-:Y:S04]  /*85ae0*/  STL.64 [R1+0x1380], R232 ;  /* 0x001380e801007387 */ /* 0x000fe80000100a00 */
[----:B------:R1:W-:Y:S04]  /*85af0*/  STL.64 [R1+0x1388], R234 ;  /* 0x001388ea01007387 */ /* 0x0003e80000100a00 */
[----:B-1----:R-:W2:Y:S04]  /*85b00*/  LDL.LU.64 R234, [R1+0x69b8] ;  /* 0x0069b80001ea7983 */ /* 0x002ea80000300a00 */
        /* <DEDUP_REMOVED lines=54> */
[----:B------:R1:W-:Y:S01]  /*85e70*/  STL.64 [R1+0x12a8], R178 ;  /* 0x0012a8b201007387 */ /* 0x0003e20000100a00 */
[----:B------:R-:W-:Y:S03]  /*85e80*/  HMMA.1688.F32.TF32 R240, R240, R46, R248 ;  /* 0x0000002ef0f0723c */ /* 0x000fe600000810f8 */
        /* <DEDUP_REMOVED lines=30> */
[----:B------:R-:W2:Y:S04]  /*86070*/  LDL.LU.64 R250, [R1+0x6858] ;  /* 0x0068580001fa7983 */ /* 0x000ea80000300a00 */
[----:B------:R-:W2:Y:S04]  /*86080*/  LDL.LU.64 R248, [R1+0x6850] ;  /* 0x0068500001f87983 */ /* 0x000ea80000300a00 */
[----:B------:R1:W-:Y:S04]  /*86090*/  STL.64 [R1+0x1220], R240 ;  /* 0x001220f001007387 */ /* 0x0003e80000100a00 */
[----:B------:R1:W-:Y:S04]  /*860a0*/  STL.64 [R1+0x1228], R242 ;  /* 0x001228f201007387 */ /* 0x0003e80000100a00 */
[----:B-1----:R-:W4:Y:S04]  /*860b0*/  LDL.LU R240, [R1+0x10] ;  /* 0x0000100001f07983 */ /* 0x002f280000300800 */
[----:B------:R-:W4:Y:S04]  /*860c0*/  LDL.LU R241, [R1+0x14] ;  /* 0x0000140001f17983 */ /* 0x000f280000300800 */
[----:B------:R-:W4:Y:S04]  /*860d0*/  LDL.LU R242, [R1+0x18] ;  /* 0x0000180001f27983 */ /* 0x000f280000300800 */
[----:B------:R-:W4:Y:S01]  /*860e0*/  LDL.LU R243, [R1+0x1c] ;  /* 0x00001c0001f37983 */ /* 0x000f220000300800 */
[C---:B---3--:R-:W-:Y:S06]  /*860f0*/  HMMA.1688.F32.TF32 R136, R244.reuse, R102, R136 ;  /* 0x00000066f488723c */ /* 0x048fec0000081088 */
[----:B----4-:R-:W-:-:S15]  /*86100*/  HMMA.1688.F32.TF32 R240, R244, R130, R240 ;  /* 0x00000082f4f0723c */ /* 0x010fde00000810f0 */
[----:B------:R-:W-:-:S08]  /*86110*/  NOP ;  /* 0x0000000000007918 */ /* 0x000fd00000000000 */
[----:B------:R-:W-:Y:S04]  /*86120*/  STL.64 [R1+0x1730], R240 ;  /* 0x001730f001007387 */ /* 0x000fe80000100a00 */
[----:B------:R1:W-:Y:S02]  /*86130*/  STL.64 [R1+0x1738], R242 ;  /* 0x001738f201007387 */ /* 0x0003e40000100a00 */
[C---:B-1----:R-:W-:Y:S06]  /*86140*/  HMMA.1688.F32.TF32 R240, R244.reuse, R126, R160 ;  /* 0x0000007ef4f0723c */ /* 0x042fec00000810a0 */
[----:B------:R-:W-:-:S15]  /*86150*/  HMMA.1688.F32.TF32 R132, R244, R118, R132 ;  /* 0x00000076f484723c */ /* 0x000fde0000081084 */
[----:B------:R-:W-:-:S02]  /*86160*/  NOP ;  /* 0x0000000000007918 */ /* 0x000fc40000000000 */
[----:B------:R-:W-:Y:S04]  /*86170*/  STL.64 [R1+0x1720], R240 ;  /* 0x001720f001007387 */ /* 0x000fe80000100a00 */
[----:B------:R2:W-:Y:S02]  /*86180*/  STL.64 [R1+0x1728], R242 ;  /* 0x001728f201007387 */ /* 0x0005e40000100a00 */
[----:B--2---:R-:W-:-:S15]  /*86190*/  HMMA.1688.F32.TF32 R240, R244, R122, R248 ;  /* 0x0000007af4f0723c */ /* 0x004fde00000810f8 */
[----:B------:R-:W-:-:S08]  /*861a0*/  NOP ;  /* 0x0000000000007918 */ /* 0x000fd00000000000 */
[----:B------:R-:W-:Y:S04]  /*861b0*/  STL.64 [R1+0x1710], R240 ;  /* 0x001710f001007387 */ /* 0x000fe80000100a00 */
[----:B------:R-:W-:Y:S04]  /*861c0*/  STL.64 [R1+0x1718], R242 ;  /* 0x001718f201007387 */ /* 0x000fe80000100a00 */
[----:B------:R-:W-:Y:S04]  /*861d0*/  STL.64 [R1+0x1700], R132 ;  /* 0x0017008401007387 */ /* 0x000fe80000100a00 */
[----:B------:R1:W-:Y:S02]  /*861e0*/  STL.64 [R1+0x1708], R134 ;  /* 0x0017088601007387 */ /* 0x0003e40000100a00 */
[C---:B-1----:R-:W-:Y:S06]  /*861f0*/  HMMA.1688.F32.TF32 R132, R244.reuse, R114, R140 ;  /* 0x00000072f484723c */ /* 0x042fec000008108c */
[----:B------:R-:W-:-:S15]  /*86200*/  HMMA.1688.F32.TF32 R140, R244, R110, R152 ;  /* 0x0000006ef48c723c */ /* 0x000fde0000081098 */
[----:B------:R-:W-:-:S02]  /*86210*/  NOP ;  /* 0x0000000000007918 */ /* 0x000fc40000000000 */
[----:B------:R-:W-:Y:S04]  /*86220*/  STL.64 [R1+0x16f0], R132 ;  /* 0x0016f08401007387 */ /* 0x000fe80000100a00 */
[----:B------:R1:W-:Y:S02]  /*86230*/  STL.64 [R1+0x16f8], R134 ;  /* 0x0016f88601007387 */ /* 0x0003e40000100a00 */
[C---:B-1----:R-:W-:Y:S02]  /*86240*/  HMMA.1688.F32.TF32 R132, R244.reuse, R106, R164 ;  /* 0x0000006af484723c */ /* 0x042fe400000810a4 */
[----:B------:R-:W-:Y:S04]  /*86250*/  STL.64 [R1+0x16e0], R140 ;  /* 0x0016e08c01007387 */ /* 0x000fe80000100a00 */
[----:B------:R1:W-:Y:S02]  /*86260*/  STL.64 [R1+0x16e8], R142 ;  /* 0x0016e88e01007387 */ /* 0x0003e40000100a00 */
[----:B-1----:R-:W-:-:S15]  /*86270*/  HMMA.1688.F32.TF32 R140, R244, R98, R168 ;  /* 0x00000062f48c723c */ /* 0x002fde00000810a8 */
        /* <DEDUP_REMOVED lines=51> */
[----:B------:R-:W-:Y:S01]  /*865b0*/  STL.64 [R1+0x15c8], R142 ;  /* 0x0015c88e01007387 */ /* 0x000fe20000100a00 */
[C---:B-1----:R-:W-:Y:S03]  /*865c0*/  HMMA.1688.F32.TF32 R136, R244.reuse, R42, R236 ;  /* 0x0000002af488723c */ /* 0x042fe600000810ec */
[----:B------:R-:W-:Y:S04]  /*865d0*/  STL.64 [R1+0x15b0], R132 ;  /* 0x0015b08401007387 */ /* 0x000fe80000100a00 */
[----:B------:R1:W-:Y:S02]  /*865e0*/  STL.64 [R1+0x15b8], R134 ;  /* 0x0015b88601007387 */ /* 0x0003e40000100a00 */
[----:B-1----:R-:W-:-:S14]  /*865f0*/  HMMA.1688.F32.TF32 R132, R244, R38, R144 ;  /* 0x00000026f484723c */ /* 0x002fdc0000081090 */
[----:B------:R1:W-:Y:S04]  /*86600*/  STL.64 [R1+0x15a0], R136 ;  /* 0x0015a08801007387 */ /* 0x0003e80000100a00 */
[----:B------:R2:W-:Y:S04]  /*86610*/  STL.64 [R1+0x15a8], R138 ;  /* 0x0015a88a01007387 */ /* 0x0005e80000100a00 */
[----:B------:R-:W3:Y:S04]  /*86620*/  LDL.LU R140, [R1+0x1440] ;  /* 0x00144000018c7983 */ /* 0x000ee80000300800 */
[----:B------:R-:W-:Y:S04]  /*86630*/  STL.64 [R1+0x1590], R132 ;  /* 0x0015908401007387 */ /* 0x000fe80000100a00 */
[----:B------:R-:W-:Y:S04]  /*86640*/  STL.64 [R1+0x1598], R134 ;  /* 0x0015988601007387 */ /* 0x000fe80000100a00 */
        /* <DEDUP_REMOVED lines=88> */
[----:B------:R-:W3:Y:S02]  /*86bd0*/  LDS R163, [R163+UR18+0x83800] ;  /* 0x08380012a3a37984 */ /* 0x000ee40008000800 */
[----:B---3--:R-:W-:Y:S06]  /*86be0*/  HMMA.1688.F32.TF32 R248, R160, R94, R248 ;  /* 0x0000005ea0f8723c */ /* 0x008fec00000810f8 */
[----:B----4-:R-:W-:-:S15]  /*86bf0*/  HMMA.1688.F32.TF32 R144, R244, R18, R156 ;  /* 0x00000012f490723c */ /* 0x010fde000008109c */
[----:B------:R-:W-:-:S08]  /*86c00*/  NOP ;  /* 0x0000000000007918 */ /* 0x000fd00000000000 */
        /* <DEDUP_REMOVED lines=9> */
[----:B------:R1:W-:Y:S01]  /*86ca0*/  STL.64 [R1+0x1568], R158 ;  /* 0x0015689e01007387 */ /* 0x0003e20000100a00 */
[C---:B------:R-:W-:Y:S03]  /*86cb0*/  HMMA.1688.F32.TF32 R148, R160.reuse, R126, R208 ;  /* 0x0000007ea094723c */ /* 0x040fe600000810d0 */
[----:B------:R-:W-:Y:S04]  /*86cc0*/  STL.64 [R1+0x1550], R216 ;  /* 0x001550d801007387 */ /* 0x000fe80000100a00 */
[----:B------:R-:W-:Y:S01]  /*86cd0*/  STL.64 [R1+0x1558], R218 ;  /* 0x001558da01007387 */ /* 0x000fe20000100a00 */
[C---:B-1----:R-:W-:Y:S08]  /*86ce0*/  HMMA.1688.F32.TF32 R156, R160.reuse, R130, R212 ;  /* 0x00000082a09c723c */ /* 0x042ff000000810d4 */
[----:B------:R-:W-:Y:S04]  /*86cf0*/  STL.64 [R1+0x1540], R144 ;  /* 0x0015409001007387 */ /* 0x000fe80000100a00 */
[----:B------:R1:W-:Y:S02]  /*86d00*/  STL.64 [R1+0x1548], R146 ;  /* 0x0015489201007387 */ /* 0x0003e40000100a00 */
[C---:B-1----:R-:W-:Y:S09]  /*86d10*/  HMMA.1688.F32.TF32 R144, R160.reuse, R122, R204 ;  /* 0x0000007aa090723c */ /* 0x042ff200000810cc */
[----:B------:R-:W-:Y:S04]  /*86d20*/  STL.64 [R1+0x80], R156 ;  /* 0x0000809c01007387 */ /* 0x000fe80000100a00 */
[----:B------:R1:W-:Y:S04]  /*86d30*/  STL.64 [R1+0x88], R158 ;  /* 0x0000889e01007387 */ /* 0x0003e80000100a00 */
[----:B------:R-:W-:Y:S04]  /*86d40*/  STL.64 [R1+0x70], R148 ;  /* 0x0000709401007387 */ /* 0x000fe80000100a00 */
[----:B------:R3:W-:Y:S01]  /*86d50*/  STL.64 [R1+0x78], R150 ;  /* 0x0000789601007387 */ /* 0x0007e20000100a00 */
[C---:B-1----:R-:W-:Y:S03]  /*86d60*/  HMMA.1688.F32.TF32 R156, R160.reuse, R118, R200 ;  /* 0x00000076a09c723c */ /* 0x042fe600000810c8 */
[----:B------:R-:W-:Y:S03]  /*86d70*/  STL.64 [R1+0x60], R144 ;  /* 0x0000609001007387 */ /* 0x000fe60000100a00 */
[C---:B---3--:R-:W-:Y:S01]  /*86d80*/  HMMA.1688.F32.TF32 R148, R160.reuse, R114, R196 ;  /* 0x00000072a094723c */ /* 0x048fe200000810c4 */
        /* <DEDUP_REMOVED lines=14> */
[----:B------:R2:W-:Y:S04]  /*86e70*/  STL.64 [R1+0x18], R150 ;  /* 0x0000189601007387 */ /* 0x0005e80000100a00 */
[----:B------:R-:W-:Y:S01]  /*86e80*/  STL [R1+0x679c], R248 ;  /* 0x00679cf801007387 */ /* 0x000fe20000100800 */
[C---:B-1----:R-:W-:Y:S03]  /*86e90*/  HMMA.1688.F32.TF32 R156, R160.reuse, R90, R176 ;  /* 0x0000005aa09c723c */ /* 0x042fe600000810b0 */
[----:B------:R-:W-:Y:S04]  /*86ea0*/  STL.64 [R1], R144 ;  /* 0x0000009001007387 */ /* 0x000fe80000100a00 */
[----:B------:R1:W-:Y:S01]  /*86eb0*/  STL.64 [R1+0x8], R146 ;  /* 0x0000089201007387 */ /* 0x0003e20000100a00 */
[C---:B--2---:R-:W-:Y:S06]  /*86ec0*/  HMMA.1688.F32.TF32 R148, R160.reuse, R82, R136 ;  /* 0x00000052a094723c */ /* 0x044fec0000081088 */
[C---:B------:R-:W-:Y:S06]  /*86ed0*/  HMMA.1688.F32.TF32 R136, R160.reuse, R78, R164 ;  /* 0x0000004ea088723c */ /* 0x040fec00000810a4 */
[C---:B-1----:R-:W-:Y:S01]  /*86ee0*/  HMMA.1688.F32.TF32 R144, R160.reuse, R86, R168 ;  /* 0x00000056a090723c */ /* 0x042fe200000810a8 */
[----:B------:R-:W-:Y:S04]  /*86ef0*/  STL [R1+0x6798], R249 ;  /* 0x006798f901007387 */ /* 0x000fe80000100800 */
[----:B------:R-:W-:Y:S04]  /*86f00*/  STL [R1+0x6794], R250 ;  /* 0x006794fa01007387 */ /* 0x000fe80000100800 */
[----:B------:R-:W-:Y:S04]  /*86f10*/  STL [R1+0x6790], R251 ;  /* 0x006790fb01007387 */ /* 0x000fe80000100800 */
[----:B------:R-:W-:Y:S04]  /*86f20*/  STL.64 [R1+0x1f0], R156 ;  /* 0x0001f09c01007387 */ /* 0x000fe80000100a00 */
[----:B------:R-:W-:Y:S01]  /*86f30*/  STL.64 [R1+0x1f8], R158 ;  /* 0x0001f89e01007387 */ /* 0x000fe20000100a00 */
[C---:B------:R-:W-:Y:S05]  /*86f40*/  HMMA.1688.F32.TF32 R140, R160.reuse, R70, R140 ;  /* 0x00000046a08c723c */ /* 0x040fea000008108c */
        /* <DEDUP_REMOVED lines=8> */
[----:B------:R-:W-:Y:S04]  /*86fd0*/  STL.64 [R1+0x1b0], R144 ;  /* 0x0001b09001007387 */ /* 0x000fe80000100a00 */
[----:B------:R-:W-:Y:S04]  /*86fe0*/  STL.64 [R1+0x1b8], R146 ;  /* 0x0001b89201007387 */ /* 0x000fe80000100a00 */
[----:B------:R-:W2:Y:S04]  /*86ff0*/  LDL.LU R164, [R1+0x1140] ;  /* 0x0011400001a47983 */ /* 0x000ea80000300800 */
[----:B------:R-:W-:Y:S04]  /*87000*/  STL.64 [R1+0x1a0], R140 ;  /* 0x0001a08c01007387 */ /* 0x000fe80000100a00 */
[----:B------:R-:W-:Y:S04]  /*87010*/  STL.64 [R1+0x1a8], R142 ;  /* 0x0001a88e01007387 */ /* 0x000fe80000100a00 */
[----:B------:R1:W-:Y:S04]  /*87020*/  STL.64 [R1+0x190], R136 ;  /* 0x0001908801007387 */ /* 0x0003e80000100a00 */
[----:B------:R3:W-:Y:S04]  /*87030*/  STL.64 [R1+0x198], R138 ;  /* 0x0001988a01007387 */ /* 0x0007e80000100a00 */
[----:B------:R-:W2:Y:S04]  /*87040*/  LDL.LU R165, [R1+0x1144] ;  /* 0x0011440001a57983 */ /* 0x000ea80000300800 */
[----:B------:R-:W2:Y:S04]  /*87050*/  LDL.LU R166, [R1+0x1148] ;  /* 0x0011480001a67983 */ /* 0x000ea80000300800 */
[----:B------:R-:W2:Y:S04]  /*87060*/  LDL.LU R167, [R1+0x114c] ;  /* 0x00114c0001a77983 */ /* 0x000ea80000300800 */
        /* <DEDUP_REMOVED lines=64> */
[----:B------:R-:W2:Y:S01]  /*87470*/  LDL.LU R140, [R1+0xf60] ;  /* 0x000f6000018c7983 */ /* 0x000ea20000300800 */
[----:B------:R-:W-:Y:S02]  /*87480*/  IMAD.MOV.U32 R250, RZ, RZ, R142 ;  /* 0x000000fffffa7224 */ /* 0x000fe400078e008e */
[----:B------:R-:W-:Y:S01]  /*87490*/  IMAD.MOV.U32 R251, RZ, RZ, R143 ;  /* 0x000000fffffb7224 */ /* 0x000fe200078e008f */
[----:B------:R-:W2:Y:S04]  /*874a0*/  LDL.LU R141, [R1+0xf64] ;  /* 0x000f6400018d7983 */ /* 0x000ea80000300800 */
[----:B------:R-:W2:Y:S04]  /*874b0*/  LDL.LU R142, [R1+0xf68] ;  /* 0x000f6800018e7983 */ /* 0x000ea80000300800 */
[----:B------:R-:W2:Y:S01]  /*874c0*/  LDL.LU R143, [R1+0xf6c] ;  /* 0x000f6c00018f7983 */ /* 0x000ea20000300800 */
[C---:B---3--:R-:W-:Y:S03]  /*874d0*/  HMMA.1688.F32.TF32 R148, R160.reuse, R50, R204 ;  /* 0x00000032a094723c */ /* 0x048fe600000810cc */
[----:B------:R-:W-:Y:S03]  /*874e0*/  STL.64 [R1+0x67e8], R250 ;  /* 0x0067e8fa01007387 */ /* 0x000fe60000100a00 */
[C---:B----4-:R-:W-:Y:S01]  /*874f0*/  HMMA.1688.F32.TF32 R144, R160.reuse, R58, R212 ;  /* 0x0000003aa090723c */ /* 0x050fe200000810d4 */
[----:B------:R-:W-:Y:S05]  /*87500*/  STL.64 [R1+0x67e0], R248 ;  /* 0x0067e0f801007387 */ /* 0x000fea0000100a00 */
[----:B------:R-:W-:-:S15]  /*87510*/  HMMA.1688.F32.TF32 R156, R160, R54, R208 ;  /* 0x00000036a09c723c */ /* 0x000fde00000810d0 */
[----:B------:R-:W-:-:S02]  /*87520*/  NOP ;  /* 0x0000000000007918 */ /* 0x000fc40000000000 */
[----:B------:R-:W-:Y:S04]  /*87530*/  STL.64 [R1+0x170], R144 ;  /* 0x0001709001007387 */ /* 0x000fe80000100a00 */
[----:B------:R1:W-:Y:S02]  /*87540*/  STL.64 [R1+0x178], R146 ;  /* 0x0001789201007387 */ /* 0x0003e40000100a00 */
[C---:B-1----:R-:W-:Y:S02]  /*87550*/  HMMA.1688.F32.TF32 R144, R160.reuse, R26, R240 ;  /* 0x0000001aa090723c */ /* 0x042fe400000810f0 */
[----:B------:R-:W-:Y:S04]  /*87560*/  STL.64 [R1+0x160], R156 ;  /* 0x0001609c01007387 */ /* 0x000fe80000100a00 */
[----:B------:R-:W-:Y:S04]  /*87570*/  STL.64 [R1+0x168], R158 ;  /* 0x0001689e01007387 */ /* 0x000fe80000100a00 */
[----:B------:R-:W3:Y:S04]  /*87580*/  LDL.LU R240, [R1+0xf50] ;  /* 0x000f500001f07983 */ /* 0x000ee80000300800 */
[----:B------:R-:W-:Y:S04]  /*87590*/  STL.64 [R1+0x150], R148 ;  /* 0x0001509401007387 */ /* 0x000fe80000100a00 */
[----:B------:R1:W-:Y:S05]  /*875a0*/  STL.64 [R1+0x158], R150 ;  /* 0x0001589601007387 */ /* 0x0003ea0000100a00 */
[----:B------:R-:W-:Y:S04]  /*875b0*/  STL.64 [R1+0x140], R144 ;  /* 0x0001409001007387 */ /* 0x000fe80000100a00 */
[----:B------:R4:W-:Y:S01]  /*875c0*/  STL.64 [R1+0x148], R146 ;  /* 0x0001489201007387 */ /* 0x0009e20000100a00 */
[C---:B-1----:R-:W-:Y:S03]  /*875d0*/  HMMA.1688.F32.TF32 R148, R160.reuse, R14, R200 ;  /* 0x0000000ea094723c */ /* 0x042fe600000810c8 */
[----:B------:R-:W3:Y:S04]  /*875e0*/  LDL.LU R241, [R1+0xf54] ;  /* 0x000f540001f17983 */ /* 0x000ee80000300800 */
[----:B------:R-:W3:Y:S01]  /*875f0*/  LDL.LU R242, [R1+0xf58] ;  /* 0x000f580001f27983 */ /* 0x000ee20000300800 */
[C---:B----4-:R-:W-:Y:S03]  /*87600*/  HMMA.1688.F32.TF32 R144, R160.reuse, R34, R196 ;  /* 0x00000022a090723c */ /* 0x050fe600000810c4 */
[----:B------:R-:W3:Y:S03]  /*87610*/  LDL.LU R243, [R1+0xf5c] ;  /* 0x000f5c0001f37983 */ /* 0x000ee60000300800 */
[C---:B------:R-:W-:Y:S09]  /*87620*/  HMMA.1688.F32.TF32 R156, R160.reuse, R30, R192 ;  /* 0x0000001ea09c723c */ /* 0x040ff200000810c0 */
[----:B------:R-:W-:Y:S04]  /*87630*/  STL.64 [R1+0x130], R148 ;  /* 0x0001309401007387 */ /* 0x000fe80000100a00 */
[----:B------:R1:W-:Y:S04]  /*87640*/  STL.64 [R1+0x138], R150 ;  /* 0x0001389601007387 */ /* 0x0003e80000100a00 */
[----:B------:R-:W-:Y:S04]  /*87650*/  STL.64 [R1+0x120], R144 ;  /* 0x0001209001007387 */ /* 0x000fe80000100a00 */
[----:B------:R4:W-:Y:S01]  /*87660*/  STL.64 [R1+0x128], R146 ;  /* 0x0001289201007387 */ /* 0x0009e20000100a00 */
[----:B-1----:R-:W-:Y:S01]  /*87670*/  HMMA.1688.F32.TF32 R148, R160, R42, R188 ;  /* 0x0000002aa094723c */ /* 0x002fe200000810bc */
[----:B------:R-:W-:-:S02]  /*87680*/  LOP3.LUT R174, R0, 0x40, RZ, 0x3c, !PT ;  /* 0x0000004000ae7812 */ /* 0x000fc400078e3cff */
[----:B------:R-:W-:-:S03]  /*87690*/  LOP3.LUT R175, R0, 0x60, RZ, 0x3c, !PT ;  /* 0x0000006000af7812 */ /* 0x000fc600078e3cff */
[----:B------:R-:W-:Y:S01]  /*876a0*/  LDS R132, [R174+UR18+0x83080] ;  /* 0x08308012ae847984 */ /* 0x000fe20008000800 */
[C---:B----4-:R-:W-:Y:S03]  /*876b0*/  HMMA.1688.F32.TF32 R144, R160.reuse, R38, R184 ;  /* 0x00000026a090723c */ /* 0x050fe600000810b8 */
[----:B------:R-:W-:Y:S04]  /*876c0*/  LDS R134, [R174+UR18+0x83880] ;  /* 0x08388012ae867984 */ /* 0x000fe80008000800 */
[----:B------:R-:W-:Y:S04]  /*876d0*/  LDS R133, [R175+UR18+0x83080] ;  /* 0x08308012af857984 */ /* 0x000fe80008000800 */
[----:B------:R-:W1:Y:S04]  /*876e0*/  LDS R135, [R175+UR18+0x83880] ;  /* 0x08388012af877984 */ /* 0x000e680008000800 */
[----:B------:R-:W-:Y:S04]  /*876f0*/  STL.64 [R1+0x110], R156 ;  /* 0x0001109c01007387 */ /* 0x000fe80000100a00 */
[----:B------:R4:W-:Y:S04]  /*87700*/  STL.64 [R1+0x118], R158 ;  /* 0x0001189e01007387 */ /* 0x0009e80000100a00 */
[----:B------:R-:W-:Y:S04]  /*87710*/  STL.64 [R1+0x100], R148 ;  /* 0x0001009401007387 */ /* 0x000fe80000100a00 */
[----:B------:R4:W-:Y:S02]  /*87720*/  STL.64 [R1+0x108], R150 ;  /* 0x0001089601007387 */ /* 0x0009e40000100a00 */
[C---:B----4-:R-:W-:Y:S02]  /*87730*/  HMMA.1688.F32.TF32 R156, R160.reuse, R18, R180 ;  /* 0x00000012a09c723c */ /* 0x050fe400000810b4 */
[----:B------:R-:W-:Y:S04]  /*87740*/  STL.64 [R1+0xf0], R144 ;  /* 0x0000f09001007387 */ /* 0x000fe80000100a00 */
[----:B------:R4:W-:Y:S01]  /*87750*/  STL.64 [R1+0xf8], R146 ;  /* 0x0000f89201007387 */ /* 0x0009e20000100a00 */
[C---:B------:R-:W-:Y:S03]  /*87760*/  HMMA.1688.F32.TF32 R148, R160.reuse, R22, R176 ;  /* 0x00000016a094723c */ /* 0x040fe600000810b0 */
[----:B------:R-:W-:Y:S04]  /*87770*/  LDS R200, [R174+UR18+0x83100] ;  /* 0x08310012aec87984 */ /* 0x000fe80008000800 */
[----:B------:R-:W-:Y:S01]  /*87780*/  LDS R202, [R174+UR18+0x83900] ;  /* 0x08390012aeca7984 */ /* 0x000fe20008000800 */
[C---:B------:R-:W-:Y:S03]  /*87790*/  HMMA.1688.F32.TF32 R136, R160.reuse, R10, R136 ;  /* 0x0000000aa088723c */ /* 0x040fe60000081088 */
[----:B------:R-:W-:Y:S03]  /*877a0*/  LDS R201, [R175+UR18+0x83100] ;  /* 0x08310012afc97984 */ /* 0x000fe60008000800 */
[C---:B----4-:R-:W-:Y:S01]  /*877b0*/  HMMA.1688.F32.TF32 R144, R160.reuse, R6, R168 ;  /* 0x00000006a090723c */ /* 0x050fe200000810a8 */
[----:B------:R-:W4:Y:S04]  /*877c0*/  LDS R203, [R175+UR18+0x83900] ;  /* 0x08390012afcb7984 */ /* 0x000f280008000800 */
[----:B------:R-:W-:Y:S04]  /*877d0*/  STL.64 [R1+0xe0], R156 ;  /* 0x0000e09c01007387 */ /* 0x000fe80000100a00 */
[----:B------:R-:W-:Y:S04]  /*877e0*/  STL.64 [R1+0xe8], R158 ;  /* 0x0000e89e01007387 */ /* 0x000fe80000100a00 */
[----:B------:R-:W-:Y:S01]  /*877f0*/  STL.64 [R1+0xd0], R148 ;  /* 0x0000d09401007387 */ /* 0x000fe20000100a00 */
[----:B------:R-:W-:Y:S03]  /*87800*/  HMMA.1688.F32.TF32 R244, R160, R46, R164 ;  /* 0x0000002ea0f4723c */ /* 0x000fe600000810a4 */
[----:B------:R-:W-:Y:S06]  /*87810*/  STL.64 [R1+0xd8], R150 ;  /* 0x0000d89601007387 */ /* 0x000fec0000100a00 */
[----:B------:R-:W-:Y:S04]  /*87820*/  STL.64 [R1+0xc0], R144 ;  /* 0x0000c09001007387 */ /* 0x000fe80000100a00 */
[----:B------:R-:W-:Y:S04]  /*87830*/  STL.64 [R1+0xc8], R146 ;  /* 0x0000c89201007387 */ /* 0x000fe80000100a00 */
[----:B------:R-:W4:Y:S04]  /*87840*/  LDL.LU R180, [R1+0xf40] ;  /* 0x000f400001b47983 */ /* 0x000f280000300800 */
[----:B------:R-:W-:Y:S04]  /*87850*/  STL.64 [R1+0xb0], R136 ;  /* 0x0000b08801007387 */ /* 0x000fe80000100a00 */
[----:B------:R1:W-:Y:S04]  /*87860*/  STL.64 [R1+0xb8], R138 ;  /* 0x0000b88a01007387 */ /* 0x0003e80000100a00 */
[----:B------:R-:W4:Y:S04]  /*87870*/  LDL.LU R181, [R1+0xf44] ;  /* 0x000f440001b57983 */ /* 0x000f280000300800 */
[----:B------:R-:W4:Y:S01]  /*87880*/  LDL.LU R182, [R1+0xf48] ;  /* 0x000f480001b67983 */ /* 0x000f220000300800 */
[C---:B-1----:R-:W-:Y:S03]  /*87890*/  HMMA.1688.F32.TF32 R136, R132.reuse, R130, R152 ;  /* 0x000000828488723c */ /* 0x042fe60000081098 */
[----:B------:R-:W4:Y:S04]  /*878a0*/  LDL.LU R183, [R1+0xf4c] ;  /* 0x000f4c0001b77983 */ /* 0x000f280000300800 */
[----:B------:R-:W-:Y:S04]  /*878b0*/  STL.64 [R1+0x6708], R246 ;  /* 0x006708f601007387 */ /* 0x000fe80000100a00 */
[----:B------:R-:W-:Y:S04]  /*878c0*/  STL.64 [R1+0x6700], R244 ;  /* 0x006700f401007387 */ /* 0x000fe80000100a00 */
[----:B------:R-:W4:Y:S08]  /*878d0*/  LDL.LU R176, [R1+0x1100] ;  /* 0x0011000001b07983 */ /* 0x000f300000300800 */
        /* <DEDUP_REMOVED lines=8> */
[----:B------:R1:W-:Y:S04]  /*87960*/  STL.64 [R1+0x90], R136 ;  /* 0x0000908801007387 */ /* 0x0003e80000100a00 */
        /* <DEDUP_REMOVED lines=20> */
[----:B---3--:R-:W-:-:S15]  /*87ab0*/  HMMA.1688.F32.TF32 R240, R132, R122, R240 ;  /* 0x0000007a84f0723c */ /* 0x008fde00000810f0 */
[----:B------:R-:W-:-:S08]  /*87ac0*/  NOP ;  /* 0x0000000000007918 */ /* 0x000fd00000000000 */
[----:B------:R-:W-:Y:S04]  /*87ad0*/  STL.64 [R1+0x65f8], R242 ;  /* 0x0065f8f201007387 */ /* 0x000fe80000100a00 */
[----:B------:R-:W-:Y:S01]  /*87ae0*/  STL.64 [R1+0x65f0], R240 ;  /* 0x0065f0f001007387 */ /* 0x000fe20000100a00 */
[C---:B----4-:R-:W-:Y:S06]  /*87af0*/  HMMA.1688.F32.TF32 R236, R132.reuse, R118, R180 ;  /* 0x0000007684ec723c */ /* 0x050fec00000810b4 */
[----:B------:R-:W-:-:S15]  /*87b00*/  HMMA.1688.F32.TF32 R232, R132, R114, R176 ;  /* 0x0000007284e8723c */ /* 0x000fde00000810b0 */
[----:B------:R-:W-:-:S02]  /*87b10*/  NOP ;  /* 0x0000000000007918 */ /* 0x000fc40000000000 */
[----:B------:R-:W-:Y:S04]  /*87b20*/  STL.64 [R1+0x6608], R238 ;  /* 0x006608ee01007387 */ /* 0x000fe80000100a00 */
[----:B------:R-:W-:Y:S04]  /*87b30*/  STL.64 [R1+0x6600], R236 ;  /* 0x006600ec01007387 */ /* 0x000fe80000100a00 */
[----:B------:R-:W-:Y:S04]  /*87b40*/  STL [R1+0x65ec], R232 ;  /* 0x0065ece801007387 */ /* 0x000fe80000100800 */
[----:B------:R-:W-:Y:S04]  /*87b50*/  STL [R1+0x65e8], R233 ;  /* 0x0065e8e901007387 */ /* 0x000fe80000100800 */
[----:B------:R-:W-:Y:S04]  /*87b60*/  STL [R1+0x65e4], R234 ;  /* 0x0065e4ea01007387 */ /* 0x000fe80000100800 */
[----:B------:R-:W-:Y:S01]  /*87b70*/  STL [R1+0x65e0], R235 ;  /* 0x0065e0eb01007387 */ /* 0x000fe20000100800 */
[C---:B------:R-:W-:Y:S06]  /*87b80*/  HMMA.1688.F32.TF32 R224, R132.reuse, R110, R168 ;  /* 0x0000006e84e0723c */ /* 0x040fec00000810a8 */
[----:B------:R-:W-:-:S15]  /*87b90*/  HMMA.1688.F32.TF32 R220, R132, R106, R140 ;  /* 0x0000006a84dc723c */ /* 0x000fde000008108c */
[----:B------:R-:W-:-:S02]  /*87ba0*/  NOP ;  /* 0x0000000000007918 */ /* 0x000fc40000000000 */
[----:B------:R-:W-:Y:S04]  /*87bb0*/  STL.64 [R1+0x6618], R226 ;  /* 0x006618e201007387 */ /* 0x000fe80000100a00 */
[----:B------:R-:W-:Y:S04]  /*87bc0*/  STL.64 [R1+0x6610], R224 ;  /* 0x006610e001007387 */ /* 0x000fe80000100a00 */
[----:B------:R-:W3:Y:S04]  /*87bd0*/  LDL.LU R140, [R1+0x10a0] ;  /* 0x0010a000018c7983 */ /* 0x000ee80000300800 */
[----:B------:R-:W3:Y:S04]  /*87be0*/  LDL.LU R141, [R1+0x10a4] ;  /* 0x0010a400018d7983 */ /* 0x000ee80000300800 */
[----:B------:R-:W3:Y:S04]  /*87bf0*/  LDL.LU R142, [R1+0x10a8] ;  /* 0x0010a800018e7983 */ /* 0x000ee80000300800 */
[----:B------:R-:W3:Y:S01]  /*87c00*/  LDL.LU R143, [R1+0x10ac] ;  /* 0x0010ac00018f7983 */ /* 0x000ee20000300800 */
[C---:B--2---:R-:W-:Y:S06]  /*87c10*/  HMMA.1688.F32.TF32 R216, R132.reuse, R102, R136 ;  /* 0x0000006684d8723c */ /* 0x044fec0000081088 */
[----:B------:R-:W-:Y:S01]  /*87c20*/  HMMA.1688.F32.TF32 R212, R132, R98, R164 ;  /* 0x0000006284d4723c */ /* 0x000fe200000810a4 */
[----:B------:R-:W-:Y:S04]  /*87c30*/  STL.64 [R1+0x6628], R222 ;  /* 0x006628de01007387 */ /* 0x000fe80000100a00 */
[----:B------:R-:W-:-:S12]  /*87c40*/  STL.64 [R1+0x6620], R220 ;  /* 0x006620dc01007387 */ /* 0x000fd80000100a00 */
        /* <DEDUP_REMOVED lines=13> */
[----:B------:R-:W4:Y:S01]  /*87d20*/  LDL.LU R177, [R1+0x1074] ;  /* 0x0010740001b17983 */ /* 0x000f220000300800 */
[C---:B------:R-:W-:Y:S03]  /*87d30*/  HMMA.1688.F32.TF32 R208, R132.reuse, R94, R152 ;  /* 0x0000005e84d0723c */ /* 0x040fe60000081098 */
        /* <DEDUP_REMOVED lines=10> */
[----:B------:R-:W-:Y:S04]  /*87de0*/  STL.64 [R1+0x6658], R210 ;  /* 0x006658d201007387 */ /* 0x000fe80000100a00 */
[----:B------:R-:W-:Y:S04]  /*87df0*/  STL.64 [R1+0x6650], R208 ;  /* 0x006650d001007387 */ /* 0x000fe80000100a00 */
[----:B------:R-:W4:Y:S01]  /*87e00*/  LDL.LU R168, [R1+0x1040] ;  /* 0x0010400001a87983 */ /* 0x000f220000300800 */
[----:B---3--:R-:W-:-:S15]  /*87e10*/  HMMA.1688.F32.TF32 R136, R132, R90, R140 ;  /* 0x0000005a8488723c */ /* 0x008fde000008108c */
[----:B------:R-:W-:-:S08]  /*87e20*/  NOP ;  /* 0x0000000000007918 */ /* 0x000fd00000000000 */
[----:B------:R1:W-:Y:S04]  /*87e30*/  STL.64 [R1+0x230], R136 ;  /* 0x0002308801007387 */ /* 0x0003e80000100a00 */
[----:B------:R3:W-:Y:S04]  /*87e40*/  STL.64 [R1+0x238], R138 ;  /* 0x0002388a01007387 */ /* 0x0007e80000100a00 */
[----:B------:R-:W4:Y:S04]  /*87e50*/  LDL.LU R169, [R1+0x1044] ;  /* 0x0010440001a97983 */ /* 0x000f280000300800 */
[----:B------:R-:W4:Y:S04]  /*87e60*/  LDL.LU R170, [R1+0x1048] ;  /* 0x0010480001aa7983 */ /* 0x000f280000300800 */
[----:B------:R-:W4:Y:S04]  /*87e70*/  LDL.LU R171, [R1+0x104c] ;  /* 0x00104c0001ab7983 */ /* 0x000f280000300800 */
[----:B-1----:R-:W4:Y:S04]  /*87e80*/  LDL.LU R136, [R1+0x1030] ;  /* 0x0010300001887983 */ /* 0x002f280000300800 */
[----:B------:R-:W4:Y:S04]  /*87e90*/  LDL.LU R137, [R1+0x1034] ;  /* 0x0010340001897983 */ /* 0x000f280000300800 */
[----:B---3--:R-:W3:Y:S04]  /*87ea0*/  LDL.LU R138, [R1+0x1038] ;  /* 0x00103800018a7983 */ /* 0x008ee80000300800 */
[----:B------:R-:W3:Y:S04]  /*87eb0*/  LDL.LU R139, [R1+0x103c] ;  /* 0x00103c00018b7983 */ /* 0x000ee80000300800 */
[----:B------:R-:W3:Y:S04]  /*87ec0*/  LDL.LU R140, [R1+0x1020] ;  /* 0x00102000018c7983 */ /* 0x000ee80000300800 */
[----:B------:R-:W3:Y:S04]  /*87ed0*/  LDL.LU R141, [R1+0x1024] ;  /* 0x00102400018d7983 */ /* 0x000ee80000300800 */
[----:B------:R-:W3:Y:S04]  /*87ee0*/  LDL.LU R142, [R1+0x1028] ;  /* 0x00102800018e7983 */ /* 0x000ee80000300800 */
[----:B------:R-:W3:Y:S01]  /*87ef0*/  LDL.LU R143, [R1+0x102c] ;  /* 0x00102c00018f7983 */ /* 0x000ee20000300800 */
[C---:B--2---:R-:W-:Y:S03]  /*87f00*/  HMMA.1688.F32.TF32 R144, R132.reuse, R86, R164 ;  /* 0x000000568490723c */ /* 0x044fe600000810a4 */
[----:B------:R-:W2:Y:S03]  /*87f10*/  LDL.LU R164, [R1+0x1010] ;  /* 0x0010100001a47983 */ /* 0x000ea60000300800 */
[C---:B----4-:R-:W-:Y:S01]  /*87f20*/  HMMA.1688.F32.TF32 R204, R132.reuse, R74, R172 ;  /* 0x0000004a84cc723c */ /* 0x050fe200000810ac */
[----:B------:R-:W2:Y:S04]  /*87f30*/  LDL.LU R165, [R1+0x1014] ;  /* 0x0010140001a57983 */ /* 0x000ea80000300800 */
[----:B------:R-:W2:Y:S04]  /*87f40*/  LDL.LU R166, [R1+0x1018] ;  /* 0x0010180001a67983 */ /* 0x000ea80000300800 */
[----:B------:R-:W2:Y:S09]  /*87f50*/  LDL.LU R167, [R1+0x101c] ;  /* 0x00101c0001a77983 */ /* 0x000eb20000300800 */
[----:B------:R-:W-:Y:S01]  /*87f60*/  IMAD.MOV.U32 R232, RZ, RZ, R144 ;  /* 0x000000ffffe87224 */ /* 0x000fe200078e0090 */
[----:B------:R-:W-:Y:S01]  /*87f70*/  MOV R233, R145 ;  /* 0x0000009100e97202 */ /* 0x000fe20000000f00 */
[----:B------:R-:W-:Y:S01]  /*87f80*/  IMAD.MOV.U32 R234, RZ, RZ, R146 ;  /* 0x000000ffffea7224 */ /* 0x000fe200078e0092 */
[----:B------:R-:W-:Y:S01]  /*87f90*/  HMMA.1688.F32.TF32 R148, R132, R82, R180 ;  /* 0x000000528494723c */ /* 0x000fe200000810b4 */
[----:B------:R-:W-:-:S05]  /*87fa0*/  IMAD.MOV.U32 R235, RZ, RZ, R147 ;  /* 0x000000ffffeb7224 */ /* 0x000fca00078e0093 */
[C---:B------:R-:W-:Y:S01]  /*87fb0*/  HMMA.1688.F32.TF32 R144, R132.reuse, R78, R176 ;  /* 0x0000004e8490723c */ /* 0x040fe200000810b0 */
[----:B------:R-:W-:Y:S04]  /*87fc0*/  STL.64 [R1+0x6668], R234 ;  /* 0x006668ea01007387 */ /* 0x000fe80000100a00 */
[----:B------:R-:W-:Y:S01]  /*87fd0*/  STL.64 [R1+0x6660], R232 ;  /* 0x006660e801007387 */ /* 0x000fe20000100a00 */
[C---:B------:R-:W-:Y:S11]  /*87fe0*/  HMMA.1688.F32.TF32 R196, R132.reuse, R70, R152 ;  /* 0x0000004684c4723c */ /* 0x040ff60000081098 */
[----:B------:R-:W-:Y:S04]  /*87ff0*/  STL.64 [R1+0x210], R148 ;  /* 0x0002109401007387 */ /* 0x000fe80000100a00 */
[----:B------:R-:W-:Y:S04]  /*88000*/  STL.64 [R1+0x218], R150 ;  /* 0x0002189601007387 */ /* 0x000fe80000100a00 */
[----:B------:R-:W-:Y:S04]  /*88010*/  STL.64 [R1+0x6678], R206 ;  /* 0x006678ce01007387 */ /* 0x000fe80000100a00 */
[----:B------:R1:W-:Y:S04]  /*88020*/  STL.64 [R1+0x200], R144 ;  /* 0x0002009001007387 */ /* 0x0003e80000100a00 */
[----:B------:R4:W-:Y:S04]  /*88030*/  STL.64 [R1+0x208], R146 ;  /* 0x0002089201007387 */ /* 0x0009e80000100a00 */
[----:B------:R4:W-:Y:S04]  /*88040*/  STL.64 [R1+0x6670], R204 ;  /* 0x006670cc01007387 */ /* 0x0009e80000100a00 */
[----:B------:R-:W4:Y:S04]  /*88050*/  LDL.LU R152, [R1+0x1000] ;  /* 0x0010000001987983 */ /* 0x000f280000300800 */
[----:B------:R-:W4:Y:S04]  /*88060*/  LDL.LU R153, [R1+0x1004] ;  /* 0x0010040001997983 */ /* 0x000f280000300800 */
[----:B------:R-:W4:Y:S04]  /*88070*/  LDL.LU R154, [R1+0x1008] ;  /* 0x00100800019a7983 */ /* 0x000f280000300800 */
[----:B------:R-:W4:Y:S04]  /*88080*/  LDL.LU R155, [R1+0x100c] ;  /* 0x00100c00019b7983 */ /* 0x000f280000300800 */
[----:B------:R-:W-:Y:S04]  /*88090*/  STL.64 [R1+0x6688], R198 ;  /* 0x006688c601007387 */ /* 0x000fe80000100a00 */
[----:B------:R4:W-:Y:S01]  /*880a0*/  STL.64 [R1+0x6680], R196 ;  /* 0x006680c401007387 */ /* 0x0009e20000100a00 */
[C---:B------:R-:W-:Y:S06]  /*880b0*/  HMMA.1688.F32.TF32 R192, R132.reuse, R66, R168 ;  /* 0x0000004284c0723c */ /* 0x040fec00000810a8 */
[----:B---3--:R-:W-:-:S15]  /*880c0*/  HMMA.1688.F32.TF32 R188, R132, R62, R136 ;  /* 0x0000003e84bc723c */ /* 0x008fde0000081088 */
[----:B------:R-:W-:-:S02]  /*880d0*/  NOP ;  /* 0x0000000000007918 */ /* 0x000fc40000000000 */
[----:B------:R-:W-:Y:S04]  /*880e0*/  STL.64 [R1+0x6698], R194 ;  /* 0x006698c201007387 */ /* 0x000fe80000100a00 */
[----:B------:R3:W-:Y:S04]  /*880f0*/  STL.64 [R1+0x6690], R192 ;  /* 0x006690c001007387 */ /* 0x0007e80000100a00 */
[----:B------:R-:W3:Y:S04]  /*88100*/  LDL.LU R136, [R1+0xff0] ;  /* 0x000ff00001887983 */ /* 0x000ee80000300800 */
[----:B------:R-:W3:Y:S04]  /*88110*/  LDL.LU R137, [R1+0xff4] ;  /* 0x000ff40001897983 */ /* 0x000ee80000300800 */
[----:B------:R-:W3:Y:S04]  /*88120*/  LDL.LU R138, [R1+0xff8] ;  /* 0x000ff800018a7983 */ /* 0x000ee80000300800 */
[----:B------:R-:W3:Y:S01]  /*88130*/  LDL.LU R139, [R1+0xffc] ;  /* 0x000ffc00018b7983 */ /* 0x000ee20000300800 */
[C---:B------:R-:W-:Y:S03]  /*88140*/  HMMA.1688.F32.TF32 R184, R132.reuse, R58, R140 ;  /* 0x0000003a84b8723c */ /* 0x040fe6000008108c */
[----:B------:R-:W-:Y:S04]  /*88150*/  STL.64 [R1+0x66a8], R190 ;  /* 0x0066a8be01007387 */ /* 0x000fe80000100a00 */
[----:B------:R-:W-:Y:S04]  /*88160*/  STL.64 [R1+0x66a0], R188 ;  /* 0x0066a0bc01007387 */ /* 0x000fe80000100a00 */
[----:B------:R-:W3:Y:S04]  /*88170*/  LDL.LU R140, [R1+0xfe0] ;  /* 0x000fe000018c7983 */ /* 0x000ee80000300800 */
[----:B------:R-:W3:Y:S04]  /*88180*/  LDL.LU R141, [R1+0xfe4] ;  /* 0x000fe400018d7983 */ /* 0x000ee80000300800 */
[----:B------:R-:W3:Y:S04]  /*88190*/  LDL.LU R142, [R1+0xfe8] ;  /* 0x000fe800018e7983 */ /* 0x000ee80000300800 */
[----:B------:R-:W3:Y:S01]  /*881a0*/  LDL.LU R143, [R1+0xfec] ;  /* 0x000fec00018f7983 */ /* 0x000ee20000300800 */
[C---:B--2---:R-:W-:Y:S03]  /*881b0*/  HMMA.1688.F32.TF32 R180, R132.reuse, R54, R164 ;  /* 0x0000003684b4723c */ /* 0x044fe600000810a4 */
[----:B------:R-:W-:Y:S04]  /*881c0*/  STL.64 [R1+0x66b8], R186 ;  /* 0x0066b8ba01007387 */ /* 0x000fe80000100a00 */
[----:B------:R2:W-:Y:S04]  /*881d0*/  STL.64 [R1+0x66b0], R184 ;  /* 0x0066b0b801007387 */ /* 0x0005e80000100a00 */
[----:B------:R-:W2:Y:S04]  /*881e0*/  LDL.LU R164, [R1+0xfd0] ;  /* 0x000fd00001a47983 */ /* 0x000ea80000300800 */
[----:B------:R-:W2:Y:S04]  /*881f0*/  LDL.LU R165, [R1+0xfd4] ;  /* 0x000fd40001a57983 */ /* 0x000ea80000300800 */
[----:B------:R-:W2:Y:S04]  /*88200*/  LDL.LU R166, [R1+0xfd8] ;  /* 0x000fd80001a67983 */ /* 0x000ea80000300800 */
[----:B------:R-:W2:Y:S04]  /*88210*/  LDL.LU R167, [R1+0xfdc] ;  /* 0x000fdc0001a77983 */ /* 0x000ea80000300800 */
[----:B-1----:R-:W2:Y:S04]  /*88220*/  LDL.LU R144, [R1+0xfc0] ;  /* 0x000fc00001907983 */ /* 0x002ea80000300800 */
[----:B------:R-:W2:Y:S04]  /*88230*/  LDL.LU R145, [R1+0xfc4] ;  /* 0x000fc40001917983 */ /* 0x000ea80000300800 */
[----:B----4-:R-:W4:Y:S04]  /*88240*/  LDL.LU R146, [R1+0xfc8] ;  /* 0x000fc80001927983 */ /* 0x010f280000300800 */
[----:B------:R-:W4:Y:S01]  /*88250*/  LDL.LU R147, [R1+0xfcc] ;  /* 0x000fcc0001937983 */ /* 0x000f220000300800 */
[C---:B------:R-:W-:Y:S03]  /*88260*/  HMMA.1688.F32.TF32 R176, R132.reuse, R50, R152 ;  /* 0x0000003284b0723c */ /* 0x040fe60000081098 */
        /* <DEDUP_REMOVED lines=11> */
[----:B------:R1:W-:Y:S01]  /*88320*/  STL.64 [R1+0x66d0], R176 ;  /* 0x0066d0b001007387 */ /* 0x0003e20000100a00 */
[C---:B---3--:R-:W-:Y:S03]  /*88330*/  HMMA.1688.F32.TF32 R172, R132.reuse, R26, R136 ;  /* 0x0000001a84ac723c */ /* 0x048fe60000081088 */
[----:B------:R-:W3:Y:S04]  /*88340*/  LDL.LU R136, [R1+0xf90] ;  /* 0x000f900001887983 */ /* 0x000ee80000300800 */
[----:B------:R-:W3:Y:S04]  /*88350*/  LDL.LU R137, [R1+0xf94] ;  /* 0x000f940001897983 */ /* 0x000ee80000300800 */
[----:B------:R-:W3:Y:S04]  /*88360*/  LDL.LU R138, [R1+0xf98] ;  /* 0x000f9800018a7983 */ /* 0x000ee80000300800 */
[----:B------:R-:W3:Y:S08]  /*88370*/  LDL.LU R139, [R1+0xf9c] ;  /* 0x000f9c00018b7983 */ /* 0x000ef00000300800 */
[----:B------:R-:W-:Y:S01]  /*88380*/  STL.64 [R1+0x66e8], R174 ;  /* 0x0066e8ae01007387 */ /* 0x000fe20000100a00 */
[C---:B------:R-:W-:Y:S03]  /*88390*/  HMMA.1688.F32.TF32 R168, R132.reuse, R14, R140 ;  /* 0x0000000e84a8723c */ /* 0x040fe6000008108c */
[----:B------:R1:W-:Y:S04]  /*883a0*/  STL.64 [R1+0x66e0], R172 ;  /* 0x0066e0ac01007387 */ /* 0x0003e80000100a00 */
[----:B------:R-:W3:Y:S04]  /*883b0*/  LDL.LU R140, [R1+0x1130] ;  /* 0x00113000018c7983 */ /* 0x000ee80000300800 */
[----:B------:R-:W3:Y:S04]  /*883c0*/  LDL.LU R141, [R1+0x1134] ;  /* 0x00113400018d7983 */ /* 0x000ee80000300800 */
[----:B------:R-:W3:Y:S04]  /*883d0*/  LDL.LU R142, [R1+0x1138] ;  /* 0x00113800018e7983 */ /* 0x000ee80000300800 */
[----:B------:R-:W3:Y:S01]  /*883e0*/  LDL.LU R143, [R1+0x113c] ;  /* 0x00113c00018f7983 */ /* 0x000ee20000300800 */
[C---:B--2---:R-:W-:Y:S03]  /*883f0*/  HMMA.1688.F32.TF32 R164, R132.reuse, R34, R164 ;  /* 0x0000002284a4723c */ /* 0x044fe600000810a4 */
[----:B------:R-:W-:Y:S03]  /*88400*/  STL.64 [R1+0x66f8], R170 ;  /* 0x0066f8aa01007387 */ /* 0x000fe60000100a00 */
[C---:B----4-:R-:W-:Y:S01]  /*88410*/  HMMA.1688.F32.TF32 R160, R132.reuse, R30, R144 ;  /* 0x0000001e84a0723c */ /* 0x050fe20000081090 */
[----:B------:R-:W-:Y:S04]  /*88420*/  STL.64 [R1+0x66f0], R168 ;  /* 0x0066f0a801007387 */ /* 0x000fe80000100a00 */
[----:B------:R-:W-:Y:S04]  /*88430*/  STL.64 [R1+0x6838], R34 ;  /* 0x0068382201007387 */ /* 0x000fe80000100a00 */
[----:B------:R2:W-:Y:S08]  /*88440*/  STL.64 [R1+0x6830], R32 ;  /* 0x0068302001007387 */ /* 0x0005f00000100a00 */
[----:B------:R-:W-:Y:S04]  /*88450*/  STL.64 [R1+0x6718], R166 ;  /* 0x006718a601007387 */ /* 0x000fe80000100a00 */
[----:B------:R4:W-:Y:S01]  /*88460*/  STL.64 [R1+0x6710], R164 ;  /* 0x006710a401007387 */ /* 0x0009e20000100a00 */
[C---:B------:R-:W-:Y:S03]  /*88470*/  HMMA.1688.F32.TF32 R156, R132.reuse, R42, R228 ;  /* 0x0000002a849c723c */ /* 0x040fe600000810e4 */
[----:B------:R-:W-:Y:S03]  /*88480*/  STL.64 [R1+0x6828], R30 ;  /* 0x0068281e01007387 */ /* 0x000fe60000100a00 */
[C---:B------:R-:W-:Y:S01]  /*88490*/  HMMA.1688.F32.TF32 R152, R132.reuse, R38, R152 ;  /* 0x000000268498723c */ /* 0x040fe20000081098 */
        /* <DEDUP_REMOVED lines=12> */
[----:B------:R4:W-:Y:S01]  /*88560*/  STL.64 [R1+0x67f0], R16 ;  /* 0x0067f01001007387 */ /* 0x0009e20000100a00 */
[----:B---3--:R-:W-:-:S15]  /*88570*/  HMMA.1688.F32.TF32 R148, R132, R18, R136 ;  /* 0x000000128494723c */ /* 0x008fde0000081088 */
[----:B------:R-:W-:-:S08]  /*88580*/  NOP ;  /* 0x0000000000007918 */ /* 0x000fd00000000000 */
        /* <DEDUP_REMOVED lines=54> */
[----:B--2---:R-:W2:Y:S04]  /*888f0*/  LDL.LU R32, [R1+0xd50] ;  /* 0x000d500001207983 */ /* 0x004ea80000300800 */
        /* <DEDUP_REMOVED lines=10> */
[----:B------:R-:W3:Y:S01]  /*889a0*/  LDL.LU R31, [R1+0xd7c] ;  /* 0x000d7c00011f7983 */ /* 0x000ee20000300800 */
[----:B------:R-:W-:Y:S03]  /*889b0*/  HMMA.1688.F32.TF32 R144, R132, R22, R140 ;  /* 0x000000168490723c */ /* 0x000fe6000008108c */
        /* <DEDUP_REMOVED lines=36> */
[----:B------:R-:W-:Y:S04]  /*88c00*/  STL.64 [R1+0x6768], R146 ;  /* 0x0067689201007387 */ /* 0x000fe80000100a00 */
[----:B------:R-:W-:Y:S01]  /*88c10*/  STL.64 [R1+0x6760], R144 ;  /* 0x0067609001007387 */ /* 0x000fe20000100a00 */
[----:B---3--:R-:W-:Y:S06]  /*88c20*/  HMMA.1688.F32.TF32 R36, R200, R126, R28 ;  /* 0x0000007ec824723c */ /* 0x008fec000008101c */
[C---:B----4-:R-:W-:Y:S06]  /*88c30*/  HMMA.1688.F32.TF32 R140, R132.reuse, R6, R140 ;  /* 0x00000006848c723c */ /* 0x050fec000008108c */
[----:B--2---:R-:W-:Y:S06]  /*88c40*/  HMMA.1688.F32.TF32 R136, R132, R10, R136 ;  /* 0x0000000a8488723c */ /* 0x004fec0000081088 */
[C---:B------:R-:W-:Y:S11]  /*88c50*/  HMMA.1688.F32.TF32 R16, R200.reuse, R130, R160 ;  /* 0x00000082c810723c */ /* 0x040ff600000810a0 */
[----:B------:R-:W-:Y:S04]  /*88c60*/  STL.64 [R1+0x6778], R142 ;  /* 0x0067788e01007387 */ /* 0x000fe80000100a00 */
[----:B------:R-:W-:Y:S01]  /*88c70*/  STL.64 [R1+0x6770], R140 ;  /* 0x0067708c01007387 */ /* 0x000fe20000100a00 */
[C---:B------:R-:W-:Y:S03]  /*88c80*/  HMMA.1688.F32.TF32 R28, R200.reuse, R122, R164 ;  /* 0x0000007ac81c723c */ /* 0x040fe600000810a4 */
[----:B------:R-:W-:Y:S04]  /*88c90*/  STL.64 [R1+0x6788], R138 ;  /* 0x0067888a01007387 */ /* 0x000fe80000100a00 */
[----:B------:R-:W-:Y:S04]  /*88ca0*/  STL.64 [R1+0x6780], R136 ;  /* 0x0067808801007387 */ /* 0x000fe80000100a00 */
[----:B------:R-:W-:Y:S04]  /*88cb0*/  STL.64 [R1+0x240], R16 ;  /* 0x0002401001007387 */ /* 0x000fe80000100a00 */
[----:B------:R1:W-:Y:S02]  /*88cc0*/  STL.64 [R1+0x248], R18 ;  /* 0x0002481201007387 */ /* 0x0003e40000100a00 */
[C---:B-1----:R-:W-:Y:S02]  /*88cd0*/  HMMA.1688.F32.TF32 R16, R200.reuse, R118, R32 ;  /* 0x00000076c810723c */ /* 0x042fe40000081020 */
[----:B------:R-:W-:Y:S04]  /*88ce0*/  STL.64 [R1+0x650], R36 ;  /* 0x0006502401007387 */ /* 0x000fe80000100a00 */
[----:B------:R-:W-:Y:S01]  /*88cf0*/  STL.64 [R1+0x658], R38 ;  /* 0x0006582601007387 */ /* 0x000fe20000100a00 */
[C---:B------:R-:W-:Y:S03]  /*88d00*/  HMMA.1688.F32.TF32 R32, R200.reuse, R114, R168 ;  /* 0x00000072c820723c */ /* 0x040fe600000810a8 */
[----:B------:R-:W-:Y:S04]  /*88d10*/  STL.64 [R1+0x660], R28 ;  /* 0x0006601c01007387 */ /* 0x000fe80000100a00 */
[----:B------:R1:W-:Y:S09]  /*88d20*/  STL.64 [R1+0x668], R30 ;  /* 0x0006681e01007387 */ /* 0x0003f20000100a00 */
[----:B------:R-:W-:Y:S01]  /*88d30*/  STL.64 [R1+0xe60], R16 ;  /* 0x000e601001007387 */ /* 0x000fe20000100a00 */
[C---:B-1----:R-:W-:Y:S03]  /*88d40*/  HMMA.1688.F32.TF32 R28, R200.reuse, R110, R172 ;  /* 0x0000006ec81c723c */ /* 0x042fe600000810ac */
[----:B------:R1:W-:Y:S03]  /*88d50*/  STL.64 [R1+0xe68], R18 ;  /* 0x000e681201007387 */ /* 0x0003e60000100a00 */
[----:B-1----:R-:W-:Y:S01]  /*88d60*/  HMMA.1688.F32.TF32 R16, R200, R106, R176 ;  /* 0x0000006ac810723c */ /* 0x002fe200000810b0 */
[----:B------:R-:W-:Y:S04]  /*88d70*/  STL.64 [R1+0xe50], R32 ;  /* 0x000e502001007387 */ /* 0x000fe80000100a00 */
[----:B------:R1:W-:-:S12]  /*88d80*/  STL.64 [R1+0xe58], R34 ;  /* 0x000e582201007387 */ /* 0x0003d80000100a00 */
        /* <DEDUP_REMOVED lines=140> */
[----:B------:R-:W4:Y:S01]  /*89650*/  LDL.LU R35, [R1+0xa6c] ;  /* 0x000a6c0001237983 */ /* 0x000f220000300800 */
[----:B------:R-:W-:Y:S03]  /*89660*/  HMMA.1688.F32.TF32 R132, R132, R46, R40 ;  /* 0x0000002e8484723c */ /* 0x000fe60000081028 */
        /* <DEDUP_REMOVED lines=33> */
[----:B------:R-:W-:-:S08]  /*89880*/  NOP ;  /* 0x0000000000007918 */ /* 0x000fd00000000000 */
[----:B------:R-:W-:Y:S04]  /*89890*/  STL.64 [R1+0xf00], R32 ;  /* 0x000f002001007387 */ /* 0x000fe80000100a00 */
[----:B------:R1:W-:Y:S04]  /*898a0*/  STL.64 [R1+0xf08], R34 ;  /* 0x000f082201007387 */ /* 0x0003e80000100a00 */
[----:B-1----:R-:W2:Y:S04]  /*898b0*/  LDL.LU.64 R34, [R1+0x6838] ;  /* 0x0068380001227983 */ /* 0x002ea80000300a00 */
[----:B------:R-:W4:Y:S01]  /*898c0*/  LDL.LU.64 R32, [R1+0x6830] ;  /* 0x0068300001207983 */ /* 0x000f220000300a00 */
        /* <DEDUP_REMOVED lines=22> */
[----:B-1----:R-:W3:Y:S01]  /*89a30*/  LDL.LU.64 R18, [R1+0x67f8] ;  /* 0x0067f80001127983 */ /* 0x002ee20000300a00 */
[----:B------:R-:W-:Y:S03]  /*89a40*/  HMMA.1688.F32.TF32 R136, R200, R22, R136 ;  /* 0x00000016c888723c */ /* 0x000fe60000081088 */
[----:B------:R-:W2:Y:S01]  /*89a50*/  LDL.LU.64 R16, [R1+0x67f0] ;  /* 0x0067f00001107983 */ /* 0x000ea20000300a00 */
[----:B------:R-:W-:-:S02]  /*89a60*/  LOP3.LUT R182, R0, 0x40, RZ, 0x3c, !PT ;  /* 0x0000004000b67812 */ /* 0x000fc400078e3cff */
[----:B------:R-:W-:-:S03]  /*89a70*/  LOP3.LUT R183, R0, 0x60, RZ, 0x3c, !PT ;  /* 0x0000006000b77812 */ /* 0x000fc600078e3cff */
[----:B------:R-:W-:Y:S04]  /*89a80*/  LDS R228, [R182+UR18+0x83180] ;  /* 0x08318012b6e47984 */ /* 0x000fe80008000800 */
[----:B------:R-:W-:Y:S04]  /*89a90*/  LDS R230, [R182+UR18+0x83980] ;  /* 0x08398012b6e67984 */ /* 0x000fe80008000800 */
[----:B------:R-:W-:Y:S04]  /*89aa0*/  LDS R229, [R183+UR18+0x83180] ;  /* 0x08318012b7e57984 */ /* 0x000fe80008000800 */
[----:B------:R-:W1:Y:S01]  /*89ab0*/  LDS R231, [R183+UR18+0x83980] ;  /* 0x08398012b7e77984 */ /* 0x000e620008000800 */
[----:B---3--:R-:W-:-:S15]  /*89ac0*/  HMMA.1688.F32.TF32 R248, R200, R18, R248 ;  /* 0x00000012c8f8723c */ /* 0x008fde00000810f8 */
[----:B------:R-:W-:-:S08]  /*89ad0*/  NOP ;  /* 0x0000000000007918 */ /* 0x000fd00000000000 */
[----:B------:R-:W-:Y:S04]  /*89ae0*/  STL.64 [R1+0xeb0], R248 ;  /* 0x000eb0f801007387 */ /* 0x000fe80000100a00 */
[----:B------:R3:W-:Y:S04]  /*89af0*/  STL.64 [R1+0xeb8], R250 ;  /* 0x000eb8fa01007387 */ /* 0x0007e80000100a00 */
[----:B---3--:R-:W3:Y:S04]  /*89b00*/  LDL.LU.64 R250, [R1+0x67e8] ;  /* 0x0067e80001fa7983 */ /* 0x008ee80000300a00 */
[----:B------:R-:W3:Y:S04]  /*89b10*/  LDL.LU.64 R248, [R1+0x67e0] ;  /* 0x0067e00001f87983 */ /* 0x000ee80000300a00 */
[----:B------:R-:W-:Y:S04]  /*89b20*/  STL.64 [R1+0xea0], R136 ;  /* 0x000ea08801007387 */ /* 0x000fe80000100a00 */
[----:B------:R4:W-:Y:S02]  /*89b30*/  STL.64 [R1+0xea8], R138 ;  /* 0x000ea88a01007387 */ /* 0x0009e40000100a00 */
[C---:B----4-:R-:W-:Y:S06]  /*89b40*/  HMMA.1688.F32.TF32 R136, R200.reuse, R6, R140 ;  /* 0x00000006c888723c */ /* 0x050fec000008108c */
[----:B------:R-:W-:-:S15]  /*89b50*/  HMMA.1688.F32.TF32 R140, R200, R10, R144 ;  /* 0x0000000ac88c723c */ /* 0x000fde0000081090 */
[----:B------:R-:W-:-:S02]  /*89b60*/  NOP ;  /* 0x0000000000007918 */ /* 0x000fc40000000000 */
[----:B------:R-:W-:Y:S04]  /*89b70*/  STL.64 [R1+0xe90], R136 ;  /* 0x000e908801007387 */ /* 0x000fe80000100a00 */
[----:B------:R4:W-:Y:S02]  /*89b80*/  STL.64 [R1+0xe98], R138 ;  /* 0x000e988a01007387 */ /* 0x0009e40000100a00 */
[----:B----4-:R-:W-:Y:S02]  /*89b90*/  HMMA.1688.F32.TF32 R136, R200, R46, R148 ;  /* 0x0000002ec888723c */ /* 0x010fe40000081094 */
[----:B------:R-:W-:Y:S04]  /*89ba0*/  STL.64 [R1+0xe80], R140 ;  /* 0x000e808c01007387 */ /* 0x000fe80000100a00 */
[----:B------:R4:W-:Y:S01]  /*89bb0*/  STL.64 [R1+0xe88], R142 ;  /* 0x000e888e01007387 */ /* 0x0009e20000100a00 */
[C---:B-1----:R-:W-:Y:S03]  /*89bc0*/  HMMA.1688.F32.TF32 R144, R228.reuse, R130, R152 ;  /* 0x00000082e490723c */ /* 0x042fe60000081098 */
[----:B------:R-:W-:Y:S04]  /*89bd0*/  LDS R200, [R0+UR18+0x84000] ;  /* 0x0840001200c87984 */ /* 0x000fe80008000800 */
[----:B------:R-:W-:Y:S01]  /*89be0*/  LDS R202, [R0+UR18+0x84800] ;  /* 0x0848001200ca7984 */ /* 0x000fe20008000800 */
[C---:B----4-:R-:W-:Y:S03]  /*89bf0*/  HMMA.1688.F32.TF32 R140, R228.reuse, R126, R156 ;  /* 0x0000007ee48c723c */ /* 0x050fe6000008109c */
[----:B------:R-:W-:Y:S04]  /*89c00*/  LDS R201, [R3+UR18+0x84000] ;  /* 0x0840001203c97984 */ /* 0x000fe80008000800 */
[----:B------:R-:W-:Y:S04]  /*89c10*/  LDS R203, [R3+UR18+0x84800] ;  /* 0x0848001203cb7984 */ /* 0x000fe80008000800 */
        /* <DEDUP_REMOVED lines=56> */
[----:B-1----:R-:W-:Y:S11]  /*89fa0*/  HMMA.1688.F32.TF32 R136, R228, R50, R244 ;  /* 0x00000032e488723c */ /* 0x002ff600000810f4 */
[----:B------:R-:W-:Y:S04]  /*89fb0*/  STL.64 [R1+0x10f0], R144 ;  /* 0x0010f09001007387 */ /* 0x000fe80000100a00 */
[----:B------:R-:W-:Y:S01]  /*89fc0*/  STL.64 [R1+0x10f8], R146 ;  /* 0x0010f89201007387 */ /* 0x000fe20000100a00 */
[----:B------:R-:W-:-:S03]  /*89fd0*/  IMAD.MOV.U32 R244, RZ, RZ, R104 ;  /* 0x000000fffff47224 */ /* 0x000fc600078e0068 */
[----:B------:R-:W-:Y:S01]  /*89fe0*/  STL.64 [R1+0x10e0], R140 ;  /* 0x0010e08c01007387 */ /* 0x000fe20000100a00 */
[----:B------:R-:W-:-:S03]  /*89ff0*/  MOV R245, R105 ;  /* 0x0000006900f57202 */ /* 0x000fc60000000f00 */
[----:B------:R-:W-:Y:S01]  /*8a000*/  STL.64 [R1+0x10e8], R142 ;  /* 0x0010e88e01007387 */ /* 0x000fe20000100a00 */
[----:B------:R-:W-:-:S03]  /*8a010*/  IMAD.MOV.U32 R246, RZ, RZ, R108 ;  /* 0x000000fffff67224 */ /* 0x000fc600078e006c */
[----:B------:R-:W4:Y:S01]  /*8a020*/  LDL.LU R104, [R1+0x67d8] ;  /* 0x0067d80001687983 */ /* 0x000f220000300800 */
[----:B------:R-:W-:-:S03]  /*8a030*/  IMAD.MOV.U32 R247, RZ, RZ, R109 ;  /* 0x000000fffff77224 */ /* 0x000fc600078e006d */
[----:B------:R-:W-:Y:S01]  /*8a040*/  STL.64 [R1+0x10d0], R136 ;  /* 0x0010d08801007387 */ /* 0x000fe20000100a00 */
[----:B------:R-:W-:-:S03]  /*8a050*/  IMAD.MOV.U32 R224, RZ, RZ, R112 ;  /* 0x000000ffffe07224 */ /* 0x000fc600078e0070 */
[----:B------:R-:W-:Y:S01]  /*8a060*/  STL.64 [R1+0x10d8], R138 ;  /* 0x0010d88a01007387 */ /* 0x000fe20000100a00 */
[----:B------:R-:W-:-:S03]  /*8a070*/  MOV R225, R113 ;  /* 0x0000007100e17202 */ /* 0x000fc60000000f00 */
[----:B------:R-:W2:Y:S01]  /*8a080*/  LDL.LU R105, [R1+0x67d4] ;  /* 0x0067d40001697983 */ /* 0x000ea20000300800 */
[----:B------:R-:W-:-:S03]  /*8a090*/  IMAD.MOV.U32 R226, RZ, RZ, R117 ;  /* 0x000000ffffe27224 */ /* 0x000fc600078e0075 */
[----:B------:R-:W3:Y:S01]  /*8a0a0*/  LDL.LU R108, [R1+0x67d0] ;  /* 0x0067d000016c7983 */ /* 0x000ee20000300800 */
[----:B------:R-:W-:-:S03]  /*8a0b0*/  IMAD.MOV.U32 R227, RZ, RZ, R121 ;  /* 0x000000ffffe37224 */ /* 0x000fc600078e0079 */
[----:B------:R-:W4:Y:S01]  /*8a0c0*/  LDL.LU R109, [R1+0x67cc] ;  /* 0x0067cc00016d7983 */ /* 0x000f220000300800 */
[----:B------:R-:W-:-:S03]  /*8a0d0*/  IMAD.MOV.U32 R220, RZ, RZ, R125 ;  /* 0x000000ffffdc7224 */ /* 0x000fc600078e007d */
[----:B------:R-:W2:Y:S01]  /*8a0e0*/  LDL.LU R112, [R1+0x67c8] ;  /* 0x0067c80001707983 */ /* 0x000ea20000300800 */
[----:B------:R-:W-:-:S03]  /*8a0f0*/  MOV R221, R124 ;  /* 0x0000007c00dd7202 */ /* 0x000fc60000000f00 */
[----:B------:R-:W3:Y:S01]  /*8a100*/  LDL.LU R113, [R1+0x67c4] ;  /* 0x0067c40001717983 */ /* 0x000ee20000300800 */
[----:B------:R-:W-:-:S03]  /*8a110*/  IMAD.MOV.U32 R222, RZ, RZ, R120 ;  /* 0x000000ffffde7224 */ /* 0x000fc600078e0078 */
[----:B------:R-:W4:Y:S04]  /*8a120*/  LDL.LU R117, [R1+0x67c0] ;  /* 0x0067c00001757983 */ /* 0x000f280000300800 */
[----:B------:R-:W2:Y:S04]  /*8a130*/  LDL.LU R121, [R1+0x67bc] ;  /* 0x0067bc0001797983 */ /* 0x000ea80000300800 */
[----:B------:R-:W3:Y:S04]  /*8a140*/  LDL.LU R125, [R1+0x67b8] ;  /* 0x0067b800017d7983 */ /* 0x000ee80000300800 */
[----:B------:R-:W4:Y:S04]  /*8a150*/  LDL.LU R124, [R1+0x67b4] ;  /* 0x0067b400017c7983 */ /* 0x000f280000300800 */
[----:B------:R-:W4:Y:S01]  /*8a160*/  LDL.LU R120, [R1+0x67b0] ;  /* 0x0067b00001787983 */ /* 0x000f220000300800 */
[----:B------:R-:W-:-:S02]  /*8a170*/  IMAD.MOV.U32 R223, RZ, RZ, R116 ;  /* 0x000000ffffdf7224 */ /* 0x000fc400078e0074 */
[----:B------:R-:W-:Y:S01]  /*8a180*/  IMAD.MOV.U32 R212, RZ, RZ, R2 ;  /* 0x000000ffffd47224 */ /* 0x000fe200078e0002 */
[----:B------:R-:W4:Y:S04]  /*8a190*/  LDL.LU R116, [R1+0x67ac] ;  /* 0x0067ac0001747983 */ /* 0x000f280000300800 */
[----:B------:R-:W4:Y:S01]  /*8a1a0*/  LDL.LU R2, [R1+0x67a8] ;  /* 0x0067a80001027983 */ /* 0x000f220000300800 */
[----:B------:R-:W-:Y:S01]  /*8a1b0*/  IMAD.MOV.U32 R218, RZ, RZ, R49 ;  /* 0x000000ffffda7224 */ /* 0x000fe200078e0031 */
[----:B------:R-:W-:Y:S01]  /*8a1c0*/  MOV R217, R84 ;  /* 0x0000005400d97202 */ /* 0x000fe20000000f00 */
[----:B------:R-:W-:Y:S01]  /*8a1d0*/  IMAD.MOV.U32 R219, RZ, RZ, R48 ;  /* 0x000000ffffdb7224 */ /* 0x000fe200078e0030 */
[----:B------:R-:W-:Y:S01]  /*8a1e0*/  MOV R237, R24 ;  /* 0x0000001800ed7202 */ /* 0x000fe20000000f00 */
[----:B------:R-:W-:-:S02]  /*8a1f0*/  IMAD.MOV.U32 R216, RZ, RZ, R85 ;  /* 0x000000ffffd87224 */ /* 0x000fc400078e0055 */
[----:B------:R-:W-:Y:S02]  /*8a200*/  IMAD.MOV.U32 R236, RZ, RZ, R25 ;  /* 0x000000ffffec7224 */ /* 0x000fe400078e0019 */
        /* <DEDUP_REMOVED lines=12> */
[----:B------:R-:W-:Y:S01]  /*8a2d0*/  IMAD.MOV.U32 R215, RZ, RZ, R128 ;  /* 0x000000ffffd77224 */ /* 0x000fe200078e0080 */
[----:B------:R-:W-:Y:S01]  /*8a2e0*/  HMMA.1688.F32.TF32 R88, R228, R30, R232 ;  /* 0x0000001ee458723c */ /* 0x000fe200000810e8 */
[----:B--2---:R-:W-:Y:S02]  /*8a2f0*/  IMAD.MOV.U32 R198, RZ, RZ, R121 ;  /* 0x000000ffffc67224 */ /* 0x004fe400078e0079 */
[----:B---3--:R-:W-:Y:S01]  /*8a300*/  IMAD.MOV.U32 R196, RZ, RZ, R125 ;  /* 0x000000ffffc47224 */ /* 0x008fe200078e007d */
[----:B----4-:R-:W-:Y:S01]  /*8a310*/  MOV R197, R124 ;  /* 0x0000007c00c57202 */ /* 0x010fe20000000f00 */
[----:B------:R-:W-:-:S07]  /*8a320*/  IMAD.MOV.U32 R199, RZ, RZ, R120 ;  /* 0x000000ffffc77224 */ /* 0x000fce00078e0078 */
[----:B------:R-:W-:Y:S01]  /*8a330*/  HMMA.1688.F32.TF32 R84, R228, R26, R196 ;  /* 0x0000001ae454723c */ /* 0x000fe200000810c4 */
[----:B------:R-:W1:Y:S04]  /*8a340*/  LDSM.16.M88.4 R48, [R2+UR12+0x80] ;  /* 0x0000800c0230783b */ /* 0x000e680008000200 */
[----:B------:R-:W2:Y:S01]  /*8a350*/  LDSM.16.M88.4 R24, [R2+UR12+0x2080] ;  /* 0x0020800c0218783b */ /* 0x000ea20008000200 */
[----:B------:R-:W-:Y:S01]  /*8a360*/  IMAD.MOV.U32 R204, RZ, RZ, R117 ;  /* 0x000000ffffcc7224 */ /* 0x000fe200078e0075 */
[----:B------:R-:W-:Y:S01]  /*8a370*/  MOV R205, R116 ;  /* 0x0000007400cd7202 */ /* 0x000fe20000000f00 */
[----:B------:R-:W-:Y:S01]  /*8a380*/  IMAD.MOV.U32 R206, RZ, RZ, R113 ;  /* 0x000000ffffce7224 */ /* 0x000fe200078e0071 */
[----:B------:R-:W-:Y:S01]  /*8a390*/  MOV R241, R108 ;  /* 0x0000006c00f17202 */ /* 0x000fe20000000f00 */
[----:B------:R-:W-:Y:S01]  /*8a3a0*/  IMAD.MOV.U32 R207, RZ, RZ, R112 ;  /* 0x000000ffffcf7224 */ /* 0x000fe200078e0070 */
[----:B------:R-:W-:Y:S01]  /*8a3b0*/  LDSM.16.M88.4 R96, [R2+UR12+0x8080] ;  /* 0x0080800c0260783b */ /* 0x000fe20008000200 */
[----:B------:R-:W-:-:S02]  /*8a3c0*/  IMAD.MOV.U32 R240, RZ, RZ, R109 ;  /* 0x000000fffff07224 */ /* 0x000fc400078e006d */
[----:B------:R-:W-:Y:S01]  /*8a3d0*/  IMAD.MOV.U32 R242, RZ, RZ, R105 ;  /* 0x000000fffff27224 */ /* 0x000fe200078e0069 */
[----:B------:R-:W-:Y:S01]  /*8a3e0*/  LDSM.16.M88.4 R92, [R2+UR12+0xa080] ;  /* 0x00a0800c025c783b */ /* 0x000fe20008000200 */
[----:B------:R-:W-:-:S03]  /*8a3f0*/  IMAD.MOV.U32 R243, RZ, RZ, R104 ;  /* 0x000000fffff37224 */ /* 0x000fc600078e0068 */
[----:B------:R-:W-:Y:S04]  /*8a400*/  LDSM.16.M88.4 R128, [R2+UR12+0x1a080] ;  /* 0x01a0800c0280783b */ /* 0x000fe80008000200 */
[----:B------:R-:W-:Y:S04]  /*8a410*/  LDSM.16.M88.4 R124, [R2+UR12+0x1c080] ;  /* 0x01c0800c027c783b */ /* 0x000fe80008000200 */
[----:B------:R-:W-:Y:S04]  /*8a420*/  LDSM.16.M88.4 R120, [R2+UR12+0x1e080] ;  /* 0x01e0800c0278783b */ /* 0x000fe80008000200 */
[----:B------:R-:W-:Y:S04]  /*8a430*/  LDSM.16.M88.4 R116, [R2+UR12+0x20080] ;  /* 0x0200800c0274783b */ /* 0x000fe80008000200 */
[----:B------:R-:W-:Y:S04]  /*8a440*/  LDSM.16.M88.4 R112, [R2+UR12+0x22080] ;  /* 0x0220800c0270783b */ /* 0x000fe80008000200 */
[----:B------:R-:W-:Y:S04]  /*8a450*/  LDSM.16.M88.4 R108, [R2+UR12+0x24080] ;  /* 0x0240800c026c783b */ /* 0x000fe80008000200 */
[----:B-1----:R-:W-:Y:S04]  /*8a460*/  STL [R1+0x65b8], R50 ;  /* 0x0065b83201007387 */ /* 0x002fe80000100800 */
[----:B------:R-:W-:Y:S04]  /*8a470*/  STL [R1+0x65b4], R51 ;  /* 0x0065b43301007387 */ /* 0x000fe80000100800 */
[----:B--2---:R-:W-:Y:S04]  /*8a480*/  STL [R1+0x65bc], R26 ;  /* 0x0065bc1a01007387 */ /* 0x004fe80000100800 */
[----:B------:R-:W-:Y:S04]  /*8a490*/  STL.64 [R1+0x10c0], R84 ;  /* 0x0010c05401007387 */ /* 0x000fe80000100a00 */
[----:B------:R1:W-:Y:S04]  /*8a4a0*/  STL.64 [R1+0x10c8], R86 ;  /* 0x0010c85601007387 */ /* 0x0003e80000100a00 */
[----:B------:R-:W-:Y:S01]  /*8a4b0*/  LDSM.16.M88.4 R104, [R2+UR12+0x26080] ;  /* 0x0260800c0268783b */ /* 0x000fe20008000200 */
[----:B-1----:R-:W-:Y:S03]  /*8a4c0*/  HMMA.1688.F32.TF32 R84, R228, R14, R204 ;  /* 0x0000000ee454723c */ /* 0x002fe600000810cc */
[----:B------:R-:W1:Y:S04]  /*8a4d0*/  LDSM.16.M88.4 R12, [R2+UR12+0x4080] ;  /* 0x0040800c020c783b */ /* 0x000e680008000200 */
[----:B------:R-:W-:Y:S04]  /*8a4e0*/  STL [R1+0x65b0], R27 ;  /* 0x0065b01b01007387 */ /* 0x000fe80000100800 */
[----:B-1----:R-:W-:-:S12]  /*8a4f0*/  STL [R1+0x65ac], R14 ;  /* 0x0065ac0e01007387 */ /* 0x002fd80000100800 */
[----:B------:R-:W-:Y:S04]  /*8a500*/  STL.64 [R1+0x10b0], R84 ;  /* 0x0010b05401007387 */ /* 0x000fe80000100a00 */
[----:B------:R1:W-:Y:S02]  /*8a510*/  STL.64 [R1+0x10b8], R86 ;  /* 0x0010b85601007387 */ /* 0x0003e40000100a00 */
[----:B-1----:R-:W-:Y:S07]  /*8a520*/  HMMA.1688.F32.TF32 R84, R228, R34, R240 ;  /* 0x00000022e454723c */ /* 0x002fee00000810f0 */
[----:B------:R-:W-:-:S02]  /*8a530*/  IMAD.MOV.U32 R242, RZ, RZ, R33 ;  /* 0x000000fffff27224 */ /* 0x000fc400078e0021 */
[----:B------:R-:W-:Y:S02]  /*8a540*/  IMAD.MOV.U32 R243, RZ, RZ, R32 ;  /* 0x000000fffff37224 */ /* 0x000fe400078e0020 */
[----:B------:R-:W1:Y:S04]  /*8a550*/  LDSM.16.M88.4 R32, [R2+UR12+0x6080] ;  /* 0x0060800c0220783b */ /* 0x000e680008000200 */
[----:B------:R-:W-:Y:S01]  /*8a560*/  STL [R1+0x65a8], R15 ;  /* 0x0065a80f01007387 */ /* 0x000fe20000100800 */
[----:B------:R-:W-:Y:S01]  /*8a570*/  IMAD.MOV.U32 R240, RZ, RZ, R81 ;  /* 0x000000fffff07224 */ /* 0x000fe200078e0051 */
[----:B------:R-:W-:Y:S02]  /*8a580*/  MOV R241, R80 ;  /* 0x0000005000f17202 */ /* 0x000fe40000000f00 */
[C---:B------:R-:W-:Y:S04]  /*8a590*/  HMMA.1688.F32.TF32 R80, R228.reuse, R38, R212 ;  /* 0x00000026e450723c */ /* 0x040fe800000810d4 */
[----:B------:R-:W-:Y:S04]  /*8a5a0*/  STL.64 [R1+0x10a0], R84 ;  /* 0x0010a05401007387 */ /* 0x000fe80000100a00 */
[----:B------:R2:W-:Y:S02]  /*8a5b0*/  STL.64 [R1+0x10a8], R86 ;  /* 0x0010a85601007387 */ /* 0x0005e40000100a00 */
[C---:B--2---:R-:W-:Y:S02]  /*8a5c0*/  HMMA.1688.F32.TF32 R84, R228.reuse, R42, R208 ;  /* 0x0000002ae454723c */ /* 0x044fe400000810d0 */
[----:B-1----:R-:W-:Y:S04]  /*8a5d0*/  STL [R1+0x65c4], R34 ;  /* 0x0065c42201007387 */ /* 0x002fe80000100800 */
[----:B------:R-:W-:Y:S04]  /*8a5e0*/  STL [R1+0x65c0], R35 ;  /* 0x0065c02301007387 */ /* 0x000fe80000100800 */
[----:B------:R-:W-:Y:S04]  /*8a5f0*/  STL.64 [R1+0x1090], R88 ;  /* 0x0010905801007387 */ /* 0x000fe80000100a00 */
[----:B------:R1:W-:Y:S09]  /*8a600*/  STL.64 [R1+0x1098], R90 ;  /* 0x0010985a01007387 */ /* 0x0003f20000100a00 */
        /* <DEDUP_REMOVED lines=8> */
[----:B------:R-:W-:Y:S04]  /*8a690*/  STL.64 [R1+0x1068], R90 ;  /* 0x0010685a01007387 */ /* 0x000fe80000100a00 */
[----:B------:R-:W1:Y:S06]  /*8a6a0*/  LDSM.16.M88.4 R88, [R2+UR12+0xc080] ;  /* 0x00c0800c0258783b */ /* 0x000e6c0008000200 */
[----:B------:R-:W-:Y:S04]  /*8a6b0*/  STL.64 [R1+0x1040], R80 ;  /* 0x0010405001007387 */ /* 0x000fe80000100a00 */
[----:B------:R-:W-:Y:S04]  /*8a6c0*/  STL.64 [R1+0x1050], R84 ;  /* 0x0010505401007387 */ /* 0x000fe80000100a00 */
[----:B------:R2:W-:Y:S02]  /*8a6d0*/  STL.64 [R1+0x1058], R86 ;  /* 0x0010585601007387 */ /* 0x0005e40000100a00 */
[----:B--2---:R-:W-:Y:S02]  /*8a6e0*/  HMMA.1688.F32.TF32 R84, R228, R10, R236 ;  /* 0x0000000ae454723c */ /* 0x004fe400000810ec */
[----:B------:R2:W-:Y:S01]  /*8a6f0*/  STL [R1+0x1048], R82 ;  /* 0x0010485201007387 */ /* 0x0005e20000100800 */
[----:B------:R-:W-:-:S03]  /*8a700*/  IMAD.MOV.U32 R252, RZ, RZ, R83 ;  /* 0x000000fffffc7224 */ /* 0x000fc600078e0053 */
[----:B--2---:R-:W-:Y:S01]  /*8a710*/  HMMA.1688.F32.TF32 R80, R228, R46, R244 ;  /* 0x0000002ee450723c */ /* 0x004fe200000810f4 */
[----:B------:R-:W-:Y:S01]  /*8a720*/  IMAD.MOV.U32 R236, RZ, RZ, R45 ;  /* 0x000000ffffec7224 */ /* 0x000fe200078e002d */
[----:B------:R-:W-:Y:S01]  /*8a730*/  MOV R237, R44 ;  /* 0x0000002c00ed7202 */ /* 0x000fe20000000f00 */
[----:B------:R-:W-:Y:S01]  /*8a740*/  IMAD.MOV.U32 R238, RZ, RZ, R41 ;  /* 0x000000ffffee7224 */ /* 0x000fe200078e0029 */
[----:B------:R-:W-:-:S13]  /*8a750*/  LDSM.16.M88.4 R44, [R2+UR12+0x30080] ;  /* 0x0300800c022c783b */ /* 0x000fda0008000200 */
[----:B------:R-:W-:Y:S04]  /*8a760*/  STL.64 [R1+0x1030], R84 ;  /* 0x0010305401007387 */ /* 0x000fe80000100a00 */
[----:B------:R-:W-:Y:S04]  /*8a770*/  STL.64 [R1+0x1038], R86 ;  /* 0x0010385601007387 */ /* 0x000fe80000100a00 */
[----:B------:R-:W2:Y:S01]  /*8a780*/  LDSM.16.M88.4 R84, [R2+UR12+0xe080] ;  /* 0x00e0800c0254783b */ /* 0x000ea20008000200 */
[----:B------:R-:W-:Y:S02]  /*8a790*/  IMAD.MOV.U32 R246, RZ, RZ, R73 ;  /* 0x000000fffff67224 */ /* 0x000fe400078e0049 */
[----:B------:R-:W-:Y:S01]  /*8a7a0*/  IMAD.MOV.U32 R247, RZ, RZ, R72 ;  /* 0x000000fffff77224 */ /* 0x000fe200078e0048 */
[----:B------:R-:W-:Y:S01]  /*8a7b0*/  MOV R225, R36 ;  /* 0x0000002400e17202 */ /* 0x000fe20000000f00 */
[----:B------:R-:W-:Y:S01]  /*8a7c0*/  HMMA.1688.F32.TF32 R72, R200, R48, R240 ;  /* 0x00000030c848723c */ /* 0x000fe200000810f0 */
[----:B------:R-:W-:Y:S04]  /*8a7d0*/  STL.64 [R1+0x1020], R80 ;  /* 0x0010205001007387 */ /* 0x000fe80000100a00 */
[----:B------:R-:W-:Y:S04]  /*8a7e0*/  STL.64 [R1+0x1028], R82 ;  /* 0x0010285201007387 */ /* 0x000fe80000100a00 */
[----:B------:R-:W-:Y:S04]  /*8a7f0*/  STL [R1+0x65cc], R98 ;  /* 0x0065cc6201007387 */ /* 0x000fe80000100800 */
[----:B------:R-:W-:Y:S04]  /*8a800*/  STL [R1+0x65c8], R99 ;  /* 0x0065c86301007387 */ /* 0x000fe80000100800 */
[----:B------:R-:W-:Y:S04]  /*8a810*/  STL [R1+0x65d4], R94 ;  /* 0x0065d45e01007387 */ /* 0x000fe80000100800 */
[----:B------:R-:W-:Y:S01]  /*8a820*/  STL [R1+0x65d0], R95 ;  /* 0x0065d05f01007387 */ /* 0x000fe20000100800 */
[----:B------:R-:W-:-:S03]  /*8a830*/  MOV R244, R77 ;  /* 0x0000004d00f47202 */ /* 0x000fc60000000f00 */
[----:B-1----:R-:W-:Y:S01]  /*8a840*/  STL [R1+0x65dc], R90 ;  /* 0x0065dc5a01007387 */ /* 0x002fe20000100800 */
[----:B------:R-:W-:-:S03]  /*8a850*/  IMAD.MOV.U32 R245, RZ, RZ, R76 ;  /* 0x000000fffff57224 */ /* 0x000fc600078e004c */
[----:B------:R-:W-:Y:S04]  /*8a860*/  STL [R1+0x65d8], R91 ;  /* 0x0065d85b01007387 */ /* 0x000fe80000100800 */
[----:B------:R-:W1:Y:S04]  /*8a870*/  LDSM.16.M88.4 R80, [R2+UR12+0x10080] ;  /* 0x0100800c0250783b */ /* 0x000e680008000200 */
[----:B--2---:R-:W-:Y:S04]  /*8a880*/  STL [R1+0x6420], R86 ;  /* 0x0064205601007387 */ /* 0x004fe80000100800 */
[----:B------:R-:W-:Y:S01]  /*8a890*/  STL [R1+0x641c], R87 ;  /* 0x00641c5701007387 */ /* 0x000fe20000100800 */
[----:B------:R-:W-:-:S03]  /*8a8a0*/  MOV R240, R69 ;  /* 0x0000004500f07202 */ /* 0x000fc60000000f00 */
[----:B------:R-:W-:Y:S01]  /*8a8b0*/  STL.64 [R1+0x1010], R72 ;  /* 0x0010104801007387 */ /* 0x000fe20000100a00 */
[----:B------:R-:W-:-:S03]  /*8a8c0*/  IMAD.MOV.U32 R241, RZ, RZ, R68 ;  /* 0x000000fffff17224 */ /* 0x000fc600078e0044 */
[----:B------:R-:W2:Y:S04]  /*8a8d0*/  LDSM.16.M88.4 R76, [R2+UR12+0x12080] ;  /* 0x0120800c024c783b */ /* 0x000ea80008000200 */
[----:B------:R-:W-:Y:S01]  /*8a8e0*/  STL.64 [R1+0x1018], R74 ;  /* 0x0010184a01007387 */ /* 0x000fe20000100a00 */
[----:B------:R-:W-:-:S03]  /*8a8f0*/  IMAD.MOV.U32 R242, RZ, RZ, R65 ;  /* 0x000000fffff27224 */ /* 0x000fc600078e0041 */
[----:B------:R-:W3:Y:S01]  /*8a900*/  LDSM.16.M88.4 R72, [R2+UR12+0x14080] ;  /* 0x0140800c0248783b */ /* 0x000ee20008000200 */
[----:B------:R-:W-:-:S03]  /*8a910*/  IMAD.MOV.U32 R243, RZ, RZ, R64 ;  /* 0x000000fffff37224 */ /* 0x000fc600078e0040 */
[----:B------:R-:W4:Y:S04]  /*8a920*/  LDSM.16.M88.4 R68, [R2+UR12+0x16080] ;  /* 0x0160800c0244783b */ /* 0x000f280008000200 */
[----:B------:R-:W4:Y:S01]  /*8a930*/  LDSM.16.M88.4 R64, [R2+UR12+0x18080] ;  /* 0x0180800c0240783b */ /* 0x000f220008000200 */
[----:B------:R-:W-:Y:S01]  /*8a940*/  HMMA.1688.F32.TF32 R100, R200, R24, R244 ;  /* 0x00000018c864723c */ /* 0x000fe200000810f4 */
[----:B------:R-:W-:Y:S02]  /*8a950*/  IMAD.MOV.U32 R239, RZ, RZ, R40 ;  /* 0x000000ffffef7224 */ /* 0x000fe400078e0028 */
[----:B------:R-:W-:Y:S04]  /*8a960*/  LDSM.16.M88.4 R40, [R2+UR12+0x32080] ;  /* 0x0320800c0228783b */ /* 0x000fe80008000200 */
[----:B------:R-:W-:Y:S01]  /*8a970*/  IMAD.MOV.U32 R246, RZ, RZ, R57 ;  /* 0x000000fffff67224 */ /* 0x000fe200078e0039 */
[----:B-1----:R-:W-:Y:S01]  /*8a980*/  STL [R1+0x6418], R82 ;  /* 0x0064185201007387 */ /* 0x002fe20000100800 */
[----:B------:R-:W-:-:S02]  /*8a990*/  IMAD.MOV.U32 R247, RZ, RZ, R56 ;  /* 0x000000fffff77224 */ /* 0x000fc400078e0038 */
[C---:B------:R-:W-:Y:S01]  /*8a9a0*/  HMMA.1688.F32.TF32 R56, R200.reuse, R12, R240 ;  /* 0x0000000cc838723c */ /* 0x040fe200000810f0 */
[----:B------:R-:W-:Y:S01]  /*8a9b0*/  STL [R1+0x6414], R83 ;  /* 0x0064145301007387 */ /* 0x000fe20000100800 */
[----:B------:R-:W-:Y:S01]  /*8a9c0*/  IMAD.MOV.U32 R224, RZ, RZ, R37 ;  /* 0x000000ffffe07224 */ /* 0x000fe200078e0025 */
[----:B------:R-:W-:Y:S01]  /*8a9d0*/  MOV R244, R61 ;  /* 0x0000003d00f47202 */ /* 0x000fe20000000f00 */
[----:B------:R-:W-:Y:S01]  /*8a9e0*/  IMAD.MOV.U32 R245, RZ, RZ, R60 ;  /* 0x000000fffff57224 */ /* 0x000fe200078e003c */
[----:B------:R-:W-:Y:S04]  /*8a9f0*/  LDSM.16.M88.4 R36, [R2+UR12+0x34080] ;  /* 0x0340800c0224783b */ /* 0x000fe80008000200 */
[----:B------:R-:W-:Y:S04]  /*8aa00*/  LDSM.16.M88.4 R60, [R2+UR12+0x2a080] ;  /* 0x02a0800c023c783b */ /* 0x000fe80008000200 */
[----:B--2---:R-:W-:Y:S04]  /*8aa10*/  STL [R1+0x6424], R78 ;  /* 0x0064244e01007387 */ /* 0x004fe80000100800 */
[----:B------:R-:W-:Y:S04]  /*8aa20*/  STL [R1+0x6410], R79 ;  /* 0x0064104f01007387 */ /* 0x000fe80000100800 */
[----:B---3--:R-:W-:Y:S04]  /*8aa30*/  STL [R1+0x642c], R74 ;  /* 0x00642c4a01007387 */ /* 0x008fe80000100800 */
[----:B------:R-:W-:Y:S04]  /*8aa40*/  STL [R1+0x6428], R75 ;  /* 0x0064284b01007387 */ /* 0x000fe80000100800 */
[----:B----4-:R-:W-:Y:S04]  /*8aa50*/  STL [R1+0x640c], R70 ;  /* 0x00640c4601007387 */ /* 0x010fe80000100800 */
        /* <DEDUP_REMOVED lines=15> */
[----:B------:R-:W1:Y:S04]  /*8ab50*/  LDSM.16.M88.4 R100, [R2+UR12+0x28080] ;  /* 0x0280800c0264783b */ /* 0x000e680008000200 */
[----:B------:R-:W-:Y:S04]  /*8ab60*/  STL [R1+0x6464], R110 ;  /* 0x0064646e01007387 */ /* 0x000fe80000100800 */
[----:B------:R-:W-:Y:S04]  /*8ab70*/  STL.64 [R1+0xff0], R56 ;  /* 0x000ff03801007387 */ /* 0x000fe80000100a00 */
[----:B------:R-:W-:Y:S04]  /*8ab80*/  STL.64 [R1+0xff8], R58 ;  /* 0x000ff83a01007387 */ /* 0x000fe80000100a00 */
[----:B------:R-:W2:Y:S01]  /*8ab90*/  LDSM.16.M88.4 R56, [R2+UR12+0x2c080] ;  /* 0x02c0800c0238783b */ /* 0x000ea20008000200 */
[----:B------:R-:W-:Y:S03]  /*8aba0*/  HMMA.1688.F32.TF32 R136, R200, R32, R244 ;  /* 0x00000020c888723c */ /* 0x000fe600000810f4 */
[----:B------:R-:W-:Y:S04]  /*8abb0*/  STL [R1+0x6460], R111 ;  /* 0x0064606f01007387 */ /* 0x000fe80000100800 */
[----:B------:R-:W-:Y:S04]  /*8abc0*/  STL [R1+0x646c], R106 ;  /* 0x00646c6a01007387 */ /* 0x000fe80000100800 */
[----:B------:R-:W-:Y:S01]  /*8abd0*/  STL [R1+0x6468], R107 ;  /* 0x0064686b01007387 */ /* 0x000fe20000100800 */
[----:B------:R-:W-:Y:S01]  /*8abe0*/  IMAD.MOV.U32 R244, RZ, RZ, R20 ;  /* 0x000000fffff47224 */ /* 0x000fe200078e0014 */
[----:B------:R-:W-:Y:S01]  /*8abf0*/  MOV R245, R21 ;  /* 0x0000001500f57202 */ /* 0x000fe20000000f00 */
[----:B------:R-:W-:Y:S01]  /*8ac00*/  IMAD.MOV.U32 R226, RZ, RZ, R29 ;  /* 0x000000ffffe27224 */ /* 0x000fe200078e001d */
[----:B------:R-:W-:Y:S01]  /*8ac10*/  LDS R228, [R182+UR18+0x84000] ;  /* 0x08400012b6e47984 */ /* 0x000fe20008000800 */
[----:B------:R-:W-:-:S02]  /*8ac20*/  IMAD.MOV.U32 R227, RZ, RZ, R28 ;  /* 0x000000ffffe37224 */ /* 0x000fc400078e001c */
[----:B------:R-:W-:Y:S01]  /*8ac30*/  IMAD.MOV.U32 R246, RZ, RZ, R53 ;  /* 0x000000fffff67224 */ /* 0x000fe200078e0035 */
[----:B------:R-:W-:Y:S04]  /*8ac40*/  LDSM.16.M88.4 R28, [R2+UR12+0x36080] ;  /* 0x0360800c021c783b */ /* 0x000fe80008000200 */
[----:B-1----:R-:W-:Y:S04]  /*8ac50*/  STL [R1+0x6474], R102 ;  /* 0x0064746601007387 */ /* 0x002fe80000100800 */
[----:B------:R-:W-:Y:S04]  /*8ac60*/  STL [R1+0x6470], R103 ;  /* 0x0064706701007387 */ /* 0x000fe80000100800 */
[----:B------:R-:W-:Y:S04]  /*8ac70*/  STL [R1+0x647c], R62 ;  /* 0x00647c3e01007387 */ /* 0x000fe80000100800 */
[----:B------:R-:W-:Y:S04]  /*8ac80*/  STL [R1+0x6478], R63 ;  /* 0x0064783f01007387 */ /* 0x000fe80000100800 */
[----:B--2---:R-:W-:Y:S04]  /*8ac90*/  STL [R1+0x6484], R58 ;  /* 0x0064843a01007387 */ /* 0x004fe80000100800 */
[----:B------:R-:W-:Y:S04]  /*8aca0*/  STL [R1+0x6480], R59 ;  /* 0x0064803b01007387 */ /* 0x000fe80000100800 */
[----:B------:R-:W-:Y:S04]  /*8acb0*/  STL [R1+0xfe0], R136 ;  /* 0x000fe08801007387 */ /* 0x000fe80000100800 */
[----:B------:R-:W2:Y:S04]  /*8acc0*/  LDL.LU R20, [R1+0x67a4] ;  /* 0x0067a40001147983 */ /* 0x000ea80000300800 */
[----:B------:R-:W3:Y:S01]  /*8acd0*/  LDL.LU R21, [R1+0x67a0] ;  /* 0x0067a00001157983 */ /* 0x000ee20000300800 */
[----:B------:R-:W-:-:S03]  /*8ace0*/  IMAD.MOV.U32 R247, RZ, RZ, R52 ;  /* 0x000000fffff77224 */ /* 0x000fc600078e0034 */
[----:B------:R-:W1:Y:S01]  /*8acf0*/  LDSM.16.M88.4 R52, [R2+UR12+0x2e080] ;  /* 0x02e0800c0234783b */ /* 0x000e620008000200 */
[----:B------:R-:W-:Y:S02]  /*8ad00*/  IMAD.MOV.U32 R222, RZ, RZ, R17 ;  /* 0x000000ffffde7224 */ /* 0x000fe400078e0011 */
[----:B------:R-:W-:Y:S01]  /*8ad10*/  IMAD.MOV.U32 R223, RZ, RZ, R16 ;  /* 0x000000ffffdf7224 */ /* 0x000fe200078e0010 */
[----:B------:R-:W-:Y:S01]  /*8ad20*/  LDS R230, [R182+UR18+0x84800] ;  /* 0x08480012b6e67984 */ /* 0x000fe20008000800 */
[----:B------:R-:W-:Y:S02]  /*8ad30*/  IMAD.MOV.U32 R242, RZ, RZ, R5 ;  /* 0x000000fffff27224 */ /* 0x000fe400078e0005 */
[----:B------:R-:W-:Y:S01]  /*8ad40*/  IMAD.MOV.U32 R243, RZ, RZ, R4 ;  /* 0x000000fffff37224 */ /* 0x000fe200078e0004 */
[----:B------:R-:W-:Y:S01]  /*8ad50*/  LDSM.16.M88.4 R16, [R2+UR12+0x3a080] ;  /* 0x03a0800c0210783b */ /* 0x000fe20008000200 */
[----:B------:R-:W-:Y:S01]  /*8ad60*/  IMAD.MOV.U32 R240, RZ, RZ, R9 ;  /* 0x000000fffff07224 */ /* 0x000fe200078e0009 */
[----:B------:R-:W-:-:S02]  /*8ad70*/  MOV R241, R8 ;  /* 0x0000000800f17202 */ /* 0x000fc40000000f00 */
[----:B------:R-:W-:Y:S04]  /*8ad80*/  LDSM.16.M88.4 R4, [R2+UR12+0x3c080] ;  /* 0x03c0800c0204783b */ /* 0x000fe80008000200 */
[----:B------:R-:W-:Y:S01]  /*8ad90*/  LDSM.16.M88.4 R8, [R2+UR12+0x3e080] ;  /* 0x03e0800c0208783b */ /* 0x000fe20008000200 */
[----:B------:R-:W-:Y:S01]  /*8ada0*/  MOV R90, R137 ;  /* 0x00000089005a7202 */ /* 0x000fe20000000f00 */
[----:B------:R-:W-:Y:S02]  /*8adb0*/  IMAD.MOV.U32 R91, RZ, RZ, R138 ;  /* 0x000000ffff5b7224 */ /* 0x000fe400078e008a */
[----:B------:R-:W-:Y:S01]  /*8adc0*/  IMAD.MOV.U32 R94, RZ, RZ, R139 ;  /* 0x000000ffff5e7224 */ /* 0x000fe200078e008b */
[----:B------:R-:W-:Y:S04]  /*8add0*/  LDS R229, [R183+UR18+0x84000] ;  /* 0x08400012b7e57984 */ /* 0x000fe80008000800 */
[----:B------:R-:W-:Y:S04]  /*8ade0*/  LDS R231, [R183+UR18+0x84800] ;  /* 0x08480012b7e77984 */ /* 0x000fe80008000800 */
[----:B-1----:R-:W-:Y:S04]  /*8adf0*/  STL [R1+0x648c], R54 ;  /* 0x00648c3601007387 */ /* 0x002fe80000100800 */
        /* <DEDUP_REMOVED lines=9> */
[----:B--2---:R-:W-:Y:S01]  /*8ae90*/  MOV R221, R20 ;  /* 0x0000001400dd7202 */ /* 0x004fe20000000f00 */
[----:B---3--:R-:W-:-:S02]  /*8aea0*/  IMAD.MOV.U32 R220, RZ, RZ, R21 ;  /* 0x000000ffffdc7224 */ /* 0x008fc400078e0015 */
[----:B------:R-:W1:Y:S05]  /*8aeb0*/  LDSM.16.M88.4 R20, [R2+UR12+0x38080] ;  /* 0x0380800c0214783b */ /* 0x000e6a0008000200 */
[----:B------:R-:W-:-:S15]  /*8aec0*/  HMMA.1688.F32.TF32 R136, R200, R96, R220 ;  /* 0x00000060c888723c */ /* 0x000fde00000810dc */
[----:B------:R-:W-:-:S09]  /*8aed0*/  NOP ;  /* 0x0000000000007918 */ /* 0x000fd20000000000 */
[----:B------:R-:W-:Y:S01]  /*8aee0*/  IMAD.MOV.U32 R95, RZ, RZ, R136 ;  /* 0x000000ffff5f7224 */ /* 0x000fe200078e0088 */
[----:B------:R-:W-:Y:S01]  /*8aef0*/  MOV R98, R137 ;  /* 0x0000008900627202 */ /* 0x000fe20000000f00 */
[----:B------:R-:W-:Y:S02]  /*8af00*/  IMAD.MOV.U32 R99, RZ, RZ, R138 ;  /* 0x000000ffff637224 */ /* 0x000fe400078e008a */
[----:B------:R-:W-:Y:S01]  /*8af10*/  IMAD.MOV.U32 R34, RZ, RZ, R139 ;  /* 0x000000ffff227224 */ /* 0x000fe200078e008b */
[----:B-1----:R-:W-:Y:S04]  /*8af20*/  STL [R1+0x64b4], R22 ;  /* 0x0064b41601007387 */ /* 0x002fe80000100800 */
[----:B------:R-:W-:Y:S04]  /*8af30*/  STL [R1+0x64b0], R23 ;  /* 0x0064b01701007387 */ /* 0x000fe80000100800 */
[----:B------:R-:W-:Y:S04]  /*8af40*/  STL [R1+0x64bc], R18 ;  /* 0x0064bc1201007387 */ /* 0x000fe80000100800 */
[----:B------:R-:W-:Y:S04]  /*8af50*/  STL [R1+0x64b8], R19 ;  /* 0x0064b81301007387 */ /* 0x000fe80000100800 */
[----:B------:R-:W-:Y:S01]  /*8af60*/  STL [R1+0x64c4], R6 ;  /* 0x0064c40601007387 */ /* 0x000fe20000100800 */
[----:B------:R-:W-:Y:S03]  /*8af70*/  HMMA.1688.F32.TF32 R136, R200, R92, R240 ;  /* 0x0000005cc888723c */ /* 0x000fe600000810f0 */
[----:B------:R-:W-:Y:S04]  /*8af80*/  STL [R1+0x64c0], R7 ;  /* 0x0064c00701007387 */ /* 0x000fe80000100800 */
[----:B------:R-:W-:Y:S04]  /*8af90*/  STL [R1+0x64cc], R10 ;  /* 0x0064cc0a01007387 */ /* 0x000fe80000100800 */
[----:B------:R-:W-:Y:S04]  /*8afa0*/  STL [R1+0x64c8], R11 ;  /* 0x0064c80b01007387 */ /* 0x000fe80000100800 */
        /* <DEDUP_REMOVED lines=9> */
[----:B------:R-:W-:-:S15]  /*8b040*/  HMMA.1688.F32.TF32 R136, R200, R88, R224 ;  /* 0x00000058c888723c */ /* 0x000fde00000810e0 */
[----:B------:R-:W-:-:S09]  /*8b050*/  NOP ;  /* 0x0000000000007918 */ /* 0x000fd20000000000 */
[----:B------:R-:W-:Y:S01]  /*8b060*/  IMAD.MOV.U32 R27, RZ, RZ, R136 ;  /* 0x000000ffff1b7224 */ /* 0x000fe200078e0088 */
[----:B------:R-:W-:Y:S01]  /*8b070*/  MOV R14, R137 ;  /* 0x00000089000e7202 */ /* 0x000fe20000000f00 */
[----:B------:R-:W-:Y:S02]  /*8b080*/  IMAD.MOV.U32 R15, RZ, RZ, R138 ;  /* 0x000000ffff0f7224 */ /* 0x000fe400078e008a */
[----:B-1----:R-:W-:Y:S02]  /*8b090*/  IMAD.MOV.U32 R2, RZ, RZ, R139 ;  /* 0x000000ffff027224 */ /* 0x002fe400078e008b */
[----:B------:R-:W-:Y:S01]  /*8b0a0*/  HMMA.1688.F32.TF32 R136, R200, R84, R236 ;  /* 0x00000054c888723c */ /* 0x000fe200000810ec */
[----:B------:R-:W3:Y:S04]  /*8b0b0*/  LDL.LU R236, [R1+0x5e0] ;  /* 0x0005e00001ec7983 */ /* 0x000ee80000300800 */
[----:B------:R-:W3:Y:S04]  /*8b0c0*/  LDL.LU R237, [R1+0x5e4] ;  /* 0x0005e40001ed7983 */ /* 0x000ee80000300800 */
[----:B------:R-:W3:Y:S04]  /*8b0d0*/  LDL.LU R238, [R1+0x5e8] ;  /* 0x0005e80001ee7983 */ /* 0x000ee80000300800 */
[----:B------:R-:W3:Y:S11]  /*8b0e0*/  LDL.LU R239, [R1+0x5ec] ;  /* 0x0005ec0001ef7983 */ /* 0x000ef60000300800 */
[----:B------:R-:W-:Y:S01]  /*8b0f0*/  IMAD.MOV.U32 R55, RZ, RZ, R139 ;  /* 0x000000ffff377224 */ /* 0x000fe200078e008b */
[----:B------:R-:W-:Y:S01]  /*8b100*/  MOV R47, R137 ;  /* 0x00000089002f7202 */ /* 0x000fe20000000f00 */
[----:B------:R-:W-:-:S02]  /*8b110*/  IMAD.MOV.U32 R54, RZ, RZ, R138 ;  /* 0x000000ffff367224 */ /* 0x000fc400078e008a */
[----:B------:R-:W-:Y:S01]  /*8b120*/  IMAD.MOV.U32 R46, RZ, RZ, R136 ;  /* 0x000000ffff2e7224 */ /* 0x000fe200078e0088 */
[----:B------:R-:W-:Y:S01]  /*8b130*/  STL [R1+0x64dc], R55 ;  /* 0x0064dc3701007387 */ /* 0x000fe20000100800 */
[----:B------:R-:W-:Y:S03]  /*8b140*/  HMMA.1688.F32.TF32 R136, R200, R80, R244 ;  /* 0x00000050c888723c */ /* 0x000fe600000810f4 */
[----:B------:R-:W-:Y:S04]  /*8b150*/  STL [R1+0x64d8], R54 ;  /* 0x0064d83601007387 */ /* 0x000fe80000100800 */
[----:B------:R-:W-:Y:S04]  /*8b160*/  STL [R1+0x64d4], R47 ;  /* 0x0064d42f01007387 */ /* 0x000fe80000100800 */
[----:B------:R1:W-:Y:S04]  /*8b170*/  STL [R1+0x64d0], R46 ;  /* 0x0064d02e01007387 */ /* 0x0003e80000100800 */
[----:B------:R-:W4:Y:S04]  /*8b180*/  LDL.LU R244, [R1+0x5d0] ;  /* 0x0005d00001f47983 */ /* 0x000f280000300800 */
[----:B------:R-:W4:Y:S04]  /*8b190*/  LDL.LU R245, [R1+0x5d4] ;  /* 0x0005d40001f57983 */ /* 0x000f280000300800 */
[----:B------:R-:W4:Y:S04]  /*8b1a0*/  LDL.LU R246, [R1+0x5d8] ;  /* 0x0005d80001f67983 */ /* 0x000f280000300800 */
[----:B------:R-:W4:Y:S01]  /*8b1b0*/  LDL.LU R247, [R1+0x5dc] ;  /* 0x0005dc0001f77983 */ /* 0x000f220000300800 */
[----:B------:R-:W-:Y:S01]  /*8b1c0*/  IMAD.MOV.U32 R63, RZ, RZ, R139 ;  /* 0x000000ffff3f7224 */ /* 0x000fe200078e008b */
[----:B------:R-:W-:Y:S01]  /*8b1d0*/  MOV R59, R137 ;  /* 0x00000089003b7202 */ /* 0x000fe20000000f00 */
[----:B------:R-:W-:-:S02]  /*8b1e0*/  IMAD.MOV.U32 R62, RZ, RZ, R138 ;  /* 0x000000ffff3e7224 */ /* 0x000fc400078e008a */
[----:B------:R-:W-:Y:S01]  /*8b1f0*/  IMAD.MOV.U32 R58, RZ, RZ, R136 ;  /* 0x000000ffff3a7224 */ /* 0x000fe200078e0088 */
[----:B------:R-:W-:Y:S04]  /*8b200*/  STL [R1+0x64ec], R63 ;  /* 0x0064ec3f01007387 */ /* 0x000fe80000100800 */
[----:B------:R-:W-:Y:S04]  /*8b210*/  STL [R1+0x64e8], R62 ;  /* 0x0064e83e01007387 */ /* 0x000fe80000100800 */
[----:B------:R-:W-:Y:S04]  /*8b220*/  STL [R1+0x64e4], R59 ;  /* 0x0064e43b01007387 */ /* 0x000fe80000100800 */
[----:B------:R1:W-:Y:S01]  /*8b230*/  STL [R1+0x64e0], R58 ;  /* 0x0064e03a01007387 */ /* 0x0003e20000100800 */
        /* <DEDUP_REMOVED lines=13> */
[----:B---3--:R-:W-:Y:S03]  /*8b310*/  HMMA.1688.F32.TF32 R136, R200, R72, R236 ;  /* 0x00000048c888723c */ /* 0x008fe600000810ec */
[----:B------:R-:W3:Y:S04]  /*8b320*/  LDL.LU R236, [R1+0x5b0] ;  /* 0x0005b00001ec7983 */ /* 0x000ee80000300800 */
[----:B------:R-:W3:Y:S04]  /*8b330*/  LDL.LU R237, [R1+0x5b4] ;  /* 0x0005b40001ed7983 */ /* 0x000ee80000300800 */
[----:B------:R-:W3:Y:S04]  /*8b340*/  LDL.LU R238, [R1+0x5b8] ;  /* 0x0005b80001ee7983 */ /* 0x000ee80000300800 */
[----:B------:R-:W3:Y:S09]  /*8b350*/  LDL.LU R239, [R1+0x5bc] ;  /* 0x0005bc0001ef7983 */ /* 0x000ef20000300800 */
[----:B------:R-:W-:Y:S01]  /*8b360*/  IMAD.MOV.U32 R43, RZ, RZ, R139 ;  /* 0x000000ffff2b7224 */ /* 0x000fe200078e008b */
[----:B------:R-:W-:Y:S01]  /*8b370*/  MOV R39, R137 ;  /* 0x0000008900277202 */ /* 0x000fe20000000f00 */
[----:B------:R-:W-:-:S02]  /*8b380*/  IMAD.MOV.U32 R42, RZ, RZ, R138 ;  /* 0x000000ffff2a7224 */ /* 0x000fc400078e008a */
[----:B------:R-:W-:Y:S01]  /*8b390*/  IMAD.MOV.U32 R38, RZ, RZ, R136 ;  /* 0x000000ffff267224 */ /* 0x000fe200078e0088 */
[----:B------:R-:W-:Y:S04]  /*8b3a0*/  STL [R1+0x650c], R43 ;  /* 0x00650c2b01007387 */ /* 0x000fe80000100800 */
[----:B------:R-:W-:Y:S04]  /*8b3b0*/  STL [R1+0x6508], R42 ;  /* 0x0065082a01007387 */ /* 0x000fe80000100800 */
[----:B------:R1:W-:Y:S04]  /*8b3c0*/  STL [R1+0x6504], R39 ;  /* 0x0065042701007387 */ /* 0x0003e80000100800 */
[----:B------:R1:W-:Y:S01]  /*8b3d0*/  STL [R1+0x6500], R38 ;  /* 0x0065002601007387 */ /* 0x0003e20000100800 */
        /* <DEDUP_REMOVED lines=45> */
[----:B-1----:R-:W-:Y:S01]  /*8b6b0*/  MOV R46, R137 ;  /* 0x00000089002e7202 */ /* 0x002fe20000000f00 */
[----:B------:R-:W-:-:S02]  /*8b6c0*/  IMAD.MOV.U32 R10, RZ, RZ, R138 ;  /* 0x000000ffff0a7224 */ /* 0x000fc400078e008a */
[----:B------:R-:W-:Y:S01]  /*8b6d0*/  IMAD.MOV.U32 R47, RZ, RZ, R136 ;  /* 0x000000ffff2f7224 */ /* 0x000fe200078e0088 */
[----:B------:R-:W-:Y:S04]  /*8b6e0*/  STL [R1+0x654c], R11 ;  /* 0x00654c0b01007387 */ /* 0x000fe80000100800 */
[----:B------:R-:W-:Y:S04]  /*8b6f0*/  STL [R1+0x6548], R10 ;  /* 0x0065480a01007387 */ /* 0x000fe80000100800 */
[----:B------:R1:W-:Y:S04]  /*8b700*/  STL [R1+0x6544], R46 ;  /* 0x0065442e01007387 */ /* 0x0003e80000100800 */
        /* <DEDUP_REMOVED lines=15> */
[----:B------:R-:W2:Y:S01]  /*8b800*/  LDL.LU R225, [R1+0x554] ;  /* 0x0005540001e17983 */ /* 0x000ea20000300800 */
[----:B---3--:R-:W-:Y:S03]  /*8b810*/  HMMA.1688.F32.TF32 R136, R200, R116, R236 ;  /* 0x00000074c888723c */ /* 0x008fe600000810ec */
[----:B------:R-:W3:Y:S04]  /*8b820*/  LDL.LU R226, [R1+0x558] ;  /* 0x0005580001e27983 */ /* 0x000ee80000300800 */
[----:B------:R-:W3:-:S15]  /*8b830*/  LDL.LU R227, [R1+0x55c] ;  /* 0x00055c0001e37983 */ /* 0x000ede0000300800 */
[----:B------:R-:W-:-:S02]  /*8b840*/  NOP ;  /* 0x0000000000007918 */ /* 0x000fc40000000000 */
[----:B------:R-:W-:Y:S01]  /*8b850*/  IMAD.MOV.U32 R62, RZ, RZ, R139 ;  /* 0x000000ffff3e7224 */ /* 0x000fe200078e008b */
[----:B------:R-:W-:Y:S01]  /*8b860*/  MOV R102, R137 ;  /* 0x0000008900667202 */ /* 0x000fe20000000f00 */
[----:B------:R-:W-:Y:S02]  /*8b870*/  IMAD.MOV.U32 R63, RZ, RZ, R138 ;  /* 0x000000ffff3f7224 */ /* 0x000fe400078e008a */
        /* <DEDUP_REMOVED lines=31> */
[----:B---3--:R-:W-:Y:S03]  /*8ba70*/  HMMA.1688.F32.TF32 R136, R200, R104, R224 ;  /* 0x00000068c888723c */ /* 0x008fe600000810e0 */
[----:B------:R-:W-:Y:S04]  /*8ba80*/  STL [R1+0x658c], R106 ;  /* 0x00658c6a01007387 */ /* 0x000fe80000100800 */
[----:B------:R-:W-:Y:S04]  /*8ba90*/  STL [R1+0x6588], R107 ;  /* 0x0065886b01007387 */ /* 0x000fe80000100800 */
[----:B------:R3:W-:Y:S04]  /*8baa0*/  STL [R1+0x6584], R38 ;  /* 0x0065842601007387 */ /* 0x0007e80000100800 */
[----:B------:R3:W-:Y:S09]  /*8bab0*/  STL [R1+0x6580], R39 ;  /* 0x0065802701007387 */ /* 0x0007f20000100800 */
        /* <DEDUP_REMOVED lines=13> */
[----:B------:R-:W-:Y:S01]  /*8bb90*/  MOV R6, R137 ;  /* 0x0000008900067202 */ /* 0x000fe20000000f00 */
[----:B------:R-:W-:-:S04]  /*8bba0*/  IMAD.MOV.U32 R7, RZ, RZ, R136 ;  /* 0x000000ffff077224 */ /* 0x000fc800078e0088 */
[----:B------:R3:W-:Y:S04]  /*8bbb0*/  STL [R1+0x65a4], R6 ;  /* 0x0065a40601007387 */ /* 0x0007e80000100800 */
        /* <DEDUP_REMOVED lines=17> */
[----:B------:R-:W-:-:S02]  /*8bcd0*/  IMAD.MOV.U32 R31, RZ, RZ, R138 ;  /* 0x000000ffff1f7224 */ /* 0x000fc400078e008a */
[----:B------:R-:W-:Y:S02]  /*8bce0*/  IMAD.MOV.U32 R30, RZ, RZ, R139 ;  /* 0x000000ffff1e7224 */ /* 0x000fe400078e008b */
        /* <DEDUP_REMOVED lines=13> */
[----:B------:R-:W2:Y:S11]  /*8bdc0*/  LDL.LU R243, [R1+0x4bc] ;  /* 0x0004bc0001f37983 */ /* 0x000eb60000300800 */
        /* <DEDUP_REMOVED lines=8> */
[----:B------:R-:W4:Y:S11]  /*8be50*/  LDL.LU R247, [R1+0x4ac] ;  /* 0x0004ac0001f77983 */ /* 0x000f360000300800 */
[----:B-1----:R-:W-:Y:S01]  /*8be60*/  IMAD.MOV.U32 R46, RZ, RZ, R136 ;  /* 0x000000ffff2e7224 */ /* 0x002fe200078e0088 */
        /* <DEDUP_REMOVED lines=33> */
[----:B--2---:R-:W-:Y:S01]  /*8c080*/  HMMA.1688.F32.TF32 R136, R200, R16, R240 ;  /* 0x00000010c888723c */ /* 0x004fe200000810f0 */
        /* <DEDUP_REMOVED lines=16> */
[----:B------:R-:W2:Y:S04]  /*8c190*/  LDL.LU R232, [R1] ;  /* 0x0000000001e87983 */ /* 0x000ea80000300800 */
        /* <DEDUP_REMOVED lines=45> */
[----:B------:R-:W-:-:S03]  /*8c470*/  IMAD.MOV.U32 R78, RZ, RZ, R136 ;  /* 0x000000ffff4e7224 */ /* 0x000fc600078e0088 */
[----:B------:R-:W2:Y:S01]  /*8c480*/  LDL.LU R210, [R1+0x1f8] ;  /* 0x0001f80001d27983 */ /* 0x000ea20000300800 */
[----:B------:R-:W-:Y:S01]  /*8c490*/  MOV R86, R137 ;  /* 0x0000008900567202 */ /* 0x000fe20000000f00 */
[----:B------:R-:W-:Y:S02]  /*8c4a0*/  IMAD.MOV.U32 R87, RZ, RZ, R138 ;  /* 0x000000ffff577224 */ /* 0x000fe400078e008a */
[----:B------:R-:W2:Y:S01]  /*8c4b0*/  LDL.LU R211, [R1+0x1fc] ;  /* 0x0001fc0001d37983 */ /* 0x000ea20000300800 */
[----:B------:R-:W-:-:S03]  /*8c4c0*/  IMAD.MOV.U32 R82, RZ, RZ, R139 ;  /* 0x000000ffff527224 */ /* 0x000fc600078e008b */
[----:B------:R-:W2:Y:S01]  /*8c4d0*/  LDL.LU R220, [R1+0x1c0] ;  /* 0x0001c00001dc7983 */ /* 0x000ea20000300800 */
[----:B----4-:R-:W-:Y:S03]  /*8c4e0*/  HMMA.1688.F32.TF32 R136, R200, R4, R244 ;  /* 0x00000004c888723c */ /* 0x010fe600000810f4 */
[----:B------:R-:W4:Y:S04]  /*8c4f0*/  LDL.LU R221, [R1+0x1c4] ;  /* 0x0001c40001dd7983 */ /* 0x000f280000300800 */
[----:B------:R-:W4:Y:S01]  /*8c500*/  LDL.LU R222, [R1+0x1c8] ;  /* 0x0001c80001de7983 */ /* 0x000f220000300800 */
[----:B------:R-:W-:Y:S01]  /*8c510*/  IMAD.MOV.U32 R244, RZ, RZ, R248 ;  /* 0x000000fffff47224 */ /* 0x000fe200078e00f8 */
[----:B------:R-:W-:-:S02]  /*8c520*/  MOV R245, R249 ;  /* 0x000000f900f57202 */ /* 0x000fc40000000f00 */
[----:B------:R-:W4:Y:S01]  /*8c530*/  LDL.LU R223, [R1+0x1cc] ;  /* 0x0001cc0001df7983 */ /* 0x000f220000300800 */
[----:B------:R-:W-:-:S03]  /*8c540*/  IMAD.MOV.U32 R246, RZ, RZ, R250 ;  /* 0x000000fffff67224 */ /* 0x000fc600078e00fa */
[----:B------:R-:W4:Y:S01]  /*8c550*/  LDL.LU R248, [R1+0x679c] ;  /* 0x00679c0001f87983 */ /* 0x000f220000300800 */
[----:B------:R-:W-:-:S03]  /*8c560*/  IMAD.MOV.U32 R247, RZ, RZ, R251 ;  /* 0x000000fffff77224 */ /* 0x000fc600078e00fb */
[----:B------:R-:W4:Y:S04]  /*8c570*/  LDL.LU R249, [R1+0x6798] ;  /* 0x0067980001f97983 */ /* 0x000f280000300800 */
[----:B------:R-:W4:Y:S04]  /*8c580*/  LDL.LU R250, [R1+0x6794] ;  /* 0x0067940001fa7983 */ /* 0x000f280000300800 */
[----:B------:R-:W4:Y:S01]  /*8c590*/  LDL.LU R251, [R1+0x6790] ;  /* 0x0067900001fb7983 */ /* 0x000f220000300800 */
[----:B------:R-:W-:Y:S01]  /*8c5a0*/  IMAD.MOV.U32 R22, RZ, RZ, R136 ;  /* 0x000000ffff167224 */ /* 0x000fe200078e0088 */
[----:B------:R-:W-:Y:S01]  /*8c5b0*/  MOV R23, R137 ;  /* 0x0000008900177202 */ /* 0x000fe20000000f00 */
[----:B------:R-:W-:-:S02]  /*8c5c0*/  IMAD.MOV.U32 R106, RZ, RZ, R138 ;  /* 0x000000ffff6a7224 */ /* 0x000fc400078e008a */
[----:B------:R-:W-:Y:S02]  /*8c5d0*/  IMAD.MOV.U32 R107, RZ, RZ, R139 ;  /* 0x000000ffff6b7224 */ /* 0x000fe400078e008b */
[----:B---3--:R-:W-:Y:S01]  /*8c5e0*/  HMMA.1688.F32.TF32 R136, R200, R8, R164 ;  /* 0x00000008c888723c */ /* 0x008fe200000810a4 */
[----:B------:R-:W-:Y:S04]  /*8c5f0*/  LDS R200, [R0+UR18+0x84080] ;  /* 0x0840801200c87984 */ /* 0x000fe80008000800 */
[----:B------:R-:W-:Y:S04]  /*8c600*/  LDS R202, [R0+UR18+0x84880] ;  /* 0x0848801200ca7984 */ /* 0x000fe80008000800 */
[----:B------:R-:W-:Y:S04]  /*8c610*/  LDS R201, [R3+UR18+0x84080] ;  /* 0x0840801203c97984 */ /* 0x000fe80008000800 */
[----:B------:R-:W1:Y:S11]  /*8c620*/  LDS R203, [R3+UR18+0x84880] ;  /* 0x0848801203cb7984 */ /* 0x000e760008000800 */
[----:B------:R-:W-:Y:S01]  /*8c630*/  IMAD.MOV.U32 R83, RZ, RZ, R136 ;  /* 0x000000ffff537224 */ /* 0x000fe200078e0088 */
[----:B------:R-:W-:Y:S01]  /*8c640*/  MOV R79, R137 ;  /* 0x00000089004f7202 */ /* 0x000fe20000000f00 */
[----:B------:R-:W-:-:S02]  /*8c650*/  IMAD.MOV.U32 R70, RZ, RZ, R138 ;  /* 0x000000ffff467224 */ /* 0x000fc400078e008a */
[----:B------:R-:W-:Y:S02]  /*8c660*/  IMAD.MOV.U32 R71, RZ, RZ, R139 ;  /* 0x000000ffff477224 */ /* 0x000fe400078e008b */
[C---:B--2---:R-:W-:Y:S06]  /*8c670*/  HMMA.1688.F32.TF32 R136, R228.reuse, R48, R168 ;  /* 0x00000030e488723c */ /* 0x044fec00000810a8 */
[C---:B------:R-:W-:Y:S06]  /*8c680*/  HMMA.1688.F32.TF32 R140, R228.reuse, R12, R176 ;  /* 0x0000000ce48c723c */ /* 0x040fec00000810b0 */
[----:B------:R-:W-:-:S12]  /*8c690*/  HMMA.1688.F32.TF32 R144, R228, R24, R172 ;  /* 0x00000018e490723c */ /* 0x000fd800000810ac */
[----:B------:R-:W-:Y:S01]  /*8c6a0*/  IMAD.MOV.U32 R6, RZ, RZ, R136 ;  /* 0x000000ffff067224 */ /* 0x000fe200078e0088 */
[----:B------:R-:W-:Y:S01]  /*8c6b0*/  MOV R7, R137 ;  /* 0x0000008900077202 */ /* 0x000fe20000000f00 */
[----:B------:R-:W-:Y:S02]  /*8c6c0*/  IMAD.MOV.U32 R42, RZ, RZ, R138 ;  /* 0x000000ffff2a7224 */ /* 0x000fe400078e008a */
[----:B------:R-:W-:Y:S02]  /*8c6d0*/  IMAD.MOV.U32 R43, RZ, RZ, R139 ;  /* 0x000000ffff2b7224 */ /* 0x000fe400078e008b */
[C---:B------:R-:W-:Y:S05]  /*8c6e0*/  HMMA.1688.F32.TF32 R136, R228.reuse, R32, R184 ;  /* 0x00000020e488723c */ /* 0x040fea00000810b8 */
[----:B------:R-:W-:Y:S04]  /*8c6f0*/  STL.64 [R1+0xc70], R144 ;  /* 0x000c709001007387 */ /* 0x000fe80000100a00 */
[----:B------:R2:W-:Y:S04]  /*8c700*/  STL.64 [R1+0xc78], R146 ;  /* 0x000c789201007387 */ /* 0x0005e80000100a00 */
[----:B------:R-:W-:Y:S04]  /*8c710*/  STL.64 [R1+0xc60], R140 ;  /* 0x000c608c01007387 */ /* 0x000fe80000100a00 */
[----:B------:R3:W-:Y:S01]  /*8c720*/  STL.64 [R1+0xc68], R142 ;  /* 0x000c688e01007387 */ /* 0x0007e20000100a00 */
[C---:B--2---:R-:W-:Y:S05]  /*8c730*/  HMMA.1688.F32.TF32 R144, R228.reuse, R96, R188 ;  /* 0x00000060e490723c */ /* 0x044fea00000810bc */
[----:B------:R-:W-:Y:S04]  /*8c740*/  STL.64 [R1+0xc50], R136 ;  /* 0x000c508801007387 */ /* 0x000fe80000100a00 */
[----:B------:R2:W-:Y:S01]  /*8c750*/  STL.64 [R1+0xc58], R138 ;  /* 0x000c588a01007387 */ /* 0x0005e20000100a00 */
[C---:B---3--:R-:W-:Y:S06]  /*8c760*/  HMMA.1688.F32.TF32 R140, R228.reuse, R92, R192 ;  /* 0x0000005ce48c723c */ /* 0x048fec00000810c0 */
[C---:B--2---:R-:W-:Y:S07]  /*8c770*/  HMMA.1688.F32.TF32 R136, R228.reuse, R88, R196 ;  /* 0x00000058e488723c */ /* 0x044fee00000810c4 */
[----:B------:R-:W-:Y:S04]  /*8c780*/  STL.64 [R1+0xc40], R144 ;  /* 0x000c409001007387 */ /* 0x000fe80000100a00 */
[----:B------:R2:W-:Y:S06]  /*8c790*/  STL.64 [R1+0xc48], R146 ;  /* 0x000c489201007387 */ /* 0x0005ec0000100a00 */
[----:B------:R-:W-:Y:S04]  /*8c7a0*/  STL.64 [R1+0xc30], R140 ;  /* 0x000c308c01007387 */ /* 0x000fe80000100a00 */
[----:B------:R3:W-:Y:S01]  /*8c7b0*/  STL.64 [R1+0xc38], R142 ;  /* 0x000c388e01007387 */ /* 0x0007e20000100a00 */
[C---:B--2---:R-:W-:Y:S03]  /*8c7c0*/  HMMA.1688.F32.TF32 R144, R228.reuse, R84, R204 ;  /* 0x00000054e490723c */ /* 0x044fe600000810cc */
[----:B------:R-:W-:Y:S04]  /*8c7d0*/  STL.64 [R1+0xc20], R136 ;  /* 0x000c208801007387 */ /* 0x000fe80000100a00 */
[----:B------:R4:W-:Y:S01]  /*8c7e0*/  STL.64 [R1+0xc28], R138 ;  /* 0x000c288a01007387 */ /* 0x0009e20000100a00 */
[C---:B---3--:R-:W-:Y:S06]  /*8c7f0*/  HMMA.1688.F32.TF32 R140, R228.reuse, R80, R232 ;  /* 0x00000050e48c723c */ /* 0x048fec00000810e8 */
[C---:B----4-:R-:W-:Y:S09]  /*8c800*/  HMMA.1688.F32.TF32 R136, R228.reuse, R76, R248 ;  /* 0x0000004ce488723c */ /* 0x050ff200000810f8 */
[----:B------:R-:W-:Y:S04]  /*8c810*/  STL.64 [R1+0xc10], R144 ;  /* 0x000c109001007387 */ /* 0x000fe80000100a00 */
[----:B------:R-:W-:Y:S04]  /*8c820*/  STL.64 [R1+0xc18], R146 ;  /* 0x000c189201007387 */ /* 0x000fe80000100a00 */
[----:B------:R-:W-:Y:S04]  /*8c830*/  STL.64 [R1+0xc00], R140 ;  /* 0x000c008c01007387 */ /* 0x000fe80000100a00 */
[----:B------:R2:W-:Y:S04]  /*8c840*/  STL.64 [R1+0xc08], R142 ;  /* 0x000c088e01007387 */ /* 0x0005e80000100a00 */
[----:B------:R-:W-:Y:S04]  /*8c850*/  STL.64 [R1+0xbf0], R136 ;  /* 0x000bf08801007387 */ /* 0x000fe80000100a00 */
[----:B------:R3:W-:Y:S01]  /*8c860*/  STL.64 [R1+0xbf8], R138 ;  /* 0x000bf88a01007387 */ /* 0x0007e20000100a00 */
[C---:B--2---:R-:W-:Y:S06]  /*8c870*/  HMMA.1688.F32.TF32 R140, R228.reuse, R72, R208 ;  /* 0x00000048e48c723c */ /* 0x044fec00000810d0 */
[C---:B---3--:R-:W-:Y:S06]  /*8c880*/  HMMA.1688.F32.TF32 R136, R228.reuse, R68, R212 ;  /* 0x00000044e488723c */ /* 0x048fec00000810d4 */
[C---:B------:R-:W-:Y:S11]  /*8c890*/  HMMA.1688.F32.TF32 R144, R228.reuse, R64, R216 ;  /* 0x00000040e490723c */ /* 0x040ff600000810d8 */
        /* <DEDUP_REMOVED lines=16> */
[----:B------:R-:W-:Y:S04]  /*8c9a0*/  STL.64 [R1+0xb98], R146 ;  /* 0x000b989201007387 */ /* 0x000fe80000100a00 */
[----:B------:R-:W2:Y:S04]  /*8c9b0*/  LDL.LU R236, [R1+0x7f0] ;  /* 0x0007f00001ec7983 */ /* 0x000ea80000300800 */
[----:B------:R3:W-:Y:S04]  /*8c9c0*/  STL.64 [R1+0xb80], R140 ;  /* 0x000b808c01007387 */ /* 0x0007e80000100a00 */
[----:B------:R4:W-:Y:S04]  /*8c9d0*/  STL.64 [R1+0xb88], R142 ;  /* 0x000b888e01007387 */ /* 0x0009e80000100a00 */
[----:B------:R1:W-:Y:S04]  /*8c9e0*/  STL.64 [R1+0xb70], R136 ;  /* 0x000b708801007387 */ /* 0x0003e80000100a00 */
        /* <DEDUP_REMOVED lines=64> */
[----:B---3--:R-:W3:Y:S04]  /*8cdf0*/  LDL.LU R140, [R1+0x160] ;  /* 0x00016000018c7983 */ /* 0x008ee80000300800 */
[----:B------:R-:W3:Y:S04]  /*8ce00*/  LDL.LU R141, [R1+0x164] ;  /* 0x00016400018d7983 */ /* 0x000ee80000300800 */
[----:B----4-:R-:W3:Y:S04]  /*8ce10*/  LDL.LU R142, [R1+0x168] ;  /* 0x00016800018e7983 */ /* 0x010ee80000300800 */
[----:B------:R-:W3:Y:S04]  /*8ce20*/  LDL.LU R143, [R1+0x16c] ;  /* 0x00016c00018f7983 */ /* 0x000ee80000300800 */
        /* <DEDUP_REMOVED lines=37> */
[C---:B------:R-:W-:Y:S06]  /*8d080*/  HMMA.1688.F32.TF32 R164, R228.reuse, R40, R164 ;  /* 0x00000028e4a4723c */ /* 0x040fec00000810a4 */
[C---:B------:R-:W-:Y:S06]  /*8d090*/  HMMA.1688.F32.TF32 R156, R228.reuse, R52, R156 ;  /* 0x00000034e49c723c */ /* 0x040fec000008109c */
[C---:B------:R-:W-:Y:S06]  /*8d0a0*/  HMMA.1688.F32.TF32 R152, R228.reuse, R56, R152 ;  /* 0x00000038e498723c */ /* 0x040fec0000081098 */
[C---:B------:R-:W-:Y:S06]  /*8d0b0*/  HMMA.1688.F32.TF32 R148, R228.reuse, R60, R148 ;  /* 0x0000003ce494723c */ /* 0x040fec0000081094 */
[C---:B---3--:R-:W-:Y:S06]  /*8d0c0*/  HMMA.1688.F32.TF32 R140, R228.reuse, R104, R140 ;  /* 0x00000068e48c723c */ /* 0x048fec000008108c */
[C---:B----4-:R-:W-:Y:S06]  /*8d0d0*/  HMMA.1688.F32.TF32 R136, R228.reuse, R108, R136 ;  /* 0x0000006ce488723c */ /* 0x050fec0000081088 */
[----:B------:R-:W-:-:S15]  /*8d0e0*/  HMMA.1688.F32.TF32 R144, R228, R100, R144 ;  /* 0x00000064e490723c */ /* 0x000fde0000081090 */
[----:B------:R-:W-:-:S02]  /*8d0f0*/  NOP ;  /* 0x0000000000007918 */ /* 0x000fc40000000000 */
[----:B------:R-:W-:Y:S04]  /*8d100*/  STL.64 [R1+0xb60], R136 ;  /* 0x000b608801007387 */ /* 0x000fe80000100a00 */
[----:B------:R1:W-:Y:S01]  /*8d110*/  STL.64 [R1+0xb68], R138 ;  /* 0x000b688a01007387 */ /* 0x0003e20000100a00 */
[C---:B------:R-:W-:Y:S03]  /*8d120*/  HMMA.1688.F32.TF32 R160, R228.reuse, R44, R160 ;  /* 0x0000002ce4a0723c */ /* 0x040fe600000810a0 */
        /* <DEDUP_REMOVED lines=33> */
[----:B------:R-:W4:Y:S01]  /*8d340*/  LDL.LU.64 R244, [R1+0x6700] ;  /* 0x0067000001f47983 */ /* 0x000f220000300a00 */
[C---:B------:R-:W-:Y:S06]  /*8d350*/  HMMA.1688.F32.TF32 R248, R228.reuse, R28, R248 ;  /* 0x0000001ce4f8723c */ /* 0x040fec00000810f8 */
[----:B------:R-:W-:-:S15]  /*8d360*/  HMMA.1688.F32.TF32 R168, R228, R20, R168 ;  /* 0x00000014e4a8723c */ /* 0x000fde00000810a8 */
[----:B------:R-:W-:-:S02]  /*8d370*/  NOP ;  /* 0x0000000000007918 */ /* 0x000fc40000000000 */
[----:B------:R-:W-:Y:S04]  /*8d380*/  STL.64 [R1+0xad0], R248 ;  /* 0x000ad0f801007387 */ /* 0x000fe80000100a00 */
[----:B------:R1:W-:Y:S04]  /*8d390*/  STL.64 [R1+0xad8], R250 ;  /* 0x000ad8fa01007387 */ /* 0x0003e80000100a00 */
[----:B------:R-:W-:Y:S04]  /*8d3a0*/  STL.64 [R1+0xac0], R168 ;  /* 0x000ac0a801007387 */ /* 0x000fe80000100a00 */
[----:B------:R-:W-:Y:S01]  /*8d3b0*/  STL.64 [R1+0xac8], R170 ;  /* 0x000ac8aa01007387 */ /* 0x000fe20000100a00 */
[C---:B-1----:R-:W-:Y:S06]  /*8d3c0*/  HMMA.1688.F32.TF32 R248, R228.reuse, R16, R172 ;  /* 0x00000010e4f8723c */ /* 0x042fec00000810ac */
[----:B------:R-:W-:-:S15]  /*8d3d0*/  HMMA.1688.F32.TF32 R172, R228, R4, R176 ;  /* 0x00000004e4ac723c */ /* 0x000fde00000810b0 */
[----:B------:R-:W-:-:S02]  /*8d3e0*/  NOP ;  /* 0x0000000000007918 */ /* 0x000fc40000000000 */
[----:B------:R-:W-:Y:S04]  /*8d3f0*/  STL.64 [R1+0xab0], R248 ;  /* 0x000ab0f801007387 */ /* 0x000fe80000100a00 */
[----:B------:R-:W-:Y:S04]  /*8d400*/  STL.64 [R1+0xab8], R250 ;  /* 0x000ab8fa01007387 */ /* 0x000fe80000100a00 */
[----:B------:R-:W-:Y:S04]  /*8d410*/  STL.64 [R1+0xaa0], R172 ;  /* 0x000aa0ac01007387 */ /* 0x000fe80000100a00 */
[----:B------:R1:W-:Y:S01]  /*8d420*/  STL.64 [R1+0xaa8], R174 ;  /* 0x000aa8ae01007387 */ /* 0x0003e20000100a00 */
[C---:B------:R-:W-:Y:S06]  /*8d430*/  HMMA.1688.F32.TF32 R176, R200.reuse, R24, R188 ;  /* 0x00000018c8b0723c */ /* 0x040fec00000810bc */
[----:B-1----:R-:W-:Y:S06]  /*8d440*/  HMMA.1688.F32.TF32 R172, R200, R12, R192 ;  /* 0x0000000cc8ac723c */ /* 0x002fec00000810c0 */
[----:B----4-:R-:W-:Y:S01]  /*8d450*/  HMMA.1688.F32.TF32 R168, R228, R8, R244 ;  /* 0x00000008e4a8723c */ /* 0x010fe200000810f4 */
[----:B------:R-:W-:Y:S04]  /*8d460*/  LDS R228, [R182+UR18+0x84080] ;  /* 0x08408012b6e47984 */ /* 0x000fe80008000800 */
[----:B------:R-:W-:Y:S04]  /*8d470*/  LDS R230, [R182+UR18+0x84880] ;  /* 0x08488012b6e67984 */ /* 0x000fe80008000800 */
[----:B------:R-:W-:Y:S04]  /*8d480*/  LDS R229, [R183+UR18+0x84080] ;  /* 0x08408012b7e57984 */ /* 0x000fe80008000800 */
[----:B------:R-:W1:Y:S10]  /*8d490*/  LDS R231, [R183+UR18+0x84880] ;  /* 0x08488012b7e77984 */ /* 0x000e740008000800 */
[----:B------:R-:W-:Y:S04]  /*8d4a0*/  STL.64 [R1+0xa90], R168 ;  /* 0x000a90a801007387 */ /* 0x000fe80000100a00 */
[----:B------:R4:W-:Y:S02]  /*8d4b0*/  STL.64 [R1+0xa98], R170 ;  /* 0x000a98aa01007387 */ /* 0x0009e40000100a00 */
[----:B----4-:R-:W-:-:S15]  /*8d4c0*/  HMMA.1688.F32.TF32 R168, R200, R48, R184 ;  /* 0x00000030c8a8723c */ /* 0x010fde00000810b8 */
[----:B------:R-:W-:-:S08]  /*8d4d0*/  NOP ;  /* 0x0000000000007918 */ /* 0x000fd00000000000 */
[----:B------:R-:W-:Y:S04]  /*8d4e0*/  STL.64 [R1+0xa80], R168 ;  /* 0x000a80a801007387 */ /* 0x000fe80000100a00 */
[----:B------:R4:W-:Y:S02]  /*8d4f0*/  STL.64 [R1+0xa88], R170 ;  /* 0x000a88aa01007387 */ /* 0x0009e40000100a00 */
[C---:B----4-:R-:W-:Y:S02]  /*8d500*/  HMMA.1688.F32.TF32 R168, R200.reuse, R32, R196 ;  /* 0x00000020c8a8723c */ /* 0x050fe400000810c4 */
[----:B------:R-:W-:Y:S04]  /*8d510*/  STL.64 [R1+0xa70], R176 ;  /* 0x000a70b001007387 */ /* 0x000fe80000100a00 */
[----:B------:R4:W-:Y:S04]  /*8d520*/  STL.64 [R1+0xa78], R178 ;  /* 0x000a78b201007387 */ /* 0x0009e80000100a00 */
[----:B------:R-:W-:Y:S04]  /*8d530*/  STL.64 [R1+0xa60], R172 ;  /* 0x000a60ac01007387 */ /* 0x000fe80000100a00 */
[----:B------:R2:W-:Y:S01]  /*8d540*/  STL.64 [R1+0xa68], R174 ;  /* 0x000a68ae01007387 */ /* 0x0005e20000100a00 */
[C---:B----4-:R-:W-:Y:S08]  /*8d550*/  HMMA.1688.F32.TF32 R176, R200.reuse, R96, R204 ;  /* 0x00000060c8b0723c */ /* 0x050ff000000810cc */
[----:B------:R-:W-:Y:S01]  /*8d560*/  STL.64 [R1+0xa50], R168 ;  /* 0x000a50a801007387 */ /* 0x000fe20000100a00 */
[C---:B--2---:R-:W-:Y:S03]  /*8d570*/  HMMA.1688.F32.TF32 R172, R200.reuse, R92, R232 ;  /* 0x0000005cc8ac723c */ /* 0x044fe600000810e8 */
        /* <DEDUP_REMOVED lines=8> */
[C---:B----4-:R-:W-:Y:S01]  /*8d600*/  HMMA.1688.F32.TF32 R172, R200.reuse, R80, R216 ;  /* 0x00000050c8ac723c */ /* 0x050fe200000810d8 */
        /* <DEDUP_REMOVED lines=8> */
[C---:B----4-:R-:W-:Y:S01]  /*8d690*/  HMMA.1688.F32.TF32 R172, R200.reuse, R68, R236 ;  /* 0x00000044c8ac723c */ /* 0x050fe200000810ec */
[----:B------:R2:W-:Y:S05]  /*8d6a0*/  STL.64 [R1+0x9f8], R170 ;  /* 0x0009f8aa01007387 */ /* 0x0005ea0000100a00 */
[C---:B--2---:R-:W-:Y:S11]  /*8d6b0*/  HMMA.1688.F32.TF32 R168, R200.reuse, R64, R240 ;  /* 0x00000040c8a8723c */ /* 0x044ff600000810f0 */
        /* <DEDUP_REMOVED lines=44> */
[----:B----4-:R-:W2:Y:S04]  /*8d980*/  LDL.LU R178, [R1+0x798] ;  /* 0x0007980001b27983 */ /* 0x010ea80000300800 */
[----:B------:R-:W2:Y:S04]  /*8d990*/  LDL.LU R179, [R1+0x79c] ;  /* 0x00079c0001b37983 */ /* 0x000ea80000300800 */
[----:B------:R-:W4:Y:S04]  /*8d9a0*/  LDL.LU R240, [R1+0x7c0] ;  /* 0x0007c00001f07983 */ /* 0x000f280000300800 */
[----:B------:R-:W4:Y:S04]  /*8d9b0*/  LDL.LU R241, [R1+0x7c4] ;  /* 0x0007c40001f17983 */ /* 0x000f280000300800 */
[----:B------:R-:W4:Y:S04]  /*8d9c0*/  LDL.LU R242, [R1+0x7c8] ;  /* 0x0007c80001f27983 */ /* 0x000f280000300800 */
[----:B------:R-:W4:Y:S04]  /*8d9d0*/  LDL.LU R243, [R1+0x7cc] ;  /* 0x0007cc0001f37983 */ /* 0x000f280000300800 */
[----:B-1----:R-:W3:Y:S04]  /*8d9e0*/  LDL.LU R168, [R1+0x7b0] ;  /* 0x0007b00001a87983 */ /* 0x002ee80000300800 */
        /* <DEDUP_REMOVED lines=31> */
[----:B----4-:R-:W-:-:S15]  /*8dbe0*/  HMMA.1688.F32.TF32 R240, R200, R128, R240 ;  /* 0x00000080c8f0723c */ /* 0x010fde00000810f0 */
[----:B------:R-:W-:-:S08]  /*8dbf0*/  NOP ;  /* 0x0000000000007918 */ /* 0x000fd00000000000 */
[----:B------:R1:W-:Y:S04]  /*8dc00*/  STL.64 [R1+0x9b0], R240 ;  /* 0x0009b0f001007387 */ /* 0x0003e80000100a00 */
[----:B------:R4:W-:Y:S04]  /*8dc10*/  STL.64 [R1+0x9b8], R242 ;  /* 0x0009b8f201007387 */ /* 0x0009e80000100a00 */
[----:B-1----:R-:W2:Y:S04]  /*8dc20*/  LDL.LU R240, [R1+0xa0] ;  /* 0x0000a00001f07983 */ /* 0x002ea80000300800 */
[----:B------:R-:W2:Y:S04]  /*8dc30*/  LDL.LU R241, [R1+0xa4] ;  /* 0x0000a40001f17983 */ /* 0x000ea80000300800 */
[----:B----4-:R-:W4:Y:S04]  /*8dc40*/  LDL.LU R242, [R1+0xa8] ;  /* 0x0000a80001f27983 */ /* 0x010f280000300800 */
[----:B------:R-:W4:Y:S01]  /*8dc50*/  LDL.LU R243, [R1+0xac] ;  /* 0x0000ac0001f37983 */ /* 0x000f220000300800 */
[C---:B---3--:R-:W-:Y:S06]  /*8dc60*/  HMMA.1688.F32.TF32 R168, R200.reuse, R124, R168 ;  /* 0x0000007cc8a8723c */ /* 0x048fec00000810a8 */
[C---:B--2---:R-:W-:Y:S06]  /*8dc70*/  HMMA.1688.F32.TF32 R172, R200.reuse, R120, R172 ;  /* 0x00000078c8ac723c */ /* 0x044fec00000810ac */
[C---:B------:R-:W-:Y:S06]  /*8dc80*/  HMMA.1688.F32.TF32 R176, R200.reuse, R116, R176 ;  /* 0x00000074c8b0723c */ /* 0x040fec00000810b0 */
[C---:B------:R-:W-:Y:S06]  /*8dc90*/  HMMA.1688.F32.TF32 R244, R200.reuse, R112, R244 ;  /* 0x00000070c8f4723c */ /* 0x040fec00000810f4 */
[C---:B------:R-:W-:Y:S01]  /*8dca0*/  HMMA.1688.F32.TF32 R248, R200.reuse, R108, R248 ;  /* 0x0000006cc8f8723c */ /* 0x040fe200000810f8 */
[----:B------:R-:W-:Y:S04]  /*8dcb0*/  STL.64 [R1+0x9a0], R168 ;  /* 0x0009a0a801007387 */ /* 0x000fe80000100a00 */
[----:B------:R1:W-:Y:S01]  /*8dcc0*/  STL.64 [R1+0x9a8], R170 ;  /* 0x0009a8aa01007387 */ /* 0x0003e20000100a00 */
[C---:B------:R-:W-:Y:S06]  /*8dcd0*/  HMMA.1688.F32.TF32 R180, R200.reuse, R104, R180 ;  /* 0x00000068c8b4723c */ /* 0x040fec00000810b4 */
[C---:B------:R-:W-:Y:S01]  /*8dce0*/  HMMA.1688.F32.TF32 R184, R200.reuse, R100, R184 ;  /* 0x00000064c8b8723c */ /* 0x040fe200000810b8 */
[----:B-1----:R-:W2:Y:S04]  /*8dcf0*/  LDL.LU.64 R170, [R1+0x66f8] ;  /* 0x0066f80001aa7983 */ /* 0x002ea80000300a00 */
[----:B------:R-:W2:Y:S04]  /*8dd00*/  LDL.LU.64 R168, [R1+0x66f0] ;  /* 0x0066f00001a87983 */ /* 0x000ea80000300a00 */
[----:B------:R-:W-:Y:S04]  /*8dd10*/  STL.64 [R1+0x990], R172 ;  /* 0x000990ac01007387 */ /* 0x000fe80000100a00 */
[----:B------:R1:W-:Y:S01]  /*8dd20*/  STL.64 [R1+0x998], R174 ;  /* 0x000998ae01007387 */ /* 0x0003e20000100a00 */
[C---:B------:R-:W-:Y:S03]  /*8dd30*/  HMMA.1688.F32.TF32 R188, R200.reuse, R60, R188 ;  /* 0x0000003cc8bc723c */ /* 0x040fe600000810bc */
[----:B-1----:R-:W3:Y:S04]  /*8dd40*/  LDL.LU.64 R174, [R1+0x66e8] ;  /* 0x0066e80001ae7983 */ /* 0x002ee80000300a00 */
[----:B------:R-:W3:Y:S04]  /*8dd50*/  LDL.LU.64 R172, [R1+0x66e0] ;  /* 0x0066e00001ac7983 */ /* 0x000ee80000300a00 */
[----:B------:R-:W-:Y:S04]  /*8dd60*/  STL.64 [R1+0x980], R176 ;  /* 0x000980b001007387 */ /* 0x000fe80000100a00 */
[----:B------:R1:W-:Y:S01]  /*8dd70*/  STL.64 [R1+0x988], R178 ;  /* 0x000988b201007387 */ /* 0x0003e20000100a00 */
[C---:B------:R-:W-:Y:S03]  /*8dd80*/  HMMA.1688.F32.TF32 R192, R200.reuse, R56, R192 ;  /* 0x00000038c8c0723c */ /* 0x040fe600000810c0 */
[----:B-1----:R-:W2:Y:S04]  /*8dd90*/  LDL.LU.64 R178, [R1+0x66d8] ;  /* 0x0066d80001b27983 */ /* 0x002ea80000300a00 */
[----:B------:R-:W2:Y:S04]  /*8dda0*/  LDL.LU.64 R176, [R1+0x66d0] ;  /* 0x0066d00001b07983 */ /* 0x000ea80000300a00 */
[----:B------:R1:W-:Y:S04]  /*8ddb0*/  STL.64 [R1+0x970], R244 ;  /* 0x000970f401007387 */ /* 0x0003e80000100a00 */
[----:B------:R1:W-:Y:S01]  /*8ddc0*/  STL.64 [R1+0x978], R246 ;  /* 0x000978f601007387 */ /* 0x0003e20000100a00 */
[C---:B------:R-:W-:Y:S03]  /*8ddd0*/  HMMA.1688.F32.TF32 R196, R200.reuse, R52, R196 ;  /* 0x00000034c8c4723c */ /* 0x040fe600000810c4 */
[----:B-1----:R-:W3:Y:S04]  /*8dde0*/  LDL.LU R244, [R1+0x210] ;  /* 0x0002100001f47983 */ /* 0x002ee80000300800 */
[----:B------:R1:W-:Y:S04]  /*8ddf0*/  STL.64 [R1+0x960], R248 ;  /* 0x000960f801007387 */ /* 0x0003e80000100a00 */
[----:B------:R1:W-:Y:S04]  /*8de00*/  STL.64 [R1+0x968], R250 ;  /* 0x000968fa01007387 */ /* 0x0003e80000100a00 */
[----:B------:R-:W3:Y:S01]  /*8de10*/  LDL.LU R245, [R1+0x214] ;  /* 0x0002140001f57983 */ /* 0x000ee20000300800 */
[C---:B------:R-:W-:Y:S03]  /*8de20*/  HMMA.1688.F32.TF32 R204, R200.reuse, R44, R204 ;  /* 0x0000002cc8cc723c */ /* 0x040fe600000810cc */
[----:B------:R-:W3:Y:S04]  /*8de30*/  LDL.LU R246, [R1+0x218] ;  /* 0x0002180001f67983 */ /* 0x000ee80000300800 */
[----:B------:R-:W3:Y:S04]  /*8de40*/  LDL.LU R247, [R1+0x21c] ;  /* 0x00021c0001f77983 */ /* 0x000ee80000300800 */
[----:B-1----:R-:W3:Y:S04]  /*8de50*/  LDL.LU R248, [R1+0x200] ;  /* 0x0002000001f87983 */ /* 0x002ee80000300800 */
[----:B------:R-:W3:Y:S01]  /*8de60*/  LDL.LU R249, [R1+0x204] ;  /* 0x0002040001f97983 */ /* 0x000ee20000300800 */
[C---:B------:R-:W-:Y:S03]  /*8de70*/  HMMA.1688.F32.TF32 R232, R200.reuse, R40, R232 ;  /* 0x00000028c8e8723c */ /* 0x040fe600000810e8 */
[----:B------:R-:W3:Y:S04]  /*8de80*/  LDL.LU R250, [R1+0x208] ;  /* 0x0002080001fa7983 */ /* 0x000ee80000300800 */
[----:B------:R-:W3:Y:S04]  /*8de90*/  LDL.LU R251, [R1+0x20c] ;  /* 0x00020c0001fb7983 */ /* 0x000ee80000300800 */
        /* <DEDUP_REMOVED lines=33> */
[----:B------:R-:W3:Y:S04]  /*8e0b0*/  LDL.LU.64 R232, [R1+0x6660] ;  /* 0x0066600001e87983 */ /* 0x000ee80000300a00 */
        /* <DEDUP_REMOVED lines=18> */
[C---:B----4-:R-:W-:Y:S03]  /*8e1e0*/  HMMA.1688.F32.TF32 R240, R228.reuse, R48, R240 ;  /* 0x00000030e4f0723c */ /* 0x050fe600000810f0 */
[----:B-1----:R-:W4:Y:S04]  /*8e1f0*/  LDL.LU.64 R226, [R1+0x6618] ;  /* 0x0066180001e27983 */ /* 0x002f280000300a00 */
[----:B------:R-:W4:Y:S04]  /*8e200*/  LDL.LU.64 R224, [R1+0x6610] ;  /* 0x0066100001e07983 */ /* 0x000f280000300a00 */
[----:B------:R-:W4:Y:S04]  /*8e210*/  LDL.LU.64 R238, [R1+0x6608] ;  /* 0x0066080001ee7983 */ /* 0x000f280000300a00 */
[----:B------:R-:W4:Y:S04]  /*8e220*/  LDL.LU.64 R236, [R1+0x6600] ;  /* 0x0066000001ec7983 */ /* 0x000f280000300a00 */
[----:B------:R1:W-:Y:S04]  /*8e230*/  STL.64 [R1+0x890], R200 ;  /* 0x000890c801007387 */ /* 0x0003e80000100a00 */
[----:B------:R1:W-:Y:S04]  /*8e240*/  STL.64 [R1+0x898], R202 ;  /* 0x000898ca01007387 */ /* 0x0003e80000100a00 */
[----:B-1----:R-:W3:Y:S04]  /*8e250*/  LDL.LU R200, [R1+0x90] ;  /* 0x0000900001c87983 */ /* 0x002ee80000300800 */
[----:B------:R-:W3:Y:S04]  /*8e260*/  LDL.LU R201, [R1+0x94] ;  /* 0x0000940001c97983 */ /* 0x000ee80000300800 */
[----:B------:R-:W3:Y:S04]  /*8e270*/  LDL.LU R202, [R1+0x98] ;  /* 0x0000980001ca7983 */ /* 0x000ee80000300800 */
[----:B------:R-:W3:Y:S04]  /*8e280*/  LDL.LU R203, [R1+0x9c] ;  /* 0x00009c0001cb7983 */ /* 0x000ee80000300800 */
[----:B------:R-:W-:Y:S04]  /*8e290*/  STL.64 [R1+0x880], R240 ;  /* 0x000880f001007387 */ /* 0x000fe80000100a00 */
[----:B------:R1:W-:Y:S04]  /*8e2a0*/  STL.64 [R1+0x888], R242 ;  /* 0x000888f201007387 */ /* 0x0003e80000100a00 */
[----:B-1----:R-:W2:Y:S04]  /*8e2b0*/  LDL.LU.64 R242, [R1+0x65f8] ;  /* 0x0065f80001f27983 */ /* 0x002ea80000300a00 */
[----:B------:R-:W2:Y:S01]  /*8e2c0*/  LDL.LU.64 R240, [R1+0x65f0] ;  /* 0x0065f00001f07983 */ /* 0x000ea20000300a00 */
[----:B---3--:R-:W-:-:S15]  /*8e2d0*/  HMMA.1688.F32.TF32 R200, R228, R24, R200 ;  /* 0x00000018e4c8723c */ /* 0x008fde00000810c8 */
[----:B------:R-:W-:-:S08]  /*8e2e0*/  NOP ;  /* 0x0000000000007918 */ /* 0x000fd00000000000 */
[----:B------:R-:W-:Y:S04]  /*8e2f0*/  STL.64 [R1+0x870], R200 ;  /* 0x000870c801007387 */ /* 0x000fe80000100a00 */
[----:B------:R2:W-:Y:S02]  /*8e300*/  STL.64 [R1+0x878], R202 ;  /* 0x000878ca01007387 */ /* 0x0005e40000100a00 */
[----:B--2---:R-:W-:Y:S07]  /*8e310*/  HMMA.1688.F32.TF32 R200, R228, R12, R240 ;  /* 0x0000000ce4c8723c */ /* 0x004fee00000810f0 */
[----:B------:R-:W-:-:S02]  /*8e320*/  IMAD.MOV.U32 R240, RZ, RZ, R232 ;  /* 0x000000fffff07224 */ /* 0x000fc400078e00e8 */
[----:B------:R-:W2:Y:S01]  /*8e330*/  LDL.LU R232, [R1+0x65ec] ;  /* 0x0065ec0001e87983 */ /* 0x000ea20000300800 */
[----:B------:R-:W-:Y:S01]  /*8e340*/  MOV R241, R233 ;  /* 0x000000e900f17202 */ /* 0x000fe20000000f00 */
[----:B------:R-:W-:Y:S02]  /*8e350*/  IMAD.MOV.U32 R242, RZ, RZ, R234 ;  /* 0x000000fffff27224 */ /* 0x000fe400078e00ea */
[----:B------:R-:W-:-:S10]  /*8e360*/  IMAD.MOV.U32 R243, RZ, RZ, R235 ;  /* 0x000000fffff37224 */ /* 0x000fd400078e00eb */
[----:B------:R-:W-:Y:S04]  /*8e370*/  STL.64 [R1+0x860], R200 ;  /* 0x000860c801007387 */ /* 0x000fe80000100a00 */
[----:B------:R4:W-:Y:S04]  /*8e380*/  STL.64 [R1+0x868], R202 ;  /* 0x000868ca01007387 */ /* 0x0009e80000100a00 */
[----:B------:R-:W2:Y:S04]  /*8e390*/  LDL.LU R233, [R1+0x65e8] ;  /* 0x0065e80001e97983 */ /* 0x000ea80000300800 */
[----:B------:R-:W2:Y:S04]  /*8e3a0*/  LDL.LU R234, [R1+0x65e4] ;  /* 0x0065e40001ea7983 */ /* 0x000ea80000300800 */
[----:B------:R-:W2:Y:S01]  /*8e3b0*/  LDL.LU R235, [R1+0x65e0] ;  /* 0x0065e00001eb7983 */ /* 0x000ea20000300800 */
[----:B----4-:R-:W-:Y:S03]  /*8e3c0*/  HMMA.1688.F32.TF32 R200, R228, R32, R236 ;  /* 0x00000020e4c8723c */ /* 0x010fe600000810ec */
[----:B------:R-:W3:-:S15]  /*8e3d0*/  LDL.LU R236, [R1+0x230] ;  /* 0x0002300001ec7983 */ /* 0x000ede0000300800 */
[----:B------:R-:W-:-:S05]  /*8e3e0*/  NOP ;  /* 0x0000000000007918 */ /* 0x000fca0000000000 */
[----:B------:R-:W-:Y:S04]  /*8e3f0*/  STL.64 [R1+0x850], R200 ;  /* 0x000850c801007387 */ /* 0x000fe80000100a00 */
[----:B------:R2:W-:Y:S04]  /*8e400*/  STL.64 [R1+0x858], R202 ;  /* 0x000858ca01007387 */ /* 0x0005e80000100a00 */
[----:B------:R-:W3:Y:S04]  /*8e410*/  LDL.LU R237, [R1+0x234] ;  /* 0x0002340001ed7983 */ /* 0x000ee80000300800 */
[----:B------:R-:W3:Y:S04]  /*8e420*/  LDL.LU R238, [R1+0x238] ;  /* 0x0002380001ee7983 */ /* 0x000ee80000300800 */
[----:B------:R-:W3:Y:S01]  /*8e430*/  LDL.LU R239, [R1+0x23c] ;  /* 0x00023c0001ef7983 */ /* 0x000ee20000300800 */
        /* <DEDUP_REMOVED lines=17> */
[----:B--2---:R-:W-:-:S15]  /*8e550*/  HMMA.1688.F32.TF32 R200, R228, R96, R232 ;  /* 0x00000060e4c8723c */ /* 0x004fde00000810e8 */
[----:B------:R-:W-:-:S08]  /*8e560*/  NOP ;  /* 0x0000000000007918 */ /* 0x000fd00000000000 */
        /* <DEDUP_REMOVED lines=8> */
[----:B------:R-:W-:Y:S04]  /*8e5f0*/  STL.64 [R1+0x818], R202 ;  /* 0x000818ca01007387 */ /* 0x000fe80000100a00 */
[----:B------:R-:W-:Y:S04]  /*8e600*/  STL.64 [R1+0x800], R212 ;  /* 0x000800d401007387 */ /* 0x000fe80000100a00 */
[----:B------:R-:W-:Y:S04]  /*8e610*/  STL.64 [R1+0x808], R214 ;  /* 0x000808d601007387 */ /* 0x000fe80000100a00 */
[----:B------:R-:W-:Y:S04]  /*8e620*/  STL.64 [R1+0x7f0], R208 ;  /* 0x0007f0d001007387 */ /* 0x000fe80000100a00 */
[----:B------:R3:W-:Y:S01]  /*8e630*/  STL.64 [R1+0x7f8], R210 ;  /* 0x0007f8d201007387 */ /* 0x0007e20000100a00 */
[C---:B------:R-:W-:Y:S03]  /*8e640*/  HMMA.1688.F32.TF32 R216, R228.reuse, R68, R240 ;  /* 0x00000044e4d8723c */ /* 0x040fe600000810f0 */
[----:B------:R-:W-:Y:S04]  /*8e650*/  LDS R200, [R0+UR18+0x84100] ;  /* 0x0841001200c87984 */ /* 0x000fe80008000800 */
[----:B------:R-:W-:Y:S01]  /*8e660*/  LDS R202, [R0+UR18+0x84900] ;  /* 0x0849001200ca7984 */ /* 0x000fe20008000800 */
[C---:B---3--:R-:W-:Y:S03]  /*8e670*/  HMMA.1688.F32.TF32 R208, R228.reuse, R72, R236 ;  /* 0x00000048e4d0723c */ /* 0x048fe600000810ec */
[----:B------:R-:W-:Y:S04]  /*8e680*/  LDS R201, [R3+UR18+0x84100] ;  /* 0x0841001203c97984 */ /* 0x000fe80008000800 */
[----:B------:R-:W1:Y:S01]  /*8e690*/  LDS R203, [R3+UR18+0x84900] ;  /* 0x0849001203cb7984 */ /* 0x000e620008000800 */
[----:B------:R-:W-:-:S15]  /*8e6a0*/  HMMA.1688.F32.TF32 R212, R228, R64, R244 ;  /* 0x00000040e4d4723c */ /* 0x000fde00000810f4 */
[----:B------:R-:W-:Y:S04]  /*8e6b0*/  STL.64 [R1+0x7e0], R208 ;  /* 0x0007e0d001007387 */ /* 0x000fe80000100a00 */
[----:B------:R2:W-:Y:S02]  /*8e6c0*/  STL.64 [R1+0x7e8], R210 ;  /* 0x0007e8d201007387 */ /* 0x0005e40000100a00 */
[C---:B--2---:R-:W-:Y:S02]  /*8e6d0*/  HMMA.1688.F32.TF32 R208, R228.reuse, R128, R248 ;  /* 0x00000080e4d0723c */ /* 0x044fe400000810f8 */
[----:B------:R2:W-:Y:S04]  /*8e6e0*/  STL.64 [R1+0x7c0], R216 ;  /* 0x0007c0d801007387 */ /* 0x0005e80000100a00 */
[----:B------:R3:W-:Y:S04]  /*8e6f0*/  STL.64 [R1+0x7c8], R218 ;  /* 0x0007c8da01007387 */ /* 0x0007e80000100a00 */
[----:B------:R4:W-:Y:S04]  /*8e700*/  STL.64 [R1+0x7b0], R212 ;  /* 0x0007b0d401007387 */ /* 0x0009e80000100a00 */
[----:B------:R1:W-:Y:S09]  /*8e710*/  STL.64 [R1+0x7b8], R214 ;  /* 0x0007b8d601007387 */ /* 0x0003f20000100a00 */
[----:B------:R-:W-:Y:S04]  /*8e720*/  STL.64 [R1+0x7a0], R208 ;  /* 0x0007a0d001007387 */ /* 0x000fe80000100a00 */
[----:B------:R-:W-:Y:S04]  /*8e730*/  STL.64 [R1+0x7a8], R210 ;  /* 0x0007a8d201007387 */ /* 0x000fe80000100a00 */
[----:B------:R1:W-:Y:S04]  /*8e740*/  STL.64 [R1+0x790], R204 ;  /* 0x000790cc01007387 */ /* 0x0003e80000100a00 */
[----:B------:R1:W-:Y:S04]  /*8e750*/  STL.64 [R1+0x798], R206 ;  /* 0x000798ce01007387 */ /* 0x0003e80000100a00 */
[----:B------:R1:W-:Y:S04]  /*8e760*/  STL.64 [R1+0x780], R196 ;  /* 0x000780c401007387 */ /* 0x0003e80000100a00 */
[----:B------:R1:W-:Y:S04]  /*8e770*/  STL.64 [R1+0x788], R198 ;  /* 0x000788c601007387 */ /* 0x0003e80000100a00 */
[----:B------:R1:W-:Y:S04]  /*8e780*/  STL.64 [R1+0x760], R192 ;  /* 0x000760c001007387 */ /* 0x0003e80000100a00 */
[----:B------:R1:W-:Y:S04]  /*8e790*/  STL.64 [R1+0x768], R194 ;  /* 0x000768c201007387 */ /* 0x0003e80000100a00 */
        /* <DEDUP_REMOVED lines=40> */
[----:B----4-:R-:W3:Y:S04]  /*8ea20*/  LDL.LU R212, [R1+0x1350] ;  /* 0x0013500001d47983 */ /* 0x010ee80000300800 */
[----:B------:R-:W3:Y:S04]  /*8ea30*/  LDL.LU R213, [R1+0x1354] ;  /* 0x0013540001d57983 */ /* 0x000ee80000300800 */
[----:B-1----:R-:W3:Y:S04]  /*8ea40*/  LDL.LU R214, [R1+0x1358] ;  /* 0x0013580001d67983 */ /* 0x002ee80000300800 */
        /* <DEDUP_REMOVED lines=57> */
[C---:B------:R-:W-:Y:S06]  /*8ede0*/  HMMA.1688.F32.TF32 R152, R228.reuse, R28, R148 ;  /* 0x0000001ce498723c */ /* 0x040fec0000081094 */
[C---:B------:R-:W-:Y:S06]  /*8edf0*/  HMMA.1688.F32.TF32 R148, R228.reuse, R20, R144 ;  /* 0x00000014e494723c */ /* 0x040fec0000081090 */
[C---:B------:R-:W-:Y:S06]  /*8ee00*/  HMMA.1688.F32.TF32 R144, R228.reuse, R16, R140 ;  /* 0x00000010e490723c */ /* 0x040fec000008108c */
[C---:B------:R-:W-:Y:S06]  /*8ee10*/  HMMA.1688.F32.TF32 R140, R228.reuse, R4, R136 ;  /* 0x00000004e48c723c */ /* 0x040fec0000081088 */
[----:B------:R-:W-:Y:S01]  /*8ee20*/  HMMA.1688.F32.TF32 R136, R228, R8, R132 ;  /* 0x00000008e488723c */ /* 0x000fe20000081084 */
        /* <DEDUP_REMOVED lines=10> */
[C---:B--2---:R-:W-:Y:S06]  /*8eed0*/  HMMA.1688.F32.TF32 R136, R200.reuse, R24, R164 ;  /* 0x00000018c888723c */ /* 0x044fec00000810a4 */
[C---:B---3--:R-:W-:Y:S06]  /*8eee0*/  HMMA.1688.F32.TF32 R140, R200.reuse, R48, R160 ;  /* 0x00000030c88c723c */ /* 0x048fec00000810a0 */
[----:B----4-:R-:W-:-:S15]  /*8eef0*/  HMMA.1688.F32.TF32 R144, R200, R12, R168 ;  /* 0x0000000cc890723c */ /* 0x010fde00000810a8 */
        /* <DEDUP_REMOVED lines=51> */
[----:B--2---:R-:W-:Y:S05]  /*8f230*/  HMMA.1688.F32.TF32 R136, R200, R104, R248 ;  /* 0x00000068c888723c */ /* 0x004fea00000810f8 */
        /* <DEDUP_REMOVED lines=74> */
[----:B----4-:R-:W2:Y:S04]  /*8f6e0*/  LDL.LU R136, [R1+0x12c0] ;  /* 0x0012c00001887983 */ /* 0x010ea80000300800 */
        /* <DEDUP_REMOVED lines=44> */
[----:B------:R-:W1:Y:S04]  /*8f9b0*/  LDS R135, [R243+UR18+0x84900] ;  /* 0x08490012f3877984 */ /* 0x000e680008000800 */
[----:B------:R-:W-:Y:S04]  /*8f9c0*/  LDS R240, [R242+UR18+0x84180] ;  /* 0x08418012f2f07984 */ /* 0x000fe80008000800 */
[----:B------:R-:W-:Y:S04]  /*8f9d0*/  LDS R241, [R243+UR18+0x84180] ;  /* 0x08418012f3f17984 */ /* 0x000fe80008000800 */
[----:B------:R-:W-:Y:S04]  /*8f9e0*/  LDS R242, [R242+UR18+0x84980] ;  /* 0x08498012f2f27984 */ /* 0x000fe80008000800 */
[----:B------:R-:W-:Y:S01]  /*8f9f0*/  LDS R243, [R243+UR18+0x84980] ;  /* 0x08498012f3f37984 */ /* 0x000fe20008000800 */
[C---:B----4-:R-:W-:Y:S06]  /*8fa00*/  HMMA.1688.F32.TF32 R228, R200.reuse, R100, R228 ;  /* 0x00000064c8e4723c */ /* 0x050fec00000810e4 */
[----:B---3--:R-:W-:-:S15]  /*8fa10*/  HMMA.1688.F32.TF32 R140, R200, R56, R140 ;  /* 0x00000038c88c723c */ /* 0x008fde000008108c */
[----:B------:R-:W-:-:S02]  /*8fa20*/  NOP ;  /* 0x0000000000007918 */ /* 0x000fc40000000000 */
[----:B------:R-:W-:Y:S04]  /*8fa30*/  STL.64 [R1+0x430], R228 ;  /* 0x000430e401007387 */ /* 0x000fe80000100a00 */
[----:B------:R2:W-:Y:S02]  /*8fa40*/  STL.64 [R1+0x438], R230 ;  /* 0x000438e601007387 */ /* 0x0005e40000100a00 */
[C---:B--2---:R-:W-:Y:S06]  /*8fa50*/  HMMA.1688.F32.TF32 R228, R200.reuse, R60, R136 ;  /* 0x0000003cc8e4723c */ /* 0x044fec0000081088 */
[C---:B------:R-:W-:Y:S06]  /*8fa60*/  HMMA.1688.F32.TF32 R136, R200.reuse, R52, R144 ;  /* 0x00000034c888723c */ /* 0x040fec0000081090 */
[C---:B------:R-:W-:Y:S11]  /*8fa70*/  HMMA.1688.F32.TF32 R144, R200.reuse, R44, R148 ;  /* 0x0000002cc890723c */ /* 0x040ff60000081094 */
[----:B------:R-:W-:Y:S04]  /*8fa80*/  STL.64 [R1+0x420], R228 ;  /* 0x000420e401007387 */ /* 0x000fe80000100a00 */
[----:B------:R-:W-:Y:S04]  /*8fa90*/  STL.64 [R1+0x428], R230 ;  /* 0x000428e601007387 */ /* 0x000fe80000100a00 */
[----:B------:R-:W-:Y:S04]  /*8faa0*/  STL.64 [R1+0x410], R140 ;  /* 0x0004108c01007387 */ /* 0x000fe80000100a00 */
[----:B------:R2:W-:Y:S04]  /*8fab0*/  STL.64 [R1+0x418], R142 ;  /* 0x0004188e01007387 */ /* 0x0005e80000100a00 */
[----:B------:R-:W-:Y:S04]  /*8fac0*/  STL.64 [R1+0x400], R136 ;  /* 0x0004008801007387 */ /* 0x000fe80000100a00 */
[----:B------:R3:W-:Y:S01]  /*8fad0*/  STL.64 [R1+0x408], R138 ;  /* 0x0004088a01007387 */ /* 0x0007e20000100a00 */
[C---:B--2---:R-:W-:Y:S06]  /*8fae0*/  HMMA.1688.F32.TF32 R140, R200.reuse, R40, R152 ;  /* 0x00000028c88c723c */ /* 0x044fec0000081098 */
[C---:B---3--:R-:W-:Y:S01]  /*8faf0*/  HMMA.1688.F32.TF32 R136, R200.reuse, R36, R156 ;  /* 0x00000024c888723c */ /* 0x048fe2000008109c */
[----:B------:R-:W-:Y:S04]  /*8fb00*/  STL.64 [R1+0xb0], R144 ;  /* 0x0000b09001007387 */ /* 0x000fe80000100a00 */
[----:B------:R2:W-:Y:S04]  /*8fb10*/  STL.64 [R1+0xb8], R146 ;  /* 0x0000b89201007387 */ /* 0x0005e80000100a00 */
[----:B------:R-:W-:Y:S04]  /*8fb20*/  LDS R156, [R0+UR18+0x84180] ;  /* 0x08418012009c7984 */ /* 0x000fe80008000800 */
[----:B------:R-:W-:Y:S01]  /*8fb30*/  LDS R158, [R0+UR18+0x84980] ;  /* 0x08498012009e7984 */ /* 0x000fe20008000800 */
[C---:B--2---:R-:W-:Y:S03]  /*8fb40*/  HMMA.1688.F32.TF32 R144, R200.reuse, R28, R160 ;  /* 0x0000001cc890723c */ /* 0x044fe600000810a0 */
[----:B------:R-:W-:Y:S04]  /*8fb50*/  STL.64 [R1+0xa0], R140 ;  /* 0x0000a08c01007387 */ /* 0x000fe80000100a00 */
[----:B------:R2:W-:Y:S04]  /*8fb60*/  STL.64 [R1+0xa8], R142 ;  /* 0x0000a88e01007387 */ /* 0x0005e80000100a00 */
[----:B------:R-:W-:Y:S04]  /*8fb70*/  STL.64 [R1+0x90], R136 ;  /* 0x0000908801007387 */ /* 0x000fe80000100a00 */
[----:B------:R3:W-:Y:S01]  /*8fb80*/  STL.64 [R1+0x98], R138 ;  /* 0x0000988a01007387 */ /* 0x0007e20000100a00 */
[C---:B--2---:R-:W-:Y:S03]  /*8fb90*/  HMMA.1688.F32.TF32 R140, R200.reuse, R20, R164 ;  /* 0x00000014c88c723c */ /* 0x044fe600000810a4 */
[----:B------:R-:W-:Y:S04]  /*8fba0*/  LDS R157, [R3+UR18+0x84180] ;  /* 0x08418012039d7984 */ /* 0x000fe80008000800 */
[----:B------:R-:W2:Y:S01]  /*8fbb0*/  LDS R159, [R3+UR18+0x84980] ;  /* 0x08498012039f7984 */ /* 0x000ea20008000800 */
[C---:B---3--:R-:W-:Y:S03]  /*8fbc0*/  HMMA.1688.F32.TF32 R136, R200.reuse, R16, R168 ;  /* 0x00000010c888723c */ /* 0x048fe600000810a8 */
        /* <DEDUP_REMOVED lines=23> */
[----:B------:R-:W-:Y:S04]  /*8fd40*/  STL.64 [R1], R136 ;  /* 0x0000008801007387 */ /* 0x000fe80000100a00 */
        /* <DEDUP_REMOVED lines=13> */
[----:B------:R-:W-:Y:S08]  /*8fe20*/  STL.64 [R1+0x3c8], R146 ;  /* 0x0003c89201007387 */ /* 0x000ff00000100a00 */
[----:B------:R-:W-:Y:S04]  /*8fe30*/  STL.64 [R1+0x3b0], R140 ;  /* 0x0003b08c01007387 */ /* 0x000fe80000100a00 */
[----:B------:R1:W-:Y:S04]  /*8fe40*/  STL.64 [R1+0x3b8], R142 ;  /* 0x0003b88e01007387 */ /* 0x0003e80000100a00 */
[----:B------:R-:W-:Y:S04]  /*8fe50*/  STL.64 [R1+0x3a0], R136 ;  /* 0x0003a08801007387 */ /* 0x000fe80000100a00 */
[----:B------:R3:W-:Y:S01]  /*8fe60*/  STL.64 [R1+0x3a8], R138 ;  /* 0x0003a88a01007387 */ /* 0x0007e20000100a00 */
[C---:B-1----:R-:W-:Y:S06]  /*8fe70*/  HMMA.1688.F32.TF32 R140, R132.reuse, R72, R224 ;  /* 0x00000048848c723c */ /* 0x042fec00000810e0 */
[C---:B---3--:R-:W-:Y:S06]  /*8fe80*/  HMMA.1688.F32.TF32 R136, R132.reuse, R68, R232 ;  /* 0x000000448488723c */ /* 0x048fec00000810e8 */
[C---:B------:R-:W-:Y:S11]  /*8fe90*/  HMMA.1688.F32.TF32 R144, R132.reuse, R64, R236 ;  /* 0x000000408490723c */ /* 0x040ff600000810ec */
[----:B------:R-:W-:Y:S04]  /*8fea0*/  STL.64 [R1+0x390], R140 ;  /* 0x0003908c01007387 */ /* 0x000fe80000100a00 */
[----:B------:R1:W-:Y:S04]  /*8feb0*/  STL.64 [R1+0x398], R142 ;  /* 0x0003988e01007387 */ /* 0x0003e80000100a00 */
[----:B------:R-:W-:Y:S04]  /*8fec0*/  STL.64 [R1+0x380], R136 ;  /* 0x0003808801007387 */ /* 0x000fe80000100a00 */
[----:B------:R3:W-:Y:S01]  /*8fed0*/  STL.64 [R1+0x388], R138 ;  /* 0x0003888a01007387 */ /* 0x0007e20000100a00 */
[C---:B-1----:R-:W-:Y:S06]  /*8fee0*/  HMMA.1688.F32.TF32 R140, R132.reuse, R128, R244 ;  /* 0x00000080848c723c */ /* 0x042fec00000810f4 */
[C---:B---3--:R-:W-:Y:S01]  /*8fef0*/  HMMA.1688.F32.TF32 R136, R132.reuse, R124, R248 ;  /* 0x0000007c8488723c */ /* 0x048fe200000810f8 */
[----:B------:R-:W-:Y:S04]  /*8ff00*/  STL.64 [R1+0x370], R144 ;  /* 0x0003709001007387 */ /* 0x000fe80000100a00 */
[----:B------:R-:W-:Y:S04]  /*8ff10*/  STL.64 [R1+0x378], R146 ;  /* 0x0003789201007387 */ /* 0x000fe80000100a00 */
[----:B------:R-:W3:Y:S08]  /*8ff20*/  LDL.LU R248, [R1+0xef0] ;  /* 0x000ef00001f87983 */ /* 0x000ef00000300800 */
        /* <DEDUP_REMOVED lines=64> */
[C---:B-1----:R-:W-:Y:S06]  /*90330*/  HMMA.1688.F32.TF32 R136, R132.reuse, R116, R184 ;  /* 0x000000748488723c */ /* 0x042fec00000810b8 */
[C---:B----4-:R-:W-:Y:S06]  /*90340*/  HMMA.1688.F32.TF32 R140, R132.reuse, R120, R180 ;  /* 0x00000078848c723c */ /* 0x050fec00000810b4 */
[----:B--2---:R-:W-:-:S15]  /*90350*/  HMMA.1688.F32.TF32 R144, R132, R112, R188 ;  /* 0x000000708490723c */ /* 0x004fde00000810bc */
[----:B------:R-:W-:-:S02]  /*90360*/  NOP ;  /* 0x0000000000007918 */ /* 0x000fc40000000000 */
[----:B------:R-:W-:Y:S04]  /*90370*/  STL.64 [R1+0x130], R140 ;  /* 0x0001308c01007387 */ /* 0x000fe80000100a00 */
[----:B------:R1:W-:Y:S04]  /*90380*/  STL.64 [R1+0x138], R142 ;  /* 0x0001388e01007387 */ /* 0x0003e80000100a00 */
        /* <DEDUP_REMOVED lines=8> */
[C---:B-1----:R-:W-:Y:S06]  /*90410*/  HMMA.1688.F32.TF32 R144, R132.reuse, R100, R204 ;  /* 0x000000648490723c */ /* 0x042fec00000810cc */
[C---:B--2---:R-:W-:Y:S01]  /*90420*/  HMMA.1688.F32.TF32 R140, R132.reuse, R60, R208 ;  /* 0x0000003c848c723c */ /* 0x044fe200000810d0 */
[----:B------:R-:W-:Y:S04]  /*90430*/  STL.64 [R1+0xf0], R136 ;  /* 0x0000f08801007387 */ /* 0x000fe80000100a00 */
[----:B------:R1:W-:Y:S01]  /*90440*/  STL.64 [R1+0xf8], R138 ;  /* 0x0000f88a01007387 */ /* 0x0003e20000100a00 */
[C---:B------:R-:W-:Y:S06]  /*90450*/  HMMA.1688.F32.TF32 R220, R132.reuse, R44, R220 ;  /* 0x0000002c84dc723c */ /* 0x040fec00000810dc */
[C---:B-1----:R-:W-:Y:S05]  /*90460*/  HMMA.1688.F32.TF32 R136, R132.reuse, R56, R212 ;  /* 0x000000388488723c */ /* 0x042fea00000810d4 */
[----:B------:R-:W-:Y:S01]  /*90470*/  STL.64 [R1+0xe0], R144 ;  /* 0x0000e09001007387 */ /* 0x000fe20000100a00 */
[C---:B------:R-:W-:Y:S03]  /*90480*/  HMMA.1688.F32.TF32 R224, R132.reuse, R40, R224 ;  /* 0x0000002884e0723c */ /* 0x040fe600000810e0 */
[----:B------:R-:W-:Y:S03]  /*90490*/  STL.64 [R1+0xe8], R146 ;  /* 0x0000e89201007387 */ /* 0x000fe60000100a00 */
[C---:B------:R-:W-:Y:S01]  /*904a0*/  HMMA.1688.F32.TF32 R228, R132.reuse, R36, R216 ;  /* 0x0000002484e4723c */ /* 0x040fe200000810d8 */
[----:B------:R-:W-:Y:S04]  /*904b0*/  STL.64 [R1+0xd0], R140 ;  /* 0x0000d08c01007387 */ /* 0x000fe80000100a00 */
[----:B------:R1:W-:Y:S01]  /*904c0*/  STL.64 [R1+0xd8], R142 ;  /* 0x0000d88e01007387 */ /* 0x0003e20000100a00 */
[C---:B------:R-:W-:Y:S03]  /*904d0*/  HMMA.1688.F32.TF32 R232, R132.reuse, R28, R232 ;  /* 0x0000001c84e8723c */ /* 0x040fe600000810e8 */
[----:B------:R-:W-:Y:S03]  /*904e0*/  STL [R1+0x6384], R248 ;  /* 0x006384f801007387 */ /* 0x000fe60000100800 */
[C---:B-1----:R-:W-:Y:S01]  /*904f0*/  HMMA.1688.F32.TF32 R140, R132.reuse, R20, R236 ;  /* 0x00000014848c723c */ /* 0x042fe200000810ec */
[----:B------:R-:W-:Y:S04]  /*90500*/  STL.64 [R1+0xc0], R136 ;  /* 0x0000c08801007387 */ /* 0x000fe80000100a00 */
[----:B------:R1:W-:Y:S04]  /*90510*/  STL.64 [R1+0xc8], R138 ;  /* 0x0000c88a01007387 */ /* 0x0003e80000100a00 */
[----:B------:R-:W-:Y:S04]  /*90520*/  STL [R1+0x6380], R249 ;  /* 0x006380f901007387 */ /* 0x000fe80000100800 */
[----:B------:R-:W-:Y:S04]  /*90530*/  STL [R1+0x637c], R250 ;  /* 0x00637cfa01007387 */ /* 0x000fe80000100800 */
[----:B------:R-:W-:Y:S04]  /*90540*/  STL [R1+0x6378], R251 ;  /* 0x006378fb01007387 */ /* 0x000fe80000100800 */
[----:B------:R2:W-:Y:S04]  /*90550*/  STL [R1+0x6394], R220 ;  /* 0x006394dc01007387 */ /* 0x0005e80000100800 */
[----:B------:R3:W-:Y:S04]  /*90560*/  STL [R1+0x6390], R221 ;  /* 0x006390dd01007387 */ /* 0x0007e80000100800 */
[----:B------:R4:W-:Y:S04]  /*90570*/  STL [R1+0x638c], R222 ;  /* 0x00638cde01007387 */ /* 0x0009e80000100800 */
[----:B------:R4:W-:Y:S04]  /*90580*/  STL [R1+0x6388], R223 ;  /* 0x006388df01007387 */ /* 0x0009e80000100800 */
[----:B------:R4:W-:Y:S04]  /*90590*/  STL [R1+0x63a4], R224 ;  /* 0x0063a4e001007387 */ /* 0x0009e80000100800 */
[----:B------:R4:W-:Y:S04]  /*905a0*/  STL [R1+0x63a0], R225 ;  /* 0x0063a0e101007387 */ /* 0x0009e80000100800 */
[----:B------:R4:W-:Y:S04]  /*905b0*/  STL [R1+0x639c], R226 ;  /* 0x00639ce201007387 */ /* 0x0009e80000100800 */
[----:B------:R4:W-:Y:S04]  /*905c0*/  STL [R1+0x6398], R227 ;  /* 0x006398e301007387 */ /* 0x0009e80000100800 */
[----:B------:R-:W-:Y:S04]  /*905d0*/  STL.64 [R1+0x63b0], R230 ;  /* 0x0063b0e601007387 */ /* 0x000fe80000100a00 */
[----:B------:R-:W-:Y:S01]  /*905e0*/  STL.64 [R1+0x63a8], R228 ;  /* 0x0063a8e401007387 */ /* 0x000fe20000100a00 */
[----:B-1----:R-:W-:Y:S03]  /*905f0*/  HMMA.1688.F32.TF32 R136, R132, R16, R244 ;  /* 0x000000108488723c */ /* 0x002fe600000810f4 */
        /* <DEDUP_REMOVED lines=64> */
[----:B--2---:R-:W-:Y:S01]  /*90a00*/  IMAD.MOV.U32 R220, RZ, RZ, R136 ;  /* 0x000000ffffdc7224 */ /* 0x004fe200078e0088 */
[----:B---3--:R-:W-:Y:S01]  /*90a10*/  MOV R221, R137 ;  /* 0x0000008900dd7202 */ /* 0x008fe20000000f00 */
[----:B----4-:R-:W-:-:S02]  /*90a20*/  IMAD.MOV.U32 R222, RZ, RZ, R138 ;  /* 0x000000ffffde7224 */ /* 0x010fc400078e008a */
[----:B------:R-:W-:-:S05]  /*90a30*/  IMAD.MOV.U32 R223, RZ, RZ, R139 ;  /* 0x000000ffffdf7224 */ /* 0x000fca00078e008b */
[----:B------:R-:W-:Y:S04]  /*90a40*/  STL.64 [R1+0x63d0], R222 ;  /* 0x0063d0de01007387 */ /* 0x000fe80000100a00 */
[----:B------:R-:W-:Y:S01]  /*90a50*/  STL.64 [R1+0x63c8], R220 ;  /* 0x0063c8dc01007387 */ /* 0x000fe20000100a00 */
[C---:B------:R-:W-:Y:S06]  /*90a60*/  HMMA.1688.F32.TF32 R136, R132.reuse, R4, R164 ;  /* 0x000000048488723c */ /* 0x040fec00000810a4 */
[----:B------:R-:W-:-:S15]  /*90a70*/  HMMA.1688.F32.TF32 R132, R132, R8, R168 ;  /* 0x000000088484723c */ /* 0x000fde00000810a8 */
[----:B------:R-:W-:-:S03]  /*90a80*/  NOP ;  /* 0x0000000000007918 */ /* 0x000fc60000000000 */
[----:B------:R-:W-:-:S06]  /*90a90*/  IMAD.MOV.U32 R250, RZ, RZ, R138 ;  /* 0x000000fffffa7224 */ /* 0x000fcc00078e008a */
[----:B------:R-:W-:Y:S01]  /*90aa0*/  IMAD.MOV.U32 R224, RZ, RZ, R132 ;  /* 0x000000ffffe07224 */ /* 0x000fe200078e0084 */
[----:B------:R-:W-:Y:S01]  /*90ab0*/  MOV R225, R133 ;  /* 0x0000008500e17202 */ /* 0x000fe20000000f00 */
[----:B------:R-:W-:Y:S02]  /*90ac0*/  IMAD.MOV.U32 R226, RZ, RZ, R134 ;  /* 0x000000ffffe27224 */ /* 0x000fe400078e0086 */
[----:B------:R-:W-:Y:S01]  /*90ad0*/  IMAD.MOV.U32 R227, RZ, RZ, R135 ;  /* 0x000000ffffe37224 */ /* 0x000fe200078e0087 */
[----:B------:R-:W-:Y:S01]  /*90ae0*/  MOV R249, R137 ;  /* 0x0000008900f97202 */ /* 0x000fe20000000f00 */
[----:B------:R-:W-:Y:S02]  /*90af0*/  IMAD.MOV.U32 R251, RZ, RZ, R139 ;  /* 0x000000fffffb7224 */ /* 0x000fe400078e008b */
[----:B------:R-:W-:Y:S01]  /*90b00*/  IMAD.MOV.U32 R248, RZ, RZ, R136 ;  /* 0x000000fffff87224 */ /* 0x000fe200078e0088 */
[C---:B------:R-:W-:Y:S02]  /*90b10*/  HMMA.1688.F32.TF32 R132, R156.reuse, R48, R172 ;  /* 0x000000309c84723c */ /* 0x040fe400000810ac */
[----:B------:R-:W-:Y:S04]  /*90b20*/  STL.64 [R1+0x63e0], R250 ;  /* 0x0063e0fa01007387 */ /* 0x000fe80000100a00 */
[----:B------:R-:W-:Y:S01]  /*90b30*/  STL.64 [R1+0x63d8], R248 ;  /* 0x0063d8f801007387 */ /* 0x000fe20000100a00 */
[C---:B-1----:R-:W-:Y:S03]  /*90b40*/  HMMA.1688.F32.TF32 R140, R156.reuse, R24, R176 ;  /* 0x000000189c8c723c */ /* 0x042fe600000810b0 */
[----:B------:R-:W-:Y:S04]  /*90b50*/  STL.64 [R1+0x63f0], R226 ;  /* 0x0063f0e201007387 */ /* 0x000fe80000100a00 */
[----:B------:R-:W-:Y:S01]  /*90b60*/  STL.64 [R1+0x63e8], R224 ;  /* 0x0063e8e001007387 */ /* 0x000fe20000100a00 */
[C---:B------:R-:W-:Y:S08]  /*90b70*/  HMMA.1688.F32.TF32 R136, R156.reuse, R12, R180 ;  /* 0x0000000c9c88723c */ /* 0x040ff000000810b4 */
        /* <DEDUP_REMOVED lines=30> */
[----:B------:R1:W-:Y:S04]  /*90d60*/  STL.64 [R1+0x2a0], R140 ;  /* 0x0002a08c01007387 */ /* 0x0003e80000100a00 */
[----:B------:R2:W-:Y:S04]  /*90d70*/  STL.64 [R1+0x2a8], R142 ;  /* 0x0002a88e01007387 */ /* 0x0005e80000100a00 */
[----:B------:R-:W3:Y:S04]  /*90d80*/  LDL.LU R212, [R1+0x1210] ;  /* 0x0012100001d47983 */ /* 0x000ee80000300800 */
[----:B------:R4:W-:Y:S04]  /*90d90*/  STL.64 [R1+0x290], R136 ;  /* 0x0002908801007387 */ /* 0x0009e80000100a00 */
[----:B------:R4:W-:Y:S04]  /*90da0*/  STL.64 [R1+0x298], R138 ;  /* 0x0002988a01007387 */ /* 0x0009e80000100a00 */
        /* <DEDUP_REMOVED lines=51> */
[----:B--2---:R-:W2:Y:S04]  /*910e0*/  LDL.LU R142, [R1+0x1638] ;  /* 0x00163800018e7983 */ /* 0x004ea80000300800 */
        /* <DEDUP_REMOVED lines=41> */
[C---:B---3--:R-:W-:Y:S06]  /*91380*/  HMMA.1688.F32.TF32 R200, R156.reuse, R124, R200 ;  /* 0x0000007c9cc8723c */ /* 0x048fec00000810c8 */
[C---:B--2---:R-:W-:Y:S06]  /*91390*/  HMMA.1688.F32.TF32 R220, R156.reuse, R128, R228 ;  /* 0x000000809cdc723c */ /* 0x044fec00000810e4 */
[----:B----4-:R-:W-:-:S15]  /*913a0*/  HMMA.1688.F32.TF32 R132, R156, R120, R136 ;  /* 0x000000789c84723c */ /* 0x010fde0000081088 */
[----:B------:R-:W-:-:S02]  /*913b0*/  NOP ;  /* 0x0000000000007918 */ /* 0x000fc40000000000 */
[----:B------:R-:W-:Y:S01]  /*913c0*/  STL.64 [R1+0x270], R220 ;  /* 0x000270dc01007387 */ /* 0x000fe20000100a00 */
[C---:B------:R-:W-:Y:S03]  /*913d0*/  HMMA.1688.F32.TF32 R140, R156.reuse, R116, R140 ;  /* 0x000000749c8c723c */ /* 0x040fe6000008108c */
[----:B------:R-:W-:Y:S04]  /*913e0*/  STL.64 [R1+0x278], R222 ;  /* 0x000278de01007387 */ /* 0x000fe80000100a00 */
[----:B------:R-:W-:Y:S01]  /*913f0*/  STL.64 [R1+0x260], R200 ;  /* 0x000260c801007387 */ /* 0x000fe20000100a00 */
[C---:B------:R-:W-:Y:S03]  /*91400*/  HMMA.1688.F32.TF32 R136, R156.reuse, R112, R144 ;  /* 0x000000709c88723c */ /* 0x040fe60000081090 */
[----:B------:R-:W-:Y:S04]  /*91410*/  STL.64 [R1+0x268], R202 ;  /* 0x000268ca01007387 */ /* 0x000fe80000100a00 */
        /* <DEDUP_REMOVED lines=36> */
[----:B--2---:R-:W-:Y:S01]  /*91660*/  HMMA.1688.F32.TF32 R136, R156, R16, R196 ;  /* 0x000000109c88723c */ /* 0x004fe200000810c4 */
[----:B------:R1:W-:Y:S05]  /*91670*/  STL.64 [R1+0x198], R134 ;  /* 0x0001988601007387 */ /* 0x0003ea0000100a00 */
[----:B------:R-:W-:Y:S06]  /*91680*/  HMMA.1688.F32.TF32 R160, R240, R48, R212 ;  /* 0x00000030f0a0723c */ /* 0x000fec00000810d4 */
[C---:B-1----:R-:W-:Y:S06]  /*91690*/  HMMA.1688.F32.TF32 R132, R156.reuse, R4, R204 ;  /* 0x000000049c84723c */ /* 0x042fec00000810cc */
[----:B------:R-:W-:Y:S06]  /*916a0*/  HMMA.1688.F32.TF32 R156, R156, R8, R208 ;  /* 0x000000089c9c723c */ /* 0x000fec00000810d0 */
[C---:B------:R-:W-:Y:S06]  /*916b0*/  HMMA.1688.F32.TF32 R164, R240.reuse, R24, R216 ;  /* 0x00000018f0a4723c */ /* 0x040fec00000810d8 */
[C---:B------:R-:W-:Y:S01]  /*916c0*/  HMMA.1688.F32.TF32 R168, R240.reuse, R12, R236 ;  /* 0x0000000cf0a8723c */ /* 0x040fe200000810ec */
[----:B------:R-:W-:Y:S04]  /*916d0*/  STL.64 [R1+0x180], R140 ;  /* 0x0001808c01007387 */ /* 0x000fe80000100a00 */
[----:B------:R-:W-:Y:S04]  /*916e0*/  STL.64 [R1+0x188], R142 ;  /* 0x0001888e01007387 */ /* 0x000fe80000100a00 */
[----:B------:R1:W-:Y:S04]  /*916f0*/  STL.64 [R1+0x170], R136 ;  /* 0x0001708801007387 */ /* 0x0003e80000100a00 */
[----:B------:R2:W-:Y:S04]  /*91700*/  STL.64 [R1+0x178], R138 ;  /* 0x0001788a01007387 */ /* 0x0005e80000100a00 */
        /* <DEDUP_REMOVED lines=48> */
[----:B------:R-:W-:Y:S01]  /*91a10*/  STL.64 [R1+0x6228], R172 ;  /* 0x006228ac01007387 */ /* 0x000fe20000100a00 */
[C---:B--2---:R-:W-:Y:S03]  /*91a20*/  HMMA.1688.F32.TF32 R176, R240.reuse, R96, R236 ;  /* 0x00000060f0b0723c */ /* 0x044fe600000810ec */
[----:B------:R-:W2:Y:S04]  /*91a30*/  LDL.LU R236, [R1+0x1140] ;  /* 0x0011400001ec7983 */ /* 0x000ea80000300800 */
[----:B------:R-:W2:Y:S04]  /*91a40*/  LDL.LU R237, [R1+0x1144] ;  /* 0x0011440001ed7983 */ /* 0x000ea80000300800 */
[----:B------:R-:W2:Y:S04]  /*91a50*/  LDL.LU R238, [R1+0x1148] ;  /* 0x0011480001ee7983 */ /* 0x000ea80000300800 */
[----:B------:R-:W2:Y:S01]  /*91a60*/  LDL.LU R239, [R1+0x114c] ;  /* 0x00114c0001ef7983 */ /* 0x000ea20000300800 */
[C---:B---3--:R-:W-:Y:S06]  /*91a70*/  HMMA.1688.F32.TF32 R180, R240.reuse, R92, R188 ;  /* 0x0000005cf0b4723c */ /* 0x048fec00000810bc */
[C---:B----4-:R-:W-:Y:S06]  /*91a80*/  HMMA.1688.F32.TF32 R184, R240.reuse, R88, R192 ;  /* 0x00000058f0b8723c */ /* 0x050fec00000810c0 */
[C---:B------:R-:W-:Y:S06]  /*91a90*/  HMMA.1688.F32.TF32 R188, R240.reuse, R84, R196 ;  /* 0x00000054f0bc723c */ /* 0x040fec00000810c4 */
[C---:B------:R-:W-:Y:S06]  /*91aa0*/  HMMA.1688.F32.TF32 R196, R240.reuse, R76, R208 ;  /* 0x0000004cf0c4723c */ /* 0x040fec00000810d0 */
[C---:B------:R-:W-:Y:S01]  /*91ab0*/  HMMA.1688.F32.TF32 R192, R240.reuse, R80, R204 ;  /* 0x00000050f0c0723c */ /* 0x040fe200000810cc */
[----:B------:R-:W-:Y:S05]  /*91ac0*/  STL.64 [R1+0x6240], R178 ;  /* 0x006240b201007387 */ /* 0x000fea0000100a00 */
[C---:B------:R-:W-:Y:S01]  /*91ad0*/  HMMA.1688.F32.TF32 R200, R240.reuse, R72, R212 ;  /* 0x00000048f0c8723c */ /* 0x040fe200000810d4 */
        /* <DEDUP_REMOVED lines=19> */
[----:B-1----:R-:W3:Y:S04]  /*91c10*/  LDL.LU R136, [R1+0x1120] ;  /* 0x0011200001887983 */ /* 0x002ee80000300800 */
        /* <DEDUP_REMOVED lines=11> */
[----:B------:R-:W-:Y:S04]  /*91cd0*/  LDS R244, [R0+UR18+0x85000] ;  /* 0x0850001200f47984 */ /* 0x000fe80008000800 */
[----:B------:R-:W-:Y:S04]  /*91ce0*/  LDS R246, [R0+UR18+0x85800] ;  /* 0x0858001200f67984 */ /* 0x000fe80008000800 */
[----:B------:R-:W-:Y:S04]  /*91cf0*/  LDS R245, [R3+UR18+0x85000] ;  /* 0x0850001203f57984 */ /* 0x000fe80008000800 */
[----:B------:R-:W1:Y:S01]  /*91d00*/  LDS R247, [R3+UR18+0x85800] ;  /* 0x0858001203f77984 */ /* 0x000e620008000800 */
[C---:B--2---:R-:W-:Y:S03]  /*91d10*/  HMMA.1688.F32.TF32 R212, R240.reuse, R128, R236 ;  /* 0x00000080f0d4723c */ /* 0x044fe600000810ec */
        /* <DEDUP_REMOVED lines=26> */
[C---:B---3--:R-:W-:Y:S06]  /*91ec0*/  HMMA.1688.F32.TF32 R132, R240.reuse, R120, R136 ;  /* 0x00000078f084723c */ /* 0x048fec0000081088 */
[C---:B----4-:R-:W-:Y:S06]  /*91ed0*/  HMMA.1688.F32.TF32 R216, R240.reuse, R124, R216 ;  /* 0x0000007cf0d8723c */ /* 0x050fec00000810d8 */
[----:B------:R-:W-:-:S15]  /*91ee0*/  HMMA.1688.F32.TF32 R136, R240, R116, R140 ;  /* 0x00000074f088723c */ /* 0x000fde000008108c */
[----:B------:R-:W-:-:S02]  /*91ef0*/  NOP ;  /* 0x0000000000007918 */ /* 0x000fc40000000000 */
[----:B------:R-:W-:Y:S04]  /*91f00*/  STL.64 [R1+0x62e0], R218 ;  /* 0x0062e0da01007387 */ /* 0x000fe80000100a00 */
[----:B------:R-:W-:Y:S04]  /*91f10*/  STL.64 [R1+0x62d8], R216 ;  /* 0x0062d8d801007387 */ /* 0x000fe80000100a00 */
[----:B------:R-:W-:Y:S04]  /*91f20*/  STL.64 [R1+0x62f0], R134 ;  /* 0x0062f08601007387 */ /* 0x000fe80000100a00 */
[----:B------:R3:W-:Y:S04]  /*91f30*/  STL.64 [R1+0x62e8], R132 ;  /* 0x0062e88401007387 */ /* 0x0007e80000100a00 */
[----:B------:R-:W-:Y:S04]  /*91f40*/  STL.64 [R1+0x6300], R138 ;  /* 0x0063008a01007387 */ /* 0x000fe80000100a00 */
[----:B------:R-:W-:Y:S01]  /*91f50*/  STL.64 [R1+0x62f8], R136 ;  /* 0x0062f88801007387 */ /* 0x000fe20000100a00 */
[C---:B--2---:R-:W-:Y:S03]  /*91f60*/  HMMA.1688.F32.TF32 R140, R240.reuse, R112, R236 ;  /* 0x00000070f08c723c */ /* 0x044fe600000810ec */
[----:B------:R-:W2:Y:S04]  /*91f70*/  LDL.LU R236, [R1+0x10a0] ;  /* 0x0010a00001ec7983 */ /* 0x000ea80000300800 */
[----:B------:R-:W2:Y:S04]  /*91f80*/  LDL.LU R237, [R1+0x10a4] ;  /* 0x0010a40001ed7983 */ /* 0x000ea80000300800 */
[----:B------:R-:W2:Y:S04]  /*91f90*/  LDL.LU R238, [R1+0x10a8] ;  /* 0x0010a80001ee7983 */ /* 0x000ea80000300800 */
[----:B------:R-:W2:Y:S01]  /*91fa0*/  LDL.LU R239, [R1+0x10ac] ;  /* 0x0010ac0001ef7983 */ /* 0x000ea20000300800 */
[C---:B------:R-:W-:Y:S06]  /*91fb0*/  HMMA.1688.F32.TF32 R148, R240.reuse, R104, R148 ;  /* 0x00000068f094723c */ /* 0x040fec0000081094 */
[C---:B------:R-:W-:Y:S06]  /*91fc0*/  HMMA.1688.F32.TF32 R144, R240.reuse, R108, R144 ;  /* 0x0000006cf090723c */ /* 0x040fec0000081090 */
[C---:B------:R-:W-:Y:S01]  /*91fd0*/  HMMA.1688.F32.TF32 R152, R240.reuse, R100, R152 ;  /* 0x00000064f098723c */ /* 0x040fe20000081098 */
[----:B------:R-:W-:Y:S05]  /*91fe0*/  STL.64 [R1+0x6310], R142 ;  /* 0x0063108e01007387 */ /* 0x000fea0000100a00 */
[----:B---3--:R-:W-:Y:S01]  /*91ff0*/  HMMA.1688.F32.TF32 R132, R240, R60, R232 ;  /* 0x0000003cf084723c */ /* 0x008fe200000810e8 */
[----:B------:R-:W-:Y:S10]  /*92000*/  STL.64 [R1+0x6308], R140 ;  /* 0x0063088c01007387 */ /* 0x000ff40000100a00 */
[----:B------:R-:W-:Y:S04]  /*92010*/  STL.64 [R1+0x6320], R146 ;  /* 0x0063209201007387 */ /* 0x000fe80000100a00 */
[----:B------:R-:W-:Y:S04]  /*92020*/  STL.64 [R1+0x6318], R144 ;  /* 0x0063189001007387 */ /* 0x000fe80000100a00 */
[----:B------:R-:W-:Y:S04]  /*92030*/  STL.64 [R1+0x6330], R150 ;  /* 0x0063309601007387 */ /* 0x000fe80000100a00 */
        /* <DEDUP_REMOVED lines=8> */
[----:B------:R-:W-:Y:S01]  /*920c0*/  IMAD.MOV.U32 R129, RZ, RZ, R134 ;  /* 0x000000ffff817224 */ /* 0x000fe200078e0086 */
[----:B------:R-:W-:-:S02]  /*920d0*/  MOV R128, R135 ;  /* 0x0000008700807202 */ /* 0x000fc40000000f00 */
[----:B---3--:R-:W-:Y:S01]  /*920e0*/  HMMA.1688.F32.TF32 R132, R240, R56, R228 ;  /* 0x00000038f084723c */ /* 0x008fe200000810e4 */
[----:B------:R-:W3:Y:S04]  /*920f0*/  LDL.LU R232, [R1+0x1080] ;  /* 0x0010800001e87983 */ /* 0x000ee80000300800 */
[----:B------:R-:W3:Y:S04]  /*92100*/  LDL.LU R233, [R1+0x1084] ;  /* 0x0010840001e97983 */ /* 0x000ee80000300800 */
[----:B------:R-:W3:Y:S04]  /*92110*/  LDL.LU R234, [R1+0x1088] ;  /* 0x0010880001ea7983 */ /* 0x000ee80000300800 */
[----:B------:R-:W3:Y:S11]  /*92120*/  LDL.LU R235, [R1+0x108c] ;  /* 0x00108c0001eb7983 */ /* 0x000ef60000300800 */
[----:B------:R-:W-:-:S02]  /*92130*/  IMAD.MOV.U32 R117, RZ, RZ, R134 ;  /* 0x000000ffff757224 */ /* 0x000fc400078e0086 */
[----:B------:R-:W-:Y:S01]  /*92140*/  IMAD.MOV.U32 R121, RZ, RZ, R132 ;  /* 0x000000ffff797224 */ /* 0x000fe200078e0084 */
[----:B------:R-:W-:Y:S01]  /*92150*/  MOV R116, R135 ;  /* 0x0000008700747202 */ /* 0x000fe20000000f00 */
        /* <DEDUP_REMOVED lines=20> */
[----:B------:R-:W2:-:S13]  /*922a0*/  LDL.LU R238, [R1+0x1048] ;  /* 0x0010480001ee7983 */ /* 0x000e9a0000300800 */
[----:B------:R-:W-:Y:S01]  /*922b0*/  IMAD.MOV.U32 R92, RZ, RZ, R132 ;  /* 0x000000ffff5c7224 */ /* 0x000fe200078e0084 */
[----:B------:R-:W-:Y:S01]  /*922c0*/  MOV R112, R135 ;  /* 0x0000008700707202 */ /* 0x000fe20000000f00 */
[----:B------:R-:W-:Y:S02]  /*922d0*/  IMAD.MOV.U32 R93, RZ, RZ, R133 ;  /* 0x000000ffff5d7224 */ /* 0x000fe400078e0085 */
[----:B------:R-:W-:Y:S02]  /*922e0*/  IMAD.MOV.U32 R113, RZ, RZ, R134 ;  /* 0x000000ffff717224 */ /* 0x000fe400078e0086 */
[----:B------:R-:W-:-:S03]  /*922f0*/  IMAD.MOV.U32 R239, RZ, RZ, R252 ;  /* 0x000000ffffef7224 */ /* 0x000fc600078e00fc */
        /* <DEDUP_REMOVED lines=10> */
[----:B---3--:R-:W-:Y:S01]  /*923a0*/  HMMA.1688.F32.TF32 R132, R240, R40, R232 ;  /* 0x00000028f084723c */ /* 0x008fe200000810e8 */
[----:B------:R3:W-:Y:S04]  /*923b0*/  STL [R1+0x61e0], R96 ;  /* 0x0061e06001007387 */ /* 0x0007e80000100800 */
[----:B------:R-:W4:Y:S04]  /*923c0*/  LDL.LU R232, [R1+0x1030] ;  /* 0x0010300001e87983 */ /* 0x000f280000300800 */
[----:B------:R-:W4:Y:S04]  /*923d0*/  LDL.LU R233, [R1+0x1034] ;  /* 0x0010340001e97983 */ /* 0x000f280000300800 */
[----:B------:R-:W4:Y:S04]  /*923e0*/  LDL.LU R234, [R1+0x1038] ;  /* 0x0010380001ea7983 */ /* 0x000f280000300800 */
[----:B------:R-:W4:Y:S07]  /*923f0*/  LDL.LU R235, [R1+0x103c] ;  /* 0x00103c0001eb7983 */ /* 0x000f2e0000300800 */
[----:B-1----:R-:W-:Y:S01]  /*92400*/  IMAD.MOV.U32 R112, RZ, RZ, R132 ;  /* 0x000000ffff707224 */ /* 0x002fe200078e0084 */
        /* <DEDUP_REMOVED lines=20> */
[----:B------:R-:W3:Y:S04]  /*92550*/  LDL.LU R160, [R1+0x1010] ;  /* 0x0010100001a07983 */ /* 0x000ee80000300800 */
[----:B------:R-:W3:Y:S03]  /*92560*/  LDL.LU R161, [R1+0x1014] ;  /* 0x0010140001a17983 */ /* 0x000ee60000300800 */
        /* <DEDUP_REMOVED lines=10> */
[----:B------:R-:W3:Y:S01]  /*92610*/  LDL.LU R224, [R1+0xff0] ;  /* 0x000ff00001e07983 */ /* 0x000ee20000300800 */
[----:B------:R-:W-:-:S03]  /*92620*/  IMAD.MOV.U32 R249, RZ, RZ, R90 ;  /* 0x000000fffff97224 */ /* 0x000fc600078e005a */
[----:B------:R-:W3:Y:S01]  /*92630*/  LDL.LU R225, [R1+0xff4] ;  /* 0x000ff40001e17983 */ /* 0x000ee20000300800 */
[----:B------:R-:W-:-:S03]  /*92640*/  IMAD.MOV.U32 R250, RZ, RZ, R91 ;  /* 0x000000fffffa7224 */ /* 0x000fc600078e005b */
[----:B------:R-:W3:Y:S01]  /*92650*/  LDL.LU R226, [R1+0xff8] ;  /* 0x000ff80001e27983 */ /* 0x000ee20000300800 */
[----:B------:R-:W-:-:S03]  /*92660*/  MOV R251, R94 ;  /* 0x0000005e00fb7202 */ /* 0x000fc60000000f00 */
[----:B------:R-:W3:Y:S01]  /*92670*/  LDL.LU R227, [R1+0xffc] ;  /* 0x000ffc0001e37983 */ /* 0x000ee20000300800 */
[----:B------:R-:W-:-:S03]  /*92680*/  IMAD.MOV.U32 R220, RZ, RZ, R95 ;  /* 0x000000ffffdc7224 */ /* 0x000fc600078e005f */
[----:B------:R-:W3:Y:S01]  /*92690*/  LDL.LU R248, [R1+0xfe0] ;  /* 0x000fe00001f87983 */ /* 0x000ee20000300800 */
[----:B------:R-:W-:-:S03]  /*926a0*/  IMAD.MOV.U32 R221, RZ, RZ, R98 ;  /* 0x000000ffffdd7224 */ /* 0x000fc600078e0062 */
[----:B------:R-:W3:Y:S01]  /*926b0*/  LDL.LU R90, [R1+0x65dc] ;  /* 0x0065dc00015a7983 */ /* 0x000ee20000300800 */
[----:B------:R-:W-:-:S03]  /*926c0*/  IMAD.MOV.U32 R222, RZ, RZ, R99 ;  /* 0x000000ffffde7224 */ /* 0x000fc600078e0063 */
[----:B------:R-:W3:Y:S01]  /*926d0*/  LDL.LU R91, [R1+0x65d8] ;  /* 0x0065d800015b7983 */ /* 0x000ee20000300800 */
[----:B------:R-:W-:-:S03]  /*926e0*/  MOV R223, R34 ;  /* 0x0000002200df7202 */ /* 0x000fc60000000f00 */
[----:B------:R-:W3:Y:S04]  /*926f0*/  LDL.LU R94, [R1+0x65d4] ;  /* 0x0065d400015e7983 */ /* 0x000ee80000300800 */
[----:B------:R-:W3:Y:S04]  /*92700*/  LDL.LU R95, [R1+0x65d0] ;  /* 0x0065d000015f7983 */ /* 0x000ee80000300800 */
[----:B------:R-:W3:Y:S04]  /*92710*/  LDL.LU R98, [R1+0x65cc] ;  /* 0x0065cc0001627983 */ /* 0x000ee80000300800 */
[----:B------:R-:W3:Y:S01]  /*92720*/  LDL.LU R99, [R1+0x65c8] ;  /* 0x0065c80001637983 */ /* 0x000ee20000300800 */
[----:B--2---:R-:W-:Y:S03]  /*92730*/  HMMA.1688.F32.TF32 R132, R240, R16, R236 ;  /* 0x00000010f084723c */ /* 0x004fe600000810ec */
[----:B------:R-:W2:-:S15]  /*92740*/  LDL.LU R34, [R1+0x65c4] ;  /* 0x0065c40001227983 */ /* 0x000e9e0000300800 */
[----:B------:R-:W-:-:S06]  /*92750*/  NOP ;  /* 0x0000000000007918 */ /* 0x000fcc0000000000 */
[----:B------:R-:W-:Y:S01]  /*92760*/  IMAD.MOV.U32 R81, RZ, RZ, R132 ;  /* 0x000000ffff517224 */ /* 0x000fe200078e0084 */
[----:B------:R-:W-:Y:S01]  /*92770*/  MOV R77, R134 ;  /* 0x00000086004d7202 */ /* 0x000fe20000000f00 */
[----:B------:R-:W-:Y:S02]  /*92780*/  IMAD.MOV.U32 R80, RZ, RZ, R133 ;  /* 0x000000ffff507224 */ /* 0x000fe400078e0085 */
[----:B------:R-:W-:Y:S02]  /*92790*/  IMAD.MOV.U32 R76, RZ, RZ, R135 ;  /* 0x000000ffff4c7224 */ /* 0x000fe400078e0087 */
[----:B----4-:R-:W-:Y:S07]  /*927a0*/  HMMA.1688.F32.TF32 R132, R240, R4, R232 ;  /* 0x00000004f084723c */ /* 0x010fee00000810e8 */
[----:B------:R-:W-:-:S02]  /*927b0*/  IMAD.MOV.U32 R232, RZ, RZ, R35 ;  /* 0x000000ffffe87224 */ /* 0x000fc400078e0023 */
[----:B------:R-:W2:Y:S01]  /*927c0*/  LDL.LU R35, [R1+0x65c0] ;  /* 0x0065c00001237983 */ /* 0x000ea20000300800 */
[----:B------:R-:W-:Y:S01]  /*927d0*/  IMAD.MOV.U32 R233, RZ, RZ, R26 ;  /* 0x000000ffffe97224 */ /* 0x000fe200078e001a */
[----:B------:R-:W-:Y:S01]  /*927e0*/  MOV R235, R51 ;  /* 0x0000003300eb7202 */ /* 0x000fe20000000f00 */
[----:B------:R-:W-:Y:S01]  /*927f0*/  IMAD.MOV.U32 R234, RZ, RZ, R50 ;  /* 0x000000ffffea7224 */ /* 0x000fe200078e0032 */
[----:B------:R-:W4:Y:S04]  /*92800*/  LDL.LU R26, [R1+0x65bc] ;  /* 0x0065bc00011a7983 */ /* 0x000f280000300800 */
[----:B------:R-:W2:Y:S04]  /*92810*/  LDL.LU R50, [R1+0x65b8] ;  /* 0x0065b80001327983 */ /* 0x000ea80000300800 */
[----:B------:R-:W2:Y:S03]  /*92820*/  LDL.LU R51, [R1+0x65b4] ;  /* 0x0065b40001337983 */ /* 0x000ea60000300800 */
[----:B------:R-:W-:Y:S01]  /*92830*/  IMAD.MOV.U32 R73, RZ, RZ, R132 ;  /* 0x000000ffff497224 */ /* 0x000fe200078e0084 */
[----:B------:R-:W-:Y:S01]  /*92840*/  MOV R69, R134 ;  /* 0x0000008600457202 */ /* 0x000fe20000000f00 */
[----:B------:R-:W-:-:S02]  /*92850*/  IMAD.MOV.U32 R72, RZ, RZ, R133 ;  /* 0x000000ffff487224 */ /* 0x000fc400078e0085 */
[----:B------:R-:W-:Y:S02]  /*92860*/  IMAD.MOV.U32 R68, RZ, RZ, R135 ;  /* 0x000000ffff447224 */ /* 0x000fe400078e0087 */
[----:B---3--:R-:W-:Y:S07]  /*92870*/  HMMA.1688.F32.TF32 R132, R240, R8, R228 ;  /* 0x00000008f084723c */ /* 0x008fee00000810e4 */
[----:B------:R-:W-:Y:S02]  /*92880*/  IMAD.MOV.U32 R228, RZ, RZ, R27 ;  /* 0x000000ffffe47224 */ /* 0x000fe400078e001b */
[----:B------:R-:W4:Y:S01]  /*92890*/  LDL.LU R27, [R1+0x65b0] ;  /* 0x0065b000011b7983 */ /* 0x000f220000300800 */
[----:B------:R-:W-:-:S02]  /*928a0*/  IMAD.MOV.U32 R229, RZ, RZ, R14 ;  /* 0x000000ffffe57224 */ /* 0x000fc400078e000e */
[----:B------:R-:W-:Y:S01]  /*928b0*/  IMAD.MOV.U32 R230, RZ, RZ, R15 ;  /* 0x000000ffffe67224 */ /* 0x000fe200078e000f */
[----:B------:R-:W3:Y:S04]  /*928c0*/  LDL.LU R14, [R1+0x65ac] ;  /* 0x0065ac00010e7983 */ /* 0x000ee80000300800 */
[----:B------:R-:W3:Y:S07]  /*928d0*/  LDL.LU R15, [R1+0x65a8] ;  /* 0x0065a800010f7983 */ /* 0x000eee0000300800 */
[----:B------:R-:W-:Y:S01]  /*928e0*/  IMAD.MOV.U32 R96, RZ, RZ, R132 ;  /* 0x000000ffff607224 */ /* 0x000fe200078e0084 */
[----:B------:R-:W-:Y:S01]  /*928f0*/  MOV R117, R135 ;  /* 0x0000008700757202 */ /* 0x000fe20000000f00 */
[----:B------:R-:W-:-:S02]  /*92900*/  IMAD.MOV.U32 R113, RZ, RZ, R133 ;  /* 0x000000ffff717224 */ /* 0x000fc400078e0085 */
[----:B------:R-:W-:Y:S01]  /*92910*/  IMAD.MOV.U32 R92, RZ, RZ, R134 ;  /* 0x000000ffff5c7224 */ /* 0x000fe200078e0086 */
[----:B------:R-:W-:Y:S01]  /*92920*/  MOV R231, R2 ;  /* 0x0000000200e77202 */ /* 0x000fe20000000f00 */
[----:B------:R-:W-:Y:S02]  /*92930*/  IMAD.MOV.U32 R172, RZ, RZ, R58 ;  /* 0x000000ffffac7224 */ /* 0x000fe400078e003a */
[----:B------:R-:W-:Y:S01]  /*92940*/  IMAD.MOV.U32 R173, RZ, RZ, R59 ;  /* 0x000000ffffad7224 */ /* 0x000fe200078e003b */
[----:B------:R-:W-:Y:S01]  /*92950*/  MOV R175, R10 ;  /* 0x0000000a00af7202 */ /* 0x000fe20000000f00 */
[----:B------:R-:W-:Y:S02]  /*92960*/  IMAD.MOV.U32 R174, RZ, RZ, R11 ;  /* 0x000000ffffae7224 */ /* 0x000fe400078e000b */
[----:B------:R-:W-:Y:S02]  /*92970*/  IMAD.MOV.U32 R176, RZ, RZ, R46 ;  /* 0x000000ffffb07224 */ /* 0x000fe400078e002e */
[----:B------:R-:W-:Y:S01]  /*92980*/  IMAD.MOV.U32 R177, RZ, RZ, R47 ;  /* 0x000000ffffb17224 */ /* 0x000fe200078e002f */
        /* <DEDUP_REMOVED lines=31> */
[----:B------:R-:W-:Y:S02]  /*92b80*/  IMAD.MOV.U32 R220, RZ, RZ, R22 ;  /* 0x000000ffffdc7224 */ /* 0x000fe400078e0016 */
[----:B------:R-:W-:Y:S01]  /*92b90*/  IMAD.MOV.U32 R221, RZ, RZ, R23 ;  /* 0x000000ffffdd7224 */ /* 0x000fe200078e0017 */
[----:B------:R-:W-:Y:S01]  /*92ba0*/  MOV R223, R107 ;  /* 0x0000006b00df7202 */ /* 0x000fe20000000f00 */
[----:B------:R-:W-:-:S02]  /*92bb0*/  IMAD.MOV.U32 R222, RZ, RZ, R106 ;  /* 0x000000ffffde7224 */ /* 0x000fc400078e006a */
[----:B------:R-:W-:Y:S02]  /*92bc0*/  IMAD.MOV.U32 R224, RZ, RZ, R38 ;  /* 0x000000ffffe07224 */ /* 0x000fe400078e0026 */
[----:B------:R-:W-:Y:S01]  /*92bd0*/  IMAD.MOV.U32 R225, RZ, RZ, R39 ;  /* 0x000000ffffe17224 */ /* 0x000fe200078e0027 */
[----:B------:R-:W-:Y:S01]  /*92be0*/  MOV R227, R122 ;  /* 0x0000007a00e37202 */ /* 0x000fe20000000f00 */
[----:B------:R-:W-:-:S13]  /*92bf0*/  IMAD.MOV.U32 R226, RZ, RZ, R123 ;  /* 0x000000ffffe27224 */ /* 0x000fda00078e007b */
[----:B------:R-:W-:Y:S01]  /*92c00*/  IMAD.MOV.U32 R12, RZ, RZ, R132 ;  /* 0x000000ffff0c7224 */ /* 0x000fe200078e0084 */
[----:B------:R-:W-:Y:S01]  /*92c10*/  MOV R4, R135 ;  /* 0x0000008700047202 */ /* 0x000fe20000000f00 */
[----:B------:R-:W-:Y:S02]  /*92c20*/  IMAD.MOV.U32 R9, RZ, RZ, R133 ;  /* 0x000000ffff097224 */ /* 0x000fe400078e0085 */
[----:B------:R-:W-:Y:S02]  /*92c30*/  IMAD.MOV.U32 R8, RZ, RZ, R134 ;  /* 0x000000ffff087224 */ /* 0x000fe400078e0086 */
[----:B------:R-:W-:Y:S07]  /*92c40*/  HMMA.1688.F32.TF32 R132, R244, R90, R228 ;  /* 0x0000005af484723c */ /* 0x000fee00000810e4 */
[----:B------:R-:W-:-:S02]  /*92c50*/  IMAD.MOV.U32 R228, RZ, RZ, R6 ;  /* 0x000000ffffe47224 */ /* 0x000fc400078e0006 */
[----:B------:R-:W2:Y:S01]  /*92c60*/  LDL.LU R6, [R1+0x65a4] ;  /* 0x0065a40001067983 */ /* 0x000ea20000300800 */
[----:B------:R-:W-:Y:S01]  /*92c70*/  IMAD.MOV.U32 R229, RZ, RZ, R7 ;  /* 0x000000ffffe57224 */ /* 0x000fe200078e0007 */
[----:B------:R-:W-:Y:S01]  /*92c80*/  MOV R231, R43 ;  /* 0x0000002b00e77202 */ /* 0x000fe20000000f00 */
[----:B------:R-:W-:Y:S01]  /*92c90*/  IMAD.MOV.U32 R230, RZ, RZ, R42 ;  /* 0x000000ffffe67224 */ /* 0x000fe200078e002a */
[----:B------:R-:W3:Y:S04]  /*92ca0*/  LDL.LU R7, [R1+0x65a0] ;  /* 0x0065a00001077983 */ /* 0x000ee80000300800 */
        /* <DEDUP_REMOVED lines=40> */
[----:B------:R-:W4:Y:S04]  /*92f30*/  LDL.LU R111, [R1+0x6534] ;  /* 0x00653400016f7983 */ /* 0x000f280000300800 */
[----:B------:R-:W4:Y:S01]  /*92f40*/  LDL.LU R110, [R1+0x6530] ;  /* 0x00653000016e7983 */ /* 0x000f220000300800 */
[----:B------:R-:W-:-:S03]  /*92f50*/  IMAD.MOV.U32 R190, RZ, RZ, R31 ;  /* 0x000000ffffbe7224 */ /* 0x000fc600078e001f */
[----:B------:R-:W4:Y:S01]  /*92f60*/  LDL.LU R19, [R1+0x652c] ;  /* 0x00652c0001137983 */ /* 0x000f220000300800 */
[----:B------:R-:W-:-:S03]  /*92f70*/  MOV R191, R30 ;  /* 0x0000001e00bf7202 */ /* 0x000fc60000000f00 */
[----:B------:R-:W4:Y:S01]  /*92f80*/  LDL.LU R18, [R1+0x6528] ;  /* 0x0065280001127983 */ /* 0x000f220000300800 */
[----:B--2---:R-:W-:Y:S02]  /*92f90*/  IMAD.MOV.U32 R189, RZ, RZ, R6 ;  /* 0x000000ffffbd7224 */ /* 0x004fe400078e0006 */
[----:B---3--:R-:W-:Y:S02]  /*92fa0*/  IMAD.MOV.U32 R188, RZ, RZ, R7 ;  /* 0x000000ffffbc7224 */ /* 0x008fe400078e0007 */
[----:B------:R-:W2:Y:S04]  /*92fb0*/  LDL.LU R7, [R1+0x6524] ;  /* 0x0065240001077983 */ /* 0x000ea80000300800 */
[----:B------:R-:W3:Y:S04]  /*92fc0*/  LDL.LU R6, [R1+0x6520] ;  /* 0x0065200001067983 */ /* 0x000ee80000300800 */
[----:B------:R-:W3:Y:S01]  /*92fd0*/  LDL.LU R31, [R1+0x651c] ;  /* 0x00651c00011f7983 */ /* 0x000ee20000300800 */
[----:B----4-:R-:W-:-:S02]  /*92fe0*/  IMAD.MOV.U32 R194, RZ, RZ, R43 ;  /* 0x000000ffffc27224 */ /* 0x010fc400078e002b */
[----:B------:R-:W-:Y:S01]  /*92ff0*/  IMAD.MOV.U32 R193, RZ, RZ, R22 ;  /* 0x000000ffffc17224 */ /* 0x000fe200078e0016 */
[----:B------:R-:W4:Y:S01]  /*93000*/  LDL.LU R30, [R1+0x6518] ;  /* 0x00651800011e7983 */ /* 0x000f220000300800 */
[----:B------:R-:W-:-:S03]  /*93010*/  IMAD.MOV.U32 R192, RZ, RZ, R23 ;  /* 0x000000ffffc07224 */ /* 0x000fc600078e0017 */
[----:B------:R-:W4:Y:S01]  /*93020*/  LDL.LU R23, [R1+0x6514] ;  /* 0x0065140001177983 */ /* 0x000f220000300800 */
[----:B------:R-:W-:-:S03]  /*93030*/  MOV R195, R42 ;  /* 0x0000002a00c37202 */ /* 0x000fc60000000f00 */
[----:B------:R-:W4:Y:S04]  /*93040*/  LDL.LU R22, [R1+0x6510] ;  /* 0x0065100001167983 */ /* 0x000f280000300800 */
[----:B------:R-:W4:Y:S01]  /*93050*/  LDL.LU R43, [R1+0x650c] ;  /* 0x00650c00012b7983 */ /* 0x000f220000300800 */
[----:B------:R-:W-:Y:S02]  /*93060*/  IMAD.MOV.U32 R198, RZ, RZ, R107 ;  /* 0x000000ffffc67224 */ /* 0x000fe400078e006b */
[----:B------:R-:W-:Y:S01]  /*93070*/  IMAD.MOV.U32 R197, RZ, RZ, R38 ;  /* 0x000000ffffc57224 */ /* 0x000fe200078e0026 */
[----:B------:R-:W4:Y:S01]  /*93080*/  LDL.LU R42, [R1+0x6508] ;  /* 0x00650800012a7983 */ /* 0x000f220000300800 */
[----:B------:R-:W-:-:S03]  /*93090*/  IMAD.MOV.U32 R196, RZ, RZ, R39 ;  /* 0x000000ffffc47224 */ /* 0x000fc600078e0027 */
[----:B------:R-:W4:Y:S01]  /*930a0*/  LDL.LU R39, [R1+0x6504] ;  /* 0x0065040001277983 */ /* 0x000f220000300800 */
[----:B------:R-:W-:-:S03]  /*930b0*/  MOV R199, R106 ;  /* 0x0000006a00c77202 */ /* 0x000fc60000000f00 */
[----:B------:R-:W4:Y:S04]  /*930c0*/  LDL.LU R38, [R1+0x6500] ;  /* 0x0065000001267983 */ /* 0x000f280000300800 */
[----:B------:R-:W4:Y:S04]  /*930d0*/  LDL.LU R107, [R1+0x64fc] ;  /* 0x0064fc00016b7983 */ /* 0x000f280000300800 */
[----:B------:R-:W4:Y:S01]  /*930e0*/  LDL.LU R106, [R1+0x64f8] ;  /* 0x0064f800016a7983 */ /* 0x000f220000300800 */
[----:B------:R-:W-:Y:S01]  /*930f0*/  MOV R207, R62 ;  /* 0x0000003e00cf7202 */ /* 0x000fe20000000f00 */
[----:B------:R-:W-:-:S02]  /*93100*/  IMAD.MOV.U32 R206, RZ, RZ, R63 ;  /* 0x000000ffffce7224 */ /* 0x000fc400078e003f */
[----:B------:R-:W-:Y:S02]  /*93110*/  IMAD.MOV.U32 R205, RZ, RZ, R102 ;  /* 0x000000ffffcd7224 */ /* 0x000fe400078e0066 */
[----:B------:R-:W-:Y:S02]  /*93120*/  IMAD.MOV.U32 R204, RZ, RZ, R103 ;  /* 0x000000ffffcc7224 */ /* 0x000fe400078e0067 */
[----:B------:R-:W4:Y:S04]  /*93130*/  LDL.LU R103, [R1+0x64f4] ;  /* 0x0064f40001677983 */ /* 0x000f280000300800 */
[----:B------:R-:W4:Y:S04]  /*93140*/  LDL.LU R102, [R1+0x64f0] ;  /* 0x0064f00001667983 */ /* 0x000f280000300800 */
[----:B------:R-:W4:Y:S01]  /*93150*/  LDL.LU R63, [R1+0x64ec] ;  /* 0x0064ec00013f7983 */ /* 0x000f220000300800 */
[----:B------:R-:W-:-:S02]  /*93160*/  IMAD.MOV.U32 R210, RZ, RZ, R55 ;  /* 0x000000ffffd27224 */ /* 0x000fc400078e0037 */
[----:B------:R-:W-:Y:S01]  /*93170*/  IMAD.MOV.U32 R209, RZ, RZ, R58 ;  /* 0x000000ffffd17224 */ /* 0x000fe200078e003a */
[----:B------:R-:W4:Y:S01]  /*93180*/  LDL.LU R62, [R1+0x64e8] ;  /* 0x0064e800013e7983 */ /* 0x000f220000300800 */
[----:B------:R-:W-:-:S03]  /*93190*/  IMAD.MOV.U32 R208, RZ, RZ, R59 ;  /* 0x000000ffffd07224 */ /* 0x000fc600078e003b */
[----:B------:R-:W4:Y:S01]  /*931a0*/  LDL.LU R59, [R1+0x64e4] ;  /* 0x0064e400013b7983 */ /* 0x000f220000300800 */
[----:B------:R-:W-:-:S03]  /*931b0*/  MOV R211, R54 ;  /* 0x0000003600d37202 */ /* 0x000fc60000000f00 */
[----:B------:R-:W4:Y:S04]  /*931c0*/  LDL.LU R58, [R1+0x64e0] ;  /* 0x0064e000013a7983 */ /* 0x000f280000300800 */
[----:B------:R-:W4:Y:S01]  /*931d0*/  LDL.LU R55, [R1+0x64dc] ;  /* 0x0064dc0001377983 */ /* 0x000f220000300800 */
[----:B------:R-:W-:-:S03]  /*931e0*/  IMAD.MOV.U32 R213, RZ, RZ, R46 ;  /* 0x000000ffffd57224 */ /* 0x000fc600078e002e */
[----:B------:R-:W4:Y:S01]  /*931f0*/  LDL.LU R54, [R1+0x64d8] ;  /* 0x0064d80001367983 */ /* 0x000f220000300800 */
[----:B------:R-:W-:-:S03]  /*93200*/  IMAD.MOV.U32 R212, RZ, RZ, R47 ;  /* 0x000000ffffd47224 */ /* 0x000fc600078e002f */
[----:B------:R-:W4:Y:S04]  /*93210*/  LDL.LU R47, [R1+0x64d4] ;  /* 0x0064d400012f7983 */ /* 0x000f280000300800 */
        /* <DEDUP_REMOVED lines=32> */
[----:B------:R-:W-:Y:S01]  /*93420*/  IMAD.MOV.U32 R233, RZ, RZ, R79 ;  /* 0x000000ffffe97224 */ /* 0x000fe200078e004f */
[----:B------:R-:W-:Y:S01]  /*93430*/  MOV R235, R71 ;  /* 0x0000004700eb7202 */ /* 0x000fe20000000f00 */
[----:B------:R-:W-:-:S02]  /*93440*/  IMAD.MOV.U32 R234, RZ, RZ, R70 ;  /* 0x000000ffffea7224 */ /* 0x000fc400078e0046 */
[----:B--2---:R-:W-:Y:S02]  /*93450*/  IMAD.MOV.U32 R133, RZ, RZ, R7 ;  /* 0x000000ffff857224 */ /* 0x004fe400078e0007 */
[----:B---3--:R-:W-:Y:S02]  /*93460*/  IMAD.MOV.U32 R132, RZ, RZ, R6 ;  /* 0x000000ffff847224 */ /* 0x008fe400078e0006 */
[----:B------:R-:W2:Y:S04]  /*93470*/  LDL.LU R6, [R1+0x64c4] ;  /* 0x0064c40001067983 */ /* 0x000ea80000300800 */
[----:B------:R-:W2:Y:S04]  /*93480*/  LDL.LU R7, [R1+0x64c0] ;  /* 0x0064c00001077983 */ /* 0x000ea80000300800 */
[----:B------:R-:W3:Y:S01]  /*93490*/  LDL.LU R18, [R1+0x64bc] ;  /* 0x0064bc0001127983 */ /* 0x000ee20000300800 */
[----:B----4-:R-:W-:-:S02]  /*934a0*/  IMAD.MOV.U32 R138, RZ, RZ, R30 ;  /* 0x000000ffff8a7224 */ /* 0x010fc400078e001e */
[----:B------:R-:W-:Y:S01]  /*934b0*/  IMAD.MOV.U32 R137, RZ, RZ, R23 ;  /* 0x000000ffff897224 */ /* 0x000fe200078e0017 */
[----:B------:R-:W3:Y:S01]  /*934c0*/  LDL.LU R19, [R1+0x64b8] ;  /* 0x0064b80001137983 */ /* 0x000ee20000300800 */
[----:B------:R-:W-:-:S03]  /*934d0*/  IMAD.MOV.U32 R136, RZ, RZ, R22 ;  /* 0x000000ffff887224 */ /* 0x000fc600078e0016 */
[----:B------:R-:W4:Y:S01]  /*934e0*/  LDL.LU R22, [R1+0x64b4] ;  /* 0x0064b40001167983 */ /* 0x000f220000300800 */
[----:B------:R-:W-:-:S03]  /*934f0*/  MOV R139, R31 ;  /* 0x0000001f008b7202 */ /* 0x000fc60000000f00 */
[----:B------:R-:W4:Y:S04]  /*93500*/  LDL.LU R23, [R1+0x64b0] ;  /* 0x0064b00001177983 */ /* 0x000f280000300800 */
[----:B------:R-:W2:Y:S01]  /*93510*/  LDL.LU R30, [R1+0x64ac] ;  /* 0x0064ac00011e7983 */ /* 0x000ea20000300800 */
[----:B------:R-:W-:Y:S02]  /*93520*/  IMAD.MOV.U32 R142, RZ, RZ, R42 ;  /* 0x000000ffff8e7224 */ /* 0x000fe400078e002a */
[----:B------:R-:W-:Y:S01]  /*93530*/  IMAD.MOV.U32 R141, RZ, RZ, R39 ;  /* 0x000000ffff8d7224 */ /* 0x000fe200078e0027 */
[----:B------:R-:W2:Y:S01]  /*93540*/  LDL.LU R31, [R1+0x64a8] ;  /* 0x0064a800011f7983 */ /* 0x000ea20000300800 */
[----:B------:R-:W-:-:S03]  /*93550*/  IMAD.MOV.U32 R140, RZ, RZ, R38 ;  /* 0x000000ffff8c7224 */ /* 0x000fc600078e0026 */
[----:B------:R-:W3:Y:S01]  /*93560*/  LDL.LU R38, [R1+0x64a4] ;  /* 0x0064a40001267983 */ /* 0x000ee20000300800 */
[----:B------:R-:W-:-:S03]  /*93570*/  MOV R143, R43 ;  /* 0x0000002b008f7202 */ /* 0x000fc60000000f00 */
[----:B------:R-:W3:Y:S04]  /*93580*/  LDL.LU R39, [R1+0x64a0] ;  /* 0x0064a00001277983 */ /* 0x000ee80000300800 */
[----:B------:R-:W4:Y:S04]  /*93590*/  LDL.LU R42, [R1+0x649c] ;  /* 0x00649c00012a7983 */ /* 0x000f280000300800 */
[----:B------:R-:W4:Y:S01]  /*935a0*/  LDL.LU R43, [R1+0x6498] ;  /* 0x00649800012b7983 */ /* 0x000f220000300800 */
        /* <DEDUP_REMOVED lines=9> */
[----:B------:R-:W-:Y:S02]  /*93640*/  IMAD.MOV.U32 R154, RZ, RZ, R54 ;  /* 0x000000ffff9a7224 */ /* 0x000fe400078e0036 */
[----:B------:R-:W-:-:S02]  /*93650*/  IMAD.MOV.U32 R153, RZ, RZ, R47 ;  /* 0x000000ffff997224 */ /* 0x000fc400078e002f */
[----:B------:R-:W-:Y:S02]  /*93660*/  IMAD.MOV.U32 R152, RZ, RZ, R46 ;  /* 0x000000ffff987224 */ /* 0x000fe400078e002e */
        /* <DEDUP_REMOVED lines=29> */
[----:B------:R-:W2:Y:S04]  /*93840*/  LDL.LU R86, [R1+0x6420] ;  /* 0x0064200001567983 */ /* 0x000ea80000300800 */
[----:B------:R-:W2:Y:S04]  /*93850*/  LDL.LU R87, [R1+0x641c] ;  /* 0x00641c0001577983 */ /* 0x000ea80000300800 */
[----:B------:R-:W3:Y:S04]  /*93860*/  LDL.LU R82, [R1+0x6418] ;  /* 0x0064180001527983 */ /* 0x000ee80000300800 */
[----:B------:R-:W3:Y:S04]  /*93870*/  LDL.LU R83, [R1+0x6414] ;  /* 0x0064140001537983 */ /* 0x000ee80000300800 */
[----:B------:R-:W4:Y:S04]  /*93880*/  LDL.LU R79, [R1+0x6410] ;  /* 0x00641000014f7983 */ /* 0x000f280000300800 */
[----:B------:R-:W4:Y:S04]  /*93890*/  LDL.LU R70, [R1+0x640c] ;  /* 0x00640c0001467983 */ /* 0x000f280000300800 */
[----:B------:R-:W4:Y:S01]  /*938a0*/  LDL.LU R71, [R1+0x6408] ;  /* 0x0064080001477983 */ /* 0x000f220000300800 */
[----:B------:R-:W-:-:S02]  /*938b0*/  LOP3.LUT R171, R0, 0x60, RZ, 0x3c, !PT ;  /* 0x0000006000ab7812 */ /* 0x000fc400078e3cff */
[----:B------:R-:W-:-:S03]  /*938c0*/  LOP3.LUT R170, R0, 0x40, RZ, 0x3c, !PT ;  /* 0x0000004000aa7812 */ /* 0x000fc600078e3cff */
[----:B------:R-:W-:Y:S04]  /*938d0*/  LDS R237, [R171+UR18+0x85000] ;  /* 0x08500012abed7984 */ /* 0x000fe80008000800 */
[----:B------:R-:W-:Y:S04]  /*938e0*/  LDS R236, [R170+UR18+0x85000] ;  /* 0x08500012aaec7984 */ /* 0x000fe80008000800 */
[----:B------:R-:W-:Y:S04]  /*938f0*/  LDS R238, [R170+UR18+0x85800] ;  /* 0x08580012aaee7984 */ /* 0x000fe80008000800 */
[----:B------:R-:W1:Y:S01]  /*93900*/  LDS R239, [R171+UR18+0x85800] ;  /* 0x08580012abef7984 */ /* 0x000e620008000800 */
[C---:B--2---:R-:W-:Y:S06]  /*93910*/  HMMA.1688.F32.TF32 R152, R244.reuse, R86, R152 ;  /* 0x00000056f498723c */ /* 0x044fec0000081098 */
[C---:B---3--:R-:W-:Y:S06]  /*93920*/  HMMA.1688.F32.TF32 R240, R244.reuse, R82, R148 ;  /* 0x00000052f4f0723c */ /* 0x048fec0000081094 */
[----:B------:R-:W-:-:S12]  /*93930*/  HMMA.1688.F32.TF32 R148, R244, R74, R140 ;  /* 0x0000004af494723c */ /* 0x000fd8000008108c */
[----:B------:R-:W-:Y:S01]  /*93940*/  IMAD.MOV.U32 R36, RZ, RZ, R152 ;  /* 0x000000ffff247224 */ /* 0x000fe200078e0098 */
[----:B------:R-:W-:Y:S01]  /*93950*/  MOV R29, R155 ;  /* 0x0000009b001d7202 */ /* 0x000fe20000000f00 */
[----:B------:R-:W-:Y:S02]  /*93960*/  IMAD.MOV.U32 R33, RZ, RZ, R153 ;  /* 0x000000ffff217224 */ /* 0x000fe400078e0099 */
[----:B------:R-:W-:Y:S02]  /*93970*/  IMAD.MOV.U32 R32, RZ, RZ, R154 ;  /* 0x000000ffff207224 */ /* 0x000fe400078e009a */
[C---:B----4-:R-:W-:Y:S06]  /*93980*/  HMMA.1688.F32.TF32 R152, R244.reuse, R78, R144 ;  /* 0x0000004ef498723c */ /* 0x050fec0000081090 */
        /* <DEDUP_REMOVED lines=58> */
[----:B------:R-:W-:Y:S04]  /*93d30*/  STL.64 [R1+0x1538], R142 ;  /* 0x0015388e01007387 */ /* 0x000fe80000100a00 */
[----:B------:R-:W-:Y:S04]  /*93d40*/  STL.64 [R1+0x6400], R18 ;  /* 0x0064001201007387 */ /* 0x000fe80000100a00 */
[----:B------:R-:W-:Y:S04]  /*93d50*/  STL.64 [R1+0x1520], R136 ;  /* 0x0015208801007387 */ /* 0x000fe80000100a00 */
[----:B------:R2:W-:Y:S04]  /*93d60*/  STL.64 [R1+0x1528], R138 ;  /* 0x0015288a01007387 */ /* 0x0005e80000100a00 */
[----:B------:R1:W-:Y:S04]  /*93d70*/  STL.64 [R1+0x63f8], R16 ;  /* 0x0063f81001007387 */ /* 0x0003e80000100a00 */
[----:B------:R-:W-:Y:S01]  /*93d80*/  STL.64 [R1+0x1510], R132 ;  /* 0x0015108401007387 */ /* 0x000fe20000100a00 */
[----:B--2---:R-:W-:Y:S03]  /*93d90*/  HMMA.1688.F32.TF32 R136, R244, R6, R220 ;  /* 0x00000006f488723c */ /* 0x004fe600000810dc */
[----:B------:R2:W-:Y:S03]  /*93da0*/  STL.64 [R1+0x1518], R134 ;  /* 0x0015188601007387 */ /* 0x0005e60000100a00 */
[----:B-1----:R-:W-:Y:S06]  /*93db0*/  HMMA.1688.F32.TF32 R16, R236, R50, R228 ;  /* 0x00000032ec10723c */ /* 0x002fec00000810e4 */
[----:B--2---:R-:W-:Y:S01]  /*93dc0*/  HMMA.1688.F32.TF32 R132, R244, R10, R232 ;  /* 0x0000000af484723c */ /* 0x004fe200000810e8 */
[----:B------:R-:W-:Y:S04]  /*93dd0*/  LDS R244, [R0+UR18+0x85080] ;  /* 0x0850801200f47984 */ /* 0x000fe80008000800 */
[----:B------:R-:W-:Y:S04]  /*93de0*/  LDS R246, [R0+UR18+0x85880] ;  /* 0x0858801200f67984 */ /* 0x000fe80008000800 */
[----:B------:R-:W-:Y:S04]  /*93df0*/  LDS R245, [R3+UR18+0x85080] ;  /* 0x0850801203f57984 */ /* 0x000fe80008000800 */
        /* <DEDUP_REMOVED lines=114> */
[----:B------:R-:W1:Y:S01]  /*94520*/  LDS R247, [R3+UR18+0x85880] ;  /* 0x0858801203f77984 */ /* 0x000e620008000800 */
[C---:B---3--:R-:W-:Y:S06]  /*94530*/  HMMA.1688.F32.TF32 R152, R236.reuse, R14, R152 ;  /* 0x0000000eec98723c */ /* 0x048fec0000081098 */
[C---:B--2---:R-:W-:Y:S06]  /*94540*/  HMMA.1688.F32.TF32 R240, R236.reuse, R26, R240 ;  /* 0x0000001aecf0723c */ /* 0x044fec00000810f0 */
[----:B------:R-:W-:-:S15]  /*94550*/  HMMA.1688.F32.TF32 R16, R236, R34, R148 ;  /* 0x00000022ec10723c */ /* 0x000fde0000081094 */
[----:B------:R-:W-:-:S02]  /*94560*/  NOP ;  /* 0x0000000000007918 */ /* 0x000fc40000000000 */
        /* <DEDUP_REMOVED lines=9> */
[----:B--2---:R-:W-:Y:S03]  /*94600*/  HMMA.1688.F32.TF32 R16, R236, R98, R144 ;  /* 0x00000062ec10723c */ /* 0x004fe60000081090 */
[----:B------:R-:W-:Y:S04]  /*94610*/  LDS R241, [R171+UR18+0x85080] ;  /* 0x08508012abf17984 */ /* 0x000fe80008000800 */
[----:B------:R-:W2:-:S15]  /*94620*/  LDS R243, [R171+UR18+0x85880] ;  /* 0x08588012abf37984 */ /* 0x000e9e0008000800 */
[----:B------:R-:W-:-:S01]  /*94630*/  NOP ;  /* 0x0000000000007918 */ /* 0x000fc20000000000 */
[----:B------:R-:W-:Y:S04]  /*94640*/  STL.64 [R1+0xd10], R16 ;  /* 0x000d101001007387 */ /* 0x000fe80000100a00 */
[----:B------:R3:W-:Y:S02]  /*94650*/  STL.64 [R1+0xd18], R18 ;  /* 0x000d181201007387 */ /* 0x0007e40000100a00 */
[C---:B---3--:R-:W-:Y:S02]  /*94660*/  HMMA.1688.F32.TF32 R16, R236.reuse, R90, R136 ;  /* 0x0000005aec10723c */ /* 0x048fe40000081088 */
[----:B------:R-:W-:Y:S04]  /*94670*/  STL.64 [R1+0xd00], R140 ;  /* 0x000d008c01007387 */ /* 0x000fe80000100a00 */
[C---:B----4-:R-:W-:Y:S01]  /*94680*/  HMMA.1688.F32.TF32 R136, R236.reuse, R86, R132 ;  /* 0x00000056ec88723c */ /* 0x050fe20000081084 */
[----:B------:R-:W-:Y:S05]  /*94690*/  STL.64 [R1+0xd08], R142 ;  /* 0x000d088e01007387 */ /* 0x000fea0000100a00 */
[C---:B------:R-:W-:Y:S11]  /*946a0*/  HMMA.1688.F32.TF32 R132, R236.reuse, R82, R216 ;  /* 0x00000052ec84723c */ /* 0x040ff600000810d8 */
[----:B------:R-:W-:Y:S04]  /*946b0*/  STL.64 [R1+0xcf0], R16 ;  /* 0x000cf01001007387 */ /* 0x000fe80000100a00 */
[----:B------:R3:W-:Y:S02]  /*946c0*/  STL.64 [R1+0xcf8], R18 ;  /* 0x000cf81201007387 */ /* 0x0007e40000100a00 */
[C---:B---3--:R-:W-:Y:S02]  /*946d0*/  HMMA.1688.F32.TF32 R16, R236.reuse, R78, R212 ;  /* 0x0000004eec10723c */ /* 0x048fe400000810d4 */
[----:B------:R-:W-:Y:S04]  /*946e0*/  STL.64 [R1+0xce0], R136 ;  /* 0x000ce08801007387 */ /* 0x000fe80000100a00 */
[----:B------:R3:W-:Y:S04]  /*946f0*/  STL.64 [R1+0xce8], R138 ;  /* 0x000ce88a01007387 */ /* 0x0007e80000100a00 */
[----:B------:R-:W-:Y:S04]  /*94700*/  STL.64 [R1+0xcd0], R132 ;  /* 0x000cd08401007387 */ /* 0x000fe80000100a00 */
[----:B------:R4:W-:Y:S01]  /*94710*/  STL.64 [R1+0xcd8], R134 ;  /* 0x000cd88601007387 */ /* 0x0009e20000100a00 */
[C---:B---3--:R-:W-:Y:S08]  /*94720*/  HMMA.1688.F32.TF32 R136, R236.reuse, R74, R208 ;  /* 0x0000004aec88723c */ /* 0x048ff000000810d0 */
[----:B------:R-:W-:Y:S01]  /*94730*/  STL.64 [R1+0xcc0], R16 ;  /* 0x000cc01001007387 */ /* 0x000fe20000100a00 */
[C---:B----4-:R-:W-:Y:S03]  /*94740*/  HMMA.1688.F32.TF32 R132, R236.reuse, R70, R204 ;  /* 0x00000046ec84723c */ /* 0x050fe600000810cc */
[----:B------:R3:W-:Y:S03]  /*94750*/  STL.64 [R1+0xcc8], R18 ;  /* 0x000cc81201007387 */ /* 0x0007e60000100a00 */
[C---:B---3--:R-:W-:Y:S08]  /*94760*/  HMMA.1688.F32.TF32 R16, R236.reuse, R66, R200 ;  /* 0x00000042ec10723c */ /* 0x048ff000000810c8 */
[----:B------:R-:W-:Y:S04]  /*94770*/  STL.64 [R1+0x14f0], R136 ;  /* 0x0014f08801007387 */ /* 0x000fe80000100a00 */
[----:B------:R3:W-:Y:S05]  /*94780*/  STL.64 [R1+0x14f8], R138 ;  /* 0x0014f88a01007387 */ /* 0x0007ea0000100a00 */
[----:B------:R-:W-:Y:S04]  /*94790*/  STL.64 [R1+0x14e0], R132 ;  /* 0x0014e08401007387 */ /* 0x000fe80000100a00 */
[----:B------:R4:W-:Y:S01]  /*947a0*/  STL.64 [R1+0x14e8], R134 ;  /* 0x0014e88601007387 */ /* 0x0009e20000100a00 */
[C---:B---3--:R-:W-:Y:S03]  /*947b0*/  HMMA.1688.F32.TF32 R136, R236.reuse, R130, R196 ;  /* 0x00000082ec88723c */ /* 0x048fe600000810c4 */
[----:B------:R-:W-:Y:S03]  /*947c0*/  STL.64 [R1+0x14d0], R16 ;  /* 0x0014d01001007387 */ /* 0x000fe60000100a00 */
[C---:B----4-:R-:W-:Y:S01]  /*947d0*/  HMMA.1688.F32.TF32 R132, R236.reuse, R126, R192 ;  /* 0x0000007eec84723c */ /* 0x050fe200000810c0 */
[----:B------:R3:W-:Y:S05]  /*947e0*/  STL.64 [R1+0x14d8], R18 ;  /* 0x0014d81201007387 */ /* 0x0007ea0000100a00 */
[C---:B---3--:R-:W-:Y:S11]  /*947f0*/  HMMA.1688.F32.TF32 R16, R236.reuse, R122, R188 ;  /* 0x0000007aec10723c */ /* 0x048ff600000810bc */
[----:B------:R-:W-:Y:S04]  /*94800*/  STL.64 [R1+0x14c0], R136 ;  /* 0x0014c08801007387 */ /* 0x000fe80000100a00 */
[----:B------:R3:W-:Y:S04]  /*94810*/  STL.64 [R1+0x14c8], R138 ;  /* 0x0014c88a01007387 */ /* 0x0007e80000100a00 */
        /* <DEDUP_REMOVED lines=34> */
[----:B------:R3:W-:Y:S04]  /*94a40*/  STL.64 [R1+0x1400], R136 ;  /* 0x0014008801007387 */ /* 0x0007e80000100a00 */
[----:B------:R4:W-:Y:S04]  /*94a50*/  STL.64 [R1+0x1408], R138 ;  /* 0x0014088a01007387 */ /* 0x0009e80000100a00 */
        /* <DEDUP_REMOVED lines=80> */
[----:B-1----:R-:W4:Y:S04]  /*94f60*/  LDL.LU R16, [R1+0xac0] ;  /* 0x000ac00001107983 */ /* 0x002f280000300800 */
        /* <DEDUP_REMOVED lines=35> */
[----:B-1----:R-:W3:Y:S01]  /*951a0*/  LDL.LU.64 R18, [R1+0x6400] ;  /* 0x0064000001127983 */ /* 0x002ee20000300a00 */
[C---:B--2---:R-:W-:Y:S03]  /*951b0*/  HMMA.1688.F32.TF32 R148, R236.reuse, R6, R148 ;  /* 0x00000006ec94723c */ /* 0x044fe60000081094 */
[----:B------:R-:W2:Y:S03]  /*951c0*/  LDL.LU.64 R16, [R1+0x63f8] ;  /* 0x0063f80001107983 */ /* 0x000ea60000300a00 */
[----:B---3--:R-:W-:-:S15]  /*951d0*/  HMMA.1688.F32.TF32 R152, R236, R18, R152 ;  /* 0x00000012ec98723c */ /* 0x008fde0000081098 */
[----:B------:R-:W-:-:S08]  /*951e0*/  NOP ;  /* 0x0000000000007918 */ /* 0x000fd00000000000 */
[----:B------:R-:W-:Y:S04]  /*951f0*/  STL.64 [R1+0x13c0], R152 ;  /* 0x0013c09801007387 */ /* 0x000fe80000100a00 */
[----:B------:R1:W-:Y:S04]  /*95200*/  STL.64 [R1+0x13c8], R154 ;  /* 0x0013c89a01007387 */ /* 0x0003e80000100a00 */
[----:B------:R-:W-:Y:S04]  /*95210*/  STL.64 [R1+0x13b0], R148 ;  /* 0x0013b09401007387 */ /* 0x000fe80000100a00 */
[----:B------:R3:W-:Y:S01]  /*95220*/  STL.64 [R1+0x13b8], R150 ;  /* 0x0013b89601007387 */ /* 0x0007e20000100a00 */
[----:B-1----:R-:W-:Y:S06]  /*95230*/  HMMA.1688.F32.TF32 R152, R236, R10, R144 ;  /* 0x0000000aec98723c */ /* 0x002fec0000081090 */
[C---:B------:R-:W-:Y:S06]  /*95240*/  HMMA.1688.F32.TF32 R144, R244.reuse, R26, R136 ;  /* 0x0000001af490723c */ /* 0x040fec0000081088 */
[C---:B---3--:R-:W-:Y:S06]  /*95250*/  HMMA.1688.F32.TF32 R148, R244.reuse, R50, R140 ;  /* 0x00000032f494723c */ /* 0x048fec000008108c */
        /* <DEDUP_REMOVED lines=13> */
[C---:B-1----:R-:W-:Y:S03]  /*95330*/  HMMA.1688.F32.TF32 R140, R244.reuse, R94, R208 ;  /* 0x0000005ef48c723c */ /* 0x042fe600000810d0 */
[----:B------:R-:W-:Y:S04]  /*95340*/  STL.64 [R1+0x1360], R132 ;  /* 0x0013608401007387 */ /* 0x000fe80000100a00 */
[----:B------:R1:W-:Y:S01]  /*95350*/  STL.64 [R1+0x1368], R134 ;  /* 0x0013688601007387 */ /* 0x0003e20000100a00 */
[C---:B---3--:R-:W-:Y:S06]  /*95360*/  HMMA.1688.F32.TF32 R136, R244.reuse, R90, R204 ;  /* 0x0000005af488723c */ /* 0x048fec00000810cc */
        /* <DEDUP_REMOVED lines=47> */
[----:B------:R-:W-:Y:S04]  /*95660*/  STL.64 [R1+0x1268], R142 ;  /* 0x0012688e01007387 */ /* 0x000fe80000100a00 */
[----:B------:R-:W3:Y:S04]  /*95670*/  LDL.LU R232, [R1+0x760] ;  /* 0x0007600001e87983 */ /* 0x000ee80000300800 */
[----:B------:R1:W-:Y:S04]  /*95680*/  STL.64 [R1+0x1250], R136 ;  /* 0x0012508801007387 */ /* 0x0003e80000100a00 */
[----:B------:R4:W-:Y:S04]  /*95690*/  STL.64 [R1+0x1258], R138 ;  /* 0x0012588a01007387 */ /* 0x0009e80000100a00 */
        /* <DEDUP_REMOVED lines=113> */
[C---:B------:R-:W-:Y:S06]  /*95db0*/  HMMA.1688.F32.TF32 R236, R244.reuse, R54, R236 ;  /* 0x00000036f4ec723c */ /* 0x040fec00000810ec */
[C---:B------:R-:W-:Y:S06]  /*95dc0*/  HMMA.1688.F32.TF32 R148, R244.reuse, R42, R148 ;  /* 0x0000002af494723c */ /* 0x040fec0000081094 */
[C---:B--2---:R-:W-:Y:S11]  /*95dd0*/  HMMA.1688.F32.TF32 R132, R244.reuse, R18, R132 ;  /* 0x00000012f484723c */ /* 0x044ff60000081084 */
        /* <DEDUP_REMOVED lines=15> */
[----:B--2---:R-:W-:Y:S03]  /*95ed0*/  HMMA.1688.F32.TF32 R136, R244, R10, R212 ;  /* 0x0000000af488723c */ /* 0x004fe600000810d4 */
[----:B------:R-:W-:Y:S04]  /*95ee0*/  LDS R236, [R0+UR18+0x85100] ;  /* 0x0851001200ec7984 */ /* 0x000fe80008000800 */
[----:B------:R-:W-:Y:S01]  /*95ef0*/  LDS R238, [R0+UR18+0x85900] ;  /* 0x0859001200ee7984 */ /* 0x000fe20008000800 */
[C---:B-1----:R-:W-:Y:S03]  /*95f00*/  HMMA.1688.F32.TF32 R132, R240.reuse, R50, R208 ;  /* 0x00000032f084723c */ /* 0x042fe600000810d0 */
[----:B------:R-:W-:Y:S04]  /*95f10*/  LDS R237, [R3+UR18+0x85100] ;  /* 0x0851001203ed7984 */ /* 0x000fe80008000800 */
[----:B------:R-:W1:Y:S04]  /*95f20*/  LDS R239, [R3+UR18+0x85900] ;  /* 0x0859001203ef7984 */ /* 0x000e680008000800 */
        /* <DEDUP_REMOVED lines=171> */
[C---:B------:R-:W-:Y:S06]  /*969e0*/  HMMA.1688.F32.TF32 R248, R240.reuse, R106, R248 ;  /* 0x0000006af0f8723c */ /* 0x040fec00000810f8 */
[C---:B------:R-:W-:Y:S06]  /*969f0*/  HMMA.1688.F32.TF32 R224, R240.reuse, R110, R224 ;  /* 0x0000006ef0e0723c */ /* 0x040fec00000810e0 */
[----:B------:R-:W-:-:S15]  /*96a00*/  HMMA.1688.F32.TF32 R220, R240, R102, R220 ;  /* 0x00000066f0dc723c */ /* 0x000fde00000810dc */
[----:B------:R-:W-:-:S02]  /*96a10*/  NOP ;  /* 0x0000000000007918 */ /* 0x000fc40000000000 */
[----:B------:R-:W-:Y:S04]  /*96a20*/  STL.64 [R1+0x1160], R224 ;  /* 0x001160e001007387 */ /* 0x000fe80000100a00 */
[----:B------:R1:W-:Y:S01]  /*96a30*/  STL.64 [R1+0x1168], R226 ;  /* 0x001168e201007387 */ /* 0x0003e20000100a00 */
[C---:B------:R-:W-:Y:S03]  /*96a40*/  HMMA.1688.F32.TF32 R148, R240.reuse, R46, R148 ;  /* 0x0000002ef094723c */ /* 0x040fe60000081094 */
[----:B-1----:R-:W2:Y:S04]  /*96a50*/  LDL.LU.64 R226, [R1+0x63f0] ;  /* 0x0063f00001e27983 */ /* 0x002ea80000300a00 */
[----:B------:R-:W3:Y:S04]  /*96a60*/  LDL.LU.64 R224, [R1+0x63e8] ;  /* 0x0063e80001e07983 */ /* 0x000ee80000300a00 */
        /* <DEDUP_REMOVED lines=24> */
[----:B------:R-:W-:Y:S04]  /*96bf0*/  LDS R244, [R170+UR18+0x85100] ;  /* 0x08510012aaf47984 */ /* 0x000fe80008000800 */
[----:B------:R-:W-:Y:S01]  /*96c00*/  LDS R246, [R170+UR18+0x85900] ;  /* 0x08590012aaf67984 */ /* 0x000fe20008000800 */
[C---:B-1----:R-:W-:Y:S03]  /*96c10*/  HMMA.1688.F32.TF32 R136, R240.reuse, R22, R132 ;  /* 0x00000016f088723c */ /* 0x042fe60000081084 */
[----:B------:R-:W-:Y:S04]  /*96c20*/  LDS R245, [R171+UR18+0x85100] ;  /* 0x08510012abf57984 */ /* 0x000fe80008000800 */
[----:B------:R-:W1:Y:S01]  /*96c30*/  LDS R247, [R171+UR18+0x85900] ;  /* 0x08590012abf77984 */ /* 0x000e620008000800 */
[C---:B------:R-:W-:Y:S06]  /*96c40*/  HMMA.1688.F32.TF32 R132, R240.reuse, R18, R216 ;  /* 0x00000012f084723c */ /* 0x040fec00000810d8 */
[C---:B------:R-:W-:Y:S09]  /*96c50*/  HMMA.1688.F32.TF32 R140, R240.reuse, R6, R212 ;  /* 0x00000006f08c723c */ /* 0x040ff200000810d4 */
[----:B------:R-:W-:Y:S04]  /*96c60*/  STL.64 [R1+0x1140], R136 ;  /* 0x0011408801007387 */ /* 0x000fe80000100a00 */
[----:B------:R1:W-:Y:S04]  /*96c70*/  STL.64 [R1+0x1148], R138 ;  /* 0x0011488a01007387 */ /* 0x0003e80000100a00 */
[----:B------:R-:W-:Y:S04]  /*96c80*/  STL.64 [R1+0x1130], R132 ;  /* 0x0011308401007387 */ /* 0x000fe80000100a00 */
[----:B------:R1:W-:Y:S02]  /*96c90*/  STL.64 [R1+0x1138], R134 ;  /* 0x0011388601007387 */ /* 0x0003e40000100a00 */
[----:B-1----:R-:W-:Y:S06]  /*96ca0*/  HMMA.1688.F32.TF32 R136, R240, R10, R208 ;  /* 0x0000000af088723c */ /* 0x002fec00000810d0 */
        /* <DEDUP_REMOVED lines=131> */
[----:B------:R-:W4:Y:S04]  /*974e0*/  LDL.LU R160, [R1] ;  /* 0x0000000001a07983 */ /* 0x000f280000300800 */
[----:B------:R-:W4:Y:S04]  /*974f0*/  LDL.LU R161, [R1+0x4] ;  /* 0x0000040001a17983 */ /* 0x000f280000300800 */
[----:B------:R-:W4:Y:S04]  /*97500*/  LDL.LU R162, [R1+0x8] ;  /* 0x0000080001a27983 */ /* 0x000f280000300800 */
[----:B------:R-:W4:Y:S01]  /*97510*/  LDL.LU R163, [R1+0xc] ;  /* 0x00000c0001a37983 */ /* 0x000f220000300800 */
[C---:B---3--:R-:W-:Y:S06]  /*97520*/  HMMA.1688.F32.TF32 R156, R236.reuse, R126, R156 ;  /* 0x0000007eec9c723c */ /* 0x048fec000008109c */
[----:B--2---:R-:W-:-:S15]  /*97530*/  HMMA.1688.F32.TF32 R228, R236, R130, R228 ;  /* 0x00000082ece4723c */ /* 0x004fde00000810e4 */
[----:B------:R-:W-:-:S08]  /*97540*/  NOP ;  /* 0x0000000000007918 */ /* 0x000fd00000000000 */
[----:B------:R-:W-:Y:S04]  /*97550*/  STL.64 [R1+0x10f0], R228 ;  /* 0x0010f0e401007387 */ /* 0x000fe80000100a00 */
[----:B------:R1:W-:Y:S04]  /*97560*/  STL.64 [R1+0x10f8], R230 ;  /* 0x0010f8e601007387 */ /* 0x0003e80000100a00 */
[----:B-1----:R-:W2:Y:S04]  /*97570*/  LDL.LU.64 R230, [R1+0x63b0] ;  /* 0x0063b00001e67983 */ /* 0x002ea80000300a00 */
[----:B------:R-:W2:Y:S04]  /*97580*/  LDL.LU.64 R228, [R1+0x63a8] ;  /* 0x0063a80001e47983 */ /* 0x000ea80000300a00 */
[----:B------:R1:W-:Y:S04]  /*97590*/  STL.64 [R1+0x10e0], R156 ;  /* 0x0010e09c01007387 */ /* 0x0003e80000100a00 */
[----:B------:R3:W-:Y:S04]  /*975a0*/  STL.64 [R1+0x10e8], R158 ;  /* 0x0010e89e01007387 */ /* 0x0007e80000100a00 */
[----:B-1----:R-:W2:Y:S04]  /*975b0*/  LDL.LU R156, [R1+0x3f0] ;  /* 0x0003f000019c7983 */ /* 0x002ea80000300800 */
[----:B------:R-:W2:Y:S04]  /*975c0*/  LDL.LU R157, [R1+0x3f4] ;  /* 0x0003f400019d7983 */ /* 0x000ea80000300800 */
[----:B---3--:R-:W2:Y:S04]  /*975d0*/  LDL.LU R158, [R1+0x3f8] ;  /* 0x0003f800019e7983 */ /* 0x008ea80000300800 */
[----:B------:R-:W2:Y:S01]  /*975e0*/  LDL.LU R159, [R1+0x3fc] ;  /* 0x0003fc00019f7983 */ /* 0x000ea20000300800 */
[C---:B----4-:R-:W-:Y:S06]  /*975f0*/  HMMA.1688.F32.TF32 R240, R236.reuse, R122, R240 ;  /* 0x0000007aecf0723c */ /* 0x050fec00000810f0 */
        /* <DEDUP_REMOVED lines=48> */
[C---:B---3--:R-:W-:Y:S03]  /*97900*/  HMMA.1688.F32.TF32 R136, R244.reuse, R50, R176 ;  /* 0x00000032f488723c */ /* 0x048fe600000810b0 */
[----:B------:R-:W-:Y:S04]  /*97910*/  LDS R236, [R0+UR18+0x85180] ;  /* 0x0851801200ec7984 */ /* 0x000fe80008000800 */
[----:B------:R-:W-:Y:S01]  /*97920*/  LDS R238, [R0+UR18+0x85980] ;  /* 0x0859801200ee7984 */ /* 0x000fe20008000800 */
[C---:B-1----:R-:W-:Y:S03]  /*97930*/  HMMA.1688.F32.TF32 R132, R244.reuse, R26, R172 ;  /* 0x0000001af484723c */ /* 0x042fe600000810ac */
[----:B------:R-:W-:Y:S04]  /*97940*/  LDS R237, [R3+UR18+0x85180] ;  /* 0x0851801203ed7984 */ /* 0x000fe80008000800 */
[----:B------:R-:W1:Y:S04]  /*97950*/  LDS R239, [R3+UR18+0x85980] ;  /* 0x0859801203ef7984 */ /* 0x000e680008000800 */
[----:B------:R-:W-:Y:S04]  /*97960*/  STL.64 [R1+0x440], R140 ;  /* 0x0004408c01007387 */ /* 0x000fe80000100a00 */
[----:B------:R-:W-:Y:S04]  /*97970*/  STL.64 [R1+0x448], R142 ;  /* 0x0004488e01007387 */ /* 0x000fe80000100a00 */
[----:B------:R-:W-:Y:S04]  /*97980*/  STL.64 [R1+0x6370], R26 ;  /* 0x0063701a01007387 */ /* 0x000fe80000100a00 */
[----:B------:R-:W-:Y:S04]  /*97990*/  STL.64 [R1+0x430], R136 ;  /* 0x0004308801007387 */ /* 0x000fe80000100a00 */
[----:B------:R-:W-:Y:S04]  /*979a0*/  STL.64 [R1+0x438], R138 ;  /* 0x0004388a01007387 */ /* 0x000fe80000100a00 */
[----:B------:R3:W-:Y:S04]  /*979b0*/  STL.64 [R1+0x6368], R24 ;  /* 0x0063681801007387 */ /* 0x0007e80000100a00 */
[----:B------:R-:W-:Y:S04]  /*979c0*/  STL.64 [R1+0x420], R132 ;  /* 0x0004208401007387 */ /* 0x000fe80000100a00 */
[----:B------:R-:W-:Y:S01]  /*979d0*/  STL.64 [R1+0x428], R134 ;  /* 0x0004288601007387 */ /* 0x000fe20000100a00 */
[C---:B---3--:R-:W-:Y:S06]  /*979e0*/  HMMA.1688.F32.TF32 R24, R244.reuse, R14, R164 ;  /* 0x0000000ef418723c */ /* 0x048fec00000810a4 */
[----:B------:R-:W-:Y:S04]  /*979f0*/  STL.64 [R1+0x6360], R14 ;  /* 0x0063600e01007387 */ /* 0x000fe80000100a00 */
[----:B------:R3:W-:Y:S02]  /*97a00*/  STL.64 [R1+0x6358], R12 ;  /* 0x0063580c01007387 */ /* 0x0007e40000100a00 */
[C---:B---3--:R-:W-:Y:S11]  /*97a10*/  HMMA.1688.F32.TF32 R12, R244.reuse, R34, R160 ;  /* 0x00000022f40c723c */ /* 0x048ff600000810a0 */
[----:B------:R-:W-:Y:S04]  /*97a20*/  STL.64 [R1+0x410], R24 ;  /* 0x0004101801007387 */ /* 0x000fe80000100a00 */
[----:B------:R-:W-:Y:S04]  /*97a30*/  STL.64 [R1+0x418], R26 ;  /* 0x0004181a01007387 */ /* 0x000fe80000100a00 */
[----:B------:R-:W-:Y:S04]  /*97a40*/  STL.64 [R1+0x6350], R34 ;  /* 0x0063502201007387 */ /* 0x000fe80000100a00 */
[----:B------:R-:W-:Y:S04]  /*97a50*/  STL.64 [R1+0x6348], R32 ;  /* 0x0063482001007387 */ /* 0x000fe80000100a00 */
[----:B------:R-:W-:Y:S04]  /*97a60*/  STL.64 [R1+0x400], R12 ;  /* 0x0004000c01007387 */ /* 0x000fe80000100a00 */
[----:B------:R2:W-:Y:S02]  /*97a70*/  STL.64 [R1+0x408], R14 ;  /* 0x0004080e01007387 */ /* 0x0005e40000100a00 */
[----:B--2---:R-:W-:Y:S07]  /*97a80*/  HMMA.1688.F32.TF32 R12, R244, R98, R156 ;  /* 0x00000062f40c723c */ /* 0x004fee000008109c */
[----:B------:R-:W-:-:S02]  /*97a90*/  IMAD.MOV.U32 R156, RZ, RZ, R224 ;  /* 0x000000ffff9c7224 */ /* 0x000fc400078e00e0 */
[----:B------:R-:W2:Y:S01]  /*97aa0*/  LDL.LU R224, [R1+0x63a4] ;  /* 0x0063a40001e07983 */ /* 0x000ea20000300800 */
[----:B------:R-:W-:Y:S01]  /*97ab0*/  IMAD.MOV.U32 R157, RZ, RZ, R225 ;  /* 0x000000ffff9d7224 */ /* 0x000fe200078e00e1 */
[----:B------:R-:W-:Y:S01]  /*97ac0*/  MOV R159, R227 ;  /* 0x000000e3009f7202 */ /* 0x000fe20000000f00 */
[----:B------:R-:W-:-:S11]  /*97ad0*/  IMAD.MOV.U32 R158, RZ, RZ, R226 ;  /* 0x000000ffff9e7224 */ /* 0x000fd600078e00e2 */
        /* <DEDUP_REMOVED lines=97> */
[C---:B---3--:R-:W-:Y:S06]  /*980f0*/  HMMA.1688.F32.TF32 R24, R244.reuse, R94, R240 ;  /* 0x0000005ef418723c */ /* 0x048fec00000810f0 */
[C---:B----4-:R-:W-:Y:S06]  /*98100*/  HMMA.1688.F32.TF32 R12, R244.reuse, R90, R152 ;  /* 0x0000005af40c723c */ /* 0x050fec0000081098 */
[C---:B--2---:R-:W-:Y:S11]  /*98110*/  HMMA.1688.F32.TF32 R32, R244.reuse, R86, R148 ;  /* 0x00000056f420723c */ /* 0x044ff60000081094 */
[----:B------:R-:W-:Y:S04]  /*98120*/  STL.64 [R1+0x3e0], R24 ;  /* 0x0003e01801007387 */ /* 0x000fe80000100a00 */
[----:B------:R2:W-:Y:S02]  /*98130*/  STL.64 [R1+0x3e8], R26 ;  /* 0x0003e81a01007387 */ /* 0x0005e40000100a00 */
[C---:B--2---:R-:W-:Y:S02]  /*98140*/  HMMA.1688.F32.TF32 R24, R244.reuse, R82, R144 ;  /* 0x00000052f418723c */ /* 0x044fe40000081090 */
[----:B------:R-:W-:Y:S04]  /*98150*/  STL.64 [R1+0x3d0], R12 ;  /* 0x0003d00c01007387 */ /* 0x000fe80000100a00 */
[----:B------:R2:W-:Y:S02]  /*98160*/  STL.64 [R1+0x3d8], R14 ;  /* 0x0003d80e01007387 */ /* 0x0005e40000100a00 */
[C---:B--2---:R-:W-:Y:S02]  /*98170*/  HMMA.1688.F32.TF32 R12, R244.reuse, R78, R140 ;  /* 0x0000004ef40c723c */ /* 0x044fe4000008108c */
[----:B------:R-:W-:Y:S04]  /*98180*/  STL.64 [R1+0x3c0], R32 ;  /* 0x0003c02001007387 */ /* 0x000fe80000100a00 */
[----:B------:R2:W-:Y:S09]  /*98190*/  STL.64 [R1+0x3c8], R34 ;  /* 0x0003c82201007387 */ /* 0x0005f20000100a00 */
        /* <DEDUP_REMOVED lines=48> */
[----:B------:R-:W-:Y:S04]  /*984a0*/  LDS R220, [R170+UR18+0x85180] ;  /* 0x08518012aadc7984 */ /* 0x000fe80008000800 */
[----:B------:R-:W-:Y:S01]  /*984b0*/  LDS R222, [R170+UR18+0x85980] ;  /* 0x08598012aade7984 */ /* 0x000fe20008000800 */
[C---:B---3--:R-:W-:Y:S03]  /*984c0*/  HMMA.1688.F32.TF32 R24, R244.reuse, R38, R228 ;  /* 0x00000026f418723c */ /* 0x048fe600000810e4 */
[----:B------:R-:W-:Y:S04]  /*984d0*/  STL.64 [R1+0x1030], R12 ;  /* 0x0010300c01007387 */ /* 0x000fe80000100a00 */
[----:B------:R2:W-:Y:S04]  /*984e0*/  STL.64 [R1+0x1038], R14 ;  /* 0x0010380e01007387 */ /* 0x0005e80000100a00 */
[----:B------:R-:W-:Y:S04]  /*984f0*/  LDS R221, [R171+UR18+0x85180] ;  /* 0x08518012abdd7984 */ /* 0x000fe80008000800 */
[----:B------:R-:W3:Y:S01]  /*98500*/  LDS R223, [R171+UR18+0x85980] ;  /* 0x08598012abdf7984 */ /* 0x000ee20008000800 */
[C---:B--2---:R-:W-:Y:S03]  /*98510*/  HMMA.1688.F32.TF32 R12, R244.reuse, R30, R232 ;  /* 0x0000001ef40c723c */ /* 0x044fe600000810e8 */
[----:B------:R-:W-:Y:S04]  /*98520*/  STL.64 [R1+0x1020], R32 ;  /* 0x0010202001007387 */ /* 0x000fe80000100a00 */
[----:B------:R-:W-:Y:S04]  /*98530*/  STL.64 [R1+0x1028], R34 ;  /* 0x0010282201007387 */ /* 0x000fe80000100a00 */
[----:B------:R-:W-:Y:S04]  /*98540*/  STL.64 [R1+0x1010], R24 ;  /* 0x0010101801007387 */ /* 0x000fe80000100a00 */
[----:B------:R-:W-:Y:S08]  /*98550*/  STL.64 [R1+0x1018], R26 ;  /* 0x0010181a01007387 */ /* 0x000ff00000100a00 */
[----:B------:R-:W-:Y:S04]  /*98560*/  STL.64 [R1+0x1000], R12 ;  /* 0x0010000c01007387 */ /* 0x000fe80000100a00 */
[----:B------:R2:W-:Y:S02]  /*98570*/  STL.64 [R1+0x1008], R14 ;  /* 0x0010080e01007387 */ /* 0x0005e40000100a00 */
[C---:B--2---:R-:W-:Y:S06]  /*98580*/  HMMA.1688.F32.TF32 R12, R244.reuse, R22, R172 ;  /* 0x00000016f40c723c */ /* 0x044fec00000810ac */
[C---:B------:R-:W-:Y:S06]  /*98590*/  HMMA.1688.F32.TF32 R32, R244.reuse, R18, R164 ;  /* 0x00000012f420723c */ /* 0x040fec00000810a4 */
[C---:B------:R-:W-:Y:S11]  /*985a0*/  HMMA.1688.F32.TF32 R24, R244.reuse, R6, R160 ;  /* 0x00000006f418723c */ /* 0x040ff600000810a0 */
[----:B------:R-:W-:Y:S04]  /*985b0*/  STL.64 [R1+0xff0], R12 ;  /* 0x000ff00c01007387 */ /* 0x000fe80000100a00 */
[----:B------:R2:W-:Y:S02]  /*985c0*/  STL.64 [R1+0xff8], R14 ;  /* 0x000ff80e01007387 */ /* 0x0005e40000100a00 */
[----:B--2---:R-:W-:Y:S02]  /*985d0*/  HMMA.1688.F32.TF32 R12, R244, R10, R156 ;  /* 0x0000000af40c723c */ /* 0x004fe4000008109c */
[----:B------:R-:W-:Y:S04]  /*985e0*/  STL.64 [R1+0xfe0], R32 ;  /* 0x000fe02001007387 */ /* 0x000fe80000100a00 */
[----:B------:R-:W-:Y:S04]  /*985f0*/  STL.64 [R1+0xfe8], R34 ;  /* 0x000fe82201007387 */ /* 0x000fe80000100a00 */
[----:B------:R-:W2:Y:S04]  /*98600*/  LDL.LU R248, [R1+0x170] ;  /* 0x0001700001f87983 */ /* 0x000ea80000300800 */
[----:B------:R-:W-:Y:S04]  /*98610*/  STL.64 [R1+0xfd0], R24 ;  /* 0x000fd01801007387 */ /* 0x000fe80000100a00 */
[----:B------:R-:W-:Y:S05]  /*98620*/  STL.64 [R1+0xfd8], R26 ;  /* 0x000fd81a01007387 */ /* 0x000fea0000100a00 */
[----:B------:R4:W-:Y:S04]  /*98630*/  STL.64 [R1+0x350], R12 ;  /* 0x0003500c01007387 */ /* 0x0009e80000100a00 */
[----:B------:R1:W-:Y:S04]  /*98640*/  STL.64 [R1+0x358], R14 ;  /* 0x0003580e01007387 */ /* 0x0003e80000100a00 */
        /* <DEDUP_REMOVED lines=139> */
[----:B-1----:R-:W2:Y:S01]  /*98f00*/  LDL.LU.64 R34, [R1+0x6350] ;  /* 0x0063500001227983 */ /* 0x002ea20000300a00 */
[C---:B------:R-:W-:Y:S03]  /*98f10*/  HMMA.1688.F32.TF32 R148, R236.reuse, R98, R148 ;  /* 0x00000062ec94723c */ /* 0x040fe60000081094 */
[----:B------:R-:W3:Y:S03]  /*98f20*/  LDL.LU.64 R32, [R1+0x6348] ;  /* 0x0063480001207983 */ /* 0x000ee60000300a00 */
        /* <DEDUP_REMOVED lines=109> */
[----:B------:R-:W4:Y:S01]  /*99600*/  LDL.LU.64 R156, [R1+0x61e8] ;  /* 0x0061e800019c7983 */ /* 0x000f220000300a00 */
[C---:B------:R-:W-:Y:S06]  /*99610*/  HMMA.1688.F32.TF32 R244, R236.reuse, R42, R244 ;  /* 0x0000002aecf4723c */ /* 0x040fec00000810f4 */
[C---:B------:R-:W-:Y:S06]  /*99620*/  HMMA.1688.F32.TF32 R232, R236.reuse, R38, R232 ;  /* 0x00000026ece8723c */ /* 0x040fec00000810e8 */
[C---:B------:R-:W-:Y:S06]  /*99630*/  HMMA.1688.F32.TF32 R228, R236.reuse, R30, R228 ;  /* 0x0000001eece4723c */ /* 0x040fec00000810e4 */
[C---:B------:R-:W-:Y:S05]  /*99640*/  HMMA.1688.F32.TF32 R224, R236.reuse, R22, R224 ;  /* 0x00000016ece0723c */ /* 0x040fea00000810e0 */
[----:B------:R-:W-:Y:S04]  /*99650*/  STL.64 [R1+0xfa0], R244 ;  /* 0x000fa0f401007387 */ /* 0x000fe80000100a00 */
[----:B------:R-:W-:Y:S04]  /*99660*/  STL.64 [R1+0xfa8], R246 ;  /* 0x000fa8f601007387 */ /* 0x000fe80000100a00 */
[----:B------:R-:W-:Y:S04]  /*99670*/  STL.64 [R1+0xf90], R232 ;  /* 0x000f90e801007387 */ /* 0x000fe80000100a00 */
[----:B------:R1:W-:Y:S04]  /*99680*/  STL.64 [R1+0xf98], R234 ;  /* 0x000f98ea01007387 */ /* 0x0003e80000100a00 */
[----:B------:R-:W-:Y:S04]  /*99690*/  STL.64 [R1+0xf80], R228 ;  /* 0x000f80e401007387 */ /* 0x000fe80000100a00 */
[----:B------:R1:W-:Y:S02]  /*996a0*/  STL.64 [R1+0xf88], R230 ;  /* 0x000f88e601007387 */ /* 0x0003e40000100a00 */
[C---:B-1----:R-:W-:Y:S02]  /*996b0*/  HMMA.1688.F32.TF32 R232, R236.reuse, R18, R248 ;  /* 0x00000012ece8723c */ /* 0x042fe400000810f8 */
[----:B------:R-:W-:Y:S04]  /*996c0*/  STL.64 [R1+0xf70], R224 ;  /* 0x000f70e001007387 */ /* 0x000fe80000100a00 */
[----:B------:R4:W-:Y:S01]  /*996d0*/  STL.64 [R1+0xf78], R226 ;  /* 0x000f78e201007387 */ /* 0x0009e20000100a00 */
[----:B------:R-:W-:-:S15]  /*996e0*/  HMMA.1688.F32.TF32 R228, R236, R6, R240 ;  /* 0x00000006ece4723c */ /* 0x000fde00000810f0 */
[----:B------:R-:W-:-:S01]  /*996f0*/  NOP ;  /* 0x0000000000007918 */ /* 0x000fc20000000000 */
[----:B------:R-:W-:Y:S04]  /*99700*/  STL.64 [R1+0xf60], R232 ;  /* 0x000f60e801007387 */ /* 0x000fe80000100a00 */
[----:B------:R-:W-:Y:S04]  /*99710*/  STL.64 [R1+0xf68], R234 ;  /* 0x000f68ea01007387 */ /* 0x000fe80000100a00 */
[----:B------:R-:W-:Y:S04]  /*99720*/  STL.64 [R1+0xf50], R228 ;  /* 0x000f50e401007387 */ /* 0x000fe80000100a00 */
[----:B------:R-:W-:Y:S01]  /*99730*/  STL.64 [R1+0xf58], R230 ;  /* 0x000f58e601007387 */ /* 0x000fe20000100a00 */
[----:B--2---:R-:W-:Y:S06]  /*99740*/  HMMA.1688.F32.TF32 R160, R220, R50, R160 ;  /* 0x00000032dca0723c */ /* 0x004fec00000810a0 */
[----:B----4-:R-:W-:Y:S06]  /*99750*/  HMMA.1688.F32.TF32 R224, R236, R10, R156 ;  /* 0x0000000aece0723c */ /* 0x010fec000008109c */
[C---:B---3--:R-:W-:Y:S06]  /*99760*/  HMMA.1688.F32.TF32 R156, R220.reuse, R26, R164 ;  /* 0x0000001adc9c723c */ /* 0x048fec00000810a4 */
[C---:B------:R-:W-:Y:S11]  /*99770*/  HMMA.1688.F32.TF32 R164, R220.reuse, R14, R168 ;  /* 0x0000000edca4723c */ /* 0x040ff600000810a8 */
[----:B------:R-:W-:Y:S04]  /*99780*/  STL.64 [R1+0xf10], R224 ;  /* 0x000f10e001007387 */ /* 0x000fe80000100a00 */
[----:B------:R-:W-:Y:S04]  /*99790*/  STL.64 [R1+0xf18], R226 ;  /* 0x000f18e201007387 */ /* 0x000fe80000100a00 */
[----:B------:R-:W-:Y:S04]  /*997a0*/  STL.64 [R1+0xf00], R160 ;  /* 0x000f00a001007387 */ /* 0x000fe80000100a00 */
[----:B------:R1:W-:Y:S04]  /*997b0*/  STL.64 [R1+0xf08], R162 ;  /* 0x000f08a201007387 */ /* 0x0003e80000100a00 */
[----:B------:R-:W-:Y:S04]  /*997c0*/  STL.64 [R1+0xef0], R156 ;  /* 0x000ef09c01007387 */ /* 0x000fe80000100a00 */
[----:B------:R2:W-:Y:S01]  /*997d0*/  STL.64 [R1+0xef8], R158 ;  /* 0x000ef89e01007387 */ /* 0x0005e20000100a00 */
[C---:B-1----:R-:W-:Y:S06]  /*997e0*/  HMMA.1688.F32.TF32 R160, R220.reuse, R34, R172 ;  /* 0x00000022dca0723c */ /* 0x042fec00000810ac */
[----:B--2---:R-:W-:Y:S01]  /*997f0*/  HMMA.1688.F32.TF32 R156, R220, R98, R176 ;  /* 0x00000062dc9c723c */ /* 0x004fe200000810b0 */
[----:B------:R-:W-:Y:S04]  /*99800*/  STL.64 [R1+0xee0], R164 ;  /* 0x000ee0a401007387 */ /* 0x000fe80000100a00 */
[----:B------:R-:W-:-:S12]  /*99810*/  STL.64 [R1+0xee8], R166 ;  /* 0x000ee8a601007387 */ /* 0x000fd80000100a00 */
[----:B------:R-:W-:Y:S04]  /*99820*/  STL.64 [R1+0xed0], R160 ;  /* 0x000ed0a001007387 */ /* 0x000fe80000100a00 */
[----:B------:R-:W-:Y:S04]  /*99830*/  STL.64 [R1+0xed8], R162 ;  /* 0x000ed8a201007387 */ /* 0x000fe80000100a00 */
[----:B------:R-:W-:Y:S04]  /*99840*/  STL.64 [R1+0xec0], R156 ;  /* 0x000ec09c01007387 */ /* 0x000fe80000100a00 */
[----:B------:R1:W-:Y:S02]  /*99850*/  STL.64 [R1+0xec8], R158 ;  /* 0x000ec89e01007387 */ /* 0x0003e40000100a00 */
[C---:B-1----:R-:W-:Y:S06]  /*99860*/  HMMA.1688.F32.TF32 R156, R220.reuse, R86, R188 ;  /* 0x00000056dc9c723c */ /* 0x042fec00000810bc */
[C---:B------:R-:W-:Y:S06]  /*99870*/  HMMA.1688.F32.TF32 R164, R220.reuse, R94, R180 ;  /* 0x0000005edca4723c */ /* 0x040fec00000810b4 */
[----:B------:R-:W-:-:S12]  /*99880*/  HMMA.1688.F32.TF32 R160, R220, R90, R184 ;  /* 0x0000005adca0723c */ /* 0x000fd800000810b8 */
[----:B------:R-:W-:Y:S01]  /*99890*/  IMAD.MOV.U32 R179, RZ, RZ, R156 ;  /* 0x000000ffffb37224 */ /* 0x000fe200078e009c */
[----:B------:R-:W-:Y:S01]  /*998a0*/  MOV R176, R159 ;  /* 0x0000009f00b07202 */ /* 0x000fe20000000f00 */
[----:B------:R-:W-:Y:S02]  /*998b0*/  IMAD.MOV.U32 R178, RZ, RZ, R157 ;  /* 0x000000ffffb27224 */ /* 0x000fe400078e009d */
[----:B------:R-:W-:Y:S02]  /*998c0*/  IMAD.MOV.U32 R177, RZ, RZ, R158 ;  /* 0x000000ffffb17224 */ /* 0x000fe400078e009e */
        /* <DEDUP_REMOVED lines=23> */
[----:B------:R-:W2:Y:S04]  /*99a40*/  LDL.LU R248, [R1+0x150] ;  /* 0x0001500001f87983 */ /* 0x000ea80000300800 */
[----:B------:R-:W-:Y:S04]  /*99a50*/  STL.64 [R1+0xe40], R156 ;  /* 0x000e409c01007387 */ /* 0x000fe80000100a00 */
[----:B------:R-:W-:Y:S04]  /*99a60*/  STL.64 [R1+0xe48], R158 ;  /* 0x000e489e01007387 */ /* 0x000fe80000100a00 */
[----:B------:R-:W2:Y:S04]  /*99a70*/  LDL.LU R249, [R1+0x154] ;  /* 0x0001540001f97983 */ /* 0x000ea80000300800 */
[----:B------:R-:W3:Y:S01]  /*99a80*/  LDL R5, [R1+0x1eb8] ;  /* 0x001eb80001057983 */ /* 0x000ee20000100800 */
[----:B------:R-:W-:Y:S01]  /*99a90*/  HMMA.1688.F32.TF32 R224, R220, R130, R212 ;  /* 0x00000082dce0723c */ /* 0x000fe200000810d4 */
[----:B------:R-:W-:-:S05]  /*99aa0*/  IMAD.MOV.U32 R250, RZ, RZ, R129 ;  /* 0x000000fffffa7224 */ /* 0x000fca00078e0081 */
[----:B------:R-:W-:Y:S01]  /*99ab0*/  HMMA.1688.F32.TF32 R228, R220, R126, R216 ;  /* 0x0000007edce4723c */ /* 0x000fe200000810d8 */
[----:B------:R-:W-:-:S05]  /*99ac0*/  IMAD.MOV.U32 R251, RZ, RZ, R128 ;  /* 0x000000fffffb7224 */ /* 0x000fca00078e0080 */
[C---:B------:R-:W-:Y:S06]  /*99ad0*/  HMMA.1688.F32.TF32 R232, R220.reuse, R122, R132 ;  /* 0x0000007adce8723c */ /* 0x040fec0000081084 */
[----:B------:R-:W-:Y:S05]  /*99ae0*/  HMMA.1688.F32.TF32 R128, R220, R106, R148 ;  /* 0x0000006adc80723c */ /* 0x000fea0000081094 */
[----:B------:R-:W-:Y:S04]  /*99af0*/  STL [R1+0x60f4], R224 ;  /* 0x0060f4e001007387 */ /* 0x000fe80000100800 */
[----:B------:R-:W-:Y:S04]  /*99b00*/  STL [R1+0x60f0], R225 ;  /* 0x0060f0e101007387 */ /* 0x000fe80000100800 */
[----:B------:R-:W-:Y:S04]  /*99b10*/  STL [R1+0x60ec], R226 ;  /* 0x0060ece201007387 */ /* 0x000fe80000100800 */
[----:B------:R-:W-:Y:S04]  /*99b20*/  STL [R1+0x60e8], R227 ;  /* 0x0060e8e301007387 */ /* 0x000fe80000100800 */
[----:B------:R1:W-:Y:S04]  /*99b30*/  STL [R1+0x6100], R228 ;  /* 0x006100e401007387 */ /* 0x0003e80000100800 */
[----:B------:R-:W-:Y:S04]  /*99b40*/  STL [R1+0x60fc], R229 ;  /* 0x0060fce501007387 */ /* 0x000fe80000100800 */
[----:B------:R-:W-:Y:S04]  /*99b50*/  STL [R1+0x60f8], R230 ;  /* 0x0060f8e601007387 */ /* 0x000fe80000100800 */
[----:B------:R-:W-:Y:S01]  /*99b60*/  STL [R1+0x60e4], R231 ;  /* 0x0060e4e701007387 */ /* 0x000fe20000100800 */
[----:B-1----:R-:W-:-:S03]  /*99b70*/  IMAD.MOV.U32 R228, RZ, RZ, R131 ;  /* 0x000000ffffe47224 */ /* 0x002fc600078e0083 */
[----:B------:R1:W-:Y:S04]  /*99b80*/  STL [R1+0x610c], R232 ;  /* 0x00610ce801007387 */ /* 0x0003e80000100800 */
[----:B------:R4:W-:Y:S04]  /*99b90*/  STL [R1+0x6108], R233 ;  /* 0x006108e901007387 */ /* 0x0009e80000100800 */
[----:B------:R4:W-:Y:S01]  /*99ba0*/  STL [R1+0x6104], R234 ;  /* 0x006104ea01007387 */ /* 0x0009e20000100800 */
[----:B-1----:R-:W-:Y:S01]  /*99bb0*/  IMAD.MOV.U32 R232, RZ, RZ, R128 ;  /* 0x000000ffffe87224 */ /* 0x002fe200078e0080 */
[----:B----4-:R-:W-:Y:S01]  /*99bc0*/  MOV R233, R129 ;  /* 0x0000008100e97202 */ /* 0x010fe20000000f00 */
[----:B------:R-:W-:-:S02]  /*99bd0*/  IMAD.MOV.U32 R234, RZ, RZ, R130 ;  /* 0x000000ffffea7224 */ /* 0x000fc400078e0082 */
[C---:B------:R-:W-:Y:S01]  /*99be0*/  HMMA.1688.F32.TF32 R128, R220.reuse, R102, R152 ;  /* 0x00000066dc80723c */ /* 0x040fe20000081098 */
[----:B------:R1:W-:Y:S05]  /*99bf0*/  STL [R1+0x60e0], R235 ;  /* 0x0060e0eb01007387 */ /* 0x0003ea0000100800 */
[C---:B------:R-:W-:Y:S06]  /*99c00*/  HMMA.1688.F32.TF32 R236, R220.reuse, R118, R136 ;  /* 0x00000076dcec723c */ /* 0x040fec0000081088 */
[----:B------:R-:W-:-:S12]  /*99c10*/  HMMA.1688.F32.TF32 R240, R220, R114, R140 ;  /* 0x00000072dcf0723c */ /* 0x000fd8000008108c */
[----:B------:R-:W-:Y:S01]  /*99c20*/  IMAD.MOV.U32 R226, RZ, RZ, R128 ;  /* 0x000000ffffe27224 */ /* 0x000fe200078e0080 */
[----:B------:R-:W-:Y:S01]  /*99c30*/  MOV R227, R129 ;  /* 0x0000008100e37202 */ /* 0x000fe20000000f00 */
[----:B------:R-:W-:Y:S02]  /*99c40*/  IMAD.MOV.U32 R231, RZ, RZ, R130 ;  /* 0x000000ffffe77224 */ /* 0x000fe400078e0082 */
[----:B-1----:R-:W-:Y:S01]  /*99c50*/  IMAD.MOV.U32 R235, RZ, RZ, R131 ;  /* 0x000000ffffeb7224 */ /* 0x002fe200078e0083 */
[----:B------:R-:W-:Y:S01]  /*99c60*/  HMMA.1688.F32.TF32 R132, R220, R110, R144 ;  /* 0x0000006edc84723c */ /* 0x000fe20000081090 */
[----:B------:R-:W-:Y:S04]  /*99c70*/  STL.64 [R1+0x6138], R238 ;  /* 0x006138ee01007387 */ /* 0x000fe80000100a00 */
[----:B------:R-:W-:Y:S04]  /*99c80*/  STL.64 [R1+0x6130], R236 ;  /* 0x006130ec01007387 */ /* 0x000fe80000100a00 */
[----:B------:R-:W-:Y:S04]  /*99c90*/  STL.64 [R1+0x6148], R242 ;  /* 0x006148f201007387 */ /* 0x000fe80000100a00 */
[----:B------:R-:W-:Y:S01]  /*99ca0*/  STL.64 [R1+0x6140], R240 ;  /* 0x006140f001007387 */ /* 0x000fe20000100a00 */
[----:B------:R-:W-:-:S09]  /*99cb0*/  IMAD.MOV.U32 R168, RZ, RZ, R121 ;  /* 0x000000ffffa87224 */ /* 0x000fd200078e0079 */
[----:B------:R-:W-:Y:S04]  /*99cc0*/  STL.64 [R1+0xd50], R132 ;  /* 0x000d508401007387 */ /* 0x000fe80000100a00 */
[----:B------:R-:W-:Y:S04]  /*99cd0*/  STL.64 [R1+0xd58], R134 ;  /* 0x000d588601007387 */ /* 0x000fe80000100a00 */
[----:B------:R-:W-:Y:S04]  /*99ce0*/  STL.64 [R1+0x6158], R234 ;  /* 0x006158ea01007387 */ /* 0x000fe80000100a00 */
[----:B------:R-:W-:Y:S01]  /*99cf0*/  STL.64 [R1+0x6150], R232 ;  /* 0x006150e801007387 */ /* 0x000fe20000100a00 */
[----:B------:R-:W-:Y:S01]  /*99d00*/  MOV R169, R120 ;  /* 0x0000007800a97202 */ /* 0x000fe20000000f00 */
[----:B------:R-:W-:-:S02]  /*99d10*/  IMAD.MOV.U32 R170, RZ, RZ, R116 ;  /* 0x000000ffffaa7224 */ /* 0x000fc400078e0074 */
[----:B------:R-:W-:Y:S02]  /*99d20*/  IMAD.MOV.U32 R171, RZ, RZ, R93 ;  /* 0x000000ffffab7224 */ /* 0x000fe400078e005d */
[----:B------:R-:W-:Y:S02]  /*99d30*/  IMAD.MOV.U32 R172, RZ, RZ, R112 ;  /* 0x000000ffffac7224 */ /* 0x000fe400078e0070 */
[----:B------:R-:W-:Y:S02]  /*99d40*/  IMAD.MOV.U32 R174, RZ, RZ, R125 ;  /* 0x000000ffffae7224 */ /* 0x000fe400078e007d */
[----:B------:R-:W-:Y:S02]  /*99d50*/  IMAD.MOV.U32 R175, RZ, RZ, R124 ;  /* 0x000000ffffaf7224 */ /* 0x000fe400078e007c */
[----:B------:R-:W-:Y:S02]  /*99d60*/  IMAD.MOV.U32 R166, RZ, RZ, R69 ;  /* 0x000000ffffa67224 */ /* 0x000fe400078e0045 */
[----:B------:R-:W-:-:S02]  /*99d70*/  IMAD.MOV.U32 R167, RZ, RZ, R68 ;  /* 0x000000ffffa77224 */ /* 0x000fc400078e0044 */
[----:B------:R-:W-:Y:S02]  /*99d80*/  IMAD.MOV.U32 R98, RZ, RZ, R109 ;  /* 0x000000ffff627224 */ /* 0x000fe400078e006d */
[----:B------:R-:W-:Y:S01]  /*99d90*/  IMAD.MOV.U32 R99, RZ, RZ, R108 ;  /* 0x000000ffff637224 */ /* 0x000fe200078e006c */
[----:B------:R-:W-:Y:S01]  /*99da0*/  MOV R173, R252 ;  /* 0x000000fc00ad7202 */ /* 0x000fe20000000f00 */
[----:B------:R-:W-:Y:S01]  /*99db0*/  IMAD.MOV.U32 R160, RZ, RZ, R105 ;  /* 0x000000ffffa07224 */ /* 0x000fe200078e0069 */
[----:B------:R-:W-:Y:S01]  /*99dc0*/  MOV R161, R104 ;  /* 0x0000006800a17202 */ /* 0x000fe20000000f00 */
[----:B------:R-:W-:Y:S02]  /*99dd0*/  IMAD.MOV.U32 R162, RZ, RZ, R101 ;  /* 0x000000ffffa27224 */ /* 0x000fe400078e0065 */
[----:B------:R-:W-:Y:S01]  /*99de0*/  IMAD.MOV.U32 R163, RZ, RZ, R100 ;  /* 0x000000ffffa37224 */ /* 0x000fe200078e0064 */
[----:B------:R-:W-:Y:S01]  /*99df0*/  MOV R157, R88 ;  /* 0x00000058009d7202 */ /* 0x000fe20000000f00 */
[----:B------:R-:W-:Y:S01]  /*99e00*/  IMAD.MOV.U32 R156, RZ, RZ, R89 ;  /* 0x000000ffff9c7224 */ /* 0x000fe200078e0059 */
[----:B------:R-:W-:Y:S01]  /*99e10*/  LDS R132, [R0+UR18+0x86000] ;  /* 0x0860001200847984 */ /* 0x000fe20008000800 */
[----:B------:R-:W-:-:S02]  /*99e20*/  IMAD.MOV.U32 R158, RZ, RZ, R85 ;  /* 0x000000ffff9e7224 */ /* 0x000fc400078e0055 */
[----:B------:R-:W-:Y:S01]  /*99e30*/  IMAD.MOV.U32 R159, RZ, RZ, R84 ;  /* 0x000000ffff9f7224 */ /* 0x000fe200078e0054 */
[----:B------:R-:W-:Y:S01]  /*99e40*/  LDS R134, [R0+UR18+0x86800] ;  /* 0x0868001200867984 */ /* 0x000fe20008000800 */
[----:B------:R-:W-:Y:S02]  /*99e50*/  IMAD.MOV.U32 R246, RZ, RZ, R77 ;  /* 0x000000fffff67224 */ /* 0x000fe400078e004d */
[----:B------:R-:W-:Y:S01]  /*99e60*/  IMAD.MOV.U32 R247, RZ, RZ, R76 ;  /* 0x000000fffff77224 */ /* 0x000fe200078e004c */
[----:B------:R-:W-:Y:S04]  /*99e70*/  LDS R133, [R3+UR18+0x86000] ;  /* 0x0860001203857984 */ /* 0x000fe80008000800 */
[----:B---3--:R-:W1:Y:S01]  /*99e80*/  LDSM.16.M88.4 R128, [R5+UR12+0x80] ;  /* 0x0000800c0580783b */ /* 0x008e620008000200 */
[----:B--2---:R-:W-:Y:S03]  /*99e90*/  HMMA.1688.F32.TF32 R136, R220, R62, R248 ;  /* 0x0000003edc88723c */ /* 0x004fe600000810f8 */
[----:B------:R-:W2:Y:S04]  /*99ea0*/  LDSM.16.M88.4 R124, [R5+UR12+0x2080] ;  /* 0x0020800c057c783b */ /* 0x000ea80008000200 */
[----:B------:R-:W-:Y:S01]  /*99eb0*/  IMAD.MOV.U32 R248, RZ, RZ, R96 ;  /* 0x000000fffff87224 */ /* 0x000fe200078e0060 */
[----:B------:R-:W-:Y:S01]  /*99ec0*/  MOV R249, R113 ;  /* 0x0000007100f97202 */ /* 0x000fe20000000f00 */
[----:B------:R-:W-:Y:S01]  /*99ed0*/  IMAD.MOV.U32 R250, RZ, RZ, R92 ;  /* 0x000000fffffa7224 */ /* 0x000fe200078e005c */
[----:B------:R-:W-:Y:S01]  /*99ee0*/  LDS R135, [R3+UR18+0x86800] ;  /* 0x0868001203877984 */ /* 0x000fe20008000800 */
[----:B------:R-:W-:Y:S01]  /*99ef0*/  IMAD.MOV.U32 R251, RZ, RZ, R117 ;  /* 0x000000fffffb7224 */ /* 0x000fe200078e0075 */
[----:B------:R-:W-:Y:S01]  /*99f00*/  MOV R165, R72 ;  /* 0x0000004800a57202 */ /* 0x000fe20000000f00 */
[----:B------:R-:W-:Y:S01]  /*99f10*/  IMAD.MOV.U32 R164, RZ, RZ, R73 ;  /* 0x000000ffffa47224 */ /* 0x000fe200078e0049 */
[----:B------:R-:W-:Y:S01]  /*99f20*/  LDSM.16.M88.4 R108, [R5+UR12+0xa080] ;  /* 0x00a0800c056c783b */ /* 0x000fe20008000200 */
[----:B------:R-:W-:Y:S01]  /*99f30*/  IMAD.MOV.U32 R244, RZ, RZ, R81 ;  /* 0x000000fffff47224 */ /* 0x000fe200078e0051 */
[----:B------:R-:W-:-:S02]  /*99f40*/  MOV R245, R80 ;  /* 0x0000005000f57202 */ /* 0x000fc40000000f00 */
[----:B------:R-:W-:Y:S04]  /*99f50*/  LDSM.16.M88.4 R104, [R5+UR12+0xc080] ;  /* 0x00c0800c0568783b */ /* 0x000fe80008000200 */
[----:B------:R-:W-:Y:S04]  /*99f60*/  LDSM.16.M88.4 R100, [R5+UR12+0xe080] ;  /* 0x00e0800c0564783b */ /* 0x000fe80008000200 */
[----:B------:R-:W-:Y:S04]  /*99f70*/  LDSM.16.M88.4 R88, [R5+UR12+0x14080] ;  /* 0x0140800c0558783b */ /* 0x000fe80008000200 */
[----:B------:R-:W-:Y:S04]  /*99f80*/  LDSM.16.M88.4 R84, [R5+UR12+0x16080] ;  /* 0x0160800c0554783b */ /* 0x000fe80008000200 */
[----:B-1----:R-:W-:Y:S04]  /*99f90*/  STL [R1+0x60b0], R130 ;  /* 0x0060b08201007387 */ /* 0x002fe80000100800 */
[----:B------:R-:W-:Y:S04]  /*99fa0*/  STL [R1+0x60ac], R131 ;  /* 0x0060ac8301007387 */ /* 0x000fe80000100800 */
[----:B------:R-:W3:Y:S04]  /*99fb0*/  LDL.LU R96, [R1+0x61e0] ;  /* 0x0061e00001607983 */ /* 0x000ee80000300800 */
[----:B------:R-:W4:Y:S04]  /*99fc0*/  LDL.LU R113, [R1+0x61dc] ;  /* 0x0061dc0001717983 */ /* 0x000f280000300800 */
[----:B------:R-:W3:Y:S04]  /*99fd0*/  LDL.LU R92, [R1+0x61d8] ;  /* 0x0061d800015c7983 */ /* 0x000ee80000300800 */
[----:B------:R-:W4:Y:S04]  /*99fe0*/  LDL.LU R117, [R1+0x61d4] ;  /* 0x0061d40001757983 */ /* 0x000f280000300800 */
[----:B------:R-:W3:Y:S04]  /*99ff0*/  LDL.LU R121, [R1+0x61d0] ;  /* 0x0061d00001797983 */ /* 0x000ee80000300800 */
        /* <DEDUP_REMOVED lines=8> */
[----:B------:R-:W-:Y:S04]  /*9a080*/  STL.64 [R1+0x6178], R226 ;  /* 0x006178e201007387 */ /* 0x000fe80000100a00 */
[----:B------:R-:W-:Y:S04]  /*9a090*/  STL.64 [R1+0x6170], R224 ;  /* 0x006170e001007387 */ /* 0x000fe80000100a00 */
[----:B------:R-:W-:Y:S04]  /*9a0a0*/  STL.64 [R1+0x6168], R230 ;  /* 0x006168e601007387 */ /* 0x000fe80000100a00 */
[----:B------:R-:W-:Y:S04]  /*9a0b0*/  STL.64 [R1+0x6160], R228 ;  /* 0x006160e401007387 */ /* 0x000fe80000100a00 */
[----:B--2---:R-:W-:Y:S04]  /*9a0c0*/  STL [R1+0x60a4], R126 ;  /* 0x0060a47e01007387 */ /* 0x004fe80000100800 */
[----:B------:R-:W-:Y:S01]  /*9a0d0*/  STL [R1+0x60a0], R127 ;  /* 0x0060a07f01007387 */ /* 0x000fe20000100800 */
[C---:B------:R-:W-:Y:S03]  /*9a0e0*/  HMMA.1688.F32.TF32 R76, R220.reuse, R42, R172 ;  /* 0x0000002adc4c723c */ /* 0x040fe600000810ac */
[----:B------:R-:W-:Y:S03]  /*9a0f0*/  LDSM.16.M88.4 R80, [R5+UR12+0x18080] ;  /* 0x0180800c0550783b */ /* 0x000fe60008000200 */
[C---:B------:R-:W-:Y:S06]  /*9a100*/  HMMA.1688.F32.TF32 R72, R220.reuse, R38, R168 ;  /* 0x00000026dc48723c */ /* 0x040fec00000810a8 */
[----:B------:R-:W-:Y:S01]  /*9a110*/  HMMA.1688.F32.TF32 R244, R220, R18, R244 ;  /* 0x00000012dcf4723c */ /* 0x000fe200000810f4 */
[----:B------:R-:W-:-:S02]  /*9a120*/  IMAD.MOV.U32 R168, RZ, RZ, R12 ;  /* 0x000000ffffa87224 */ /* 0x000fc400078e000c */
[----:B------:R-:W-:Y:S02]  /*9a130*/  IMAD.MOV.U32 R169, RZ, RZ, R9 ;  /* 0x000000ffffa97224 */ /* 0x000fe400078e0009 */
[----:B------:R-:W-:Y:S01]  /*9a140*/  IMAD.MOV.U32 R170, RZ, RZ, R8 ;  /* 0x000000ffffaa7224 */ /* 0x000fe200078e0008 */
[----:B------:R-:W-:Y:S01]  /*9a150*/  MOV R171, R4 ;  /* 0x0000000400ab7202 */ /* 0x000fe20000000f00 */
[----:B---3--:R-:W-:Y:S01]  /*9a160*/  IMAD.MOV.U32 R184, RZ, RZ, R121 ;  /* 0x000000ffffb87224 */ /* 0x008fe200078e0079 */
[----:B----4-:R-:W-:Y:S02]  /*9a170*/  MOV R185, R120 ;  /* 0x0000007800b97202 */ /* 0x010fe40000000f00 */
[----:B------:R-:W1:Y:S01]  /*9a180*/  LDSM.16.M88.4 R120, [R5+UR12+0x4080] ;  /* 0x0040800c0578783b */ /* 0x000e620008000200 */
[----:B------:R-:W-:Y:S02]  /*9a190*/  IMAD.MOV.U32 R186, RZ, RZ, R117 ;  /* 0x000000ffffba7224 */ /* 0x000fe400078e0075 */
[----:B------:R-:W-:-:S02]  /*9a1a0*/  IMAD.MOV.U32 R187, RZ, RZ, R116 ;  /* 0x000000ffffbb7224 */ /* 0x000fc400078e0074 */
[----:B------:R-:W2:Y:S05]  /*9a1b0*/  LDSM.16.M88.4 R116, [R5+UR12+0x6080] ;  /* 0x0060800c0574783b */ /* 0x000eaa0008000200 */
[----:B------:R-:W-:Y:S01]  /*9a1c0*/  HMMA.1688.F32.TF32 R68, R220, R58, R184 ;  /* 0x0000003adc44723c */ /* 0x000fe200000810b8 */
[----:B------:R-:W-:Y:S01]  /*9a1d0*/  IMAD.MOV.U32 R94, RZ, RZ, R113 ;  /* 0x000000ffff5e7224 */ /* 0x000fe200078e0071 */
[----:B------:R-:W-:Y:S02]  /*9a1e0*/  MOV R95, R112 ;  /* 0x00000070005f7202 */ /* 0x000fe40000000f00 */
[----:B------:R-:W3:Y:S04]  /*9a1f0*/  LDSM.16.M88.4 R112, [R5+UR12+0x8080] ;  /* 0x0080800c0570783b */ /* 0x000ee80008000200 */
[----:B-1----:R-:W-:-:S15]  /*9a200*/  STL [R1+0x60b4], R122 ;  /* 0x0060b47a01007387 */ /* 0x002fde0000100800 */
[----:B------:R-:W-:Y:S04]  /*9a210*/  STL.64 [R1+0xde0], R68 ;  /* 0x000de04401007387 */ /* 0x000fe80000100a00 */
[----:B------:R1:W-:Y:S02]  /*9a220*/  STL.64 [R1+0xde8], R70 ;  /* 0x000de84601007387 */ /* 0x0003e40000100a00 */
[----:B-1----:R-:W-:Y:S02]  /*9a230*/  HMMA.1688.F32.TF32 R68, R220, R54, R92 ;  /* 0x00000036dc44723c */ /* 0x002fe4000008105c */
[----:B------:R-:W-:Y:S04]  /*9a240*/  STL [R1+0x60a8], R123 ;  /* 0x0060a87b01007387 */ /* 0x000fe80000100800 */
[----:B--2---:R-:W-:Y:S04]  /*9a250*/  STL [R1+0x60bc], R118 ;  /* 0x0060bc7601007387 */ /* 0x004fe80000100800 */
[----:B------:R-:W-:-:S13]  /*9a260*/  LDSM.16.M88.4 R92, [R5+UR12+0x12080] ;  /* 0x0120800c055c783b */ /* 0x000fda0008000200 */
[----:B------:R-:W-:Y:S04]  /*9a270*/  STL.64 [R1+0xe00], R68 ;  /* 0x000e004401007387 */ /* 0x000fe80000100a00 */
[----:B------:R1:W-:Y:S02]  /*9a280*/  STL.64 [R1+0xe08], R70 ;  /* 0x000e084601007387 */ /* 0x0003e40000100a00 */
[----:B-1----:R-:W-:Y:S02]  /*9a290*/  HMMA.1688.F32.TF32 R68, R220, R46, R96 ;  /* 0x0000002edc44723c */ /* 0x002fe40000081060 */
[----:B------:R-:W-:Y:S04]  /*9a2a0*/  STL [R1+0x60b8], R119 ;  /* 0x0060b87701007387 */ /* 0x000fe80000100800 */
[----:B------:R-:W1:-:S15]  /*9a2b0*/  LDSM.16.M88.4 R96, [R5+UR12+0x10080] ;  /* 0x0100800c0560783b */ /* 0x000e5e0008000200 */
[----:B------:R-:W-:-:S02]  /*9a2c0*/  NOP ;  /* 0x0000000000007918 */ /* 0x000fc40000000000 */
[----:B------:R-:W-:Y:S04]  /*9a2d0*/  STL.64 [R1+0xe30], R68 ;  /* 0x000e304401007387 */ /* 0x000fe80000100a00 */
[----:B------:R2:W-:Y:S02]  /*9a2e0*/  STL.64 [R1+0xe38], R70 ;  /* 0x000e384601007387 */ /* 0x0005e40000100a00 */
[----:B--2---:R-:W-:Y:S07]  /*9a2f0*/  HMMA.1688.F32.TF32 R68, R220, R30, R160 ;  /* 0x0000001edc44723c */ /* 0x004fee00000810a0 */
[----:B------:R-:W-:Y:S01]  /*9a300*/  IMAD.MOV.U32 R160, RZ, RZ, R65 ;  /* 0x000000ffffa07224 */ /* 0x000fe200078e0041 */
[----:B------:R-:W-:-:S02]  /*9a310*/  MOV R161, R64 ;  /* 0x0000004000a17202 */ /* 0x000fc40000000f00 */
[----:B------:R-:W-:Y:S01]  /*9a320*/  HMMA.1688.F32.TF32 R64, R220, R22, R156 ;  /* 0x00000016dc40723c */ /* 0x000fe2000008109c */
[----:B------:R-:W-:Y:S04]  /*9a330*/  STL.64 [R1+0xe20], R76 ;  /* 0x000e204c01007387 */ /* 0x000fe80000100a00 */
[----:B------:R-:W-:Y:S04]  /*9a340*/  STL.64 [R1+0xe28], R78 ;  /* 0x000e284e01007387 */ /* 0x000fe80000100a00 */
[----:B------:R-:W-:Y:S01]  /*9a350*/  STL.64 [R1+0xe10], R72 ;  /* 0x000e104801007387 */ /* 0x000fe20000100a00 */
[----:B------:R-:W-:-:S03]  /*9a360*/  IMAD.MOV.U32 R163, RZ, RZ, R2 ;  /* 0x000000ffffa37224 */ /* 0x000fc600078e0002 */
[----:B------:R-:W-:Y:S04]  /*9a370*/  STL.64 [R1+0xe18], R74 ;  /* 0x000e184a01007387 */ /* 0x000fe80000100a00 */
[----:B------:R-:W-:Y:S04]  /*9a380*/  STL.64 [R1+0xdf0], R68 ;  /* 0x000df04401007387 */ /* 0x000fe80000100a00 */
[----:B------:R2:W-:Y:S03]  /*9a390*/  STL.64 [R1+0xdf8], R70 ;  /* 0x000df84601007387 */ /* 0x0005e60000100a00 */
[----:B------:R-:W-:Y:S01]  /*9a3a0*/  IMAD.MOV.U32 R252, RZ, RZ, R66 ;  /* 0x000000fffffc7224 */ /* 0x000fe200078e0042 */
[----:B------:R4:W-:Y:S01]  /*9a3b0*/  STL.64 [R1+0xdd0], R64 ;  /* 0x000dd04001007387 */ /* 0x0009e20000100a00 */
[----:B------:R-:W-:Y:S01]  /*9a3c0*/  MOV R2, R67 ;  /* 0x0000004300027202 */ /* 0x000fe20000000f00 */
[----:B------:R-:W-:-:S02]  /*9a3d0*/  IMAD.MOV.U32 R162, RZ, RZ, R61 ;  /* 0x000000ffffa27224 */ /* 0x000fc400078e003d */
[----:B------:R-:W-:Y:S01]  /*9a3e0*/  LDSM.16.M88.4 R76, [R5+UR12+0x1e080] ;  /* 0x01e0800c054c783b */ /* 0x000fe20008000200 */
[C---:B--2---:R-:W-:Y:S03]  /*9a3f0*/  HMMA.1688.F32.TF32 R68, R220.reuse, R6, R164 ;  /* 0x00000006dc44723c */ /* 0x044fe600000810a4 */
[----:B------:R-:W-:Y:S03]  /*9a400*/  LDSM.16.M88.4 R72, [R5+UR12+0x20080] ;  /* 0x0200800c0548783b */ /* 0x000fe60008000200 */
[----:B----4-:R-:W-:Y:S01]  /*9a410*/  HMMA.1688.F32.TF32 R64, R220, R10, R248 ;  /* 0x0000000adc40723c */ /* 0x010fe200000810f8 */
[----:B------:R-:W-:Y:S01]  /*9a420*/  STL.64 [R1+0x6188], R246 ;  /* 0x006188f601007387 */ /* 0x000fe20000100a00 */
[----:B------:R-:W-:Y:S02]  /*9a430*/  IMAD.MOV.U32 R164, RZ, RZ, R28 ;  /* 0x000000ffffa47224 */ /* 0x000fe400078e001c */
[----:B------:R-:W-:-:S02]  /*9a440*/  IMAD.MOV.U32 R165, RZ, RZ, R25 ;  /* 0x000000ffffa57224 */ /* 0x000fc400078e0019 */
[----:B------:R-:W-:Y:S01]  /*9a450*/  IMAD.MOV.U32 R166, RZ, RZ, R24 ;  /* 0x000000ffffa67224 */ /* 0x000fe200078e0018 */
[----:B------:R-:W-:Y:S01]  /*9a460*/  MOV R167, R21 ;  /* 0x0000001500a77202 */ /* 0x000fe20000000f00 */
[----:B------:R-:W-:Y:S01]  /*9a470*/  IMAD.MOV.U32 R249, RZ, RZ, R57 ;  /* 0x000000fffff97224 */ /* 0x000fe200078e0039 */
[----:B------:R-:W-:Y:S01]  /*9a480*/  LDSM.16.M88.4 R8, [R5+UR12+0x3c080] ;  /* 0x03c0800c0508783b */ /* 0x000fe20008000200 */
[----:B------:R-:W-:Y:S02]  /*9a490*/  IMAD.MOV.U32 R250, RZ, RZ, R56 ;  /* 0x000000fffffa7224 */ /* 0x000fe400078e0038 */
[----:B------:R-:W-:Y:S01]  /*9a4a0*/  HMMA.1688.F32.TF32 R56, R132, R128, R160 ;  /* 0x000000808438723c */ /* 0x000fe200000810a0 */
[----:B------:R-:W-:Y:S01]  /*9a4b0*/  IMAD.MOV.U32 R248, RZ, RZ, R60 ;  /* 0x000000fffff87224 */ /* 0x000fe200078e003c */
[----:B------:R-:W-:Y:S01]  /*9a4c0*/  MOV R251, R53 ;  /* 0x0000003500fb7202 */ /* 0x000fe20000000f00 */
[----:B------:R-:W-:Y:S04]  /*9a4d0*/  STL.64 [R1+0x6180], R244 ;  /* 0x006180f401007387 */ /* 0x000fe80000100a00 */
[----:B------:R-:W-:Y:S01]  /*9a4e0*/  STL.64 [R1+0xdb0], R68 ;  /* 0x000db04401007387 */ /* 0x000fe20000100a00 */
[----:B------:R-:W-:-:S02]  /*9a4f0*/  IMAD.MOV.U32 R161, RZ, RZ, R49 ;  /* 0x000000ffffa17224 */ /* 0x000fc400078e0031 */
[----:B------:R-:W-:Y:S01]  /*9a500*/  IMAD.MOV.U32 R162, RZ, RZ, R48 ;  /* 0x000000ffffa27224 */ /* 0x000fe200078e0030 */
[----:B------:R-:W-:Y:S01]  /*9a510*/  STL.64 [R1+0xdb8], R70 ;  /* 0x000db84601007387 */ /* 0x000fe20000100a00 */
[----:B------:R-:W-:Y:S03]  /*9a520*/  HMMA.1688.F32.TF32 R48, R132, R124, R248 ;  /* 0x0000007c8430723c */ /* 0x000fe600000810f8 */
[----:B------:R-:W-:Y:S04]  /*9a530*/  STL.64 [R1+0xd90], R64 ;  /* 0x000d904001007387 */ /* 0x000fe80000100a00 */
[----:B------:R-:W-:Y:S04]  /*9a540*/  STL.64 [R1+0xd98], R66 ;  /* 0x000d984201007387 */ /* 0x000fe80000100a00 */
[----:B---3--:R-:W-:Y:S04]  /*9a550*/  STL [R1+0x60c4], R114 ;  /* 0x0060c47201007387 */ /* 0x008fe80000100800 */
[----:B------:R-:W-:Y:S04]  /*9a560*/  STL [R1+0x60c0], R115 ;  /* 0x0060c07301007387 */ /* 0x000fe80000100800 */
[----:B------:R2:W-:Y:S04]  /*9a570*/  STL [R1+0x60cc], R110 ;  /* 0x0060cc6e01007387 */ /* 0x0005e80000100800 */
[----:B------:R3:W-:Y:S04]  /*9a580*/  STL [R1+0x60c8], R111 ;  /* 0x0060c86f01007387 */ /* 0x0007e80000100800 */
[----:B------:R-:W-:Y:S04]  /*9a590*/  STL [R1+0x5f18], R106 ;  /* 0x005f186a01007387 */ /* 0x000fe80000100800 */
[----:B------:R-:W-:Y:S04]  /*9a5a0*/  STL [R1+0x5f14], R107 ;  /* 0x005f146b01007387 */ /* 0x000fe80000100800 */
[----:B------:R-:W-:Y:S01]  /*9a5b0*/  STL [R1+0x5f10], R102 ;  /* 0x005f106601007387 */ /* 0x000fe20000100800 */
[----:B------:R-:W-:-:S03]  /*9a5c0*/  IMAD.MOV.U32 R160, RZ, RZ, R52 ;  /* 0x000000ffffa07224 */ /* 0x000fc600078e0034 */
[----:B------:R-:W-:Y:S01]  /*9a5d0*/  STL [R1+0x5f0c], R103 ;  /* 0x005f0c6701007387 */ /* 0x000fe20000100800 */
[----:B------:R-:W-:-:S03]  /*9a5e0*/  MOV R163, R45 ;  /* 0x0000002d00a37202 */ /* 0x000fc60000000f00 */
[----:B------:R-:W-:Y:S04]  /*9a5f0*/  STL.64 [R1+0xd70], R56 ;  /* 0x000d703801007387 */ /* 0x000fe80000100a00 */
[----:B------:R-:W-:Y:S04]  /*9a600*/  STL.64 [R1+0xd78], R58 ;  /* 0x000d783a01007387 */ /* 0x000fe80000100a00 */
[----:B-1----:R-:W-:Y:S04]  /*9a610*/  STL [R1+0x5f04], R98 ;  /* 0x005f046201007387 */ /* 0x002fe80000100800 */
[----:B------:R-:W-:Y:S04]  /*9a620*/  STL [R1+0x5f00], R99 ;  /* 0x005f006301007387 */ /* 0x000fe80000100800 */
[----:B------:R-:W-:Y:S01]  /*9a630*/  STL [R1+0x5f1c], R94 ;  /* 0x005f1c5e01007387 */ /* 0x000fe20000100800 */
[----:B------:R-:W-:-:S03]  /*9a640*/  IMAD.MOV.U32 R249, RZ, RZ, R41 ;  /* 0x000000fffff97224 */ /* 0x000fc600078e0029 */
        /* <DEDUP_REMOVED lines=9> */
[----:B------:R-:W-:Y:S04]  /*9a6e0*/  STL.64 [R1+0xd60], R48 ;  /* 0x000d603001007387 */ /* 0x000fe80000100a00 */
[----:B------:R-:W1:Y:S04]  /*9a6f0*/  LDSM.16.M88.4 R52, [R5+UR12+0x1a080] ;  /* 0x01a0800c0534783b */ /* 0x000e680008000200 */
[----:B------:R-:W-:Y:S04]  /*9a700*/  STL.64 [R1+0xd68], R50 ;  /* 0x000d683201007387 */ /* 0x000fe80000100a00 */
[----:B------:R-:W4:Y:S04]  /*9a710*/  LDSM.16.M88.4 R48, [R5+UR12+0x1c080] ;  /* 0x01c0800c0530783b */ /* 0x000f280008000200 */
[----:B------:R-:W4:Y:S01]  /*9a720*/  LDSM.16.M88.4 R68, [R5+UR12+0x22080] ;  /* 0x0220800c0544783b */ /* 0x000f220008000200 */
[----:B------:R-:W-:Y:S01]  /*9a730*/  IMAD.MOV.U32 R248, RZ, RZ, R44 ;  /* 0x000000fffff87224 */ /* 0x000fe200078e002c */
[----:B------:R-:W-:-:S02]  /*9a740*/  MOV R251, R37 ;  /* 0x0000002500fb7202 */ /* 0x000fc40000000f00 */
[----:B------:R-:W4:Y:S04]  /*9a750*/  LDSM.16.M88.4 R64, [R5+UR12+0x24080] ;  /* 0x0240800c0540783b */ /* 0x000f280008000200 */
[----:B------:R-:W4:Y:S01]  /*9a760*/  LDSM.16.M88.4 R60, [R5+UR12+0x26080] ;  /* 0x0260800c053c783b */ /* 0x000f220008000200 */
[----:B--2---:R-:W-:-:S03]  /*9a770*/  IMAD.MOV.U32 R110, RZ, RZ, R40 ;  /* 0x000000ffff6e7224 */ /* 0x004fc600078e0028 */
[----:B------:R-:W2:Y:S01]  /*9a780*/  LDSM.16.M88.4 R56, [R5+UR12+0x28080] ;  /* 0x0280800c0538783b */ /* 0x000ea20008000200 */
[----:B---3--:R-:W-:Y:S01]  /*9a790*/  IMAD.MOV.U32 R111, RZ, RZ, R41 ;  /* 0x000000ffff6f7224 */ /* 0x008fe200078e0029 */
[----:B------:R-:W-:Y:S01]  /*9a7a0*/  MOV R115, R43 ;  /* 0x0000002b00737202 */ /* 0x000fe20000000f00 */
[----:B------:R-:W-:Y:S01]  /*9a7b0*/  IMAD.MOV.U32 R114, RZ, RZ, R42 ;  /* 0x000000ffff727224 */ /* 0x000fe200078e002a */
[----:B------:R-:W3:Y:S01]  /*9a7c0*/  LDSM.16.M88.4 R44, [R5+UR12+0x2a080] ;  /* 0x02a0800c052c783b */ /* 0x000ee20008000200 */
[----:B------:R-:W-:Y:S03]  /*9a7d0*/  HMMA.1688.F32.TF32 R140, R132, R116, R248 ;  /* 0x00000074848c723c */ /* 0x000fe600000810f8 */
[----:B------:R-:W3:Y:S04]  /*9a7e0*/  LDSM.16.M88.4 R40, [R5+UR12+0x2c080] ;  /* 0x02c0800c0528783b */ /* 0x000ee80008000200 */
[----:B------:R-:W-:Y:S01]  /*9a7f0*/  IMAD.MOV.U32 R248, RZ, RZ, R36 ;  /* 0x000000fffff87224 */ /* 0x000fe200078e0024 */
[----:B------:R-:W-:Y:S01]  /*9a800*/  LDSM.16.M88.4 R24, [R5+UR12+0x34080] ;  /* 0x0340800c0518783b */ /* 0x000fe20008000200 */
[----:B------:R-:W-:-:S02]  /*9a810*/  IMAD.MOV.U32 R249, RZ, RZ, R33 ;  /* 0x000000fffff97224 */ /* 0x000fc400078e0021 */
[----:B------:R-:W-:Y:S01]  /*9a820*/  IMAD.MOV.U32 R250, RZ, RZ, R32 ;  /* 0x000000fffffa7224 */ /* 0x000fe200078e0020 */
[----:B------:R-:W3:Y:S01]  /*9a830*/  LDSM.16.M88.4 R36, [R5+UR12+0x2e080] ;  /* 0x02e0800c0524783b */ /* 0x000ee20008000200 */
[----:B------:R-:W-:-:S03]  /*9a840*/  MOV R251, R29 ;  /* 0x0000001d00fb7202 */ /* 0x000fc60000000f00 */
[----:B------:R-:W3:Y:S01]  /*9a850*/  LDSM.16.M88.4 R32, [R5+UR12+0x30080] ;  /* 0x0300800c0520783b */ /* 0x000ee20008000200 */
[----:B------:R-:W-:-:S03]  /*9a860*/  IMAD.MOV.U32 R160, RZ, RZ, R20 ;  /* 0x000000ffffa07224 */ /* 0x000fc600078e0014 */
[----:B------:R-:W3:Y:S01]  /*9a870*/  LDSM.16.M88.4 R28, [R5+UR12+0x32080] ;  /* 0x0320800c051c783b */ /* 0x000ee20008000200 */
[----:B------:R-:W-:Y:S02]  /*9a880*/  IMAD.MOV.U32 R161, RZ, RZ, R17 ;  /* 0x000000ffffa17224 */ /* 0x000fe400078e0011 */
[----:B------:R-:W-:Y:S01]  /*9a890*/  IMAD.MOV.U32 R162, RZ, RZ, R16 ;  /* 0x000000ffffa27224 */ /* 0x000fe200078e0010 */
[----:B------:R-:W3:Y:S01]  /*9a8a0*/  LDSM.16.M88.4 R20, [R5+UR12+0x36080] ;  /* 0x0360800c0514783b */ /* 0x000ee20008000200 */
[----:B------:R-:W-:-:S03]  /*9a8b0*/  MOV R163, R13 ;  /* 0x0000000d00a37202 */ /* 0x000fc60000000f00 */
[----:B------:R-:W3:Y:S04]  /*9a8c0*/  LDSM.16.M88.4 R16, [R5+UR12+0x38080] ;  /* 0x0380800c0510783b */ /* 0x000ee80008000200 */
[----:B------:R-:W3:Y:S04]  /*9a8d0*/  LDSM.16.M88.4 R12, [R5+UR12+0x3a080] ;  /* 0x03a0800c050c783b */ /* 0x000ee80008000200 */
[----:B-1----:R-:W-:Y:S04]  /*9a8e0*/  STL [R1+0x5f3c], R54 ;  /* 0x005f3c3601007387 */ /* 0x002fe80000100800 */
[----:B------:R-:W1:Y:S04]  /*9a8f0*/  LDSM.16.M88.4 R4, [R5+UR12+0x3e080] ;  /* 0x03e0800c0504783b */ /* 0x000e680008000200 */
        /* <DEDUP_REMOVED lines=9> */
[----:B------:R4:W-:Y:S04]  /*9a990*/  STL [R1+0x60dc], R115 ;  /* 0x0060dc7301007387 */ /* 0x0009e80000100800 */
[----:B------:R4:W-:Y:S04]  /*9a9a0*/  STL [R1+0x60d8], R114 ;  /* 0x0060d87201007387 */ /* 0x0009e80000100800 */
[----:B------:R-:W-:Y:S04]  /*9a9b0*/  STL [R1+0x60d4], R111 ;  /* 0x0060d46f01007387 */ /* 0x000fe80000100800 */
[----:B------:R4:W-:Y:S04]  /*9a9c0*/  STL [R1+0x60d0], R110 ;  /* 0x0060d06e01007387 */ /* 0x0009e80000100800 */
[----:B------:R-:W-:Y:S04]  /*9a9d0*/  STL [R1+0x5f64], R66 ;  /* 0x005f644201007387 */ /* 0x000fe80000100800 */
[----:B------:R-:W-:Y:S04]  /*9a9e0*/  STL [R1+0x5f60], R67 ;  /* 0x005f604301007387 */ /* 0x000fe80000100800 */
[----:B------:R-:W-:Y:S04]  /*9a9f0*/  STL [R1+0x5f6c], R62 ;  /* 0x005f6c3e01007387 */ /* 0x000fe80000100800 */
[----:B------:R-:W-:Y:S04]  /*9aa00*/  STL [R1+0x5f68], R63 ;  /* 0x005f683f01007387 */ /* 0x000fe80000100800 */
[----:B--2---:R-:W-:Y:S01]  /*9aa10*/  STL [R1+0x5f74], R58 ;  /* 0x005f743a01007387 */ /* 0x004fe20000100800 */
[----:B------:R-:W-:-:S03]  /*9aa20*/  IMAD.MOV.U32 R118, RZ, RZ, R140 ;  /* 0x000000ffff767224 */ /* 0x000fc600078e008c */
[----:B------:R-:W-:Y:S01]  /*9aa30*/  STL [R1+0x5f70], R59 ;  /* 0x005f703b01007387 */ /* 0x000fe20000100800 */
[----:B------:R-:W-:Y:S01]  /*9aa40*/  IMAD.MOV.U32 R119, RZ, RZ, R141 ;  /* 0x000000ffff777224 */ /* 0x000fe200078e008d */
[----:B------:R-:W-:Y:S02]  /*9aa50*/  MOV R130, R143 ;  /* 0x0000008f00827202 */ /* 0x000fe40000000f00 */
[----:B---3--:R-:W-:Y:S01]  /*9aa60*/  STL [R1+0x5f7c], R46 ;  /* 0x005f7c2e01007387 */ /* 0x008fe20000100800 */
[----:B------:R-:W-:-:S03]  /*9aa70*/  IMAD.MOV.U32 R122, RZ, RZ, R142 ;  /* 0x000000ffff7a7224 */ /* 0x000fc600078e008e */
[----:B------:R-:W-:Y:S01]  /*9aa80*/  STL [R1+0x5f78], R47 ;  /* 0x005f782f01007387 */ /* 0x000fe20000100800 */
[----:B------:R-:W-:Y:S03]  /*9aa90*/  HMMA.1688.F32.TF32 R140, R132, R112, R160 ;  /* 0x00000070848c723c */ /* 0x000fe600000810a0 */
[----:B------:R-:W-:Y:S04]  /*9aaa0*/  STL [R1+0x5f84], R42 ;  /* 0x005f842a01007387 */ /* 0x000fe80000100800 */
[----:B------:R2:W-:Y:S04]  /*9aab0*/  STL [R1+0x5f80], R43 ;  /* 0x005f802b01007387 */ /* 0x0005e80000100800 */
        /* <DEDUP_REMOVED lines=11> */
[----:B------:R-:W-:Y:S04]  /*9ab70*/  STL [R1+0x5fb0], R19 ;  /* 0x005fb01301007387 */ /* 0x000fe80000100800 */
[----:B------:R3:W-:Y:S04]  /*9ab80*/  STL [R1+0x5fbc], R14 ;  /* 0x005fbc0e01007387 */ /* 0x0007e80000100800 */
[----:B------:R3:W-:Y:S04]  /*9ab90*/  STL [R1+0x5fb8], R15 ;  /* 0x005fb80f01007387 */ /* 0x0007e80000100800 */
[----:B------:R-:W-:Y:S04]  /*9aba0*/  STL [R1+0x5fc4], R10 ;  /* 0x005fc40a01007387 */ /* 0x000fe80000100800 */
[----:B------:R3:W-:Y:S04]  /*9abb0*/  STL [R1+0x5fc0], R11 ;  /* 0x005fc00b01007387 */ /* 0x0007e80000100800 */
[----:B-1----:R-:W-:Y:S04]  /*9abc0*/  STL [R1+0x5fcc], R6 ;  /* 0x005fcc0601007387 */ /* 0x002fe80000100800 */
[----:B------:R1:W-:Y:S04]  /*9abd0*/  STL [R1+0x5fc8], R7 ;  /* 0x005fc80701007387 */ /* 0x0003e80000100800 */
[----:B------:R-:W3:Y:S04]  /*9abe0*/  LDL.LU R160, [R1+0x1660] ;  /* 0x0016600001a07983 */ /* 0x000ee80000300800 */
[----:B------:R-:W3:Y:S01]  /*9abf0*/  LDL.LU R161, [R1+0x1664] ;  /* 0x0016640001a17983 */ /* 0x000ee20000300800 */
[----:B----4-:R-:W-:-:S03]  /*9ac00*/  IMAD.MOV.U32 R115, RZ, RZ, R140 ;  /* 0x000000ffff737224 */ /* 0x010fc600078e008c */
[----:B------:R-:W4:Y:S01]  /*9ac10*/  LDL.LU R162, [R1+0x1668] ;  /* 0x0016680001a27983 */ /* 0x000f220000300800 */
[----:B------:R-:W-:Y:S01]  /*9ac20*/  IMAD.MOV.U32 R114, RZ, RZ, R141 ;  /* 0x000000ffff727224 */ /* 0x000fe200078e008d */
[----:B------:R-:W-:Y:S02]  /*9ac30*/  MOV R110, R143 ;  /* 0x0000008f006e7202 */ /* 0x000fe40000000f00 */
[----:B------:R-:W4:Y:S01]  /*9ac40*/  LDL.LU R163, [R1+0x166c] ;  /* 0x00166c0001a37983 */ /* 0x000f220000300800 */
        /* <DEDUP_REMOVED lines=8> */
[----:B------:R-:W4:Y:S04]  /*9acd0*/  LDL.LU R164, [R1+0x1650] ;  /* 0x0016500001a47983 */ /* 0x000f280000300800 */
[----:B------:R-:W4:Y:S04]  /*9ace0*/  LDL.LU R165, [R1+0x1654] ;  /* 0x0016540001a57983 */ /* 0x000f280000300800 */
[----:B------:R-:W4:Y:S04]  /*9acf0*/  LDL.LU R166, [R1+0x1658] ;  /* 0x0016580001a67983 */ /* 0x000f280000300800 */
[----:B------:R-:W4:Y:S11]  /*9ad00*/  LDL.LU R167, [R1+0x165c] ;  /* 0x00165c0001a77983 */ /* 0x000f360000300800 */
[----:B--2---:R-:W-:Y:S01]  /*9ad10*/  MOV R43, R143 ;  /* 0x0000008f002b7202 */ /* 0x004fe20000000f00 */
[----:B------:R-:W-:-:S02]  /*9ad20*/  IMAD.MOV.U32 R42, RZ, RZ, R142 ;  /* 0x000000ffff2a7224 */ /* 0x000fc400078e008e */
[----:B---3--:R-:W-:Y:S02]  /*9ad30*/  IMAD.MOV.U32 R39, RZ, RZ, R141 ;  /* 0x000000ffff277224 */ /* 0x008fe400078e008d */
[----:B------:R-:W-:Y:S01]  /*9ad40*/  IMAD.MOV.U32 R38, RZ, RZ, R140 ;  /* 0x000000ffff267224 */ /* 0x000fe200078e008c */
[----:B------:R-:W-:Y:S01]  /*9ad50*/  STL [R1+0x5fdc], R43 ;  /* 0x005fdc2b01007387 */ /* 0x000fe20000100800 */
[----:B------:R-:W-:Y:S03]  /*9ad60*/  HMMA.1688.F32.TF32 R140, R132, R100, R248 ;  /* 0x00000064848c723c */ /* 0x000fe600000810f8 */
[----:B------:R-:W-:Y:S04]  /*9ad70*/  STL [R1+0x5fd8], R42 ;  /* 0x005fd82a01007387 */ /* 0x000fe80000100800 */
[----:B------:R-:W-:Y:S04]  /*9ad80*/  STL [R1+0x5fd4], R39 ;  /* 0x005fd42701007387 */ /* 0x000fe80000100800 */
[----:B------:R2:W-:Y:S04]  /*9ad90*/  STL [R1+0x5fd0], R38 ;  /* 0x005fd02601007387 */ /* 0x0005e80000100800 */
[----:B------:R-:W3:Y:S04]  /*9ada0*/  LDL.LU R248, [R1+0x1640] ;  /* 0x0016400001f87983 */ /* 0x000ee80000300800 */
[----:B------:R-:W3:Y:S04]  /*9adb0*/  LDL.LU R249, [R1+0x1644] ;  /* 0x0016440001f97983 */ /* 0x000ee80000300800 */
[----:B------:R-:W3:Y:S04]  /*9adc0*/  LDL.LU R250, [R1+0x1648] ;  /* 0x0016480001fa7983 */ /* 0x000ee80000300800 */
[----:B------:R-:W3:Y:S01]  /*9add0*/  LDL.LU R251, [R1+0x164c] ;  /* 0x00164c0001fb7983 */ /* 0x000ee20000300800 */
[----:B------:R-:W-:Y:S01]  /*9ade0*/  MOV R59, R143 ;  /* 0x0000008f003b7202 */ /* 0x000fe20000000f00 */
[----:B------:R-:W-:-:S02]  /*9adf0*/  IMAD.MOV.U32 R58, RZ, RZ, R142 ;  /* 0x000000ffff3a7224 */ /* 0x000fc400078e008e */
[----:B------:R-:W-:Y:S02]  /*9ae00*/  IMAD.MOV.U32 R47, RZ, RZ, R141 ;  /* 0x000000ffff2f7224 */ /* 0x000fe400078e008d */
[----:B------:R-:W-:Y:S01]  /*9ae10*/  IMAD.MOV.U32 R46, RZ, RZ, R140 ;  /* 0x000000ffff2e7224 */ /* 0x000fe200078e008c */
[----:B------:R2:W-:Y:S04]  /*9ae20*/  STL [R1+0x5fec], R59 ;  /* 0x005fec3b01007387 */ /* 0x0005e80000100800 */
[----:B------:R-:W-:Y:S04]  /*9ae30*/  STL [R1+0x5fe8], R58 ;  /* 0x005fe83a01007387 */ /* 0x000fe80000100800 */
[----:B------:R-:W-:Y:S04]  /*9ae40*/  STL [R1+0x5fe4], R47 ;  /* 0x005fe42f01007387 */ /* 0x000fe80000100800 */
[----:B------:R2:W-:Y:S01]  /*9ae50*/  STL [R1+0x5fe0], R46 ;  /* 0x005fe02e01007387 */ /* 0x0005e20000100800 */
[----:B----4-:R-:W-:Y:S03]  /*9ae60*/  HMMA.1688.F32.TF32 R140, R132, R96, R160 ;  /* 0x00000060848c723c */ /* 0x010fe600000810a0 */
[----:B------:R-:W4:Y:S04]  /*9ae70*/  LDL.LU R160, [R1+0x1630] ;  /* 0x0016300001a07983 */ /* 0x000f280000300800 */
[----:B------:R-:W4:Y:S04]  /*9ae80*/  LDL.LU R161, [R1+0x1634] ;  /* 0x0016340001a17983 */ /* 0x000f280000300800 */
[----:B------:R-:W4:Y:S04]  /*9ae90*/  LDL.LU R162, [R1+0x1638] ;  /* 0x0016380001a27983 */ /* 0x000f280000300800 */
[----:B------:R-:W4:Y:S09]  /*9aea0*/  LDL.LU R163, [R1+0x163c] ;  /* 0x00163c0001a37983 */ /* 0x000f320000300800 */
[----:B------:R-:W-:Y:S01]  /*9aeb0*/  MOV R75, R143 ;  /* 0x0000008f004b7202 */ /* 0x000fe20000000f00 */
[----:B------:R-:W-:-:S02]  /*9aec0*/  IMAD.MOV.U32 R74, RZ, RZ, R142 ;  /* 0x000000ffff4a7224 */ /* 0x000fc400078e008e */
[----:B------:R-:W-:Y:S02]  /*9aed0*/  IMAD.MOV.U32 R71, RZ, RZ, R141 ;  /* 0x000000ffff477224 */ /* 0x000fe400078e008d */
[----:B------:R-:W-:Y:S01]  /*9aee0*/  IMAD.MOV.U32 R70, RZ, RZ, R140 ;  /* 0x000000ffff467224 */ /* 0x000fe200078e008c */
[----:B------:R-:W-:Y:S04]  /*9aef0*/  STL [R1+0x5ffc], R75 ;  /* 0x005ffc4b01007387 */ /* 0x000fe80000100800 */
[----:B------:R-:W-:Y:S04]  /*9af00*/  STL [R1+0x5ff8], R74 ;  /* 0x005ff84a01007387 */ /* 0x000fe80000100800 */
[----:B------:R-:W-:Y:S04]  /*9af10*/  STL [R1+0x5ff4], R71 ;  /* 0x005ff44701007387 */ /* 0x000fe80000100800 */
[----:B------:R2:W-:Y:S01]  /*9af20*/  STL [R1+0x5ff0], R70 ;  /* 0x005ff04601007387 */ /* 0x0005e20000100800 */
[----:B------:R-:W-:Y:S03]  /*9af30*/  HMMA.1688.F32.TF32 R140, R132, R92, R164 ;  /* 0x0000005c848c723c */ /* 0x000fe600000810a4 */
[----:B------:R-:W2:Y:S04]  /*9af40*/  LDL.LU R164, [R1+0x1620] ;  /* 0x0016200001a47983 */ /* 0x000ea80000300800 */
[----:B------:R-:W2:Y:S04]  /*9af50*/  LDL.LU R165, [R1+0x1624] ;  /* 0x0016240001a57983 */ /* 0x000ea80000300800 */
[----:B------:R-:W2:Y:S04]  /*9af60*/  LDL.LU R166, [R1+0x1628] ;  /* 0x0016280001a67983 */ /* 0x000ea80000300800 */
[----:B------:R-:W2:Y:S09]  /*9af70*/  LDL.LU R167, [R1+0x162c] ;  /* 0x00162c0001a77983 */ /* 0x000eb20000300800 */
        /* <DEDUP_REMOVED lines=55> */
[----:B------:R-:W-:Y:S02]  /*9b2f0*/  IMAD.MOV.U32 R18, RZ, RZ, R142 ;  /* 0x000000ffff127224 */ /* 0x000fe400078e008e */
        /* <DEDUP_REMOVED lines=11> */
[----:B-1----:R-:W-:Y:S02]  /*9b3b0*/  IMAD.MOV.U32 R7, RZ, RZ, R141 ;  /* 0x000000ffff077224 */ /* 0x002fe400078e008d */
        /* <DEDUP_REMOVED lines=22> */
[----:B------:R-:W3:Y:S04]  /*9b520*/  LDL.LU R251, [R1+0x15bc] ;  /* 0x0015bc0001fb7983 */ /* 0x000ee80000300800 */
[----:B------:R-:W3:Y:S04]  /*9b530*/  LDL.LU R164, [R1+0x15a0] ;  /* 0x0015a00001a47983 */ /* 0x000ee80000300800 */
[----:B------:R-:W3:Y:S01]  /*9b540*/  LDL.LU R165, [R1+0x15a4] ;  /* 0x0015a40001a57983 */ /* 0x000ee20000300800 */
[----:B------:R-:W-:Y:S01]  /*9b550*/  IMAD.MOV.U32 R54, RZ, RZ, R140 ;  /* 0x000000ffff367224 */ /* 0x000fe200078e008c */
[----:B------:R-:W-:Y:S01]  /*9b560*/  MOV R83, R143 ;  /* 0x0000008f00537202 */ /* 0x000fe20000000f00 */
[----:B------:R-:W-:Y:S01]  /*9b570*/  IMAD.MOV.U32 R55, RZ, RZ, R141 ;  /* 0x000000ffff377224 */ /* 0x000fe200078e008d */
[----:B------:R-:W3:Y:S01]  /*9b580*/  LDL.LU R166, [R1+0x15a8] ;  /* 0x0015a80001a67983 */ /* 0x000ee20000300800 */
[----:B------:R-:W-:-:S03]  /*9b590*/  IMAD.MOV.U32 R82, RZ, RZ, R142 ;  /* 0x000000ffff527224 */ /* 0x000fc600078e008e */
[----:B------:R-:W3:Y:S04]  /*9b5a0*/  LDL.LU R167, [R1+0x15ac] ;  /* 0x0015ac0001a77983 */ /* 0x000ee80000300800 */
[----:B------:R1:W-:Y:S04]  /*9b5b0*/  STL [R1+0x607c], R83 ;  /* 0x00607c5301007387 */ /* 0x0003e80000100800 */
[----:B------:R1:W-:Y:S04]  /*9b5c0*/  STL [R1+0x6078], R82 ;  /* 0x0060785201007387 */ /* 0x0003e80000100800 */
        /* <DEDUP_REMOVED lines=11> */
[----:B--2---:R-:W-:Y:S01]  /*9b680*/  HMMA.1688.F32.TF32 R140, R132, R64, R168 ;  /* 0x00000040848c723c */ /* 0x004fe200000810a8 */
[----:B------:R-:W-:Y:S04]  /*9b690*/  STL [R1+0x608c], R46 ;  /* 0x00608c2e01007387 */ /* 0x000fe80000100800 */
[----:B------:R-:W-:Y:S04]  /*9b6a0*/  STL [R1+0x6088], R47 ;  /* 0x0060882f01007387 */ /* 0x000fe80000100800 */
[----:B------:R-:W-:Y:S04]  /*9b6b0*/  STL [R1+0x6084], R58 ;  /* 0x0060843a01007387 */ /* 0x000fe80000100800 */
[----:B------:R-:W-:Y:S11]  /*9b6c0*/  STL [R1+0x6080], R59 ;  /* 0x0060803b01007387 */ /* 0x000ff60000100800 */
[----:B------:R-:W-:Y:S01]  /*9b6d0*/  MOV R70, R143 ;  /* 0x0000008f00467202 */ /* 0x000fe20000000f00 */
[----:B------:R-:W-:-:S02]  /*9b6e0*/  IMAD.MOV.U32 R71, RZ, RZ, R142 ;  /* 0x000000ffff477224 */ /* 0x000fc400078e008e */
[----:B------:R-:W-:Y:S02]  /*9b6f0*/  IMAD.MOV.U32 R74, RZ, RZ, R141 ;  /* 0x000000ffff4a7224 */ /* 0x000fe400078e008d */
[----:B------:R-:W-:Y:S01]  /*9b700*/  IMAD.MOV.U32 R75, RZ, RZ, R140 ;  /* 0x000000ffff4b7224 */ /* 0x000fe200078e008c */
[----:B------:R-:W-:Y:S04]  /*9b710*/  STL [R1+0x609c], R70 ;  /* 0x00609c4601007387 */ /* 0x000fe80000100800 */
[----:B------:R-:W-:Y:S04]  /*9b720*/  STL [R1+0x6098], R71 ;  /* 0x0060984701007387 */ /* 0x000fe80000100800 */
[----:B------:R-:W-:Y:S04]  /*9b730*/  STL [R1+0x6094], R74 ;  /* 0x0060944a01007387 */ /* 0x000fe80000100800 */
[----:B------:R-:W-:Y:S01]  /*9b740*/  STL [R1+0x6090], R75 ;  /* 0x0060904b01007387 */ /* 0x000fe20000100800 */
[----:B---3--:R-:W-:Y:S03]  /*9b750*/  HMMA.1688.F32.TF32 R140, R132, R60, R248 ;  /* 0x0000003c848c723c */ /* 0x008fe600000810f8 */
        /* <DEDUP_REMOVED lines=71> */
[----:B-1----:R-:W-:Y:S01]  /*9bbd0*/  IMAD.MOV.U32 R11, RZ, RZ, R140 ;  /* 0x000000ffff0b7224 */ /* 0x002fe200078e008c */
        /* <DEDUP_REMOVED lines=112> */
[----:B------:R-:W-:-:S02]  /*9c2e0*/  LOP3.LUT R159, R0, 0x40, RZ, 0x3c, !PT ;  /* 0x00000040009f7812 */ /* 0x000fc400078e3cff */
[----:B------:R-:W-:-:S03]  /*9c2f0*/  LOP3.LUT R158, R0, 0x60, RZ, 0x3c, !PT ;  /* 0x00000060009e7812 */ /* 0x000fc600078e3cff */
[----:B------:R-:W-:Y:S04]  /*9c300*/  LDS R136, [R159+UR18+0x86000] ;  /* 0x086000129f887984 */ /* 0x000fe80008000800 */
[----:B------:R-:W-:Y:S04]  /*9c310*/  LDS R138, [R159+UR18+0x86800] ;  /* 0x086800129f8a7984 */ /* 0x000fe80008000800 */
[----:B------:R-:W-:Y:S04]  /*9c320*/  LDS R137, [R158+UR18+0x86000] ;  /* 0x086000129e897984 */ /* 0x000fe80008000800 */
[----:B------:R-:W2:Y:S02]  /*9c330*/  LDS R139, [R158+UR18+0x86800] ;  /* 0x086800129e8b7984 */ /* 0x000ea40008000800 */
[----:B--2---:R-:W-:Y:S06]  /*9c340*/  HMMA.1688.F32.TF32 R140, R136, R116, R140 ;  /* 0x00000074888c723c */ /* 0x004fec000008108c */
[C---:B----4-:R-:W-:Y:S06]  /*9c350*/  HMMA.1688.F32.TF32 R220, R132.reuse, R8, R232 ;  /* 0x0000000884dc723c */ /* 0x050fec00000810e8 */
[----:B---3--:R-:W-:-:S15]  /*9c360*/  HMMA.1688.F32.TF32 R132, R132, R4, R152 ;  /* 0x000000048484723c */ /* 0x008fde0000081098 */
[----:B------:R-:W-:-:S09]  /*9c370*/  NOP ;  /* 0x0000000000007918 */ /* 0x000fd20000000000 */
[----:B------:R-:W-:Y:S01]  /*9c380*/  IMAD.MOV.U32 R70, RZ, RZ, R132 ;  /* 0x000000ffff467224 */ /* 0x000fe200078e0084 */
[----:B------:R-:W-:Y:S01]  /*9c390*/  MOV R75, R135 ;  /* 0x00000087004b7202 */ /* 0x000fe20000000f00 */
[----:B------:R-:W-:Y:S02]  /*9c3a0*/  IMAD.MOV.U32 R71, RZ, RZ, R133 ;  /* 0x000000ffff477224 */ /* 0x000fe400078e0085 */
[----:B------:R-:W-:Y:S02]  /*9c3b0*/  IMAD.MOV.U32 R74, RZ, RZ, R134 ;  /* 0x000000ffff4a7224 */ /* 0x000fe400078e0086 */
[C---:B------:R-:W-:Y:S06]  /*9c3c0*/  HMMA.1688.F32.TF32 R132, R136.reuse, R124, R144 ;  /* 0x0000007c8884723c */ /* 0x040fec0000081090 */
[C---:B------:R-:W-:Y:S06]  /*9c3d0*/  HMMA.1688.F32.TF32 R148, R136.reuse, R128, R148 ;  /* 0x000000808894723c */ /* 0x040fec0000081094 */
[----:B------:R-:W-:-:S15]  /*9c3e0*/  HMMA.1688.F32.TF32 R144, R136, R120, R240 ;  /* 0x000000788890723c */ /* 0x000fde00000810f0 */
        /* <DEDUP_REMOVED lines=8> */
[----:B------:R-:W-:Y:S04]  /*9c470*/  STL.64 [R1], R140 ;  /* 0x0000008c01007387 */ /* 0x000fe80000100a00 */
[----:B------:R1:W-:Y:S01]  /*9c480*/  STL.64 [R1+0x8], R142 ;  /* 0x0000088e01007387 */ /* 0x0003e20000100a00 */
[C---:B--2---:R-:W-:Y:S06]  /*9c490*/  HMMA.1688.F32.TF32 R144, R136.reuse, R108, R216 ;  /* 0x0000006c8890723c */ /* 0x044fec00000810d8 */
        /* <DEDUP_REMOVED lines=12> */
[----:B------:R-:W-:Y:S04]  /*9c560*/  STL.64 [R1+0xaa0], R144 ;  /* 0x000aa09001007387 */ /* 0x000fe80000100a00 */
[----:B------:R1:W-:Y:S01]  /*9c570*/  STL.64 [R1+0xaa8], R146 ;  /* 0x000aa89201007387 */ /* 0x0003e20000100a00 */
[C---:B------:R-:W-:Y:S01]  /*9c580*/  HMMA.1688.F32.TF32 R148, R136.reuse, R80, R192 ;  /* 0x000000508894723c */ /* 0x040fe200000810c0 */
[----:B------:R-:W-:Y:S01]  /*9c590*/  IMAD.MOV.U32 R46, RZ, RZ, R220 ;  /* 0x000000ffff2e7224 */ /* 0x000fe200078e00dc */
[----:B------:R-:W-:Y:S01]  /*9c5a0*/  MOV R59, R223 ;  /* 0x000000df003b7202 */ /* 0x000fe20000000f00 */
[----:B------:R-:W-:Y:S01]  /*9c5b0*/  IMAD.MOV.U32 R47, RZ, RZ, R221 ;  /* 0x000000ffff2f7224 */ /* 0x000fe200078e00dd */
[----:B------:R-:W-:Y:S04]  /*9c5c0*/  STL.64 [R1+0xa90], R140 ;  /* 0x000a908c01007387 */ /* 0x000fe80000100a00 */
[----:B------:R2:W-:Y:S01]  /*9c5d0*/  STL.64 [R1+0xa98], R142 ;  /* 0x000a988e01007387 */ /* 0x0005e20000100a00 */
[----:B-1----:R-:W-:Y:S01]  /*9c5e0*/  HMMA.1688.F32.TF32 R144, R136, R88, R200 ;  /* 0x000000588890723c */ /* 0x002fe200000810c8 */
[----:B------:R-:W-:-:S02]  /*9c5f0*/  IMAD.MOV.U32 R58, RZ, RZ, R222 ;  /* 0x000000ffff3a7224 */ /* 0x000fc400078e00de */
[----:B------:R-:W-:Y:S04]  /*9c600*/  LDS R132, [R0+UR18+0x86080] ;  /* 0x0860801200847984 */ /* 0x000fe80008000800 */
[----:B------:R-:W-:Y:S01]  /*9c610*/  LDS R134, [R0+UR18+0x86880] ;  /* 0x0868801200867984 */ /* 0x000fe20008000800 */
[C---:B--2---:R-:W-:Y:S03]  /*9c620*/  HMMA.1688.F32.TF32 R140, R136.reuse, R84, R196 ;  /* 0x00000054888c723c */ /* 0x044fe600000810c4 */
[----:B------:R-:W-:Y:S04]  /*9c630*/  LDS R133, [R3+UR18+0x86080] ;  /* 0x0860801203857984 */ /* 0x000fe80008000800 */
[----:B------:R-:W1:Y:S08]  /*9c640*/  LDS R135, [R3+UR18+0x86880] ;  /* 0x0868801203877984 */ /* 0x000e700008000800 */
        /* <DEDUP_REMOVED lines=136> */
[C---:B------:R-:W-:Y:S11]  /*9ced0*/  HMMA.1688.F32.TF32 R248, R136.reuse, R20, R248 ;  /* 0x0000001488f8723c */ /* 0x040ff600000810f8 */
        /* <DEDUP_REMOVED lines=9> */
[C---:B------:R-:W-:Y:S03]  /*9cf70*/  HMMA.1688.F32.TF32 R140, R136.reuse, R12, R140 ;  /* 0x0000000c888c723c */ /* 0x040fe6000008108c */
[----:B------:R1:W-:Y:S04]  /*9cf80*/  STL.64 [R1+0x68], R150 ;  /* 0x0000689601007387 */ /* 0x0003e80000100a00 */
[----:B------:R-:W-:Y:S04]  /*9cf90*/  STL.64 [R1+0x5ee8], R250 ;  /* 0x005ee8fa01007387 */ /* 0x000fe80000100a00 */
[----:B------:R-:W-:Y:S01]  /*9cfa0*/  STL.64 [R1+0x50], R144 ;  /* 0x0000509001007387 */ /* 0x000fe20000100a00 */
[C---:B-1----:R-:W-:Y:S03]  /*9cfb0*/  HMMA.1688.F32.TF32 R148, R136.reuse, R16, R240 ;  /* 0x000000108894723c */ /* 0x042fe600000810f0 */
[----:B------:R1:W-:Y:S03]  /*9cfc0*/  STL.64 [R1+0x58], R146 ;  /* 0x0000589201007387 */ /* 0x0003e60000100a00 */
[C---:B-1----:R-:W-:Y:S06]  /*9cfd0*/  HMMA.1688.F32.TF32 R144, R136.reuse, R8, R236 ;  /* 0x000000088890723c */ /* 0x042fec00000810ec */
[----:B------:R-:W-:Y:S01]  /*9cfe0*/  HMMA.1688.F32.TF32 R136, R136, R4, R216 ;  /* 0x000000048888723c */ /* 0x000fe200000810d8 */
[----:B------:R-:W-:Y:S10]  /*9cff0*/  STL.64 [R1+0x5ee0], R248 ;  /* 0x005ee0f801007387 */ /* 0x000ff40000100a00 */
        /* <DEDUP_REMOVED lines=12> */
[----:B------:R-:W-:Y:S04]  /*9d0c0*/  LDS R141, [R158+UR18+0x86080] ;  /* 0x086080129e8d7984 */ /* 0x000fe80008000800 */
[----:B------:R-:W1:Y:S01]  /*9d0d0*/  LDS R143, [R158+UR18+0x86880] ;  /* 0x086880129e8f7984 */ /* 0x000e620008000800 */
[C---:B------:R-:W-:Y:S07]  /*9d0e0*/  HMMA.1688.F32.TF32 R148, R132.reuse, R120, R180 ;  /* 0x000000788494723c */ /* 0x040fee00000810b4 */
        /* <DEDUP_REMOVED lines=35> */
[----:B------:R-:W1:Y:S04]  /*9d320*/  LDL.LU R172, [R1+0x870] ;  /* 0x0008700001ac7983 */ /* 0x000e680000300800 */
[----:B------:R2:W-:Y:S04]  /*9d330*/  STL.64 [R1+0x990], R144 ;  /* 0x0009909001007387 */ /* 0x0005e80000100a00 */
[----:B------:R3:W-:Y:S04]  /*9d340*/  STL.64 [R1+0x998], R146 ;  /* 0x0009989201007387 */ /* 0x0007e80000100a00 */
[----:B------:R-:W-:Y:S04]  /*9d350*/  STL.64 [R1+0x980], R136 ;  /* 0x0009808801007387 */ /* 0x000fe80000100a00 */
[----:B------:R4:W-:Y:S04]  /*9d360*/  STL.64 [R1+0x988], R138 ;  /* 0x0009888a01007387 */ /* 0x0009e80000100a00 */
        /* <DEDUP_REMOVED lines=95> */
[C---:B------:R-:W-:Y:S11]  /*9d960*/  HMMA.1688.F32.TF32 R220, R132.reuse, R72, R232 ;  /* 0x0000004884dc723c */ /* 0x040ff600000810e8 */
[----:B------:R-:W-:Y:S04]  /*9d970*/  STL.64 [R1+0x970], R136 ;  /* 0x0009708801007387 */ /* 0x000fe80000100a00 */
[----:B------:R2:W-:Y:S02]  /*9d980*/  STL.64 [R1+0x978], R138 ;  /* 0x0009788a01007387 */ /* 0x0005e40000100a00 */
[C---:B--2---:R-:W-:Y:S02]  /*9d990*/  HMMA.1688.F32.TF32 R136, R132.reuse, R68, R152 ;  /* 0x000000448488723c */ /* 0x044fe40000081098 */
[----:B------:R-:W-:Y:S04]  /*9d9a0*/  STL.64 [R1+0x960], R224 ;  /* 0x000960e001007387 */ /* 0x000fe80000100a00 */
[----:B------:R-:W-:Y:S04]  /*9d9b0*/  STL.64 [R1+0x968], R226 ;  /* 0x000968e201007387 */ /* 0x000fe80000100a00 */
[----:B------:R-:W-:Y:S04]  /*9d9c0*/  STL.64 [R1+0x950], R220 ;  /* 0x000950dc01007387 */ /* 0x000fe80000100a00 */
[----:B------:R-:W-:Y:S09]  /*9d9d0*/  STL.64 [R1+0x958], R222 ;  /* 0x000958de01007387 */ /* 0x000ff20000100a00 */
        /* <DEDUP_REMOVED lines=36> */
[----:B---3--:R-:W-:Y:S01]  /*9dc20*/  HMMA.1688.F32.TF32 R144, R132, R4, R188 ;  /* 0x000000048490723c */ /* 0x008fe200000810bc */
[----:B------:R2:W-:Y:S05]  /*9dc30*/  STL.64 [R1+0x1e8], R138 ;  /* 0x0001e88a01007387 */ /* 0x0005ea0000100a00 */
[C---:B-1----:R-:W-:Y:S06]  /*9dc40*/  HMMA.1688.F32.TF32 R132, R140.reuse, R124, R172 ;  /* 0x0000007c8c84723c */ /* 0x042fec00000810ac */
[C---:B--2---:R-:W-:Y:S05]  /*9dc50*/  HMMA.1688.F32.TF32 R136, R140.reuse, R128, R184 ;  /* 0x000000808c88723c */ /* 0x044fea00000810b8 */
        /* <DEDUP_REMOVED lines=16> */
[----:B------:R-:W-:Y:S04]  /*9dd60*/  STL.64 [R1+0x5ef0], R132 ;  /* 0x005ef08401007387 */ /* 0x000fe80000100a00 */
[----:B------:R-:W-:Y:S04]  /*9dd70*/  STL.64 [R1+0x6198], R118 ;  /* 0x0061987601007387 */ /* 0x000fe80000100a00 */
[----:B------:R1:W-:Y:S04]  /*9dd80*/  STL.64 [R1+0x6190], R116 ;  /* 0x0061907401007387 */ /* 0x0003e80000100a00 */
[----:B------:R-:W2:Y:S01]  /*9dd90*/  LDL.LU R164, [R1+0x730] ;  /* 0x0007300001a47983 */ /* 0x000ea20000300800 */
[----:B-1----:R-:W-:-:S15]  /*9dda0*/  HMMA.1688.F32.TF32 R116, R140, R112, R160 ;  /* 0x000000708c74723c */ /* 0x002fde00000810a0 */
[----:B------:R-:W-:-:S08]  /*9ddb0*/  NOP ;  /* 0x0000000000007918 */ /* 0x000fd00000000000 */
[----:B------:R-:W-:Y:S04]  /*9ddc0*/  STL.64 [R1+0x8b0], R116 ;  /* 0x0008b07401007387 */ /* 0x000fe80000100a00 */
        /* <DEDUP_REMOVED lines=108> */
[C---:B-1----:R-:W-:Y:S06]  /*9e490*/  HMMA.1688.F32.TF32 R116, R140.reuse, R104, R248 ;  /* 0x000000688c74723c */ /* 0x042fec00000810f8 */
[C---:B----4-:R-:W-:Y:S06]  /*9e4a0*/  HMMA.1688.F32.TF32 R120, R140.reuse, R108, R124 ;  /* 0x0000006c8c78723c */ /* 0x050fec000008107c */
[----:B--2---:R-:W-:-:S15]  /*9e4b0*/  HMMA.1688.F32.TF32 R124, R140, R100, R220 ;  /* 0x000000648c7c723c */ /* 0x004fde00000810dc */
[----:B------:R-:W-:-:S02]  /*9e4c0*/  NOP ;  /* 0x0000000000007918 */ /* 0x000fc40000000000 */
[----:B------:R-:W-:Y:S04]  /*9e4d0*/  STL.64 [R1+0x8a0], R120 ;  /* 0x0008a07801007387 */ /* 0x000fe80000100a00 */
[----:B------:R3:W-:Y:S04]  /*9e4e0*/  STL.64 [R1+0x8a8], R122 ;  /* 0x0008a87a01007387 */ /* 0x0007e80000100a00 */
[----:B------:R-:W-:Y:S04]  /*9e4f0*/  STL.64 [R1+0x890], R116 ;  /* 0x0008907401007387 */ /* 0x000fe80000100a00 */
[----:B------:R1:W-:Y:S01]  /*9e500*/  STL.64 [R1+0x898], R118 ;  /* 0x0008987601007387 */ /* 0x0003e20000100a00 */
[C---:B---3--:R-:W-:Y:S06]  /*9e510*/  HMMA.1688.F32.TF32 R120, R140.reuse, R96, R244 ;  /* 0x000000608c78723c */ /* 0x048fec00000810f4 */
[C---:B-1----:R-:W-:Y:S01]  /*9e520*/  HMMA.1688.F32.TF32 R116, R140.reuse, R92, R144 ;  /* 0x0000005c8c74723c */ /* 0x042fe20000081090 */
[----:B------:R-:W-:Y:S04]  /*9e530*/  STL.64 [R1+0x880], R124 ;  /* 0x0008807c01007387 */ /* 0x000fe80000100a00 */
[----:B------:R-:W-:Y:S04]  /*9e540*/  STL.64 [R1+0x888], R126 ;  /* 0x0008887e01007387 */ /* 0x000fe80000100a00 */
[----:B------:R-:W-:Y:S04]  /*9e550*/  LDS R144, [R0+UR18+0x86100] ;  /* 0x0861001200907984 */ /* 0x000fe80008000800 */
[----:B------:R-:W-:Y:S04]  /*9e560*/  LDS R146, [R0+UR18+0x86900] ;  /* 0x0869001200927984 */ /* 0x000fe80008000800 */
[----:B------:R-:W-:Y:S04]  /*9e570*/  STL.64 [R1+0x870], R120 ;  /* 0x0008707801007387 */ /* 0x000fe80000100a00 */
[----:B------:R-:W-:Y:S04]  /*9e580*/  STL.64 [R1+0x878], R122 ;  /* 0x0008787a01007387 */ /* 0x000fe80000100a00 */
[----:B------:R-:W-:Y:S04]  /*9e590*/  STL.64 [R1+0x860], R116 ;  /* 0x0008607401007387 */ /* 0x000fe80000100a00 */
[----:B------:R1:W-:Y:S04]  /*9e5a0*/  STL.64 [R1+0x868], R118 ;  /* 0x0008687601007387 */ /* 0x0003e80000100a00 */
[----:B------:R-:W-:Y:S04]  /*9e5b0*/  LDS R145, [R3+UR18+0x86100] ;  /* 0x0861001203917984 */ /* 0x000fe80008000800 */
[----:B------:R-:W2:Y:S01]  /*9e5c0*/  LDS R147, [R3+UR18+0x86900] ;  /* 0x0869001203937984 */ /* 0x000ea20008000800 */
[C---:B-1----:R-:W-:Y:S06]  /*9e5d0*/  HMMA.1688.F32.TF32 R116, R140.reuse, R88, R228 ;  /* 0x000000588c74723c */ /* 0x042fec00000810e4 */
[C---:B------:R-:W-:Y:S06]  /*9e5e0*/  HMMA.1688.F32.TF32 R124, R140.reuse, R84, R224 ;  /* 0x000000548c7c723c */ /* 0x040fec00000810e0 */
[C---:B------:R-:W-:Y:S11]  /*9e5f0*/  HMMA.1688.F32.TF32 R120, R140.reuse, R80, R232 ;  /* 0x000000508c78723c */ /* 0x040ff600000810e8 */
        /* <DEDUP_REMOVED lines=9> */
[C---:B---3--:R-:W-:Y:S03]  /*9e690*/  HMMA.1688.F32.TF32 R120, R140.reuse, R76, R240 ;  /* 0x0000004c8c78723c */ /* 0x048fe600000810f0 */
        /* <DEDUP_REMOVED lines=46> */
[----:B-1----:R-:W-:Y:S11]  /*9e980*/  HMMA.1688.F32.TF32 R116, R140, R4, R160 ;  /* 0x000000048c74723c */ /* 0x002ff600000810a0 */
[----:B------:R-:W-:Y:S04]  /*9e990*/  STL.64 [R1+0xcf0], R124 ;  /* 0x000cf07c01007387 */ /* 0x000fe80000100a00 */
[----:B------:R-:W-:Y:S04]  /*9e9a0*/  STL.64 [R1+0xcf8], R126 ;  /* 0x000cf87e01007387 */ /* 0x000fe80000100a00 */
[----:B------:R-:W-:Y:S04]  /*9e9b0*/  STL.64 [R1+0xce0], R120 ;  /* 0x000ce07801007387 */ /* 0x000fe80000100a00 */
[----:B------:R-:W-:Y:S04]  /*9e9c0*/  STL.64 [R1+0xce8], R122 ;  /* 0x000ce87a01007387 */ /* 0x000fe80000100a00 */
[----:B------:R-:W-:Y:S04]  /*9e9d0*/  LDS R140, [R159+UR18+0x86100] ;  /* 0x086100129f8c7984 */ /* 0x000fe80008000800 */
[----:B------:R1:W-:Y:S04]  /*9e9e0*/  LDS R142, [R159+UR18+0x86900] ;  /* 0x086900129f8e7984 */ /* 0x0003e80008000800 */
[----:B------:R3:W-:Y:S04]  /*9e9f0*/  STL.64 [R1+0x730], R116 ;  /* 0x0007307401007387 */ /* 0x0007e80000100a00 */
[----:B------:R4:W-:Y:S04]  /*9ea00*/  STL.64 [R1+0x738], R118 ;  /* 0x0007387601007387 */ /* 0x0009e80000100a00 */
        /* <DEDUP_REMOVED lines=137> */
[----:B------:R-:W2:Y:S01]  /*9f2a0*/  LDL.LU.64 R116, [R1+0x6190] ;  /* 0x0061900001747983 */ /* 0x000ea20000300a00 */
        /* <DEDUP_REMOVED lines=22> */
[C---:B-1----:R-:W-:Y:S01]  /*9f410*/  HMMA.1688.F32.TF32 R132, R144.reuse, R84, R148 ;  /* 0x000000549084723c */ /* 0x042fe20000081094 */
[----:B------:R-:W-:Y:S04]  /*9f420*/  STL.64 [R1+0x690], R224 ;  /* 0x000690e001007387 */ /* 0x000fe80000100a00 */
[----:B------:R-:W-:Y:S01]  /*9f430*/  STL.64 [R1+0x698], R226 ;  /* 0x000698e201007387 */ /* 0x000fe20000100a00 */
[C---:B------:R-:W-:Y:S11]  /*9f440*/  HMMA.1688.F32.TF32 R152, R144.reuse, R80, R240 ;  /* 0x000000509098723c */ /* 0x040ff600000810f0 */
        /* <DEDUP_REMOVED lines=107> */
[----:B----4-:R-:W2:Y:S04]  /*9fb00*/  LDL.LU R150, [R1+0x3d8] ;  /* 0x0003d80001967983 */ /* 0x010ea80000300800 */
        /* <DEDUP_REMOVED lines=21> */
[----:B---3--:R-:W3:Y:S04]  /*9fc60*/  LDL.LU R132, [R1+0x4e0] ;  /* 0x0004e00001847983 */ /* 0x008ee80000300800 */
        /* <DEDUP_REMOVED lines=35> */
[----:B------:R-:W-:-:S05]  /*9fea0*/  LOP3.LUT R143, R0, 0x60, RZ, 0x3c, !PT ;  /* 0x00000060008f7812 */ /* 0x000fca00078e3cff */
[----:B------:R-:W-:Y:S04]  /*9feb0*/  LDS R141, [R143+UR18+0x86100] ;  /* 0x086100128f8d7984 */ /* 0x000fe80008000800 */
[----:B------:R-:W2:Y:S01]  /*9fec0*/  LDS R143, [R143+UR18+0x86900] ;  /* 0x086900128f8f7984 */ /* 0x000ea20008000800 */
[C---:B---3--:R-:W-:Y:S06]  /*9fed0*/  HMMA.1688.F32.TF32 R132, R144.reuse, R8, R132 ;  /* 0x000000089084723c */ /* 0x048fec0000081084 */
[----:B----4-:R-:W-:-:S15]  /*9fee0*/  HMMA.1688.F32.TF32 R144, R144, R4, R248 ;  /* 0x000000049090723c */ /* 0x010fde00000810f8 */
[----:B------:R-:W-:-:S02]  /*9fef0*/  NOP ;  /* 0x0000000000007918 */ /* 0x000fc40000000000 */
[----:B------:R-:W-:Y:S04]  /*9ff00*/  STL.64 [R1+0x540], R132 ;  /* 0x0005408401007387 */ /* 0x000fe80000100a00 */
[----:B------:R2:W-:Y:S02]  /*9ff10*/  STL.64 [R1+0x548], R134 ;  /* 0x0005488601007387 */ /* 0x0005e40000100a00 */
[C---:B--2---:R-:W-:Y:S02]  /*9ff20*/  HMMA.1688.F32.TF32 R132, R140.reuse, R128, R220 ;  /* 0x000000808c84723c */ /* 0x044fe400000810dc */
[----:B------:R-:W-:Y:S04]  /*9ff30*/  STL.64 [R1+0x1c0], R144 ;  /* 0x0001c09001007387 */ /* 0x000fe80000100a00 */
[----:B------:R1:W-:Y:S01]  /*9ff40*/  STL.64 [R1+0x1c8], R146 ;  /* 0x0001c89201007387 */ /* 0x0003e20000100a00 */
[C---:B------:R-:W-:Y:S06]  /*9ff50*/  HMMA.1688.F32.TF32 R220, R140.reuse, R124, R244 ;  /* 0x0000007c8cdc723c */ /* 0x040fec00000810f4 */
[C---:B-1----:R-:W-:Y:S10]  /*9ff60*/  HMMA.1688.F32.TF32 R144, R140.reuse, R120, R228 ;  /* 0x000000788c90723c */ /* 0x042ff400000810e4 */
        /* <DEDUP_REMOVED lines=13> */
[----:B------:R-:W-:Y:S01]  /*a0040*/  STL.64 [R1+0x538], R222 ;  /* 0x000538de01007387 */ /* 0x000fe20000100a00 */
[C---:B------:R-:W-:Y:S04]  /*a0050*/  HMMA.1688.F32.TF32 R148, R140.reuse, R100, R240 ;  /* 0x000000648c94723c */ /* 0x040fe800000810f0 */
[----:B------:R-:W-:Y:S04]  /*a0060*/  STL.64 [R1+0x520], R144 ;  /* 0x0005209001007387 */ /* 0x000fe80000100a00 */
[----:B------:R1:W-:Y:S04]  /*a0070*/  STL.64 [R1+0x528], R146 ;  /* 0x0005289201007387 */ /* 0x0003e80000100a00 */
[----:B------:R-:W-:Y:S01]  /*a0080*/  STL.64 [R1+0x510], R132 ;  /* 0x0005108401007387 */ /* 0x000fe20000100a00 */
[C---:B-1----:R-:W-:Y:S03]  /*a0090*/  HMMA.1688.F32.TF32 R144, R140.reuse, R96, R236 ;  /* 0x000000608c90723c */ /* 0x042fe600000810ec */
[----:B------:R1:W-:Y:S03]  /*a00a0*/  STL.64 [R1+0x518], R134 ;  /* 0x0005188601007387 */ /* 0x0003e60000100a00 */
[C---:B-1----:R-:W-:Y:S04]  /*a00b0*/  HMMA.1688.F32.TF32 R132, R140.reuse, R92, R164 ;  /* 0x0000005c8c84723c */ /* 0x042fe800000810a4 */
[----:B------:R-:W-:Y:S04]  /*a00c0*/  STL.64 [R1+0x500], R148 ;  /* 0x0005009401007387 */ /* 0x000fe80000100a00 */
[----:B------:R1:W-:Y:S09]  /*a00d0*/  STL.64 [R1+0x508], R150 ;  /* 0x0005089601007387 */ /* 0x0003f20000100a00 */
        /* <DEDUP_REMOVED lines=15> */
[C---:B-1----:R-:W-:Y:S07]  /*a01d0*/  HMMA.1688.F32.TF32 R148, R140.reuse, R52, R180 ;  /* 0x000000348c94723c */ /* 0x042fee00000810b4 */
[----:B------:R-:W-:Y:S01]  /*a01e0*/  STL.64 [R1+0x4b0], R132 ;  /* 0x0004b08401007387 */ /* 0x000fe20000100a00 */
[C---:B---3--:R-:W-:Y:S03]  /*a01f0*/  HMMA.1688.F32.TF32 R144, R140.reuse, R48, R204 ;  /* 0x000000308c90723c */ /* 0x048fe600000810cc */
[----:B------:R1:W-:Y:S03]  /*a0200*/  STL.64 [R1+0x4b8], R134 ;  /* 0x0004b88601007387 */ /* 0x0003e60000100a00 */
        /* <DEDUP_REMOVED lines=28> */
[----:B------:R1:W-:Y:S04]  /*a03d0*/  STL.64 [R1+0x410], R148 ;  /* 0x0004109401007387 */ /* 0x0003e80000100a00 */
[----:B------:R3:W-:Y:S04]  /*a03e0*/  STL.64 [R1+0x418], R150 ;  /* 0x0004189601007387 */ /* 0x0007e80000100a00 */
[----:B------:R-:W4:Y:S04]  /*a03f0*/  LDL.LU R160, [R1+0x280] ;  /* 0x0002800001a07983 */ /* 0x000f280000300800 */
[----:B------:R-:W-:Y:S04]  /*a0400*/  STL.64 [R1+0x400], R144 ;  /* 0x0004009001007387 */ /* 0x000fe80000100a00 */
[----:B------:R-:W-:Y:S04]  /*a0410*/  STL.64 [R1+0x408], R146 ;  /* 0x0004089201007387 */ /* 0x000fe80000100a00 */
        /* <DEDUP_REMOVED lines=110> */
[----:B---3--:R-:W-:Y:S06]  /*a0b00*/  HMMA.1688.F32.TF32 R144, R164, R124, R144 ;  /* 0x0000007ca490723c */ /* 0x008fec0000081090 */
[C---:B----4-:R-:W-:Y:S06]  /*a0b10*/  HMMA.1688.F32.TF32 R236, R140.reuse, R8, R236 ;  /* 0x000000088cec723c */ /* 0x050fec00000810ec */
        /* <DEDUP_REMOVED lines=8> */
[----:B------:R-:W-:Y:S03]  /*a0ba0*/  HMMA.1688.F32.TF32 R140, R140, R4, R180 ;  /* 0x000000048c8c723c */ /* 0x000fe600000810b4 */
[----:B-1----:R-:W2:Y:S04]  /*a0bb0*/  LDL.LU.64 R246, [R1+0x6188] ;  /* 0x0061880001f67983 */ /* 0x002ea80000300a00 */
[----:B------:R-:W2:Y:S04]  /*a0bc0*/  LDL.LU.64 R244, [R1+0x6180] ;  /* 0x0061800001f47983 */ /* 0x000ea80000300a00 */
[----:B------:R-:W-:Y:S01]  /*a0bd0*/  STL.64 [R1+0x3d0], R224 ;  /* 0x0003d0e001007387 */ /* 0x000fe20000100a00 */
[C---:B------:R-:W-:Y:S03]  /*a0be0*/  HMMA.1688.F32.TF32 R176, R164.reuse, R128, R176 ;  /* 0x00000080a4b0723c */ /* 0x040fe600000810b0 */
[----:B------:R1:W-:Y:S04]  /*a0bf0*/  STL.64 [R1+0x3d8], R226 ;  /* 0x0003d8e201007387 */ /* 0x0003e80000100a00 */
[----:B-1----:R-:W3:Y:S04]  /*a0c00*/  LDL.LU.64 R226, [R1+0x6178] ;  /* 0x0061780001e27983 */ /* 0x002ee80000300a00 */
[----:B------:R-:W4:Y:S04]  /*a0c10*/  LDL.LU.64 R224, [R1+0x6170] ;  /* 0x0061700001e07983 */ /* 0x000f280000300a00 */
[----:B------:R-:W-:Y:S04]  /*a0c20*/  STL.64 [R1+0x3c0], R228 ;  /* 0x0003c0e401007387 */ /* 0x000fe80000100a00 */
[----:B------:R1:W-:Y:S04]  /*a0c30*/  STL.64 [R1+0x3c8], R230 ;  /* 0x0003c8e601007387 */ /* 0x0003e80000100a00 */
[----:B-1----:R-:W2:Y:S04]  /*a0c40*/  LDL.LU.64 R230, [R1+0x6168] ;  /* 0x0061680001e67983 */ /* 0x002ea80000300a00 */
[----:B------:R-:W3:Y:S04]  /*a0c50*/  LDL.LU.64 R228, [R1+0x6160] ;  /* 0x0061600001e47983 */ /* 0x000ee80000300a00 */
[----:B------:R-:W-:Y:S04]  /*a0c60*/  STL.64 [R1+0xcd0], R232 ;  /* 0x000cd0e801007387 */ /* 0x000fe80000100a00 */
[----:B------:R1:W-:Y:S04]  /*a0c70*/  STL.64 [R1+0xcd8], R234 ;  /* 0x000cd8ea01007387 */ /* 0x0003e80000100a00 */
[----:B-1----:R-:W4:Y:S04]  /*a0c80*/  LDL.LU.64 R234, [R1+0x6158] ;  /* 0x0061580001ea7983 */ /* 0x002f280000300a00 */
[----:B------:R-:W2:Y:S04]  /*a0c90*/  LDL.LU.64 R232, [R1+0x6150] ;  /* 0x0061500001e87983 */ /* 0x000ea80000300a00 */
        /* <DEDUP_REMOVED lines=8> */
[----:B------:R-:W3:Y:S04]  /*a0d20*/  LDL.LU.64 R182, [R1+0x6128] ;  /* 0x0061280001b67983 */ /* 0x000ee80000300a00 */
[----:B------:R-:W2:Y:S04]  /*a0d30*/  LDL.LU.64 R180, [R1+0x6120] ;  /* 0x0061200001b47983 */ /* 0x000ea80000300a00 */
[----:B------:R-:W-:Y:S04]  /*a0d40*/  STL.64 [R1+0x3b0], R140 ;  /* 0x0003b08c01007387 */ /* 0x000fe80000100a00 */
[----:B------:R-:W-:Y:S04]  /*a0d50*/  STL.64 [R1+0x3b8], R142 ;  /* 0x0003b88e01007387 */ /* 0x000fe80000100a00 */
[----:B------:R-:W-:Y:S04]  /*a0d60*/  STL.64 [R1+0x3a0], R176 ;  /* 0x0003a0b001007387 */ /* 0x000fe80000100a00 */
[----:B------:R1:W-:Y:S04]  /*a0d70*/  STL.64 [R1+0x3a8], R178 ;  /* 0x0003a8b201007387 */ /* 0x0003e80000100a00 */
[----:B-1----:R-:W4:Y:S04]  /*a0d80*/  LDL.LU.64 R178, [R1+0x6118] ;  /* 0x0061180001b27983 */ /* 0x002f280000300a00 */
[----:B------:R-:W4:Y:S04]  /*a0d90*/  LDL.LU.64 R176, [R1+0x6110] ;  /* 0x0061100001b07983 */ /* 0x000f280000300a00 */
[----:B------:R-:W-:Y:S04]  /*a0da0*/  STL.64 [R1+0x390], R144 ;  /* 0x0003909001007387 */ /* 0x000fe80000100a00 */
[----:B------:R1:W-:Y:S04]  /*a0db0*/  STL.64 [R1+0x398], R146 ;  /* 0x0003989201007387 */ /* 0x0003e80000100a00 */
[----:B------:R-:W-:Y:S04]  /*a0dc0*/  STL.64 [R1+0x380], R132 ;  /* 0x0003808401007387 */ /* 0x000fe80000100a00 */
[----:B------:R1:W-:Y:S02]  /*a0dd0*/  STL.64 [R1+0x388], R134 ;  /* 0x0003888601007387 */ /* 0x0003e40000100a00 */
[C---:B-1----:R-:W-:Y:S06]  /*a0de0*/  HMMA.1688.F32.TF32 R144, R164.reuse, R116, R248 ;  /* 0x00000074a490723c */ /* 0x042fec00000810f8 */
[C---:B------:R-:W-:Y:S06]  /*a0df0*/  HMMA.1688.F32.TF32 R132, R164.reuse, R112, R220 ;  /* 0x00000070a484723c */ /* 0x040fec00000810dc */
[----:B------:R-:W-:Y:S01]  /*a0e00*/  HMMA.1688.F32.TF32 R152, R164, R108, R152 ;  /* 0x0000006ca498723c */ /* 0x000fe20000081098 */
[C---:B------:R-:W-:Y:S01]  /*a0e10*/  LOP3.LUT R142, R0.reuse, 0x40, RZ, 0x3c, !PT ;  /* 0x00000040008e7812 */ /* 0x040fe200078e3cff */
[----:B------:R-:W-:Y:S01]  /*a0e20*/  LDS R220, [R0+UR18+0x87000] ;  /* 0x0870001200dc7984 */ /* 0x000fe20008000800 */
[----:B------:R-:W-:-:S03]  /*a0e30*/  LOP3.LUT R143, R0, 0x60, RZ, 0x3c, !PT ;  /* 0x00000060008f7812 */ /* 0x000fc600078e3cff */
[----:B------:R-:W-:Y:S05]  /*a0e40*/  LDS R140, [R142+UR18+0x86180] ;  /* 0x086180128e8c7984 */ /* 0x000fea0008000800 */
[----:B------:R-:W-:Y:S04]  /*a0e50*/  STL.64 [R1+0x370], R144 ;  /* 0x0003709001007387 */ /* 0x000fe80000100a00 */
[----:B------:R1:W-:Y:S04]  /*a0e60*/  STL.64 [R1+0x378], R146 ;  /* 0x0003789201007387 */ /* 0x0003e80000100a00 */
[----:B------:R-:W-:Y:S04]  /*a0e70*/  STL.64 [R1+0x360], R132 ;  /* 0x0003608401007387 */ /* 0x000fe80000100a00 */
[----:B------:R1:W-:Y:S02]  /*a0e80*/  STL.64 [R1+0x368], R134 ;  /* 0x0003688601007387 */ /* 0x0003e40000100a00 */
[C---:B-1----:R-:W-:Y:S02]  /*a0e90*/  HMMA.1688.F32.TF32 R144, R164.reuse, R104, R148 ;  /* 0x00000068a490723c */ /* 0x042fe40000081094 */
[----:B------:R-:W-:Y:S04]  /*a0ea0*/  LDS R141, [R143+UR18+0x86180] ;  /* 0x086180128f8d7984 */ /* 0x000fe80008000800 */
[----:B------:R-:W-:Y:S01]  /*a0eb0*/  LDS R142, [R142+UR18+0x86980] ;  /* 0x086980128e8e7984 */ /* 0x000fe20008000800 */
[C---:B------:R-:W-:Y:S03]  /*a0ec0*/  HMMA.1688.F32.TF32 R132, R164.reuse, R100, R216 ;  /* 0x00000064a484723c */ /* 0x040fe600000810d8 */
[----:B------:R-:W-:Y:S04]  /*a0ed0*/  STL.64 [R1+0x350], R152 ;  /* 0x0003509801007387 */ /* 0x000fe80000100a00 */
[----:B------:R-:W-:Y:S01]  /*a0ee0*/  STL.64 [R1+0x358], R154 ;  /* 0x0003589a01007387 */ /* 0x000fe20000100a00 */
[C---:B------:R-:W-:Y:S03]  /*a0ef0*/  HMMA.1688.F32.TF32 R148, R164.reuse, R96, R212 ;  /* 0x00000060a494723c */ /* 0x040fe600000810d4 */
[----:B------:R-:W1:Y:S04]  /*a0f00*/  LDS R143, [R143+UR18+0x86980] ;  /* 0x086980128f8f7984 */ /* 0x000e680008000800 */
[----:B------:R-:W-:Y:S04]  /*a0f10*/  LDS R222, [R0+UR18+0x87800] ;  /* 0x0878001200de7984 */ /* 0x000fe80008000800 */
[----:B------:R-:W-:Y:S04]  /*a0f20*/  STL.64 [R1+0x340], R144 ;  /* 0x0003409001007387 */ /* 0x000fe80000100a00 */
[----:B------:R1:W-:Y:S04]  /*a0f30*/  STL.64 [R1+0x348], R146 ;  /* 0x0003489201007387 */ /* 0x0003e80000100a00 */
[----:B------:R-:W-:Y:S04]  /*a0f40*/  STL.64 [R1+0x330], R132 ;  /* 0x0003308401007387 */ /* 0x000fe80000100a00 */
[----:B------:R1:W-:Y:S02]  /*a0f50*/  STL.64 [R1+0x338], R134 ;  /* 0x0003388601007387 */ /* 0x0003e40000100a00 */
[C---:B-1----:R-:W-:Y:S02]  /*a0f60*/  HMMA.1688.F32.TF32 R144, R164.reuse, R92, R208 ;  /* 0x0000005ca490723c */ /* 0x042fe400000810d0 */
[----:B------:R-:W-:Y:S04]  /*a0f70*/  LDS R221, [R3+UR18+0x87000] ;  /* 0x0870001203dd7984 */ /* 0x000fe80008000800 */
[----:B------:R-:W1:Y:S01]  /*a0f80*/  LDS R223, [R3+UR18+0x87800] ;  /* 0x0878001203df7984 */ /* 0x000e620008000800 */
[C---:B------:R-:W-:Y:S03]  /*a0f90*/  HMMA.1688.F32.TF32 R132, R164.reuse, R88, R204 ;  /* 0x00000058a484723c */ /* 0x040fe600000810cc */
        /* <DEDUP_REMOVED lines=28> */
[----:B------:R-:W-:Y:S04]  /*a1160*/  STL.64 [R1+0x298], R150 ;  /* 0x0002989601007387 */ /* 0x000fe80000100a00 */
[----:B------:R-:W3:Y:S05]  /*a1170*/  LDL.LU R192, [R1+0xf80] ;  /* 0x000f800001c07983 */ /* 0x000eea0000300800 */
[----:B------:R-:W-:Y:S04]  /*a1180*/  STL.64 [R1+0x280], R144 ;  /* 0x0002809001007387 */ /* 0x000fe80000100a00 */
[----:B------:R-:W-:Y:S04]  /*a1190*/  STL.64 [R1+0x288], R146 ;  /* 0x0002889201007387 */ /* 0x000fe80000100a00 */
[----:B------:R-:W-:Y:S04]  /*a11a0*/  STL.64 [R1+0x270], R132 ;  /* 0x0002708401007387 */ /* 0x000fe80000100a00 */
        /* <DEDUP_REMOVED lines=45> */
[----:B-1----:R-:W-:-:S15]  /*a1480*/  HMMA.1688.F32.TF32 R132, R164, R56, R168 ;  /* 0x00000038a484723c */ /* 0x002fde00000810a8 */
[----:B------:R-:W-:-:S08]  /*a1490*/  NOP ;  /* 0x0000000000007918 */ /* 0x000fd00000000000 */
        /* <DEDUP_REMOVED lines=9> */
[C---:B--2---:R-:W-:Y:S03]  /*a1530*/  HMMA.1688.F32.TF32 R148, R164.reuse, R44, R216 ;  /* 0x0000002ca494723c */ /* 0x044fe600000810d8 */
[----:B------:R-:W2:Y:S03]  /*a1540*/  LDL.LU R172, [R1+0xef0] ;  /* 0x000ef00001ac7983 */ /* 0x000ea60000300800 */
[C---:B---3--:R-:W-:Y:S01]  /*a1550*/  HMMA.1688.F32.TF32 R144, R164.reuse, R36, R208 ;  /* 0x00000024a490723c */ /* 0x048fe200000810d0 */
[----:B------:R-:W2:Y:S04]  /*a1560*/  LDL.LU R173, [R1+0xef4] ;  /* 0x000ef40001ad7983 */ /* 0x000ea80000300800 */
[----:B------:R-:W2:Y:S01]  /*a1570*/  LDL.LU R174, [R1+0xef8] ;  /* 0x000ef80001ae7983 */ /* 0x000ea20000300800 */
[C---:B----4-:R-:W-:Y:S03]  /*a1580*/  HMMA.1688.F32.TF32 R132, R164.reuse, R40, R212 ;  /* 0x00000028a484723c */ /* 0x050fe600000810d4 */
[----:B------:R-:W2:Y:S08]  /*a1590*/  LDL.LU R175, [R1+0xefc] ;  /* 0x000efc0001af7983 */ /* 0x000eb00000300800 */
[----:B------:R-:W-:Y:S04]  /*a15a0*/  STL.64 [R1+0x250], R148 ;  /* 0x0002509401007387 */ /* 0x000fe80000100a00 */
[----:B------:R1:W-:Y:S02]  /*a15b0*/  STL.64 [R1+0x258], R150 ;  /* 0x0002589601007387 */ /* 0x0003e40000100a00 */
[C---:B-1----:R-:W-:Y:S06]  /*a15c0*/  HMMA.1688.F32.TF32 R148, R164.reuse, R32, R204 ;  /* 0x00000020a494723c */ /* 0x042fec00000810cc */
[----:B------:R-:W-:Y:S04]  /*a15d0*/  STL.64 [R1+0x240], R132 ;  /* 0x0002408401007387 */ /* 0x000fe80000100a00 */
[----:B------:R1:W-:Y:S04]  /*a15e0*/  STL.64 [R1+0x248], R134 ;  /* 0x0002488601007387 */ /* 0x0003e80000100a00 */
[----:B------:R-:W-:Y:S04]  /*a15f0*/  STL.64 [R1+0x230], R144 ;  /* 0x0002309001007387 */ /* 0x000fe80000100a00 */
[----:B------:R3:W-:Y:S01]  /*a1600*/  STL.64 [R1+0x238], R146 ;  /* 0x0002389201007387 */ /* 0x0007e20000100a00 */
[C---:B-1----:R-:W-:Y:S04]  /*a1610*/  HMMA.1688.F32.TF32 R132, R164.reuse, R28, R200 ;  /* 0x0000001ca484723c */ /* 0x042fe800000810c8 */
[----:B------:R-:W-:Y:S02]  /*a1620*/  STL.64 [R1+0x220], R148 ;  /* 0x0002209401007387 */ /* 0x000fe40000100a00 */
[C---:B---3--:R-:W-:Y:S02]  /*a1630*/  HMMA.1688.F32.TF32 R144, R164.reuse, R24, R196 ;  /* 0x00000018a490723c */ /* 0x048fe400000810c4 */
[----:B------:R1:W-:Y:S04]  /*a1640*/  STL.64 [R1+0x228], R150 ;  /* 0x0002289601007387 */ /* 0x0003e80000100a00 */
[C---:B------:R-:W-:Y:S06]  /*a1650*/  HMMA.1688.F32.TF32 R152, R164.reuse, R16, R188 ;  /* 0x00000010a498723c */ /* 0x040fec00000810bc */
[C---:B-1----:R-:W-:Y:S06]  /*a1660*/  HMMA.1688.F32.TF32 R148, R164.reuse, R20, R192 ;  /* 0x00000014a494723c */ /* 0x042fec00000810c0 */
[C---:B------:R-:W-:Y:S06]  /*a1670*/  HMMA.1688.F32.TF32 R156, R164.reuse, R12, R156 ;  /* 0x0000000ca49c723c */ /* 0x040fec000008109c */
[----:B------:R-:W-:Y:S01]  /*a1680*/  HMMA.1688.F32.TF32 R160, R164, R8, R160 ;  /* 0x00000008a4a0723c */ /* 0x000fe200000810a0 */
[----:B------:R-:W-:Y:S04]  /*a1690*/  STL.64 [R1+0x5d08], R146 ;  /* 0x005d089201007387 */ /* 0x000fe80000100a00 */
[----:B------:R1:W-:Y:S04]  /*a16a0*/  STL.64 [R1+0x170], R132 ;  /* 0x0001708401007387 */ /* 0x0003e80000100a00 */
[----:B------:R3:W-:Y:S04]  /*a16b0*/  STL.64 [R1+0x178], R134 ;  /* 0x0001788601007387 */ /* 0x0007e80000100a00 */
[----:B------:R4:W-:Y:S04]  /*a16c0*/  STL.64 [R1+0x5d00], R144 ;  /* 0x005d009001007387 */ /* 0x0009e80000100a00 */
[----:B------:R-:W-:Y:S04]  /*a16d0*/  STL.64 [R1+0x5d18], R150 ;  /* 0x005d189601007387 */ /* 0x000fe80000100a00 */
[----:B------:R4:W-:Y:S04]  /*a16e0*/  STL.64 [R1+0x5d10], R148 ;  /* 0x005d109401007387 */ /* 0x0009e80000100a00 */
[----:B------:R-:W-:Y:S04]  /*a16f0*/  STL.64 [R1+0x5d28], R154 ;  /* 0x005d289a01007387 */ /* 0x000fe80000100a00 */
[----:B------:R4:W-:Y:S04]  /*a1700*/  STL.64 [R1+0x5d20], R152 ;  /* 0x005d209801007387 */ /* 0x0009e80000100a00 */
[----:B------:R-:W-:Y:S04]  /*a1710*/  STL.64 [R1+0x5d38], R158 ;  /* 0x005d389e01007387 */ /* 0x000fe80000100a00 */
[----:B------:R-:W-:Y:S04]  /*a1720*/  STL.64 [R1+0x5d30], R156 ;  /* 0x005d309c01007387 */ /* 0x000fe80000100a00 */
[----:B------:R-:W-:Y:S04]  /*a1730*/  STL [R1+0x5d4c], R160 ;  /* 0x005d4ca001007387 */ /* 0x000fe80000100800 */
[----:B------:R-:W-:Y:S04]  /*a1740*/  STL [R1+0x5d48], R161 ;  /* 0x005d48a101007387 */ /* 0x000fe80000100800 */
[----:B------:R-:W-:Y:S04]  /*a1750*/  STL [R1+0x5d44], R162 ;  /* 0x005d44a201007387 */ /* 0x000fe80000100800 */
[----:B------:R-:W-:Y:S01]  /*a1760*/  STL [R1+0x5d40], R163 ;  /* 0x005d40a301007387 */ /* 0x000fe20000100800 */
[----:B------:R-:W-:Y:S01]  /*a1770*/  MOV R215, R180 ;  /* 0x000000b400d77202 */ /* 0x000fe20000000f00 */
[----:B------:R-:W-:-:S02]  /*a1780*/  IMAD.MOV.U32 R214, RZ, RZ, R181 ;  /* 0x000000ffffd67224 */ /* 0x000fc400078e00b5 */
[----:B------:R-:W-:Y:S01]  /*a1790*/  IMAD.MOV.U32 R213, RZ, RZ, R182 ;  /* 0x000000ffffd57224 */ /* 0x000fe200078e00b6 */
[----:B------:R-:W-:Y:S01]  /*a17a0*/  MOV R199, R176 ;  /* 0x000000b000c77202 */ /* 0x000fe20000000f00 */
[----:B------:R-:W-:Y:S02]  /*a17b0*/  IMAD.MOV.U32 R212, RZ, RZ, R183 ;  /* 0x000000ffffd47224 */ /* 0x000fe400078e00b7 */
[----:B------:R-:W-:Y:S02]  /*a17c0*/  IMAD.MOV.U32 R198, RZ, RZ, R177 ;  /* 0x000000ffffc67224 */ /* 0x000fe400078e00b1 */
[----:B------:R-:W-:Y:S02]  /*a17d0*/  IMAD.MOV.U32 R197, RZ, RZ, R178 ;  /* 0x000000ffffc57224 */ /* 0x000fe400078e00b2 */
[----:B------:R-:W-:Y:S01]  /*a17e0*/  IMAD.MOV.U32 R196, RZ, RZ, R179 ;  /* 0x000000ffffc47224 */ /* 0x000fe200078e00b3 */
[----:B------:R-:W-:Y:S06]  /*a17f0*/  HMMA.1688.F32.TF32 R164, R164, R4, R184 ;  /* 0x00000004a4a4723c */ /* 0x000fec00000810b8 */
[----:B------:R-:W-:-:S15]  /*a1800*/  HMMA.1688.F32.TF32 R168, R140, R128, R168 ;  /* 0x000000808ca8723c */ /* 0x000fde00000810a8 */
[----:B------:R-:W-:-:S02]  /*a1810*/  NOP ;  /* 0x0000000000007918 */ /* 0x000fc40000000000 */
[----:B------:R-:W-:Y:S04]  /*a1820*/  STL [R1+0x5d5c], R164 ;  /* 0x005d5ca401007387 */ /* 0x000fe80000100800 */
[----:B------:R-:W-:Y:S04]  /*a1830*/  STL [R1+0x5d58], R165 ;  /* 0x005d58a501007387 */ /* 0x000fe80000100800 */
[----:B------:R4:W-:Y:S04]  /*a1840*/  STL [R1+0x5d54], R166 ;  /* 0x005d54a601007387 */ /* 0x0009e80000100800 */
[----:B------:R4:W-:Y:S04]  /*a1850*/  STL [R1+0x5d50], R167 ;  /* 0x005d50a701007387 */ /* 0x0009e80000100800 */
        /* <DEDUP_REMOVED lines=36> */
[C---:B------:R-:W-:Y:S01]  /*a1aa0*/  HMMA.1688.F32.TF32 R196, R140.reuse, R100, R196 ;  /* 0x000000648cc4723c */ /* 0x040fe200000810c4 */
[----:B------:R-:W2:Y:S04]  /*a1ab0*/  LDL.LU R217, [R1+0xe44] ;  /* 0x000e440001d97983 */ /* 0x000ea80000300800 */
[----:B------:R-:W2:Y:S01]  /*a1ac0*/  LDL.LU R218, [R1+0xe48] ;  /* 0x000e480001da7983 */ /* 0x000ea20000300800 */
[----:B------:R-:W-:Y:S03]  /*a1ad0*/  HMMA.1688.F32.TF32 R212, R140, R84, R212 ;  /* 0x000000548cd4723c */ /* 0x000fe600000810d4 */
[----:B------:R-:W2:Y:S08]  /*a1ae0*/  LDL.LU R219, [R1+0xe4c] ;  /* 0x000e4c0001db7983 */ /* 0x000eb00000300800 */
[----:B------:R-:W-:Y:S04]  /*a1af0*/  STL.64 [R1+0x5d78], R174 ;  /* 0x005d78ae01007387 */ /* 0x000fe80000100a00 */
[----:B------:R-:W-:Y:S01]  /*a1b00*/  STL.64 [R1+0x5d70], R172 ;  /* 0x005d70ac01007387 */ /* 0x000fe20000100a00 */
[----:B------:R-:W-:-:S02]  /*a1b10*/  IMAD.MOV.U32 R248, RZ, RZ, R232 ;  /* 0x000000fffff87224 */ /* 0x000fc400078e00e8 */
[----:B------:R-:W-:Y:S01]  /*a1b20*/  IMAD.MOV.U32 R249, RZ, RZ, R233 ;  /* 0x000000fffff97224 */ /* 0x000fe200078e00e9 */
[----:B------:R-:W-:Y:S01]  /*a1b30*/  MOV R251, R228 ;  /* 0x000000e400fb7202 */ /* 0x000fe20000000f00 */
[----:B------:R-:W-:Y:S02]  /*a1b40*/  IMAD.MOV.U32 R250, RZ, RZ, R234 ;  /* 0x000000fffffa7224 */ /* 0x000fe400078e00ea */
[----:B-1----:R-:W-:Y:S02]  /*a1b50*/  IMAD.MOV.U32 R132, RZ, RZ, R229 ;  /* 0x000000ffff847224 */ /* 0x002fe400078e00e5 */
[----:B------:R-:W-:Y:S01]  /*a1b60*/  IMAD.MOV.U32 R133, RZ, RZ, R230 ;  /* 0x000000ffff857224 */ /* 0x000fe200078e00e6 */
[----:B---3--:R-:W-:Y:S01]  /*a1b70*/  MOV R135, R225 ;  /* 0x000000e100877202 */ /* 0x008fe20000000f00 */
[----:B------:R-:W-:Y:S02]  /*a1b80*/  IMAD.MOV.U32 R134, RZ, RZ, R224 ;  /* 0x000000ffff867224 */ /* 0x000fe400078e00e0 */
[----:B----4-:R-:W-:-:S02]  /*a1b90*/  IMAD.MOV.U32 R144, RZ, RZ, R226 ;  /* 0x000000ffff907224 */ /* 0x010fc400078e00e2 */
[----:B------:R-:W-:Y:S02]  /*a1ba0*/  IMAD.MOV.U32 R145, RZ, RZ, R227 ;  /* 0x000000ffff917224 */ /* 0x000fe400078e00e3 */
[----:B------:R-:W-:Y:S01]  /*a1bb0*/  IMAD.MOV.U32 R146, RZ, RZ, R231 ;  /* 0x000000ffff927224 */ /* 0x000fe200078e00e7 */
[----:B------:R-:W-:Y:S01]  /*a1bc0*/  MOV R147, R235 ;  /* 0x000000eb00937202 */ /* 0x000fe20000000f00 */
[C---:B------:R-:W-:Y:S06]  /*a1bd0*/  HMMA.1688.F32.TF32 R180, R140.reuse, R116, R180 ;  /* 0x000000748cb4723c */ /* 0x040fec00000810b4 */
        /* <DEDUP_REMOVED lines=45> */
[C---:B------:R-:W-:Y:S11]  /*a1eb0*/  HMMA.1688.F32.TF32 R240, R140.reuse, R68, R240 ;  /* 0x000000448cf0723c */ /* 0x040ff600000810f0 */
[----:B------:R-:W-:Y:S04]  /*a1ec0*/  STL.64 [R1+0x5e28], R218 ;  /* 0x005e28da01007387 */ /* 0x000fe80000100a00 */
[----:B------:R-:W-:Y:S01]  /*a1ed0*/  STL.64 [R1+0x5e20], R216 ;  /* 0x005e20d801007387 */ /* 0x000fe20000100a00 */
[C---:B---3--:R-:W-:Y:S06]  /*a1ee0*/  HMMA.1688.F32.TF32 R152, R140.reuse, R64, R148 ;  /* 0x000000408c98723c */ /* 0x048fec0000081094 */
[C---:B------:R-:W-:Y:S06]  /*a1ef0*/  HMMA.1688.F32.TF32 R148, R140.reuse, R60, R248 ;  /* 0x0000003c8c94723c */ /* 0x040fec00000810f8 */
[C---:B----4-:R-:W-:Y:S06]  /*a1f00*/  HMMA.1688.F32.TF32 R224, R140.reuse, R52, R224 ;  /* 0x000000348ce0723c */ /* 0x050fec00000810e0 */
        /* <DEDUP_REMOVED lines=14> */
[----:B------:R-:W3:Y:S04]  /*a1ff0*/  LDL.LU R248, [R1+0xde0] ;  /* 0x000de00001f87983 */ /* 0x000ee80000300800 */
[----:B------:R-:W3:Y:S04]  /*a2000*/  LDL.LU R249, [R1+0xde4] ;  /* 0x000de40001f97983 */ /* 0x000ee80000300800 */
[----:B------:R-:W3:Y:S04]  /*a2010*/  LDL.LU R250, [R1+0xde8] ;  /* 0x000de80001fa7983 */ /* 0x000ee80000300800 */
[----:B------:R-:W3:Y:S01]  /*a2020*/  LDL.LU R251, [R1+0xdec] ;  /* 0x000dec0001fb7983 */ /* 0x000ee20000300800 */
[C---:B------:R-:W-:Y:S06]  /*a2030*/  HMMA.1688.F32.TF32 R144, R140.reuse, R56, R144 ;  /* 0x000000388c90723c */ /* 0x040fec0000081090 */
[----:B------:R-:W-:Y:S01]  /*a2040*/  HMMA.1688.F32.TF32 R132, R140, R44, R132 ;  /* 0x0000002c8c84723c */ /* 0x000fe20000081084 */
[----:B------:R-:W-:Y:S01]  /*a2050*/  IMAD.MOV.U32 R166, RZ, RZ, R150 ;  /* 0x000000ffffa67224 */ /* 0x000fe200078e0096 */
[----:B------:R-:W-:Y:S01]  /*a2060*/  MOV R167, R151 ;  /* 0x0000009700a77202 */ /* 0x000fe20000000f00 */
[----:B------:R-:W-:-:S02]  /*a2070*/  IMAD.MOV.U32 R164, RZ, RZ, R148 ;  /* 0x000000ffffa47224 */ /* 0x000fc400078e0094 */
[----:B------:R-:W-:Y:S02]  /*a2080*/  IMAD.MOV.U32 R165, RZ, RZ, R149 ;  /* 0x000000ffffa57224 */ /* 0x000fe400078e0095 */
[----:B------:R-:W-:Y:S04]  /*a2090*/  STL.64 [R1+0x5e88], R166 ;  /* 0x005e88a601007387 */ /* 0x000fe80000100a00 */
[----:B------:R-:W-:Y:S07]  /*a20a0*/  STL.64 [R1+0x5e80], R164 ;  /* 0x005e80a401007387 */ /* 0x000fee0000100a00 */
        /* <DEDUP_REMOVED lines=26> */
[----:B------:R-:W-:Y:S04]  /*a2250*/  STL [R1+0x5ce0], R117 ;  /* 0x005ce07501007387 */ /* 0x000fe80000100800 */
[----:B------:R-:W-:Y:S04]  /*a2260*/  STL [R1+0x5cdc], R121 ;  /* 0x005cdc7901007387 */ /* 0x000fe80000100800 */
[----:B------:R-:W-:Y:S04]  /*a2270*/  STL [R1+0x5cd8], R120 ;  /* 0x005cd87801007387 */ /* 0x000fe80000100800 */
[----:B------:R-:W-:Y:S01]  /*a2280*/  STL [R1+0x5cd4], R116 ;  /* 0x005cd47401007387 */ /* 0x000fe20000100800 */
[----:B---3--:R-:W-:-:S15]  /*a2290*/  HMMA.1688.F32.TF32 R132, R140, R40, R248 ;  /* 0x000000288c84723c */ /* 0x008fde00000810f8 */
[----:B------:R-:W-:-:S09]  /*a22a0*/  NOP ;  /* 0x0000000000007918 */ /* 0x000fd20000000000 */
[----:B------:R-:W-:Y:S02]  /*a22b0*/  IMAD.MOV.U32 R113, RZ, RZ, R132 ;  /* 0x000000ffff717224 */ /* 0x000fe400078e0084 */
[----:B------:R-:W-:Y:S01]  /*a22c0*/  IMAD.MOV.U32 R112, RZ, RZ, R133 ;  /* 0x000000ffff707224 */ /* 0x000fe200078e0085 */
[----:B------:R-:W3:Y:S01]  /*a22d0*/  LDL.LU R132, [R1+0xdf0] ;  /* 0x000df00001847983 */ /* 0x000ee20000300800 */
[----:B------:R-:W-:Y:S01]  /*a22e0*/  IMAD.MOV.U32 R109, RZ, RZ, R134 ;  /* 0x000000ffff6d7224 */ /* 0x000fe200078e0086 */
[----:B------:R-:W-:Y:S02]  /*a22f0*/  MOV R108, R135 ;  /* 0x00000087006c7202 */ /* 0x000fe40000000f00 */
[----:B------:R-:W3:Y:S04]  /*a2300*/  LDL.LU R133, [R1+0xdf4] ;  /* 0x000df40001857983 */ /* 0x000ee80000300800 */
[----:B------:R-:W3:Y:S04]  /*a2310*/  LDL.LU R134, [R1+0xdf8] ;  /* 0x000df80001867983 */ /* 0x000ee80000300800 */
[----:B------:R-:W3:Y:S04]  /*a2320*/  LDL.LU R135, [R1+0xdfc] ;  /* 0x000dfc0001877983 */ /* 0x000ee80000300800 */
[----:B------:R-:W2:Y:S04]  /*a2330*/  LDL.LU R248, [R1+0xdd0] ;  /* 0x000dd00001f87983 */ /* 0x000ea80000300800 */
[----:B------:R-:W2:Y:S01]  /*a2340*/  LDL.LU R249, [R1+0xdd4] ;  /* 0x000dd40001f97983 */ /* 0x000ea20000300800 */
[----:B------:R-:W-:-:S02]  /*a2350*/  IMAD.MOV.U32 R250, RZ, RZ, R252 ;  /* 0x000000fffffa7224 */ /* 0x000fc400078e00fc */
[----:B------:R-:W-:Y:S01]  /*a2360*/  IMAD.MOV.U32 R251, RZ, RZ, R2 ;  /* 0x000000fffffb7224 */ /* 0x000fe200078e0002 */
[----:B----4-:R-:W-:Y:S01]  /*a2370*/  HMMA.1688.F32.TF32 R156, R140, R36, R156 ;  /* 0x000000248c9c723c */ /* 0x010fe2000008109c */
[----:B------:R-:W-:Y:S04]  /*a2380*/  STL [R1+0x5cf0], R108 ;  /* 0x005cf06c01007387 */ /* 0x000fe80000100800 */
[----:B------:R-:W-:Y:S04]  /*a2390*/  STL [R1+0x5cec], R109 ;  /* 0x005cec6d01007387 */ /* 0x000fe80000100800 */
[----:B------:R1:W-:Y:S04]  /*a23a0*/  STL [R1+0x5ce8], R112 ;  /* 0x005ce87001007387 */ /* 0x0003e80000100800 */
[----:B------:R4:W-:Y:S11]  /*a23b0*/  STL [R1+0x5ce4], R113 ;  /* 0x005ce47101007387 */ /* 0x0009f60000100800 */
[----:B------:R-:W-:Y:S01]  /*a23c0*/  MOV R104, R157 ;  /* 0x0000009d00687202 */ /* 0x000fe20000000f00 */
[----:B------:R-:W-:-:S04]  /*a23d0*/  IMAD.MOV.U32 R105, RZ, RZ, R156 ;  /* 0x000000ffff697224 */ /* 0x000fc800078e009c */
[----:B------:R4:W-:Y:S04]  /*a23e0*/  STL [R1+0x5cf8], R104 ;  /* 0x005cf86801007387 */ /* 0x0009e80000100800 */
[----:B------:R4:W-:Y:S01]  /*a23f0*/  STL [R1+0x5cf4], R105 ;  /* 0x005cf46901007387 */ /* 0x0009e20000100800 */
[----:B---3--:R-:W-:-:S15]  /*a2400*/  HMMA.1688.F32.TF32 R132, R140, R20, R132 ;  /* 0x000000148c84723c */ /* 0x008fde0000081084 */
        /* <DEDUP_REMOVED lines=11> */
[----:B------:R-:W3:Y:S03]  /*a24c0*/  LDL.LU R169, [R1+0xd94] ;  /* 0x000d940001a97983 */ /* 0x000ee60000300800 */
[----:B------:R-:W-:Y:S01]  /*a24d0*/  IMAD.MOV.U32 R89, RZ, RZ, R132 ;  /* 0x000000ffff597224 */ /* 0x000fe200078e0084 */
[----:B------:R-:W-:Y:S01]  /*a24e0*/  MOV R88, R133 ;  /* 0x0000008500587202 */ /* 0x000fe20000000f00 */
[----:B------:R-:W-:Y:S01]  /*a24f0*/  IMAD.MOV.U32 R85, RZ, RZ, R134 ;  /* 0x000000ffff557224 */ /* 0x000fe200078e0086 */
[----:B------:R-:W3:Y:S01]  /*a2500*/  LDL.LU R170, [R1+0xd98] ;  /* 0x000d980001aa7983 */ /* 0x000ee20000300800 */
[----:B------:R-:W-:-:S02]  /*a2510*/  IMAD.MOV.U32 R84, RZ, RZ, R135 ;  /* 0x000000ffff547224 */ /* 0x000fc400078e0087 */
[----:B------:R-:W-:Y:S01]  /*a2520*/  HMMA.1688.F32.TF32 R132, R140, R12, R244 ;  /* 0x0000000c8c84723c */ /* 0x000fe200000810f4 */
[----:B------:R-:W3:-:S15]  /*a2530*/  LDL.LU R171, [R1+0xd9c] ;  /* 0x000d9c0001ab7983 */ /* 0x000ede0000300800 */
[----:B------:R-:W-:-:S08]  /*a2540*/  NOP ;  /* 0x0000000000007918 */ /* 0x000fd00000000000 */
[----:B-1----:R-:W-:Y:S01]  /*a2550*/  IMAD.MOV.U32 R112, RZ, RZ, R132 ;  /* 0x000000ffff707224 */ /* 0x002fe200078e0084 */
[----:B----4-:R-:W-:Y:S01]  /*a2560*/  MOV R113, R133 ;  /* 0x0000008500717202 */ /* 0x010fe20000000f00 */
[----:B------:R-:W-:Y:S01]  /*a2570*/  IMAD.MOV.U32 R132, RZ, RZ, R115 ;  /* 0x000000ffff847224 */ /* 0x000fe200078e0073 */
[----:B------:R-:W-:Y:S01]  /*a2580*/  MOV R133, R114 ;  /* 0x0000007200857202 */ /* 0x000fe20000000f00 */
[----:B------:R-:W-:Y:S01]  /*a2590*/  IMAD.MOV.U32 R117, RZ, RZ, R134 ;  /* 0x000000ffff757224 */ /* 0x000fe200078e0086 */
[----:B------:R-:W4:Y:S01]  /*a25a0*/  LDL.LU R115, [R1+0x60dc] ;  /* 0x0060dc0001737983 */ /* 0x000f220000300800 */
[----:B------:R-:W-:Y:S02]  /*a25b0*/  IMAD.MOV.U32 R121, RZ, RZ, R135 ;  /* 0x000000ffff797224 */ /* 0x000fe400078e0087 */
[----:B------:R-:W-:Y:S01]  /*a25c0*/  IMAD.MOV.U32 R134, RZ, RZ, R111 ;  /* 0x000000ffff867224 */ /* 0x000fe200078e006f */
[----:B------:R-:W3:Y:S01]  /*a25d0*/  LDL.LU R114, [R1+0x60d8] ;  /* 0x0060d80001727983 */ /* 0x000ee20000300800 */
[----:B------:R-:W-:-:S03]  /*a25e0*/  IMAD.MOV.U32 R135, RZ, RZ, R110 ;  /* 0x000000ffff877224 */ /* 0x000fc600078e006e */
[----:B------:R-:W3:Y:S04]  /*a25f0*/  LDL.LU R111, [R1+0x60d4] ;  /* 0x0060d400016f7983 */ /* 0x000ee80000300800 */
[----:B------:R-:W3:Y:S01]  /*a2600*/  LDL.LU R110, [R1+0x60d0] ;  /* 0x0060d000016e7983 */ /* 0x000ee20000300800 */
[C---:B------:R-:W-:Y:S06]  /*a2610*/  HMMA.1688.F32.TF32 R152, R140.reuse, R32, R152 ;  /* 0x000000208c98723c */ /* 0x040fec0000081098 */
[C---:B------:R-:W-:Y:S01]  /*a2620*/  HMMA.1688.F32.TF32 R148, R140.reuse, R28, R148 ;  /* 0x0000001c8c94723c */ /* 0x040fe20000081094 */
[----:B------:R-:W3:Y:S05]  /*a2630*/  LDL.LU R156, [R1+0xd70] ;  /* 0x000d7000019c7983 */ /* 0x000eea0000300800 */
[----:B------:R-:W-:Y:S01]  /*a2640*/  HMMA.1688.F32.TF32 R144, R140, R24, R144 ;  /* 0x000000188c90723c */ /* 0x000fe20000081090 */
[----:B------:R-:W-:Y:S01]  /*a2650*/  IMAD.MOV.U32 R101, RZ, RZ, R158 ;  /* 0x000000ffff657224 */ /* 0x000fe200078e009e */
[----:B------:R-:W3:Y:S01]  /*a2660*/  LDL.LU R157, [R1+0xd74] ;  /* 0x000d7400019d7983 */ /* 0x000ee20000300800 */
[----:B------:R-:W-:-:S03]  /*a2670*/  IMAD.MOV.U32 R100, RZ, RZ, R159 ;  /* 0x000000ffff647224 */ /* 0x000fc600078e009f */
[----:B------:R-:W3:Y:S04]  /*a2680*/  LDL.LU R158, [R1+0xd78] ;  /* 0x000d7800019e7983 */ /* 0x000ee80000300800 */
[----:B------:R-:W3:Y:S02]  /*a2690*/  LDL.LU R159, [R1+0xd7c] ;  /* 0x000d7c00019f7983 */ /* 0x000ee40000300800 */
[----:B------:R-:W-:Y:S01]  /*a26a0*/  IMAD.MOV.U32 R97, RZ, RZ, R152 ;  /* 0x000000ffff617224 */ /* 0x000fe200078e0098 */
[----:B------:R-:W-:Y:S01]  /*a26b0*/  MOV R96, R153 ;  /* 0x0000009900607202 */ /* 0x000fe20000000f00 */
[----:B------:R-:W3:Y:S01]  /*a26c0*/  LDL.LU R152, [R1+0xd60] ;  /* 0x000d600001987983 */ /* 0x000ee20000300800 */
[----:B------:R-:W-:Y:S02]  /*a26d0*/  IMAD.MOV.U32 R93, RZ, RZ, R154 ;  /* 0x000000ffff5d7224 */ /* 0x000fe400078e009a */
[----:B------:R-:W-:Y:S01]  /*a26e0*/  IMAD.MOV.U32 R92, RZ, RZ, R155 ;  /* 0x000000ffff5c7224 */ /* 0x000fe200078e009b */
[----:B------:R-:W3:Y:S01]  /*a26f0*/  LDL.LU R153, [R1+0xd64] ;  /* 0x000d640001997983 */ /* 0x000ee20000300800 */
[----:B------:R-:W-:Y:S01]  /*a2700*/  IMAD.MOV.U32 R129, RZ, RZ, R148 ;  /* 0x000000ffff817224 */ /* 0x000fe200078e0094 */
[----:B------:R-:W-:-:S02]  /*a2710*/  MOV R128, R149 ;  /* 0x0000009500807202 */ /* 0x000fc40000000f00 */
[----:B------:R-:W3:Y:S01]  /*a2720*/  LDL.LU R154, [R1+0xd68] ;  /* 0x000d6800019a7983 */ /* 0x000ee20000300800 */
[----:B------:R-:W-:-:S03]  /*a2730*/  IMAD.MOV.U32 R125, RZ, RZ, R150 ;  /* 0x000000ffff7d7224 */ /* 0x000fc600078e0096 */
[----:B------:R-:W3:Y:S01]  /*a2740*/  LDL.LU R155, [R1+0xd6c] ;  /* 0x000d6c00019b7983 */ /* 0x000ee20000300800 */
[----:B------:R-:W-:Y:S01]  /*a2750*/  IMAD.MOV.U32 R124, RZ, RZ, R151 ;  /* 0x000000ffff7c7224 */ /* 0x000fe200078e0097 */
[----:B------:R-:W-:Y:S01]  /*a2760*/  MOV R116, R145 ;  /* 0x0000009100747202 */ /* 0x000fe20000000f00 */
[----:B------:R-:W-:Y:S01]  /*a2770*/  IMAD.MOV.U32 R120, RZ, RZ, R144 ;  /* 0x000000ffff787224 */ /* 0x000fe200078e0090 */
[----:B------:R-:W-:Y:S01]  /*a2780*/  MOV R145, R119 ;  /* 0x0000007700917202 */ /* 0x000fe20000000f00 */
[----:B------:R-:W-:Y:S02]  /*a2790*/  IMAD.MOV.U32 R144, RZ, RZ, R118 ;  /* 0x000000ffff907224 */ /* 0x000fe400078e0076 */
[----:B------:R-:W-:Y:S02]  /*a27a0*/  IMAD.MOV.U32 R2, RZ, RZ, R146 ;  /* 0x000000ffff027224 */ /* 0x000fe400078e0092 */
[----:B------:R-:W-:Y:S02]  /*a27b0*/  IMAD.MOV.U32 R252, RZ, RZ, R147 ;  /* 0x000000fffffc7224 */ /* 0x000fe400078e0093 */
[----:B------:R-:W-:-:S02]  /*a27c0*/  IMAD.MOV.U32 R146, RZ, RZ, R122 ;  /* 0x000000ffff927224 */ /* 0x000fc400078e007a */
[----:B------:R-:W-:Y:S01]  /*a27d0*/  IMAD.MOV.U32 R147, RZ, RZ, R130 ;  /* 0x000000ffff937224 */ /* 0x000fe200078e0082 */
[----:B--2---:R-:W-:Y:S07]  /*a27e0*/  HMMA.1688.F32.TF32 R160, R140, R8, R248 ;  /* 0x000000088ca0723c */ /* 0x004fee00000810f8 */
[----:B------:R-:W-:Y:S01]  /*a27f0*/  IMAD.MOV.U32 R248, RZ, RZ, R131 ;  /* 0x000000fffff87224 */ /* 0x000fe200078e0083 */
[----:B------:R-:W-:Y:S01]  /*a2800*/  MOV R249, R123 ;  /* 0x0000007b00f97202 */ /* 0x000fe20000000f00 */
[----:B------:R-:W-:-:S02]  /*a2810*/  IMAD.MOV.U32 R250, RZ, RZ, R126 ;  /* 0x000000fffffa7224 */ /* 0x000fc400078e007e */
[----:B------:R-:W-:Y:S02]  /*a2820*/  IMAD.MOV.U32 R251, RZ, RZ, R127 ;  /* 0x000000fffffb7224 */ /* 0x000fe400078e007f */
[----:B----4-:R-:W-:Y:S02]  /*a2830*/  IMAD.MOV.U32 R151, RZ, RZ, R115 ;  /* 0x000000ffff977224 */ /* 0x010fe400078e0073 */
[----:B---3--:R-:W-:Y:S01]  /*a2840*/  IMAD.MOV.U32 R150, RZ, RZ, R114 ;  /* 0x000000ffff967224 */ /* 0x008fe200078e0072 */
[----:B------:R-:W-:Y:S01]  /*a2850*/  MOV R149, R111 ;  /* 0x0000006f00957202 */ /* 0x000fe20000000f00 */
[----:B------:R-:W-:Y:S02]  /*a2860*/  IMAD.MOV.U32 R148, RZ, RZ, R110 ;  /* 0x000000ffff947224 */ /* 0x000fe400078e006e */
[----:B------:R-:W2:Y:S04]  /*a2870*/  LDL.LU R110, [R1+0x60cc] ;  /* 0x0060cc00016e7983 */ /* 0x000ea80000300800 */
[----:B------:R-:W2:Y:S04]  /*a2880*/  LDL.LU R111, [R1+0x60c8] ;  /* 0x0060c800016f7983 */ /* 0x000ea80000300800 */
[----:B------:R-:W3:Y:S04]  /*a2890*/  LDL.LU R114, [R1+0x60c4] ;  /* 0x0060c40001727983 */ /* 0x000ee80000300800 */
[----:B------:R-:W3:Y:S04]  /*a28a0*/  LDL.LU R115, [R1+0x60c0] ;  /* 0x0060c00001737983 */ /* 0x000ee80000300800 */
[----:B------:R-:W4:Y:S04]  /*a28b0*/  LDL.LU R118, [R1+0x60bc] ;  /* 0x0060bc0001767983 */ /* 0x000f280000300800 */
[----:B------:R-:W4:Y:S04]  /*a28c0*/  LDL.LU R119, [R1+0x60b8] ;  /* 0x0060b80001777983 */ /* 0x000f280000300800 */
[----:B------:R-:W4:Y:S04]  /*a28d0*/  LDL.LU R122, [R1+0x60b4] ;  /* 0x0060b400017a7983 */ /* 0x000f280000300800 */
[----:B------:R-:W2:Y:S04]  /*a28e0*/  LDL.LU R130, [R1+0x60b0] ;  /* 0x0060b00001827983 */ /* 0x000ea80000300800 */
[----:B------:R-:W2:Y:S04]  /*a28f0*/  LDL.LU R131, [R1+0x60ac] ;  /* 0x0060ac0001837983 */ /* 0x000ea80000300800 */
        /* <DEDUP_REMOVED lines=9> */
[C---:B--2---:R-:W-:Y:S06]  /*a2990*/  HMMA.1688.F32.TF32 R140, R220.reuse, R130, R156 ;  /* 0x00000082dc8c723c */ /* 0x044fec000008109c */
[----:B---3--:R-:W-:-:S15]  /*a29a0*/  HMMA.1688.F32.TF32 R132, R220, R114, R132 ;  /* 0x00000072dc84723c */ /* 0x008fde0000081084 */
[----:B------:R-:W-:-:S03]  /*a29b0*/  NOP ;  /* 0x0000000000007918 */ /* 0x000fc60000000000 */
[----:B------:R-:W-:Y:S01]  /*a29c0*/  IMAD.MOV.U32 R65, RZ, RZ, R140 ;  /* 0x000000ffff417224 */ /* 0x000fe200078e008c */
[----:B------:R-:W-:Y:S01]  /*a29d0*/  MOV R64, R141 ;  /* 0x0000008d00407202 */ /* 0x000fe20000000f00 */
[----:B------:R-:W-:Y:S02]  /*a29e0*/  IMAD.MOV.U32 R61, RZ, RZ, R142 ;  /* 0x000000ffff3d7224 */ /* 0x000fe400078e008e */
[----:B------:R-:W-:Y:S02]  /*a29f0*/  IMAD.MOV.U32 R60, RZ, RZ, R143 ;  /* 0x000000ffff3c7224 */ /* 0x000fe400078e008f */
[----:B----4-:R-:W-:Y:S01]  /*a2a00*/  HMMA.1688.F32.TF32 R140, R220, R126, R152 ;  /* 0x0000007edc8c723c */ /* 0x010fe20000081098 */
[----:B------:R-:W-:Y:S01]  /*a2a10*/  IMAD.MOV.U32 R17, RZ, RZ, R132 ;  /* 0x000000ffff117224 */ /* 0x000fe200078e0084 */
[----:B------:R-:W-:Y:S01]  /*a2a20*/  MOV R16, R133 ;  /* 0x0000008500107202 */ /* 0x000fe20000000f00 */
[----:B------:R-:W-:Y:S02]  /*a2a30*/  IMAD.MOV.U32 R13, RZ, RZ, R134 ;  /* 0x000000ffff0d7224 */ /* 0x000fe400078e0086 */
[----:B------:R-:W-:-:S02]  /*a2a40*/  IMAD.MOV.U32 R12, RZ, RZ, R135 ;  /* 0x000000ffff0c7224 */ /* 0x000fc400078e0087 */
[----:B------:R-:W-:-:S15]  /*a2a50*/  HMMA.1688.F32.TF32 R132, R220, R110, R248 ;  /* 0x0000006edc84723c */ /* 0x000fde00000810f8 */
[----:B------:R-:W-:-:S02]  /*a2a60*/  NOP ;  /* 0x0000000000007918 */ /* 0x000fc40000000000 */
[----:B------:R-:W-:Y:S01]  /*a2a70*/  IMAD.MOV.U32 R57, RZ, RZ, R140 ;  /* 0x000000ffff397224 */ /* 0x000fe200078e008c */
[----:B------:R-:W-:Y:S01]  /*a2a80*/  MOV R56, R141 ;  /* 0x0000008d00387202 */ /* 0x000fe20000000f00 */
[----:B------:R-:W-:Y:S02]  /*a2a90*/  IMAD.MOV.U32 R53, RZ, RZ, R142 ;  /* 0x000000ffff357224 */ /* 0x000fe400078e008e */
[----:B------:R-:W-:Y:S02]  /*a2aa0*/  IMAD.MOV.U32 R52, RZ, RZ, R143 ;  /* 0x000000ffff347224 */ /* 0x000fe400078e008f */
[----:B------:R-:W-:Y:S01]  /*a2ab0*/  HMMA.1688.F32.TF32 R140, R220, R122, R148 ;  /* 0x0000007adc8c723c */ /* 0x000fe20000081094 */
[----:B------:R-:W-:Y:S01]  /*a2ac0*/  IMAD.MOV.U32 R248, RZ, RZ, R70 ;  /* 0x000000fffff87224 */ /* 0x000fe200078e0046 */
[----:B------:R-:W-:Y:S01]  /*a2ad0*/  MOV R249, R71 ;  /* 0x0000004700f97202 */ /* 0x000fe20000000f00 */
[----:B------:R-:W2:Y:S01]  /*a2ae0*/  LDL.LU R70, [R1+0x609c] ;  /* 0x00609c0001467983 */ /* 0x000ea20000300800 */
        /* <DEDUP_REMOVED lines=8> */
[----:B------:R-:W-:-:S03]  /*a2b70*/  IMAD.MOV.U32 R5, RZ, RZ, R134 ;  /* 0x000000ffff057224 */ /* 0x000fc600078e0086 */
[----:B------:R-:W4:Y:S01]  /*a2b80*/  LDL.LU R75, [R1+0x6090] ;  /* 0x00609000014b7983 */ /* 0x000f220000300800 */
[----:B------:R-:W-:Y:S02]  /*a2b90*/  IMAD.MOV.U32 R4, RZ, RZ, R135 ;  /* 0x000000ffff047224 */ /* 0x000fe400078e0087 */
[----:B------:R-:W-:Y:S01]  /*a2ba0*/  IMAD.MOV.U32 R134, RZ, RZ, R58 ;  /* 0x000000ffff867224 */ /* 0x000fe200078e003a */
[----:B------:R-:W4:Y:S01]  /*a2bb0*/  LDL.LU R46, [R1+0x608c] ;  /* 0x00608c00012e7983 */ /* 0x000f220000300800 */
[----:B------:R-:W-:-:S03]  /*a2bc0*/  IMAD.MOV.U32 R135, RZ, RZ, R59 ;  /* 0x000000ffff877224 */ /* 0x000fc600078e003b */
[----:B------:R-:W4:Y:S01]  /*a2bd0*/  LDL.LU R47, [R1+0x6088] ;  /* 0x00608800012f7983 */ /* 0x000f220000300800 */
[----:B------:R-:W-:Y:S01]  /*a2be0*/  IMAD.MOV.U32 R49, RZ, RZ, R140 ;  /* 0x000000ffff317224 */ /* 0x000fe200078e008c */
[----:B------:R-:W-:Y:S01]  /*a2bf0*/  MOV R48, R141 ;  /* 0x0000008d00307202 */ /* 0x000fe20000000f00 */
[----:B------:R-:W-:Y:S01]  /*a2c00*/  IMAD.MOV.U32 R45, RZ, RZ, R142 ;  /* 0x000000ffff2d7224 */ /* 0x000fe200078e008e */
[----:B------:R-:W4:Y:S01]  /*a2c10*/  LDL.LU R58, [R1+0x6084] ;  /* 0x00608400013a7983 */ /* 0x000f220000300800 */
[----:B------:R-:W-:Y:S02]  /*a2c20*/  IMAD.MOV.U32 R44, RZ, RZ, R143 ;  /* 0x000000ffff2c7224 */ /* 0x000fe400078e008f */
[----:B------:R-:W-:Y:S01]  /*a2c30*/  HMMA.1688.F32.TF32 R140, R220, R118, R144 ;  /* 0x00000076dc8c723c */ /* 0x000fe20000081090 */
[----:B------:R-:W4:Y:S01]  /*a2c40*/  LDL.LU R59, [R1+0x6080] ;  /* 0x00608000013b7983 */ /* 0x000f220000300800 */
[----:B------:R-:W-:-:S05]  /*a2c50*/  IMAD.MOV.U32 R152, RZ, RZ, R38 ;  /* 0x000000ffff987224 */ /* 0x000fca00078e0026 */
[----:B------:R-:W-:Y:S01]  /*a2c60*/  IMAD.MOV.U32 R144, RZ, RZ, R83 ;  /* 0x000000ffff907224 */ /* 0x000fe200078e0053 */
[----:B------:R-:W-:Y:S01]  /*a2c70*/  MOV R145, R82 ;  /* 0x0000005200917202 */ /* 0x000fe20000000f00 */
[----:B------:R-:W4:Y:S01]  /*a2c80*/  LDL.LU R83, [R1+0x607c] ;  /* 0x00607c0001537983 */ /* 0x000f220000300800 */
[----:B------:R-:W-:Y:S02]  /*a2c90*/  IMAD.MOV.U32 R146, RZ, RZ, R55 ;  /* 0x000000ffff927224 */ /* 0x000fe400078e0037 */
[----:B------:R-:W-:Y:S01]  /*a2ca0*/  IMAD.MOV.U32 R147, RZ, RZ, R54 ;  /* 0x000000ffff937224 */ /* 0x000fe200078e0036 */
        /* <DEDUP_REMOVED lines=58> */
[----:B--2---:R-:W-:-:S02]  /*a3050*/  IMAD.MOV.U32 R203, RZ, RZ, R70 ;  /* 0x000000ffffcb7224 */ /* 0x004fc400078e0046 */
[----:B---3--:R-:W-:Y:S01]  /*a3060*/  IMAD.MOV.U32 R202, RZ, RZ, R71 ;  /* 0x000000ffffca7224 */ /* 0x008fe200078e0047 */
[----:B----4-:R-:W-:Y:S01]  /*a3070*/  MOV R201, R74 ;  /* 0x0000004a00c97202 */ /* 0x010fe20000000f00 */
[----:B------:R-:W-:Y:S02]  /*a3080*/  IMAD.MOV.U32 R200, RZ, RZ, R75 ;  /* 0x000000ffffc87224 */ /* 0x000fe400078e004b */
[----:B------:R-:W2:Y:S04]  /*a3090*/  LDL.LU R75, [R1+0x5ffc] ;  /* 0x005ffc00014b7983 */ /* 0x000ea80000300800 */
[----:B------:R-:W3:Y:S04]  /*a30a0*/  LDL.LU R74, [R1+0x5ff8] ;  /* 0x005ff800014a7983 */ /* 0x000ee80000300800 */
        /* <DEDUP_REMOVED lines=10> */
[----:B------:R-:W-:Y:S02]  /*a3150*/  IMAD.MOV.U32 R215, RZ, RZ, R38 ;  /* 0x000000ffffd77224 */ /* 0x000fe400078e0026 */
[----:B------:R-:W-:Y:S01]  /*a3160*/  IMAD.MOV.U32 R214, RZ, RZ, R39 ;  /* 0x000000ffffd67224 */ /* 0x000fe200078e0027 */
[----:B------:R-:W-:Y:S01]  /*a3170*/  MOV R213, R42 ;  /* 0x0000002a00d57202 */ /* 0x000fe20000000f00 */
[----:B------:R-:W-:-:S02]  /*a3180*/  IMAD.MOV.U32 R212, RZ, RZ, R43 ;  /* 0x000000ffffd47224 */ /* 0x000fc400078e002b */
[----:B------:R-:W4:Y:S04]  /*a3190*/  LDL.LU R43, [R1+0x5fdc] ;  /* 0x005fdc00012b7983 */ /* 0x000f280000300800 */
[----:B------:R-:W4:Y:S04]  /*a31a0*/  LDL.LU R42, [R1+0x5fd8] ;  /* 0x005fd800012a7983 */ /* 0x000f280000300800 */
[----:B------:R-:W4:Y:S04]  /*a31b0*/  LDL.LU R39, [R1+0x5fd4] ;  /* 0x005fd40001277983 */ /* 0x000f280000300800 */
[----:B------:R-:W4:Y:S01]  /*a31c0*/  LDL.LU R38, [R1+0x5fd0] ;  /* 0x005fd00001267983 */ /* 0x000f220000300800 */
[----:B------:R-:W-:Y:S01]  /*a31d0*/  MOV R217, R7 ;  /* 0x0000000700d97202 */ /* 0x000fe20000000f00 */
[----:B------:R-:W-:-:S02]  /*a31e0*/  IMAD.MOV.U32 R216, RZ, RZ, R6 ;  /* 0x000000ffffd87224 */ /* 0x000fc400078e0006 */
[----:B------:R-:W4:Y:S01]  /*a31f0*/  LDL.LU R6, [R1+0x5fcc] ;  /* 0x005fcc0001067983 */ /* 0x000f220000300800 */
[----:B------:R-:W-:Y:S02]  /*a3200*/  IMAD.MOV.U32 R218, RZ, RZ, R10 ;  /* 0x000000ffffda7224 */ /* 0x000fe400078e000a */
[----:B------:R-:W-:Y:S01]  /*a3210*/  IMAD.MOV.U32 R219, RZ, RZ, R11 ;  /* 0x000000ffffdb7224 */ /* 0x000fe200078e000b */
        /* <DEDUP_REMOVED lines=12> */
[----:B------:R-:W-:-:S02]  /*a32e0*/  IMAD.MOV.U32 R235, RZ, RZ, R27 ;  /* 0x000000ffffeb7224 */ /* 0x000fc400078e001b */
[----:B------:R-:W-:Y:S01]  /*a32f0*/  IMAD.MOV.U32 R234, RZ, RZ, R26 ;  /* 0x000000ffffea7224 */ /* 0x000fe200078e001a */
[----:B------:R-:W-:Y:S01]  /*a3300*/  MOV R233, R23 ;  /* 0x0000001700e97202 */ /* 0x000fe20000000f00 */
[----:B------:R-:W-:Y:S02]  /*a3310*/  IMAD.MOV.U32 R232, RZ, RZ, R22 ;  /* 0x000000ffffe87224 */ /* 0x000fe400078e0016 */
[----:B------:R-:W4:Y:S04]  /*a3320*/  LDL.LU R22, [R1+0x5fac] ;  /* 0x005fac0001167983 */ /* 0x000f280000300800 */
[----:B------:R-:W4:Y:S04]  /*a3330*/  LDL.LU R23, [R1+0x5fa8] ;  /* 0x005fa80001177983 */ /* 0x000f280000300800 */
[----:B------:R-:W4:Y:S01]  /*a3340*/  LDL.LU R26, [R1+0x5fa4] ;  /* 0x005fa400011a7983 */ /* 0x000f220000300800 */
[----:B------:R-:W-:Y:S01]  /*a3350*/  IMAD.MOV.U32 R238, RZ, RZ, R34 ;  /* 0x000000ffffee7224 */ /* 0x000fe200078e0022 */
[----:B------:R-:W-:-:S02]  /*a3360*/  MOV R237, R31 ;  /* 0x0000001f00ed7202 */ /* 0x000fc40000000f00 */
        /* <DEDUP_REMOVED lines=33> */
[----:B------:R-:W-:Y:S02]  /*a3580*/  IMAD.MOV.U32 R175, RZ, RZ, R102 ;  /* 0x000000ffffaf7224 */ /* 0x000fe400078e0066 */
[----:B------:R-:W-:Y:S01]  /*a3590*/  IMAD.MOV.U32 R148, RZ, RZ, R103 ;  /* 0x000000ffff947224 */ /* 0x000fe200078e0067 */
[----:B------:R-:W-:Y:S01]  /*a35a0*/  MOV R149, R95 ;  /* 0x0000005f00957202 */ /* 0x000fe20000000f00 */
[----:B------:R-:W-:-:S02]  /*a35b0*/  IMAD.MOV.U32 R150, RZ, RZ, R98 ;  /* 0x000000ffff967224 */ /* 0x000fc400078e0062 */
[----:B------:R-:W-:Y:S02]  /*a35c0*/  IMAD.MOV.U32 R151, RZ, RZ, R99 ;  /* 0x000000ffff977224 */ /* 0x000fe400078e0063 */
[----:B--2---:R-:W-:Y:S02]  /*a35d0*/  IMAD.MOV.U32 R167, RZ, RZ, R75 ;  /* 0x000000ffffa77224 */ /* 0x004fe400078e004b */
[----:B---3--:R-:W-:Y:S01]  /*a35e0*/  IMAD.MOV.U32 R166, RZ, RZ, R74 ;  /* 0x000000ffffa67224 */ /* 0x008fe200078e004a */
[----:B----4-:R-:W-:Y:S01]  /*a35f0*/  MOV R165, R71 ;  /* 0x0000004700a57202 */ /* 0x010fe20000000f00 */
        /* <DEDUP_REMOVED lines=45> */
[C---:B------:R-:W-:Y:S06]  /*a38d0*/  HMMA.1688.F32.TF32 R156, R220.reuse, R26, R156 ;  /* 0x0000001adc9c723c */ /* 0x040fec000008109c */
[C---:B------:R-:W-:Y:S06]  /*a38e0*/  HMMA.1688.F32.TF32 R148, R220.reuse, R18, R148 ;  /* 0x00000012dc94723c */ /* 0x040fec0000081094 */
[C---:B------:R-:W-:Y:S06]  /*a38f0*/  HMMA.1688.F32.TF32 R144, R220.reuse, R14, R144 ;  /* 0x0000000edc90723c */ /* 0x040fec0000081090 */
[----:B--2---:R-:W-:-:S15]  /*a3900*/  HMMA.1688.F32.TF32 R140, R220, R106, R140 ;  /* 0x0000006adc8c723c */ /* 0x004fde000008108c */
[----:B------:R-:W-:-:S09]  /*a3910*/  NOP ;  /* 0x0000000000007918 */ /* 0x000fd20000000000 */
[----:B------:R-:W-:Y:S01]  /*a3920*/  IMAD.MOV.U32 R25, RZ, RZ, R140 ;  /* 0x000000ffff197224 */ /* 0x000fe200078e008c */
[----:B------:R-:W-:Y:S01]  /*a3930*/  MOV R24, R141 ;  /* 0x0000008d00187202 */ /* 0x000fe20000000f00 */
[----:B------:R-:W-:Y:S02]  /*a3940*/  IMAD.MOV.U32 R21, RZ, RZ, R142 ;  /* 0x000000ffff157224 */ /* 0x000fe400078e008e */
[----:B------:R-:W-:Y:S02]  /*a3950*/  IMAD.MOV.U32 R20, RZ, RZ, R143 ;  /* 0x000000ffff147224 */ /* 0x000fe400078e008f */
[C---:B---3--:R-:W-:Y:S06]  /*a3960*/  HMMA.1688.F32.TF32 R140, R220.reuse, R102, R160 ;  /* 0x00000066dc8c723c */ /* 0x048fec00000810a0 */
[----:B----4-:R-:W-:-:S15]  /*a3970*/  HMMA.1688.F32.TF32 R164, R220, R98, R164 ;  /* 0x00000062dca4723c */ /* 0x010fde00000810a4 */
[----:B------:R-:W-:-:S03]  /*a3980*/  NOP ;  /* 0x0000000000007918 */ /* 0x000fc60000000000 */
[----:B------:R-:W-:Y:S01]  /*a3990*/  IMAD.MOV.U32 R33, RZ, RZ, R140 ;  /* 0x000000ffff217224 */ /* 0x000fe200078e008c */
[----:B------:R-:W-:Y:S01]  /*a39a0*/  MOV R32, R141 ;  /* 0x0000008d00207202 */ /* 0x000fe20000000f00 */
[----:B------:R-:W-:Y:S02]  /*a39b0*/  IMAD.MOV.U32 R29, RZ, RZ, R142 ;  /* 0x000000ffff1d7224 */ /* 0x000fe400078e008e */
[----:B------:R-:W-:Y:S02]  /*a39c0*/  IMAD.MOV.U32 R28, RZ, RZ, R143 ;  /* 0x000000ffff1c7224 */ /* 0x000fe400078e008f */
[C---:B------:R-:W-:Y:S01]  /*a39d0*/  HMMA.1688.F32.TF32 R140, R220.reuse, R94, R240 ;  /* 0x0000005edc8c723c */ /* 0x040fe200000810f0 */
[----:B------:R-:W-:Y:S04]  /*a39e0*/  STL.64 [R1+0x19f0], R164 ;  /* 0x0019f0a401007387 */ /* 0x000fe80000100a00 */
[----:B------:R1:W-:Y:S01]  /*a39f0*/  STL.64 [R1+0x19f8], R166 ;  /* 0x0019f8a601007387 */ /* 0x0003e20000100a00 */
[C---:B------:R-:W-:Y:S06]  /*a3a00*/  HMMA.1688.F32.TF32 R160, R220.reuse, R90, R236 ;  /* 0x0000005adca0723c */ /* 0x040fec00000810ec */
[C---:B-1----:R-:W-:Y:S11]  /*a3a10*/  HMMA.1688.F32.TF32 R164, R220.reuse, R86, R232 ;  /* 0x00000056dca4723c */ /* 0x042ff600000810e8 */
        /* <DEDUP_REMOVED lines=49> */
[----:B------:R-:W-:Y:S04]  /*a3d30*/  STL.64 [R1+0x18d0], R156 ;  /* 0x0018d09c01007387 */ /* 0x000fe80000100a00 */
[----:B------:R-:W-:Y:S04]  /*a3d40*/  STL.64 [R1+0x18d8], R158 ;  /* 0x0018d89e01007387 */ /* 0x000fe80000100a00 */
[----:B------:R-:W-:Y:S04]  /*a3d50*/  STL.64 [R1+0x18c0], R140 ;  /* 0x0018c08c01007387 */ /* 0x000fe80000100a00 */
[----:B------:R1:W-:Y:S02]  /*a3d60*/  STL.64 [R1+0x18c8], R142 ;  /* 0x0018c88e01007387 */ /* 0x0003e40000100a00 */
[C---:B-1----:R-:W-:Y:S06]  /*a3d70*/  HMMA.1688.F32.TF32 R140, R220.reuse, R10, R132 ;  /* 0x0000000adc8c723c */ /* 0x042fec0000081084 */
[----:B------:R-:W-:Y:S01]  /*a3d80*/  HMMA.1688.F32.TF32 R132, R220, R6, R248 ;  /* 0x00000006dc84723c */ /* 0x000fe200000810f8 */
[----:B------:R1:W-:Y:S04]  /*a3d90*/  STL.64 [R1+0x18b0], R148 ;  /* 0x0018b09401007387 */ /* 0x0003e80000100a00 */
[----:B------:R2:W-:Y:S04]  /*a3da0*/  STL.64 [R1+0x18b8], R150 ;  /* 0x0018b89601007387 */ /* 0x0005e80000100a00 */
[----:B------:R-:W-:Y:S04]  /*a3db0*/  STL.64 [R1+0x18a0], R144 ;  /* 0x0018a09001007387 */ /* 0x000fe80000100a00 */
[----:B------:R-:W-:Y:S04]  /*a3dc0*/  STL.64 [R1+0x18a8], R146 ;  /* 0x0018a89201007387 */ /* 0x000fe80000100a00 */
[----:B-1----:R-:W3:Y:S04]  /*a3dd0*/  LDL.LU R148, [R1+0x60] ;  /* 0x0000600001947983 */ /* 0x002ee80000300800 */
[----:B------:R1:W-:Y:S04]  /*a3de0*/  STL.64 [R1+0x1890], R140 ;  /* 0x0018908c01007387 */ /* 0x0003e80000100a00 */
[----:B------:R4:W-:Y:S04]  /*a3df0*/  STL.64 [R1+0x1898], R142 ;  /* 0x0018988e01007387 */ /* 0x0009e80000100a00 */
[----:B------:R4:W-:Y:S04]  /*a3e00*/  STL.64 [R1+0x40], R132 ;  /* 0x0000408401007387 */ /* 0x0009e80000100a00 */
[----:B------:R4:W-:Y:S04]  /*a3e10*/  STL.64 [R1+0x48], R134 ;  /* 0x0000488601007387 */ /* 0x0009e80000100a00 */
[----:B------:R-:W3:Y:S04]  /*a3e20*/  LDL.LU R149, [R1+0x64] ;  /* 0x0000640001957983 */ /* 0x000ee80000300800 */
[----:B--2---:R-:W3:Y:S04]  /*a3e30*/  LDL.LU R150, [R1+0x68] ;  /* 0x0000680001967983 */ /* 0x004ee80000300800 */
        /* <DEDUP_REMOVED lines=61> */
[----:B-1----:R-:W3:Y:S04]  /*a4210*/  LDL.LU R140, [R1] ;  /* 0x00000000018c7983 */ /* 0x002ee80000300800 */
        /* <DEDUP_REMOVED lines=32> */
[----:B------:R-:W-:Y:S01]  /*a4420*/  LOP3.LUT R194, R0, 0x40, RZ, 0x3c, !PT ;  /* 0x0000004000c27812 */ /* 0x000fe200078e3cff */
[----:B------:R-:W3:Y:S04]  /*a4430*/  LDL.LU R184, [R1+0xd0] ;  /* 0x0000d00001b87983 */ /* 0x000ee80000300800 */
[----:B------:R-:W-:Y:S04]  /*a4440*/  LDS R244, [R194+UR18+0x87000] ;  /* 0x08700012c2f47984 */ /* 0x000fe80008000800 */
[----:B------:R-:W-:Y:S04]  /*a4450*/  LDS R246, [R194+UR18+0x87800] ;  /* 0x08780012c2f67984 */ /* 0x000fe80008000800 */
[----:B------:R-:W-:Y:S04]  /*a4460*/  LDS R245, [R195+UR18+0x87000] ;  /* 0x08700012c3f57984 */ /* 0x000fe80008000800 */
[----:B------:R-:W4:Y:S04]  /*a4470*/  LDS R247, [R195+UR18+0x87800] ;  /* 0x08780012c3f77984 */ /* 0x000f280008000800 */
        /* <DEDUP_REMOVED lines=11> */
[C---:B----4-:R-:W-:Y:S06]  /*a4530*/  HMMA.1688.F32.TF32 R248, R244.reuse, R126, R248 ;  /* 0x0000007ef4f8723c */ /* 0x050fec00000810f8 */
        /* <DEDUP_REMOVED lines=10> */
[----:B---3--:R-:W-:-:S15]  /*a45e0*/  HMMA.1688.F32.TF32 R220, R244, R122, R220 ;  /* 0x0000007af4dc723c */ /* 0x008fde00000810dc */
[----:B------:R-:W-:-:S08]  /*a45f0*/  NOP ;  /* 0x0000000000007918 */ /* 0x000fd00000000000 */
[----:B------:R-:W-:Y:S04]  /*a4600*/  STL.64 [R1+0x10], R220 ;  /* 0x000010dc01007387 */ /* 0x000fe80000100a00 */
[----:B------:R1:W-:Y:S02]  /*a4610*/  STL.64 [R1+0x18], R222 ;  /* 0x000018de01007387 */ /* 0x0003e40000100a00 */
[C---:B-1----:R-:W-:Y:S02]  /*a4620*/  HMMA.1688.F32.TF32 R220, R244.reuse, R118, R140 ;  /* 0x00000076f4dc723c */ /* 0x042fe4000008108c */
[----:B------:R-:W-:Y:S04]  /*a4630*/  LDS R140, [R0+UR18+0x87080] ;  /* 0x08708012008c7984 */ /* 0x000fe80008000800 */
[----:B------:R-:W-:Y:S01]  /*a4640*/  LDS R142, [R0+UR18+0x87880] ;  /* 0x08788012008e7984 */ /* 0x000fe20008000800 */
[C---:B------:R-:W-:Y:S03]  /*a4650*/  HMMA.1688.F32.TF32 R212, R244.reuse, R82, R212 ;  /* 0x00000052f4d4723c */ /* 0x040fe600000810d4 */
[----:B------:R-:W-:Y:S03]  /*a4660*/  LDS R141, [R3+UR18+0x87080] ;  /* 0x08708012038d7984 */ /* 0x000fe60008000800 */
[C---:B------:R-:W-:Y:S01]  /*a4670*/  HMMA.1688.F32.TF32 R200, R244.reuse, R78, R200 ;  /* 0x0000004ef4c8723c */ /* 0x040fe200000810c8 */
[----:B------:R-:W1:Y:S09]  /*a4680*/  LDS R143, [R3+UR18+0x87880] ;  /* 0x08788012038f7984 */ /* 0x000e720008000800 */
[----:B------:R-:W-:Y:S04]  /*a4690*/  STL.64 [R1], R220 ;  /* 0x000000dc01007387 */ /* 0x000fe80000100a00 */
[----:B------:R3:W-:Y:S02]  /*a46a0*/  STL.64 [R1+0x8], R222 ;  /* 0x000008de01007387 */ /* 0x0007e40000100a00 */
[C---:B---3--:R-:W-:Y:S06]  /*a46b0*/  HMMA.1688.F32.TF32 R220, R244.reuse, R114, R160 ;  /* 0x00000072f4dc723c */ /* 0x048fec00000810a0 */
[C---:B------:R-:W-:Y:S06]  /*a46c0*/  HMMA.1688.F32.TF32 R160, R244.reuse, R110, R164 ;  /* 0x0000006ef4a0723c */ /* 0x040fec00000810a4 */
[C---:B------:R-:W-:Y:S11]  /*a46d0*/  HMMA.1688.F32.TF32 R164, R244.reuse, R102, R236 ;  /* 0x00000066f4a4723c */ /* 0x040ff600000810ec */
[----:B------:R-:W-:Y:S04]  /*a46e0*/  STL.64 [R1+0xf40], R220 ;  /* 0x000f40dc01007387 */ /* 0x000fe80000100a00 */
[----:B------:R3:W-:Y:S04]  /*a46f0*/  STL.64 [R1+0xf48], R222 ;  /* 0x000f48de01007387 */ /* 0x0007e80000100a00 */
[----:B------:R-:W-:Y:S04]  /*a4700*/  STL.64 [R1+0xf30], R160 ;  /* 0x000f30a001007387 */ /* 0x000fe80000100a00 */
[----:B------:R1:W-:Y:S01]  /*a4710*/  STL.64 [R1+0xf38], R162 ;  /* 0x000f38a201007387 */ /* 0x0003e20000100a00 */
[C---:B---3--:R-:W-:Y:S06]  /*a4720*/  HMMA.1688.F32.TF32 R220, R244.reuse, R106, R240 ;  /* 0x0000006af4dc723c */ /* 0x048fec00000810f0 */
[----:B-1----:R-:W-:-:S15]  /*a4730*/  HMMA.1688.F32.TF32 R160, R244, R98, R232 ;  /* 0x00000062f4a0723c */ /* 0x002fde00000810e8 */
[----:B------:R-:W-:-:S02]  /*a4740*/  NOP ;  /* 0x0000000000007918 */ /* 0x000fc40000000000 */
        /* <DEDUP_REMOVED lines=11> */
[----:B------:R-:W-:Y:S04]  /*a4800*/  STL.64 [R1+0x1880], R164 ;  /* 0x001880a401007387 */ /* 0x000fe80000100a00 */
[----:B------:R1:W-:Y:S01]  /*a4810*/  STL.64 [R1+0x1888], R166 ;  /* 0x001888a601007387 */ /* 0x0003e20000100a00 */
[C---:B------:R-:W-:Y:S03]  /*a4820*/  HMMA.1688.F32.TF32 R184, R244.reuse, R66, R184 ;  /* 0x00000042f4b8723c */ /* 0x040fe600000810b8 */
[----:B------:R-:W-:Y:S04]  /*a4830*/  LDS R220, [R194+UR18+0x87080] ;  /* 0x08708012c2dc7984 */ /* 0x000fe80008000800 */
[----:B------:R-:W-:Y:S01]  /*a4840*/  STL.64 [R1+0x1870], R160 ;  /* 0x001870a001007387 */ /* 0x000fe20000100a00 */
[C---:B-1----:R-:W-:Y:S03]  /*a4850*/  HMMA.1688.F32.TF32 R164, R244.reuse, R54, R208 ;  /* 0x00000036f4a4723c */ /* 0x042fe600000810d0 */
[----:B------:R1:W-:Y:S04]  /*a4860*/  STL.64 [R1+0x1878], R162 ;  /* 0x001878a201007387 */ /* 0x0003e80000100a00 */
[----:B------:R-:W-:Y:S01]  /*a4870*/  LDS R222, [R194+UR18+0x87880] ;  /* 0x08788012c2de7984 */ /* 0x000fe20008000800 */
[C---:B------:R-:W-:Y:S03]  /*a4880*/  HMMA.1688.F32.TF32 R172, R244.reuse, R46, R172 ;  /* 0x0000002ef4ac723c */ /* 0x040fe600000810ac */
[----:B------:R-:W-:Y:S03]  /*a4890*/  LDS R221, [R195+UR18+0x87080] ;  /* 0x08708012c3dd7984 */ /* 0x000fe60008000800 */
[C---:B-1----:R-:W-:Y:S01]  /*a48a0*/  HMMA.1688.F32.TF32 R160, R244.reuse, R50, R204 ;  /* 0x00000032f4a0723c */ /* 0x042fe200000810cc */
[----:B------:R-:W-:Y:S04]  /*a48b0*/  STL.64 [R1+0x1860], R212 ;  /* 0x001860d401007387 */ /* 0x000fe80000100a00 */
[----:B------:R-:W-:Y:S01]  /*a48c0*/  STL.64 [R1+0x1868], R214 ;  /* 0x001868d601007387 */ /* 0x000fe20000100a00 */
[C---:B------:R-:W-:Y:S03]  /*a48d0*/  HMMA.1688.F32.TF32 R148, R244.reuse, R30, R148 ;  /* 0x0000001ef494723c */ /* 0x040fe60000081094 */
[----:B------:R-:W1:Y:S04]  /*a48e0*/  LDS R223, [R195+UR18+0x87880] ;  /* 0x08788012c3df7984 */ /* 0x000e680008000800 */
[----:B------:R-:W-:Y:S04]  /*a48f0*/  STL.64 [R1+0x1850], R164 ;  /* 0x001850a401007387 */ /* 0x000fe80000100a00 */
[----:B------:R3:W-:Y:S06]  /*a4900*/  STL.64 [R1+0x1858], R166 ;  /* 0x001858a601007387 */ /* 0x0007ec0000100a00 */
[----:B------:R-:W-:Y:S04]  /*a4910*/  STL.64 [R1+0x1840], R160 ;  /* 0x001840a001007387 */ /* 0x000fe80000100a00 */
[----:B------:R1:W-:Y:S01]  /*a4920*/  STL.64 [R1+0x1848], R162 ;  /* 0x001848a201007387 */ /* 0x0003e20000100a00 */
[C---:B---3--:R-:W-:Y:S06]  /*a4930*/  HMMA.1688.F32.TF32 R164, R244.reuse, R74, R196 ;  /* 0x0000004af4a4723c */ /* 0x048fec00000810c4 */
[----:B-1----:R-:W-:Y:S01]  /*a4940*/  HMMA.1688.F32.TF32 R160, R244, R70, R188 ;  /* 0x00000046f4a0723c */ /* 0x002fe200000810bc */
[----:B------:R-:W-:Y:S04]  /*a4950*/  STL.64 [R1+0x1830], R200 ;  /* 0x001830c801007387 */ /* 0x000fe80000100a00 */
[----:B------:R-:W-:-:S12]  /*a4960*/  STL.64 [R1+0x1838], R202 ;  /* 0x001838ca01007387 */ /* 0x000fd80000100a00 */
[----:B------:R-:W-:Y:S04]  /*a4970*/  STL.64 [R1+0x1820], R164 ;  /* 0x001820a401007387 */ /* 0x000fe80000100a00 */
[----:B------:R1:W-:Y:S04]  /*a4980*/  STL.64 [R1+0x1828], R166 ;  /* 0x001828a601007387 */ /* 0x0003e80000100a00 */
[----:B------:R-:W-:Y:S04]  /*a4990*/  STL.64 [R1+0x1810], R160 ;  /* 0x001810a001007387 */ /* 0x000fe80000100a00 */
[----:B------:R3:W-:Y:S01]  /*a49a0*/  STL.64 [R1+0x1818], R162 ;  /* 0x001818a201007387 */ /* 0x0007e20000100a00 */
[C---:B-1----:R-:W-:Y:S06]  /*a49b0*/  HMMA.1688.F32.TF32 R164, R244.reuse, R62, R180 ;  /* 0x0000003ef4a4723c */ /* 0x042fec00000810b4 */
[----:B---3--:R-:W-:Y:S01]  /*a49c0*/  HMMA.1688.F32.TF32 R160, R244, R58, R176 ;  /* 0x0000003af4a0723c */ /* 0x008fe200000810b0 */
[----:B------:R-:W-:Y:S04]  /*a49d0*/  STL.64 [R1+0x1800], R184 ;  /* 0x001800b801007387 */ /* 0x000fe80000100a00 */
[----:B------:R-:W-:-:S12]  /*a49e0*/  STL.64 [R1+0x1808], R186 ;  /* 0x001808ba01007387 */ /* 0x000fd80000100a00 */
[----:B------:R-:W-:Y:S04]  /*a49f0*/  STL.64 [R1+0x17f0], R164 ;  /* 0x0017f0a401007387 */ /* 0x000fe80000100a00 */
[----:B------:R1:W-:Y:S04]  /*a4a00*/  STL.64 [R1+0x17f8], R166 ;  /* 0x0017f8a601007387 */ /* 0x0003e80000100a00 */
[----:B------:R-:W-:Y:S04]  /*a4a10*/  STL.64 [R1+0x17e0], R160 ;  /* 0x0017e0a001007387 */ /* 0x000fe80000100a00 */
[----:B------:R3:W-:Y:S01]  /*a4a20*/  STL.64 [R1+0x17e8], R162 ;  /* 0x0017e8a201007387 */ /* 0x0007e20000100a00 */
[C---:B-1----:R-:W-:Y:S06]  /*a4a30*/  HMMA.1688.F32.TF32 R164, R244.reuse, R42, R168 ;  /* 0x0000002af4a4723c */ /* 0x042fec00000810a8 */
[C---:B---3--:R-:W-:Y:S06]  /*a4a40*/  HMMA.1688.F32.TF32 R160, R244.reuse, R38, R156 ;  /* 0x00000026f4a0723c */ /* 0x048fec000008109c */
[C---:B------:R-:W-:Y:S06]  /*a4a50*/  HMMA.1688.F32.TF32 R156, R244.reuse, R34, R152 ;  /* 0x00000022f49c723c */ /* 0x040fec0000081098 */
[C---:B------:R-:W-:Y:S06]  /*a4a60*/  HMMA.1688.F32.TF32 R152, R244.reuse, R26, R144 ;  /* 0x0000001af498723c */ /* 0x040fec0000081090 */
[C---:B----4-:R-:W-:Y:S01]  /*a4a70*/  HMMA.1688.F32.TF32 R144, R244.reuse, R22, R248 ;  /* 0x00000016f490723c */ /* 0x050fe200000810f8 */
        /* <DEDUP_REMOVED lines=10> */
[----:B-1----:R-:W4:Y:S04]  /*a4b20*/  LDL.LU R148, [R1+0x9e0] ;  /* 0x0009e00001947983 */ /* 0x002f280000300800 */
[----:B------:R1:W-:Y:S04]  /*a4b30*/  STL.64 [R1+0x1790], R152 ;  /* 0x0017909801007387 */ /* 0x0003e80000100a00 */
[----:B------:R2:W-:Y:S04]  /*a4b40*/  STL.64 [R1+0x1798], R154 ;  /* 0x0017989a01007387 */ /* 0x0005e80000100a00 */
[----:B------:R2:W-:Y:S04]  /*a4b50*/  STL.64 [R1+0x1780], R144 ;  /* 0x0017809001007387 */ /* 0x0005e80000100a00 */
[----:B------:R2:W-:Y:S04]  /*a4b60*/  STL.64 [R1+0x1788], R146 ;  /* 0x0017889201007387 */ /* 0x0005e80000100a00 */
[----:B------:R-:W4:Y:S04]  /*a4b70*/  LDL.LU R149, [R1+0x9e4] ;  /* 0x0009e40001957983 */ /* 0x000f280000300800 */
[----:B---3--:R-:W4:Y:S04]  /*a4b80*/  LDL.LU R150, [R1+0x9e8] ;  /* 0x0009e80001967983 */ /* 0x008f280000300800 */
[----:B------:R-:W4:Y:S04]  /*a4b90*/  LDL.LU R151, [R1+0x9ec] ;  /* 0x0009ec0001977983 */ /* 0x000f280000300800 */
        /* <DEDUP_REMOVED lines=51> */
[----:B------:R4:W-:Y:S02]  /*a4ed0*/  STL.64 [R1+0x1778], R162 ;  /* 0x001778a201007387 */ /* 0x0009e40000100a00 */
[C---:B----4-:R-:W-:Y:S06]  /*a4ee0*/  HMMA.1688.F32.TF32 R160, R244.reuse, R10, R196 ;  /* 0x0000000af4a0723c */ /* 0x050fec00000810c4 */
[----:B---3--:R-:W-:-:S15]  /*a4ef0*/  HMMA.1688.F32.TF32 R164, R244, R14, R200 ;  /* 0x0000000ef4a4723c */ /* 0x008fde00000810c8 */
[----:B------:R-:W-:-:S03]  /*a4f00*/  NOP ;  /* 0x0000000000007918 */ /* 0x000fc60000000000 */
[----:B------:R-:W-:Y:S01]  /*a4f10*/  IMAD.MOV.U32 R251, RZ, RZ, R160 ;  /* 0x000000fffffb7224 */ /* 0x000fe200078e00a0 */
[----:B------:R-:W-:Y:S01]  /*a4f20*/  MOV R250, R161 ;  /* 0x000000a100fa7202 */ /* 0x000fe20000000f00 */
[----:B------:R-:W-:Y:S02]  /*a4f30*/  IMAD.MOV.U32 R249, RZ, RZ, R162 ;  /* 0x000000fffff97224 */ /* 0x000fe400078e00a2 */
[----:B------:R-:W-:Y:S02]  /*a4f40*/  IMAD.MOV.U32 R248, RZ, RZ, R163 ;  /* 0x000000fffff87224 */ /* 0x000fe400078e00a3 */
[----:B------:R-:W-:Y:S01]  /*a4f50*/  HMMA.1688.F32.TF32 R160, R244, R6, R188 ;  /* 0x00000006f4a0723c */ /* 0x000fe200000810bc */
[----:B------:R-:W-:Y:S04]  /*a4f60*/  STL.64 [R1+0x1760], R164 ;  /* 0x001760a401007387 */ /* 0x000fe80000100a00 */
[----:B------:R1:W-:Y:S01]  /*a4f70*/  STL.64 [R1+0x1768], R166 ;  /* 0x001768a601007387 */ /* 0x0003e20000100a00 */
[C---:B------:R-:W-:Y:S03]  /*a4f80*/  HMMA.1688.F32.TF32 R184, R140.reuse, R130, R184 ;  /* 0x000000828cb8723c */ /* 0x040fe600000810b8 */
[----:B------:R-:W-:Y:S04]  /*a4f90*/  STL [R1+0x5ccc], R248 ;  /* 0x005cccf801007387 */ /* 0x000fe80000100800 */
[----:B------:R-:W-:Y:S04]  /*a4fa0*/  STL [R1+0x5cc8], R250 ;  /* 0x005cc8fa01007387 */ /* 0x000fe80000100800 */
[----:B------:R-:W-:Y:S01]  /*a4fb0*/  STL [R1+0x5cc4], R251 ;  /* 0x005cc4fb01007387 */ /* 0x000fe20000100800 */
[C---:B-1----:R-:W-:Y:S03]  /*a4fc0*/  HMMA.1688.F32.TF32 R164, R140.reuse, R126, R180 ;  /* 0x0000007e8ca4723c */ /* 0x042fe600000810b4 */
[----:B------:R-:W-:Y:S04]  /*a4fd0*/  STL [R1+0x5cc0], R249 ;  /* 0x005cc0f901007387 */ /* 0x000fe80000100800 */
[----:B------:R-:W-:Y:S04]  /*a4fe0*/  STL.64 [R1+0xd20], R160 ;  /* 0x000d20a001007387 */ /* 0x000fe80000100a00 */
[----:B------:R1:W-:Y:S02]  /*a4ff0*/  STL.64 [R1+0xd28], R162 ;  /* 0x000d28a201007387 */ /* 0x0003e40000100a00 */
[C---:B-1----:R-:W-:Y:S02]  /*a5000*/  HMMA.1688.F32.TF32 R160, R140.reuse, R122, R176 ;  /* 0x0000007a8ca0723c */ /* 0x042fe400000810b0 */
[----:B------:R-:W-:Y:S04]  /*a5010*/  STL.64 [R1+0x1740], R184 ;  /* 0x001740b801007387 */ /* 0x000fe80000100a00 */
[----:B------:R-:W-:Y:S04]  /*a5020*/  STL.64 [R1+0x1748], R186 ;  /* 0x001748ba01007387 */ /* 0x000fe80000100a00 */
[----:B------:R-:W-:Y:S04]  /*a5030*/  STL.64 [R1+0x1730], R164 ;  /* 0x001730a401007387 */ /* 0x000fe80000100a00 */
[----:B------:R1:W-:Y:S01]  /*a5040*/  STL.64 [R1+0x1738], R166 ;  /* 0x001738a601007387 */ /* 0x0003e20000100a00 */
[C---:B------:R-:W-:Y:S09]  /*a5050*/  HMMA.1688.F32.TF32 R156, R140.reuse, R110, R156 ;  /* 0x0000006e8c9c723c */ /* 0x040ff2000008109c */
[----:B------:R-:W-:Y:S01]  /*a5060*/  IMAD.MOV.U32 R248, RZ, RZ, R160 ;  /* 0x000000fffff87224 */ /* 0x000fe200078e00a0 */
[----:B-1----:R-:W-:Y:S01]  /*a5070*/  HMMA.1688.F32.TF32 R164, R140, R118, R172 ;  /* 0x000000768ca4723c */ /* 0x002fe200000810ac */
[----:B------:R-:W-:Y:S01]  /*a5080*/  MOV R250, R161 ;  /* 0x000000a100fa7202 */ /* 0x000fe20000000f00 */
[----:B------:R-:W-:-:S02]  /*a5090*/  IMAD.MOV.U32 R251, RZ, RZ, R162 ;  /* 0x000000fffffb7224 */ /* 0x000fc400078e00a2 */
[----:B------:R-:W-:Y:S02]  /*a50a0*/  IMAD.MOV.U32 R249, RZ, RZ, R163 ;  /* 0x000000fffff97224 */ /* 0x000fe400078e00a3 */
        /* <DEDUP_REMOVED lines=144> */
[----:B------:R-:W-:-:S12]  /*a59b0*/  STL.64 [R1+0x1658], R234 ;  /* 0x001658ea01007387 */ /* 0x000fd80000100a00 */
[----:B------:R-:W-:Y:S04]  /*a59c0*/  STL.64 [R1+0x1640], R164 ;  /* 0x001640a401007387 */ /* 0x000fe80000100a00 */
[----:B------:R1:W-:Y:S04]  /*a59d0*/  STL.64 [R1+0x1648], R166 ;  /* 0x001648a601007387 */ /* 0x0003e80000100a00 */
        /* <DEDUP_REMOVED lines=19> */
[C---:B-1----:R-:W-:Y:S01]  /*a5b10*/  HMMA.1688.F32.TF32 R160, R140.reuse, R26, R180 ;  /* 0x0000001a8ca0723c */ /* 0x042fe200000810b4 */
[----:B------:R-:W-:Y:S04]  /*a5b20*/  STL.64 [R1+0x15c0], R188 ;  /* 0x0015c0bc01007387 */ /* 0x000fe80000100a00 */
[----:B------:R-:W-:Y:S01]  /*a5b30*/  STL.64 [R1+0x15c8], R190 ;  /* 0x0015c8be01007387 */ /* 0x000fe20000100a00 */
[C---:B------:R-:W-:Y:S11]  /*a5b40*/  HMMA.1688.F32.TF32 R176, R140.reuse, R22, R176 ;  /* 0x000000168cb0723c */ /* 0x040ff600000810b0 */
[----:B------:R-:W-:Y:S04]  /*a5b50*/  STL.64 [R1+0x15b0], R164 ;  /* 0x0015b0a401007387 */ /* 0x000fe80000100a00 */
[----:B------:R1:W-:Y:S01]  /*a5b60*/  STL.64 [R1+0x15b8], R166 ;  /* 0x0015b8a601007387 */ /* 0x0003e20000100a00 */
[C---:B------:R-:W-:Y:S03]  /*a5b70*/  HMMA.1688.F32.TF32 R156, R140.reuse, R10, R156 ;  /* 0x0000000a8c9c723c */ /* 0x040fe6000008109c */
[----:B------:R-:W-:Y:S03]  /*a5b80*/  STL.64 [R1+0x15a0], R160 ;  /* 0x0015a0a001007387 */ /* 0x000fe60000100a00 */
[C---:B-1----:R-:W-:Y:S01]  /*a5b90*/  HMMA.1688.F32.TF32 R164, R140.reuse, R18, R172 ;  /* 0x000000128ca4723c */ /* 0x042fe200000810ac */
[----:B------:R1:W-:Y:S05]  /*a5ba0*/  STL.64 [R1+0x15a8], R162 ;  /* 0x0015a8a201007387 */ /* 0x0003ea0000100a00 */
[----:B-1----:R-:W-:Y:S01]  /*a5bb0*/  HMMA.1688.F32.TF32 R160, R140, R14, R168 ;  /* 0x0000000e8ca0723c */ /* 0x002fe200000810a8 */
[----:B------:R-:W-:Y:S04]  /*a5bc0*/  STL.64 [R1+0x1590], R176 ;  /* 0x001590b001007387 */ /* 0x000fe80000100a00 */
[----:B------:R-:W-:-:S12]  /*a5bd0*/  STL.64 [R1+0x1598], R178 ;  /* 0x001598b201007387 */ /* 0x000fd80000100a00 */
        /* <DEDUP_REMOVED lines=8> */
[----:B---3--:R-:W-:Y:S06]  /*a5c60*/  HMMA.1688.F32.TF32 R8, R140, R6, R152 ;  /* 0x000000068c08723c */ /* 0x008fec0000081098 */
[----:B------:R-:W-:Y:S04]  /*a5c70*/  STL.64 [R1+0x5ec8], R6 ;  /* 0x005ec80601007387 */ /* 0x000fe80000100a00 */
[----:B------:R4:W-:Y:S02]  /*a5c80*/  STL.64 [R1+0x5ec0], R4 ;  /* 0x005ec00401007387 */ /* 0x0009e40000100a00 */
[C---:B----4-:R-:W-:Y:S11]  /*a5c90*/  HMMA.1688.F32.TF32 R4, R220.reuse, R130, R148 ;  /* 0x00000082dc04723c */ /* 0x050ff60000081094 */
[----:B------:R-:W-:Y:S04]  /*a5ca0*/  STL.64 [R1+0xd10], R8 ;  /* 0x000d100801007387 */ /* 0x000fe80000100a00 */
[----:B------:R1:W-:Y:S04]  /*a5cb0*/  STL.64 [R1+0xd18], R10 ;  /* 0x000d180a01007387 */ /* 0x0003e80000100a00 */
[----:B------:R-:W-:Y:S04]  /*a5cc0*/  STL.64 [R1+0x5eb8], R130 ;  /* 0x005eb88201007387 */ /* 0x000fe80000100a00 */
[----:B------:R2:W-:Y:S01]  /*a5cd0*/  STL.64 [R1+0x5eb0], R128 ;  /* 0x005eb08001007387 */ /* 0x0005e20000100a00 */
[C---:B-1----:R-:W-:Y:S03]  /*a5ce0*/  HMMA.1688.F32.TF32 R8, R220.reuse, R122, R132 ;  /* 0x0000007adc08723c */ /* 0x042fe60000081084 */
[----:B------:R-:W-:Y:S03]  /*a5cf0*/  STL.64 [R1+0x210], R4 ;  /* 0x0002100401007387 */ /* 0x000fe60000100a00 */
[C---:B--2---:R-:W-:Y:S01]  /*a5d00*/  HMMA.1688.F32.TF32 R128, R220.reuse, R126, R144 ;  /* 0x0000007edc80723c */ /* 0x044fe20000081090 */
[----:B------:R1:W-:Y:S04]  /*a5d10*/  STL.64 [R1+0x218], R6 ;  /* 0x0002180601007387 */ /* 0x0003e80000100a00 */
[----:B------:R-:W-:Y:S04]  /*a5d20*/  LDS R132, [R0+UR18+0x87100] ;  /* 0x0871001200847984 */ /* 0x000fe80008000800 */
[----:B------:R-:W-:Y:S01]  /*a5d30*/  LDS R134, [R0+UR18+0x87900] ;  /* 0x0879001200867984 */ /* 0x000fe20008000800 */
[C---:B-1----:R-:W-:Y:S03]  /*a5d40*/  HMMA.1688.F32.TF32 R4, R220.reuse, R118, R136 ;  /* 0x00000076dc04723c */ /* 0x042fe60000081088 */
[----:B------:R-:W-:Y:S04]  /*a5d50*/  LDS R133, [R3+UR18+0x87100] ;  /* 0x0871001203857984 */ /* 0x000fe80008000800 */
[----:B------:R-:W1:Y:S04]  /*a5d60*/  LDS R135, [R3+UR18+0x87900] ;  /* 0x0879001203877984 */ /* 0x000e680008000800 */
[----:B------:R-:W-:Y:S04]  /*a5d70*/  LDS R136, [R194+UR18+0x87100] ;  /* 0x08710012c2887984 */ /* 0x000fe80008000800 */
[----:B------:R-:W-:Y:S04]  /*a5d80*/  STL.64 [R1+0x200], R128 ;  /* 0x0002008001007387 */ /* 0x000fe80000100a00 */
[----:B------:R-:W-:Y:S04]  /*a5d90*/  STL.64 [R1+0x208], R130 ;  /* 0x0002088201007387 */ /* 0x000fe80000100a00 */
[----:B------:R-:W2:Y:S04]  /*a5da0*/  LDL.LU R148, [R1+0x740] ;  /* 0x0007400001947983 */ /* 0x000ea80000300800 */
[----:B------:R-:W-:Y:S04]  /*a5db0*/  STL.64 [R1+0x1f0], R8 ;  /* 0x0001f00801007387 */ /* 0x000fe80000100a00 */
[----:B------:R-:W-:Y:S04]  /*a5dc0*/  STL.64 [R1+0x1f8], R10 ;  /* 0x0001f80a01007387 */ /* 0x000fe80000100a00 */
        /* <DEDUP_REMOVED lines=103> */
[----:B------:R-:W1:Y:S01]  /*a6440*/  LDS R139, [R195+UR18+0x87900] ;  /* 0x08790012c38b7984 */ /* 0x000e620008000800 */
[C---:B---3--:R-:W-:Y:S06]  /*a6450*/  HMMA.1688.F32.TF32 R4, R220.reuse, R114, R248 ;  /* 0x00000072dc04723c */ /* 0x048fec00000810f8 */
[----:B--2---:R-:W-:-:S15]  /*a6460*/  HMMA.1688.F32.TF32 R8, R220, R110, R244 ;  /* 0x0000006edc08723c */ /* 0x004fde00000810f4 */
[----:B------:R-:W-:-:S02]  /*a6470*/  NOP ;  /* 0x0000000000007918 */ /* 0x000fc40000000000 */
[----:B------:R-:W-:Y:S04]  /*a6480*/  STL.64 [R1+0xc90], R4 ;  /* 0x000c900401007387 */ /* 0x000fe80000100a00 */
[----:B------:R4:W-:Y:S02]  /*a6490*/  STL.64 [R1+0xc98], R6 ;  /* 0x000c980601007387 */ /* 0x0009e40000100a00 */
[C---:B----4-:R-:W-:Y:S02]  /*a64a0*/  HMMA.1688.F32.TF32 R4, R220.reuse, R106, R160 ;  /* 0x0000006adc04723c */ /* 0x050fe400000810a0 */
[----:B------:R-:W-:Y:S04]  /*a64b0*/  STL.64 [R1+0xc60], R8 ;  /* 0x000c600801007387 */ /* 0x000fe80000100a00 */
[----:B------:R2:W-:Y:S01]  /*a64c0*/  STL.64 [R1+0xc68], R10 ;  /* 0x000c680a01007387 */ /* 0x0005e20000100a00 */
[C---:B------:R-:W-:Y:S06]  /*a64d0*/  HMMA.1688.F32.TF32 R128, R220.reuse, R102, R164 ;  /* 0x00000066dc80723c */ /* 0x040fec00000810a4 */
[C---:B--2---:R-:W-:Y:S10]  /*a64e0*/  HMMA.1688.F32.TF32 R8, R220.reuse, R98, R240 ;  /* 0x00000062dc08723c */ /* 0x044ff400000810f0 */
        /* <DEDUP_REMOVED lines=58> */
[----:B------:R-:W-:Y:S04]  /*a6890*/  STL.64 [R1+0x1468], R130 ;  /* 0x0014688201007387 */ /* 0x000fe80000100a00 */
[----:B------:R-:W-:Y:S04]  /*a68a0*/  STL.64 [R1+0x1450], R8 ;  /* 0x0014500801007387 */ /* 0x000fe80000100a00 */
[----:B------:R-:W-:Y:S04]  /*a68b0*/  STL.64 [R1+0x1458], R10 ;  /* 0x0014580a01007387 */ /* 0x000fe80000100a00 */
[----:B------:R-:W-:Y:S04]  /*a68c0*/  STL.64 [R1+0x1440], R4 ;  /* 0x0014400401007387 */ /* 0x000fe80000100a00 */
[----:B------:R2:W-:Y:S04]  /*a68d0*/  STL.64 [R1+0x1448], R6 ;  /* 0x0014480601007387 */ /* 0x0005e80000100a00 */
[----:B------:R-:W3:Y:S01]  /*a68e0*/  LDL.LU R148, [R1+0x590] ;  /* 0x0005900001947983 */ /* 0x000ee20000300800 */
[----:B--2---:R-:W-:-:S15]  /*a68f0*/  HMMA.1688.F32.TF32 R4, R220, R18, R144 ;  /* 0x00000012dc04723c */ /* 0x004fde0000081090 */
[----:B------:R-:W-:-:S08]  /*a6900*/  NOP ;  /* 0x0000000000007918 */ /* 0x000fd00000000000 */
        /* <DEDUP_REMOVED lines=117> */
[----:B---3--:R-:W-:-:S15]  /*a7060*/  HMMA.1688.F32.TF32 R8, R220, R14, R8 ;  /* 0x0000000edc08723c */ /* 0x008fde0000081008 */
[----:B------:R-:W-:-:S08]  /*a7070*/  NOP ;  /* 0x0000000000007918 */ /* 0x000fd00000000000 */
[----:B------:R-:W-:Y:S04]  /*a7080*/  STL.64 [R1+0x1420], R8 ;  /* 0x0014200801007387 */ /* 0x000fe80000100a00 */
[----:B------:R3:W-:Y:S04]  /*a7090*/  STL.64 [R1+0x1428], R10 ;  /* 0x0014280a01007387 */ /* 0x0007e80000100a00 */
[----:B---3--:R-:W2:Y:S04]  /*a70a0*/  LDL.LU.64 R10, [R1+0x5ed8] ;  /* 0x005ed800010a7983 */ /* 0x008ea80000300a00 */
[----:B------:R-:W3:Y:S01]  /*a70b0*/  LDL.LU.64 R8, [R1+0x5ed0] ;  /* 0x005ed00001087983 */ /* 0x000ee20000300a00 */
[----:B--2---:R-:W-:-:S15]  /*a70c0*/  HMMA.1688.F32.TF32 R4, R220, R10, R4 ;  /* 0x0000000adc04723c */ /* 0x004fde0000081004 */
[----:B------:R-:W-:-:S08]  /*a70d0*/  NOP ;  /* 0x0000000000007918 */ /* 0x000fd00000000000 */
[----:B------:R-:W-:Y:S04]  /*a70e0*/  STL.64 [R1+0x1410], R4 ;  /* 0x0014100401007387 */ /* 0x000fe80000100a00 */
[----:B------:R2:W-:Y:S04]  /*a70f0*/  STL.64 [R1+0x1418], R6 ;  /* 0x0014180601007387 */ /* 0x0005e80000100a00 */
[----:B--2---:R-:W2:Y:S04]  /*a7100*/  LDL.LU.64 R6, [R1+0x5ec8] ;  /* 0x005ec80001067983 */ /* 0x004ea80000300a00 */
[----:B------:R-:W3:Y:S01]  /*a7110*/  LDL.LU.64 R4, [R1+0x5ec0] ;  /* 0x005ec00001047983 */ /* 0x000ee20000300a00 */
[----:B--2---:R-:W-:Y:S03]  /*a7120*/  HMMA.1688.F32.TF32 R220, R220, R6, R128 ;  /* 0x00000006dcdc723c */ /* 0x004fe60000081080 */
[----:B------:R-:W4:Y:S04]  /*a7130*/  LDL.LU.64 R130, [R1+0x5eb8] ;  /* 0x005eb80001827983 */ /* 0x000f280000300a00 */
[----:B------:R-:W2:-:S15]  /*a7140*/  LDL.LU.64 R128, [R1+0x5eb0] ;  /* 0x005eb00001807983 */ /* 0x000e9e0000300a00 */
[----:B------:R-:W-:-:S01]  /*a7150*/  NOP ;  /* 0x0000000000007918 */ /* 0x000fc20000000000 */
[----:B------:R1:W-:Y:S04]  /*a7160*/  STL.64 [R1+0xc30], R220 ;  /* 0x000c30dc01007387 */ /* 0x0003e80000100a00 */
[----:B------:R3:W-:Y:S04]  /*a7170*/  STL.64 [R1+0xc38], R222 ;  /* 0x000c38de01007387 */ /* 0x0007e80000100a00 */
[----:B-1----:R-:W2:Y:S04]  /*a7180*/  LDL.LU R220, [R1+0x710] ;  /* 0x0007100001dc7983 */ /* 0x002ea80000300800 */
[----:B------:R-:W2:Y:S04]  /*a7190*/  LDL.LU R221, [R1+0x714] ;  /* 0x0007140001dd7983 */ /* 0x000ea80000300800 */
[----:B---3--:R-:W2:Y:S04]  /*a71a0*/  LDL.LU R222, [R1+0x718] ;  /* 0x0007180001de7983 */ /* 0x008ea80000300800 */
[----:B------:R-:W2:Y:S01]  /*a71b0*/  LDL.LU R223, [R1+0x71c] ;  /* 0x00071c0001df7983 */ /* 0x000ea20000300800 */
[C---:B------:R-:W-:Y:S06]  /*a71c0*/  HMMA.1688.F32.TF32 R140, R132.reuse, R122, R140 ;  /* 0x0000007a848c723c */ /* 0x040fec000008108c */
[C---:B------:R-:W-:Y:S06]  /*a71d0*/  HMMA.1688.F32.TF32 R160, R132.reuse, R114, R160 ;  /* 0x0000007284a0723c */ /* 0x040fec00000810a0 */
[----:B----4-:R-:W-:-:S15]  /*a71e0*/  HMMA.1688.F32.TF32 R248, R132, R130, R248 ;  /* 0x0000008284f8723c */ /* 0x010fde00000810f8 */
[----:B------:R-:W-:-:S08]  /*a71f0*/  NOP ;  /* 0x0000000000007918 */ /* 0x000fd00000000000 */
[----:B------:R-:W-:Y:S01]  /*a7200*/  STL.64 [R1+0x1400], R248 ;  /* 0x001400f801007387 */ /* 0x000fe20000100a00 */
[----:B--2---:R-:W-:Y:S03]  /*a7210*/  HMMA.1688.F32.TF32 R220, R132, R126, R220 ;  /* 0x0000007e84dc723c */ /* 0x004fe600000810dc */
[----:B------:R1:W-:Y:S04]  /*a7220*/  STL.64 [R1+0x1408], R250 ;  /* 0x001408fa01007387 */ /* 0x0003e80000100a00 */
[----:B-1----:R-:W2:Y:S04]  /*a7230*/  LDL.LU.64 R250, [R1+0x5ea8] ;  /* 0x005ea80001fa7983 */ /* 0x002ea80000300a00 */
[----:B------:R-:W3:-:S12]  /*a7240*/  LDL.LU.64 R248, [R1+0x5ea0] ;  /* 0x005ea00001f87983 */ /* 0x000ed80000300a00 */
[----:B------:R-:W-:Y:S04]  /*a7250*/  STL.64 [R1+0x13f0], R220 ;  /* 0x0013f0dc01007387 */ /* 0x000fe80000100a00 */
[----:B------:R1:W-:Y:S04]  /*a7260*/  STL.64 [R1+0x13f8], R222 ;  /* 0x0013f8de01007387 */ /* 0x0003e80000100a00 */
[----:B------:R-:W-:Y:S04]  /*a7270*/  STL.64 [R1+0x13e0], R140 ;  /* 0x0013e08c01007387 */ /* 0x000fe80000100a00 */
[----:B------:R4:W-:Y:S01]  /*a7280*/  STL.64 [R1+0x13e8], R142 ;  /* 0x0013e88e01007387 */ /* 0x0009e20000100a00 */
[C---:B-1----:R-:W-:Y:S06]  /*a7290*/  HMMA.1688.F32.TF32 R220, R132.reuse, R118, R244 ;  /* 0x0000007684dc723c */ /* 0x042fec00000810f4 */
[C---:B----4-:R-:W-:Y:S06]  /*a72a0*/  HMMA.1688.F32.TF32 R140, R132.reuse, R110, R164 ;  /* 0x0000006e848c723c */ /* 0x050fec00000810a4 */
        /* <DEDUP_REMOVED lines=8> */
[----:B----4-:R-:W-:Y:S01]  /*a7330*/  HMMA.1688.F32.TF32 R140, R132, R98, R232 ;  /* 0x00000062848c723c */ /* 0x010fe200000810e8 */
        /* <DEDUP_REMOVED lines=8> */
[C---:B----4-:R-:W-:Y:S05]  /*a73c0*/  HMMA.1688.F32.TF32 R140, R132.reuse, R86, R216 ;  /* 0x00000056848c723c */ /* 0x050fea00000810d8 */
        /* <DEDUP_REMOVED lines=37> */
[----:B------:R-:W-:Y:S01]  /*a7620*/  STL.64 [R1+0x12b8], R166 ;  /* 0x0012b8a601007387 */ /* 0x000fe20000100a00 */
[C---:B------:R-:W-:Y:S06]  /*a7630*/  HMMA.1688.F32.TF32 R156, R132.reuse, R34, R152 ;  /* 0x00000022849c723c */ /* 0x040fec0000081098 */
[C---:B------:R-:W-:Y:S01]  /*a7640*/  HMMA.1688.F32.TF32 R152, R132.reuse, R30, R148 ;  /* 0x0000001e8498723c */ /* 0x040fe20000081094 */
[----:B------:R-:W-:Y:S04]  /*a7650*/  STL.64 [R1+0x12a0], R160 ;  /* 0x0012a0a001007387 */ /* 0x000fe80000100a00 */
[----:B------:R-:W-:Y:S04]  /*a7660*/  STL.64 [R1+0x12a8], R162 ;  /* 0x0012a8a201007387 */ /* 0x000fe80000100a00 */
[----:B------:R-:W-:Y:S04]  /*a7670*/  STL.64 [R1+0x1290], R140 ;  /* 0x0012908c01007387 */ /* 0x000fe80000100a00 */
[----:B------:R1:W-:Y:S02]  /*a7680*/  STL.64 [R1+0x1298], R142 ;  /* 0x0012988e01007387 */ /* 0x0003e40000100a00 */
[C---:B-1----:R-:W-:Y:S02]  /*a7690*/  HMMA.1688.F32.TF32 R140, R132.reuse, R26, R144 ;  /* 0x0000001a848c723c */ /* 0x042fe40000081090 */
[----:B------:R-:W-:Y:S04]  /*a76a0*/  STL.64 [R1+0x1280], R156 ;  /* 0x0012809c01007387 */ /* 0x000fe80000100a00 */
[----:B------:R-:W-:Y:S04]  /*a76b0*/  STL.64 [R1+0x1288], R158 ;  /* 0x0012889e01007387 */ /* 0x000fe80000100a00 */
[----:B------:R-:W4:Y:S04]  /*a76c0*/  LDL.LU R148, [R1+0x430] ;  /* 0x0004300001947983 */ /* 0x000f280000300800 */
[----:B------:R1:W-:Y:S04]  /*a76d0*/  STL.64 [R1+0x1270], R152 ;  /* 0x0012709801007387 */ /* 0x0003e80000100a00 */
[----:B------:R2:W-:Y:S05]  /*a76e0*/  STL.64 [R1+0x1278], R154 ;  /* 0x0012789a01007387 */ /* 0x0005ea0000100a00 */
[----:B------:R3:W-:Y:S04]  /*a76f0*/  STL.64 [R1+0x1260], R140 ;  /* 0x0012608c01007387 */ /* 0x0007e80000100a00 */
[----:B------:R3:W-:Y:S04]  /*a7700*/  STL.64 [R1+0x1268], R142 ;  /* 0x0012688e01007387 */ /* 0x0007e80000100a00 */
        /* <DEDUP_REMOVED lines=105> */
[C---:B----4-:R-:W-:Y:S06]  /*a7da0*/  HMMA.1688.F32.TF32 R160, R132.reuse, R22, R160 ;  /* 0x0000001684a0723c */ /* 0x050fec00000810a0 */
[C---:B------:R-:W-:Y:S06]  /*a7db0*/  HMMA.1688.F32.TF32 R240, R132.reuse, R14, R240 ;  /* 0x0000000e84f0723c */ /* 0x040fec00000810f0 */
[----:B------:R-:W-:Y:S11]  /*a7dc0*/  HMMA.1688.F32.TF32 R132, R132, R6, R232 ;  /* 0x000000068484723c */ /* 0x000ff600000810e8 */
        /* <DEDUP_REMOVED lines=18> */
[----:B------:R1:W-:Y:S04]  /*a7ef0*/  STL.64 [R1+0x1d0], R132 ;  /* 0x0001d08401007387 */ /* 0x0003e80000100a00 */
[----:B------:R1:W-:Y:S04]  /*a7f00*/  STL.64 [R1+0x1d8], R134 ;  /* 0x0001d88601007387 */ /* 0x0003e80000100a00 */
[----:B-1----:R-:W4:Y:S04]  /*a7f10*/  LDL.LU R132, [R1+0x530] ;  /* 0x0005300001847983 */ /* 0x002f280000300800 */
[----:B------:R-:W4:Y:S04]  /*a7f20*/  LDL.LU R133, [R1+0x534] ;  /* 0x0005340001857983 */ /* 0x000f280000300800 */
[----:B------:R-:W4:Y:S04]  /*a7f30*/  LDL.LU R134, [R1+0x538] ;  /* 0x0005380001867983 */ /* 0x000f280000300800 */
[----:B------:R-:W4:Y:S01]  /*a7f40*/  LDL.LU R135, [R1+0x53c] ;  /* 0x00053c0001877983 */ /* 0x000f220000300800 */
[C---:B------:R-:W-:Y:S06]  /*a7f50*/  HMMA.1688.F32.TF32 R228, R136.reuse, R130, R228 ;  /* 0x0000008288e4723c */ /* 0x040fec00000810e4 */
[C---:B------:R-:W-:Y:S06]  /*a7f60*/  HMMA.1688.F32.TF32 R224, R136.reuse, R126, R224 ;  /* 0x0000007e88e0723c */ /* 0x040fec00000810e0 */
[C---:B------:R-:W-:Y:S06]  /*a7f70*/  HMMA.1688.F32.TF32 R216, R136.reuse, R122, R216 ;  /* 0x0000007a88d8723c */ /* 0x040fec00000810d8 */
[C---:B------:R-:W-:Y:S05]  /*a7f80*/  HMMA.1688.F32.TF32 R140, R136.reuse, R118, R140 ;  /* 0x00000076888c723c */ /* 0x040fea000008108c */
[----:B------:R-:W-:Y:S04]  /*a7f90*/  STL.64 [R1+0x1c0], R228 ;  /* 0x0001c0e401007387 */ /* 0x000fe80000100a00 */
[----:B------:R1:W-:Y:S04]  /*a7fa0*/  STL.64 [R1+0x1c8], R230 ;  /* 0x0001c8e601007387 */ /* 0x0003e80000100a00 */
[----:B-1----:R-:W3:Y:S04]  /*a7fb0*/  LDL.LU.64 R230, [R1+0x5e48] ;  /* 0x005e480001e67983 */ /* 0x002ee80000300a00 */
[----:B------:R-:W3:Y:S04]  /*a7fc0*/  LDL.LU.64 R228, [R1+0x5e40] ;  /* 0x005e400001e47983 */ /* 0x000ee80000300a00 */
[----:B------:R-:W-:Y:S04]  /*a7fd0*/  STL.64 [R1+0x1b0], R224 ;  /* 0x0001b0e001007387 */ /* 0x000fe80000100a00 */
[----:B------:R1:W-:Y:S01]  /*a7fe0*/  STL.64 [R1+0x1b8], R226 ;  /* 0x0001b8e201007387 */ /* 0x0003e20000100a00 */
[C---:B------:R-:W-:Y:S03]  /*a7ff0*/  HMMA.1688.F32.TF32 R220, R136.reuse, R110, R220 ;  /* 0x0000006e88dc723c */ /* 0x040fe600000810dc */
[----:B-1----:R-:W3:Y:S04]  /*a8000*/  LDL.LU.64 R226, [R1+0x5e38] ;  /* 0x005e380001e27983 */ /* 0x002ee80000300a00 */
[----:B------:R-:W3:Y:S04]  /*a8010*/  LDL.LU.64 R224, [R1+0x5e30] ;  /* 0x005e300001e07983 */ /* 0x000ee80000300a00 */
[----:B------:R-:W-:Y:S04]  /*a8020*/  STL.64 [R1+0x1a0], R216 ;  /* 0x0001a0d801007387 */ /* 0x000fe80000100a00 */
[----:B------:R1:W-:Y:S04]  /*a8030*/  STL.64 [R1+0x1a8], R218 ;  /* 0x0001a8da01007387 */ /* 0x0003e80000100a00 */
[----:B-1----:R-:W3:Y:S04]  /*a8040*/  LDL.LU.64 R218, [R1+0x5e28] ;  /* 0x005e280001da7983 */ /* 0x002ee80000300a00 */
[----:B------:R-:W3:Y:S04]  /*a8050*/  LDL.LU.64 R216, [R1+0x5e20] ;  /* 0x005e200001d87983 */ /* 0x000ee80000300a00 */
[----:B------:R-:W-:Y:S04]  /*a8060*/  STL.64 [R1+0x190], R140 ;  /* 0x0001908c01007387 */ /* 0x000fe80000100a00 */
[----:B------:R-:W-:Y:S01]  /*a8070*/  STL.64 [R1+0x198], R142 ;  /* 0x0001988e01007387 */ /* 0x000fe20000100a00 */
[C---:B------:R-:W-:Y:S03]  /*a8080*/  HMMA.1688.F32.TF32 R212, R136.reuse, R102, R212 ;  /* 0x0000006688d4723c */ /* 0x040fe600000810d4 */
[----:B------:R-:W-:Y:S03]  /*a8090*/  LDS R140, [R0+UR18+0x87180] ;  /* 0x08718012008c7984 */ /* 0x000fe60008000800 */
[C---:B------:R-:W-:Y:S01]  /*a80a0*/  HMMA.1688.F32.TF32 R208, R136.reuse, R98, R208 ;  /* 0x0000006288d0723c */ /* 0x040fe200000810d0 */
[----:B------:R-:W-:Y:S04]  /*a80b0*/  LDS R142, [R0+UR18+0x87980] ;  /* 0x08798012008e7984 */ /* 0x000fe80008000800 */
[----:B------:R-:W-:Y:S01]  /*a80c0*/  LDS R141, [R3+UR18+0x87180] ;  /* 0x08718012038d7984 */ /* 0x000fe20008000800 */
[C---:B------:R-:W-:Y:S03]  /*a80d0*/  HMMA.1688.F32.TF32 R200, R136.reuse, R90, R200 ;  /* 0x0000005a88c8723c */ /* 0x040fe600000810c8 */
[----:B------:R-:W1:Y:S03]  /*a80e0*/  LDS R143, [R3+UR18+0x87980] ;  /* 0x08798012038f7984 */ /* 0x000e660008000800 */
        /* <DEDUP_REMOVED lines=8> */
[----:B------:R4:W-:Y:S02]  /*a8170*/  STL.64 [R1+0xc08], R134 ;  /* 0x000c088601007387 */ /* 0x0009e40000100a00 */
[----:B----4-:R-:W-:Y:S02]  /*a8180*/  HMMA.1688.F32.TF32 R132, R136, R106, R244 ;  /* 0x0000006a8884723c */ /* 0x010fe400000810f4 */
[----:B------:R-:W-:Y:S04]  /*a8190*/  STL.64 [R1+0xbd0], R220 ;  /* 0x000bd0dc01007387 */ /* 0x000fe80000100a00 */
[----:B------:R-:W-:-:S15]  /*a81a0*/  STL.64 [R1+0xbd8], R222 ;  /* 0x000bd8de01007387 */ /* 0x000fde0000100a00 */
[----:B------:R-:W-:-:S02]  /*a81b0*/  NOP ;  /* 0x0000000000007918 */ /* 0x000fc40000000000 */
[----:B------:R-:W-:Y:S04]  /*a81c0*/  STL.64 [R1+0xab0], R132 ;  /* 0x000ab08401007387 */ /* 0x000fe80000100a00 */
[----:B------:R4:W-:Y:S02]  /*a81d0*/  STL.64 [R1+0xab8], R134 ;  /* 0x000ab88601007387 */ /* 0x0009e40000100a00 */
[C---:B----4-:R-:W-:Y:S02]  /*a81e0*/  HMMA.1688.F32.TF32 R132, R136.reuse, R94, R204 ;  /* 0x0000005e8884723c */ /* 0x050fe400000810cc */
[----:B------:R-:W-:Y:S04]  /*a81f0*/  STL.64 [R1+0xaa0], R212 ;  /* 0x000aa0d401007387 */ /* 0x000fe80000100a00 */
[----:B------:R-:W-:Y:S04]  /*a8200*/  STL.64 [R1+0xaa8], R214 ;  /* 0x000aa8d601007387 */ /* 0x000fe80000100a00 */
[----:B------:R-:W-:Y:S04]  /*a8210*/  STL.64 [R1+0xa90], R208 ;  /* 0x000a90d001007387 */ /* 0x000fe80000100a00 */
[----:B------:R-:W-:Y:S09]  /*a8220*/  STL.64 [R1+0xa98], R210 ;  /* 0x000a98d201007387 */ /* 0x000ff20000100a00 */
        /* <DEDUP_REMOVED lines=25> */
[C---:B----4-:R-:W-:Y:S02]  /*a83c0*/  HMMA.1688.F32.TF32 R132, R136.reuse, R46, R144 ;  /* 0x0000002e8884723c */ /* 0x050fe40000081090 */
[----:B------:R4:W-:Y:S04]  /*a83d0*/  STL.64 [R1+0x1180], R156 ;  /* 0x0011809c01007387 */ /* 0x0009e80000100a00 */
[----:B------:R1:W-:Y:S04]  /*a83e0*/  STL.64 [R1+0x1188], R158 ;  /* 0x0011889e01007387 */ /* 0x0003e80000100a00 */
[----:B------:R-:W2:Y:S04]  /*a83f0*/  LDL.LU R148, [R1+0x350] ;  /* 0x0003500001947983 */ /* 0x000ea80000300800 */
[----:B------:R3:W-:Y:S04]  /*a8400*/  STL.64 [R1+0x1170], R152 ;  /* 0x0011709801007387 */ /* 0x0007e80000100a00 */
[----:B------:R3:W-:Y:S05]  /*a8410*/  STL.64 [R1+0x1178], R154 ;  /* 0x0011789a01007387 */ /* 0x0007ea0000100a00 */
[----:B------:R-:W-:Y:S04]  /*a8420*/  STL.64 [R1+0x1160], R132 ;  /* 0x0011608401007387 */ /* 0x000fe80000100a00 */
        /* <DEDUP_REMOVED lines=73> */
[C---:B------:R-:W-:Y:S11]  /*a88c0*/  HMMA.1688.F32.TF32 R212, R136.reuse, R34, R212 ;  /* 0x0000002288d4723c */ /* 0x040ff600000810d4 */
[----:B------:R-:W-:Y:S04]  /*a88d0*/  STL.64 [R1+0x1150], R132 ;  /* 0x0011508401007387 */ /* 0x000fe80000100a00 */
[----:B------:R1:W-:Y:S01]  /*a88e0*/  STL.64 [R1+0x1158], R134 ;  /* 0x0011588601007387 */ /* 0x0003e20000100a00 */
[C---:B------:R-:W-:Y:S06]  /*a88f0*/  HMMA.1688.F32.TF32 R196, R136.reuse, R18, R196 ;  /* 0x0000001288c4723c */ /* 0x040fec00000810c4 */
[C---:B-1----:R-:W-:Y:S01]  /*a8900*/  HMMA.1688.F32.TF32 R132, R136.reuse, R30, R208 ;  /* 0x0000001e8884723c */ /* 0x042fe200000810d0 */
[----:B------:R-:W-:Y:S04]  /*a8910*/  STL.64 [R1+0x1140], R220 ;  /* 0x001140dc01007387 */ /* 0x000fe80000100a00 */
[----:B------:R1:W-:Y:S01]  /*a8920*/  STL.64 [R1+0x1148], R222 ;  /* 0x001148de01007387 */ /* 0x0003e20000100a00 */
[C---:B------:R-:W-:Y:S06]  /*a8930*/  HMMA.1688.F32.TF32 R188, R136.reuse, R14, R188 ;  /* 0x0000000e88bc723c */ /* 0x040fec00000810bc */
[----:B-1----:R-:W-:Y:S01]  /*a8940*/  HMMA.1688.F32.TF32 R220, R136, R6, R180 ;  /* 0x0000000688dc723c */ /* 0x002fe200000810b4 */
[----:B------:R-:W-:Y:S05]  /*a8950*/  STL.64 [R1+0x1130], R212 ;  /* 0x001130d401007387 */ /* 0x000fea0000100a00 */
[C---:B------:R-:W-:Y:S01]  /*a8960*/  HMMA.1688.F32.TF32 R136, R140.reuse, R122, R168 ;  /* 0x0000007a8c88723c */ /* 0x040fe200000810a8 */
[----:B------:R-:W-:Y:S05]  /*a8970*/  STL.64 [R1+0x1138], R214 ;  /* 0x001138d601007387 */ /* 0x000fea0000100a00 */
[C---:B------:R-:W-:Y:S01]  /*a8980*/  HMMA.1688.F32.TF32 R172, R140.reuse, R126, R172 ;  /* 0x0000007e8cac723c */ /* 0x040fe200000810ac */
[----:B------:R-:W-:Y:S05]  /*a8990*/  STL.64 [R1+0x1120], R132 ;  /* 0x0011208401007387 */ /* 0x000fea0000100a00 */
        /* <DEDUP_REMOVED lines=10> */
[----:B------:R1:W-:Y:S04]  /*a8a40*/  STL [R1+0x5c5c], R220 ;  /* 0x005c5cdc01007387 */ /* 0x0003e80000100800 */
[----:B------:R-:W-:Y:S04]  /*a8a50*/  STL.64 [R1+0x10d0], R184 ;  /* 0x0010d0b801007387 */ /* 0x000fe80000100a00 */
[----:B------:R-:W-:Y:S04]  /*a8a60*/  STL.64 [R1+0x10d8], R186 ;  /* 0x0010d8ba01007387 */ /* 0x000fe80000100a00 */
[----:B------:R-:W-:Y:S04]  /*a8a70*/  STL [R1+0x5c58], R221 ;  /* 0x005c58dd01007387 */ /* 0x000fe80000100800 */
[----:B------:R-:W-:Y:S04]  /*a8a80*/  STL [R1+0x5c54], R222 ;  /* 0x005c54de01007387 */ /* 0x000fe80000100800 */
[----:B------:R-:W-:Y:S04]  /*a8a90*/  STL [R1+0x5c50], R223 ;  /* 0x005c50df01007387 */ /* 0x000fe80000100800 */
[----:B------:R-:W-:Y:S04]  /*a8aa0*/  STL.64 [R1+0x10c0], R176 ;  /* 0x0010c0b001007387 */ /* 0x000fe80000100a00 */
[----:B------:R-:W-:Y:S01]  /*a8ab0*/  STL.64 [R1+0x10c8], R178 ;  /* 0x0010c8b201007387 */ /* 0x000fe20000100a00 */
[----:B-1----:R-:W-:-:S03]  /*a8ac0*/  IMAD.MOV.U32 R220, RZ, RZ, R139 ;  /* 0x000000ffffdc7224 */ /* 0x002fc600078e008b */
[----:B------:R-:W-:Y:S04]  /*a8ad0*/  STL.64 [R1+0x10a0], R136 ;  /* 0x0010a08801007387 */ /* 0x000fe80000100a00 */
[----:B------:R-:W-:Y:S04]  /*a8ae0*/  STL.64 [R1+0x10b0], R172 ;  /* 0x0010b0ac01007387 */ /* 0x000fe80000100a00 */
[----:B------:R-:W-:Y:S04]  /*a8af0*/  STL.64 [R1+0x10b8], R174 ;  /* 0x0010b8ae01007387 */ /* 0x000fe80000100a00 */
[----:B------:R1:W-:Y:S01]  /*a8b00*/  STL [R1+0x10a8], R138 ;  /* 0x0010a88a01007387 */ /* 0x0003e20000100800 */
[C---:B------:R-:W-:Y:S06]  /*a8b10*/  HMMA.1688.F32.TF32 R148, R140.reuse, R110, R148 ;  /* 0x0000006e8c94723c */ /* 0x040fec0000081094 */
[C---:B----4-:R-:W-:Y:S01]  /*a8b20*/  HMMA.1688.F32.TF32 R144, R140.reuse, R106, R144 ;  /* 0x0000006a8c90723c */ /* 0x050fe20000081090 */
[----:B------:R-:W-:Y:S04]  /*a8b30*/  LDS R132, [R194+UR18+0x87180] ;  /* 0x08718012c2847984 */ /* 0x000fe80008000800 */
[----:B------:R-:W-:Y:S04]  /*a8b40*/  LDS R134, [R194+UR18+0x87980] ;  /* 0x08798012c2867984 */ /* 0x000fe80008000800 */
[----:B------:R-:W-:Y:S04]  /*a8b50*/  LDS R133, [R195+UR18+0x87180] ;  /* 0x08718012c3857984 */ /* 0x000fe80008000800 */
[----:B------:R-:W2:Y:S01]  /*a8b60*/  LDS R135, [R195+UR18+0x87980] ;  /* 0x08798012c3877984 */ /* 0x000ea20008000800 */
[----:B-1----:R-:W-:-:S15]  /*a8b70*/  HMMA.1688.F32.TF32 R136, R140, R118, R156 ;  /* 0x000000768c88723c */ /* 0x002fde000008109c */
[----:B------:R-:W-:-:S08]  /*a8b80*/  NOP ;  /* 0x0000000000007918 */ /* 0x000fd00000000000 */
[----:B------:R3:W-:Y:S01]  /*a8b90*/  STL [R1+0x109c], R139 ;  /* 0x00109c8b01007387 */ /* 0x0007e20000100800 */
[----:B------:R-:W-:Y:S01]  /*a8ba0*/  MOV R221, R136 ;  /* 0x0000008800dd7202 */ /* 0x000fe20000000f00 */
[----:B------:R-:W-:Y:S02]  /*a8bb0*/  IMAD.MOV.U32 R222, RZ, RZ, R137 ;  /* 0x000000ffffde7224 */ /* 0x000fe400078e0089 */
[----:B------:R-:W-:Y:S02]  /*a8bc0*/  IMAD.MOV.U32 R223, RZ, RZ, R138 ;  /* 0x000000ffffdf7224 */ /* 0x000fe400078e008a */
[----:B---3--:R-:W-:Y:S03]  /*a8bd0*/  HMMA.1688.F32.TF32 R136, R140, R114, R152 ;  /* 0x000000728c88723c */ /* 0x008fe60000081098 */
[----:B------:R-:W-:Y:S04]  /*a8be0*/  STL.64 [R1+0x5c68], R222 ;  /* 0x005c68de01007387 */ /* 0x000fe80000100a00 */
[----:B------:R-:W-:-:S15]  /*a8bf0*/  STL.64 [R1+0x5c60], R220 ;  /* 0x005c60dc01007387 */ /* 0x000fde0000100a00 */
[----:B------:R-:W-:-:S01]  /*a8c00*/  NOP ;  /* 0x0000000000007918 */ /* 0x000fc20000000000 */
        /* <DEDUP_REMOVED lines=90> */
[C---:B------:R-:W-:Y:S01]  /*a91b0*/  HMMA.1688.F32.TF32 R180, R140.reuse, R78, R180 ;  /* 0x0000004e8cb4723c */ /* 0x040fe200000810b4 */
        /* <DEDUP_REMOVED lines=54> */
[----:B------:R1:W-:Y:S02]  /*a9520*/  STL.64 [R1+0xcb8], R222 ;  /* 0x000cb8de01007387 */ /* 0x0003e40000100a00 */
[C---:B-1----:R-:W-:Y:S06]  /*a9530*/  HMMA.1688.F32.TF32 R220, R140.reuse, R46, R244 ;  /* 0x0000002e8cdc723c */ /* 0x042fec00000810f4 */
[C---:B--2---:R-:W-:Y:S06]  /*a9540*/  HMMA.1688.F32.TF32 R156, R140.reuse, R42, R156 ;  /* 0x0000002a8c9c723c */ /* 0x044fec000008109c */
[C---:B------:R-:W-:Y:S01]  /*a9550*/  HMMA.1688.F32.TF32 R152, R140.reuse, R38, R152 ;  /* 0x000000268c98723c */ /* 0x040fe20000081098 */
[----:B------:R1:W-:Y:S04]  /*a9560*/  STL.64 [R1+0xcc0], R136 ;  /* 0x000cc08801007387 */ /* 0x0003e80000100a00 */
[----:B------:R2:W-:Y:S01]  /*a9570*/  STL.64 [R1+0xcc8], R138 ;  /* 0x000cc88a01007387 */ /* 0x0005e20000100a00 */
[C---:B------:R-:W-:Y:S06]  /*a9580*/  HMMA.1688.F32.TF32 R148, R140.reuse, R34, R148 ;  /* 0x000000228c94723c */ /* 0x040fec0000081094 */
[----:B------:R-:W-:Y:S01]  /*a9590*/  HMMA.1688.F32.TF32 R144, R140, R30, R144 ;  /* 0x0000001e8c90723c */ /* 0x000fe20000081090 */
[----:B-1----:R-:W-:-:S02]  /*a95a0*/  IMAD.MOV.U32 R136, RZ, RZ, R164 ;  /* 0x000000ffff887224 */ /* 0x002fc400078e00a4 */
[----:B------:R-:W3:Y:S01]  /*a95b0*/  LDL.LU R164, [R1+0x5d5c] ;  /* 0x005d5c0001a47983 */ /* 0x000ee20000300800 */
[----:B------:R-:W-:Y:S01]  /*a95c0*/  MOV R137, R165 ;  /* 0x000000a500897202 */ /* 0x000fe20000000f00 */
[----:B--2---:R-:W-:Y:S02]  /*a95d0*/  IMAD.MOV.U32 R138, RZ, RZ, R166 ;  /* 0x000000ffff8a7224 */ /* 0x004fe400078e00a6 */
[----:B------:R-:W-:Y:S01]  /*a95e0*/  IMAD.MOV.U32 R139, RZ, RZ, R167 ;  /* 0x000000ffff8b7224 */ /* 0x000fe200078e00a7 */
[----:B------:R1:W-:Y:S04]  /*a95f0*/  STL.64 [R1+0xcd0], R220 ;  /* 0x000cd0dc01007387 */ /* 0x0003e80000100a00 */
[----:B------:R2:W-:Y:S04]  /*a9600*/  STL.64 [R1+0xcd8], R222 ;  /* 0x000cd8de01007387 */ /* 0x0005e80000100a00 */
[----:B------:R-:W3:Y:S04]  /*a9610*/  LDL.LU R165, [R1+0x5d58] ;  /* 0x005d580001a57983 */ /* 0x000ee80000300800 */
[----:B------:R-:W3:Y:S04]  /*a9620*/  LDL.LU R166, [R1+0x5d54] ;  /* 0x005d540001a67983 */ /* 0x000ee80000300800 */
[----:B------:R-:W3:Y:S01]  /*a9630*/  LDL.LU R167, [R1+0x5d50] ;  /* 0x005d500001a77983 */ /* 0x000ee20000300800 */
[----:B------:R-:W-:Y:S01]  /*a9640*/  IMAD.MOV.U32 R244, RZ, RZ, R160 ;  /* 0x000000fffff47224 */ /* 0x000fe200078e00a0 */
[----:B------:R-:W-:Y:S01]  /*a9650*/  MOV R245, R161 ;  /* 0x000000a100f57202 */ /* 0x000fe20000000f00 */
[----:B------:R-:W-:Y:S01]  /*a9660*/  IMAD.MOV.U32 R246, RZ, RZ, R162 ;  /* 0x000000fffff67224 */ /* 0x000fe200078e00a2 */
[----:B-1----:R-:W4:Y:S04]  /*a9670*/  LDL.LU R220, [R1+0xd50] ;  /* 0x000d500001dc7983 */ /* 0x002f280000300800 */
[----:B------:R-:W4:Y:S04]  /*a9680*/  LDL.LU R221, [R1+0xd54] ;  /* 0x000d540001dd7983 */ /* 0x000f280000300800 */
[----:B--2---:R-:W2:Y:S04]  /*a9690*/  LDL.LU R222, [R1+0xd58] ;  /* 0x000d580001de7983 */ /* 0x004ea80000300800 */
[----:B------:R-:W2:Y:S04]  /*a96a0*/  LDL.LU R223, [R1+0xd5c] ;  /* 0x000d5c0001df7983 */ /* 0x000ea80000300800 */
[----:B------:R-:W3:Y:S04]  /*a96b0*/  LDL.LU R160, [R1+0x5d4c] ;  /* 0x005d4c0001a07983 */ /* 0x000ee80000300800 */
[----:B------:R-:W3:Y:S04]  /*a96c0*/  LDL.LU R161, [R1+0x5d48] ;  /* 0x005d480001a17983 */ /* 0x000ee80000300800 */
[----:B------:R-:W3:Y:S01]  /*a96d0*/  LDL.LU R162, [R1+0x5d44] ;  /* 0x005d440001a27983 */ /* 0x000ee20000300800 */
[----:B------:R-:W-:-:S03]  /*a96e0*/  IMAD.MOV.U32 R247, RZ, RZ, R163 ;  /* 0x000000fffff77224 */ /* 0x000fc600078e00a3 */
[----:B------:R-:W3:Y:S04]  /*a96f0*/  LDL.LU R163, [R1+0x5d40] ;  /* 0x005d400001a37983 */ /* 0x000ee80000300800 */
        /* <DEDUP_REMOVED lines=15> */
[----:B------:R-:W4:Y:S02]  /*a97f0*/  LDL.LU.64 R144, [R1+0x5d00] ;  /* 0x005d000001907983 */ /* 0x000f240000300a00 */
[----:B----4-:R-:W-:-:S15]  /*a9800*/  HMMA.1688.F32.TF32 R144, R140, R26, R144 ;  /* 0x0000001a8c90723c */ /* 0x010fde0000081090 */
[----:B------:R-:W-:-:S08]  /*a9810*/  NOP ;  /* 0x0000000000007918 */ /* 0x000fd00000000000 */
[----:B------:R-:W-:Y:S04]  /*a9820*/  STL.64 [R1+0xf80], R144 ;  /* 0x000f809001007387 */ /* 0x000fe80000100a00 */
[----:B------:R3:W-:Y:S02]  /*a9830*/  STL.64 [R1+0xf88], R146 ;  /* 0x000f889201007387 */ /* 0x0007e40000100a00 */
[C---:B---3--:R-:W-:Y:S06]  /*a9840*/  HMMA.1688.F32.TF32 R144, R140.reuse, R22, R148 ;  /* 0x000000168c90723c */ /* 0x048fec0000081094 */
[----:B--2---:R-:W-:-:S15]  /*a9850*/  HMMA.1688.F32.TF32 R148, R140, R18, R152 ;  /* 0x000000128c94723c */ /* 0x004fde0000081098 */
[----:B------:R-:W-:-:S02]  /*a9860*/  NOP ;  /* 0x0000000000007918 */ /* 0x000fc40000000000 */
[----:B------:R-:W-:Y:S04]  /*a9870*/  STL.64 [R1+0xd30], R144 ;  /* 0x000d309001007387 */ /* 0x000fe80000100a00 */
[----:B------:R1:W-:Y:S02]  /*a9880*/  STL.64 [R1+0xd38], R146 ;  /* 0x000d389201007387 */ /* 0x0003e40000100a00 */
[C---:B-1----:R-:W-:Y:S06]  /*a9890*/  HMMA.1688.F32.TF32 R144, R140.reuse, R14, R156 ;  /* 0x0000000e8c90723c */ /* 0x042fec000008109c */
[C---:B------:R-:W-:Y:S01]  /*a98a0*/  HMMA.1688.F32.TF32 R152, R140.reuse, R10, R160 ;  /* 0x0000000a8c98723c */ /* 0x040fe200000810a0 */
[----:B------:R-:W-:Y:S04]  /*a98b0*/  STL.64 [R1+0xf70], R148 ;  /* 0x000f709401007387 */ /* 0x000fe80000100a00 */
[----:B------:R1:W-:Y:S02]  /*a98c0*/  STL.64 [R1+0xf78], R150 ;  /* 0x000f789601007387 */ /* 0x0003e40000100a00 */
[----:B-1----:R-:W-:Y:S06]  /*a98d0*/  HMMA.1688.F32.TF32 R148, R140, R6, R164 ;  /* 0x000000068c94723c */ /* 0x002fec00000810a4 */
[C---:B------:R-:W-:Y:S04]  /*a98e0*/  HMMA.1688.F32.TF32 R140, R132.reuse, R126, R172 ;  /* 0x0000007e848c723c */ /* 0x040fe800000810ac */
[----:B------:R-:W-:Y:S04]  /*a98f0*/  STL.64 [R1+0xf60], R144 ;  /* 0x000f609001007387 */ /* 0x000fe80000100a00 */
[----:B------:R1:W-:Y:S02]  /*a9900*/  STL.64 [R1+0xf68], R146 ;  /* 0x000f689201007387 */ /* 0x0003e40000100a00 */
[C---:B-1----:R-:W-:Y:S02]  /*a9910*/  HMMA.1688.F32.TF32 R144, R132.reuse, R130, R168 ;  /* 0x000000828490723c */ /* 0x042fe400000810a8 */
[----:B------:R-:W-:Y:S04]  /*a9920*/  STL.64 [R1+0xf50], R152 ;  /* 0x000f509801007387 */ /* 0x000fe80000100a00 */
[----:B------:R-:W-:Y:S04]  /*a9930*/  STL.64 [R1+0xf58], R154 ;  /* 0x000f589a01007387 */ /* 0x000fe80000100a00 */
[----:B------:R-:W-:Y:S04]  /*a9940*/  STL.64 [R1+0xf10], R148 ;  /* 0x000f109401007387 */ /* 0x000fe80000100a00 */
[----:B------:R1:W-:Y:S02]  /*a9950*/  STL.64 [R1+0xf18], R150 ;  /* 0x000f189601007387 */ /* 0x0003e40000100a00 */
[C---:B-1----:R-:W-:Y:S07]  /*a9960*/  HMMA.1688.F32.TF32 R148, R132.reuse, R122, R176 ;  /* 0x0000007a8494723c */ /* 0x042fee00000810b0 */
[----:B------:R-:W-:Y:S04]  /*a9970*/  STL.64 [R1+0xf00], R144 ;  /* 0x000f009001007387 */ /* 0x000fe80000100a00 */
[----:B------:R1:W-:Y:S04]  /*a9980*/  STL.64 [R1+0xf08], R146 ;  /* 0x000f089201007387 */ /* 0x0003e80000100a00 */
[----:B------:R-:W-:Y:S04]  /*a9990*/  STL.64 [R1+0xef0], R140 ;  /* 0x000ef08c01007387 */ /* 0x000fe80000100a00 */
[----:B------:R2:W-:Y:S01]  /*a99a0*/  STL.64 [R1+0xef8], R142 ;  /* 0x000ef88e01007387 */ /* 0x0005e20000100a00 */
[C---:B-1----:R-:W-:Y:S06]  /*a99b0*/  HMMA.1688.F32.TF32 R144, R132.reuse, R118, R180 ;  /* 0x000000768490723c */ /* 0x042fec00000810b4 */
[C---:B--2---:R-:W-:Y:S01]  /*a99c0*/  HMMA.1688.F32.TF32 R140, R132.reuse, R114, R184 ;  /* 0x00000072848c723c */ /* 0x044fe200000810b8 */
[----:B------:R-:W-:Y:S04]  /*a99d0*/  STL.64 [R1+0xee0], R148 ;  /* 0x000ee09401007387 */ /* 0x000fe80000100a00 */
[----:B------:R1:W-:Y:S02]  /*a99e0*/  STL.64 [R1+0xee8], R150 ;  /* 0x000ee89601007387 */ /* 0x0003e40000100a00 */
[C---:B-1----:R-:W-:Y:S10]  /*a99f0*/  HMMA.1688.F32.TF32 R148, R132.reuse, R110, R188 ;  /* 0x0000006e8494723c */ /* 0x042ff400000810bc */
        /* <DEDUP_REMOVED lines=41> */
[C---:B--2---:R-:W-:Y:S06]  /*a9c90*/  HMMA.1688.F32.TF32 R140, R132.reuse, R62, R136 ;  /* 0x0000003e848c723c */ /* 0x044fec0000081088 */
[----:B------:R-:W-:Y:S01]  /*a9ca0*/  HMMA.1688.F32.TF32 R136, R132, R58, R244 ;  /* 0x0000003a8488723c */ /* 0x000fe200000810f4 */
[----:B------:R-:W-:Y:S04]  /*a9cb0*/  STL.64 [R1+0xbf0], R148 ;  /* 0x000bf09401007387 */ /* 0x000fe80000100a00 */
[----:B------:R-:W-:Y:S02]  /*a9cc0*/  STL.64 [R1+0xbf8], R150 ;  /* 0x000bf89601007387 */ /* 0x000fe40000100a00 */
[----:B------:R-:W-:Y:S01]  /*a9cd0*/  IMAD.MOV.U32 R244, RZ, RZ, R112 ;  /* 0x000000fffff47224 */ /* 0x000fe200078e0070 */
[----:B------:R-:W-:Y:S01]  /*a9ce0*/  MOV R245, R113 ;  /* 0x0000007100f57202 */ /* 0x000fe20000000f00 */
[----:B------:R-:W-:-:S02]  /*a9cf0*/  IMAD.MOV.U32 R246, RZ, RZ, R117 ;  /* 0x000000fffff67224 */ /* 0x000fc400078e0075 */
[----:B------:R1:W-:Y:S04]  /*a9d00*/  STL.64 [R1+0xbe0], R144 ;  /* 0x000be09001007387 */ /* 0x0003e80000100a00 */
[----:B------:R2:W-:Y:S04]  /*a9d10*/  STL.64 [R1+0xbe8], R146 ;  /* 0x000be89201007387 */ /* 0x0005e80000100a00 */
[----:B------:R-:W-:Y:S04]  /*a9d20*/  STL.64 [R1+0xbc0], R140 ;  /* 0x000bc08c01007387 */ /* 0x000fe80000100a00 */
[----:B------:R3:W-:Y:S01]  /*a9d30*/  STL.64 [R1+0xbc8], R142 ;  /* 0x000bc88e01007387 */ /* 0x0007e20000100a00 */
[----:B-1----:R-:W-:-:S03]  /*a9d40*/  IMAD.MOV.U32 R144, RZ, RZ, R104 ;  /* 0x000000ffff907224 */ /* 0x002fc600078e0068 */
[----:B------:R-:W4:Y:S04]  /*a9d50*/  LDL.LU R104, [R1+0x5cf8] ;  /* 0x005cf80001687983 */ /* 0x000f280000300800 */
[----:B------:R-:W-:Y:S04]  /*a9d60*/  STL.64 [R1+0xbb0], R136 ;  /* 0x000bb08801007387 */ /* 0x000fe80000100a00 */
[----:B------:R-:W-:Y:S01]  /*a9d70*/  STL.64 [R1+0xbb8], R138 ;  /* 0x000bb88a01007387 */ /* 0x000fe20000100a00 */
[----:B------:R-:W-:Y:S01]  /*a9d80*/  MOV R145, R105 ;  /* 0x0000006900917202 */ /* 0x000fe20000000f00 */
[----:B--2---:R-:W-:-:S02]  /*a9d90*/  IMAD.MOV.U32 R146, RZ, RZ, R108 ;  /* 0x000000ffff927224 */ /* 0x004fc400078e006c */
[----:B------:R-:W2:Y:S04]  /*a9da0*/  LDL.LU R105, [R1+0x5cf4] ;  /* 0x005cf40001697983 */ /* 0x000ea80000300800 */
[----:B------:R-:W4:Y:S01]  /*a9db0*/  LDL.LU R108, [R1+0x5cf0] ;  /* 0x005cf000016c7983 */ /* 0x000f220000300800 */
[----:B------:R-:W-:Y:S02]  /*a9dc0*/  IMAD.MOV.U32 R147, RZ, RZ, R109 ;  /* 0x000000ffff937224 */ /* 0x000fe400078e006d */
[----:B------:R-:W-:Y:S01]  /*a9dd0*/  IMAD.MOV.U32 R247, RZ, RZ, R121 ;  /* 0x000000fffff77224 */ /* 0x000fe200078e0079 */
[----:B------:R-:W2:Y:S04]  /*a9de0*/  LDL.LU R109, [R1+0x5cec] ;  /* 0x005cec00016d7983 */ /* 0x000ea80000300800 */
[----:B------:R-:W4:Y:S04]  /*a9df0*/  LDL.LU R112, [R1+0x5ce8] ;  /* 0x005ce80001707983 */ /* 0x000f280000300800 */
[----:B------:R-:W2:Y:S04]  /*a9e00*/  LDL.LU R113, [R1+0x5ce4] ;  /* 0x005ce40001717983 */ /* 0x000ea80000300800 */
[----:B------:R-:W4:Y:S04]  /*a9e10*/  LDL.LU R117, [R1+0x5ce0] ;  /* 0x005ce00001757983 */ /* 0x000f280000300800 */
[----:B------:R-:W2:Y:S01]  /*a9e20*/  LDL.LU R121, [R1+0x5cdc] ;  /* 0x005cdc0001797983 */ /* 0x000ea20000300800 */
[----:B------:R-:W-:-:S03]  /*a9e30*/  IMAD.MOV.U32 R148, RZ, RZ, R120 ;  /* 0x000000ffff947224 */ /* 0x000fc600078e0078 */
[----:B------:R-:W4:Y:S01]  /*a9e40*/  LDL.LU R120, [R1+0x5cd8] ;  /* 0x005cd80001787983 */ /* 0x000f220000300800 */
[----:B------:R-:W-:Y:S01]  /*a9e50*/  MOV R149, R116 ;  /* 0x0000007400957202 */ /* 0x000fe20000000f00 */
[----:B------:R-:W-:Y:S02]  /*a9e60*/  IMAD.MOV.U32 R150, RZ, RZ, R2 ;  /* 0x000000ffff967224 */ /* 0x000fe400078e0002 */
[----:B------:R-:W4:Y:S04]  /*a9e70*/  LDL.LU R116, [R1+0x5cd4] ;  /* 0x005cd40001747983 */ /* 0x000f280000300800 */
[----:B------:R-:W2:Y:S01]  /*a9e80*/  LDL.LU R2, [R1+0x5cd0] ;  /* 0x005cd00001027983 */ /* 0x000ea20000300800 */
[----:B------:R-:W-:Y:S01]  /*a9e90*/  IMAD.MOV.U32 R160, RZ, RZ, R129 ;  /* 0x000000ffffa07224 */ /* 0x000fe200078e0081 */
[----:B------:R-:W-:Y:S01]  /*a9ea0*/  MOV R161, R128 ;  /* 0x0000008000a17202 */ /* 0x000fe20000000f00 */
[----:B------:R-:W-:-:S02]  /*a9eb0*/  IMAD.MOV.U32 R162, RZ, RZ, R125 ;  /* 0x000000ffffa27224 */ /* 0x000fc400078e007d */
[----:B------:R-:W-:Y:S02]  /*a9ec0*/  IMAD.MOV.U32 R163, RZ, RZ, R124 ;  /* 0x000000ffffa37224 */ /* 0x000fe400078e007c */
[----:B------:R-:W-:Y:S02]  /*a9ed0*/  IMAD.MOV.U32 R154, RZ, RZ, R69 ;  /* 0x000000ffff9a7224 */ /* 0x000fe400078e0045 */
[----:B------:R-:W-:Y:S02]  /*a9ee0*/  IMAD.MOV.U32 R155, RZ, RZ, R68 ;  /* 0x000000ffff9b7224 */ /* 0x000fe400078e0044 */
[----:B---3--:R-:W-:Y:S02]  /*a9ef0*/  IMAD.MOV.U32 R142, RZ, RZ, R101 ;  /* 0x000000ffff8e7224 */ /* 0x008fe400078e0065 */
        /* <DEDUP_REMOVED lines=14> */
[----:B------:R-:W-:Y:S01]  /*a9fe0*/  HMMA.1688.F32.TF32 R76, R132, R34, R164 ;  /* 0x00000022844c723c */ /* 0x000fe200000810a4 */
[----:B------:R-:W-:Y:S01]  /*a9ff0*/  IMAD.MOV.U32 R152, RZ, RZ, R73 ;  /* 0x000000ffff987224 */ /* 0x000fe200078e0049 */
[----:B------:R-:W-:-:S04]  /*aa000*/  MOV R153, R72 ;  /* 0x0000004800997202 */ /* 0x000fc80000000f00 */
[C---:B------:R-:W-:Y:S01]  /*aa010*/  HMMA.1688.F32.TF32 R72, R132.reuse, R30, R160 ;  /* 0x0000001e8448723c */ /* 0x040fe200000810a0 */
[----:B------:R-:W-:Y:S04]  /*aa020*/  LDS R136, [R0+UR18+0x88000] ;  /* 0x0880001200887984 */ /* 0x000fe80008000800 */
[----:B------:R-:W-:Y:S04]  /*aa030*/  LDS R138, [R0+UR18+0x88800] ;  /* 0x08880012008a7984 */ /* 0x000fe80008000800 */
[----:B------:R-:W-:Y:S04]  /*aa040*/  LDS R137, [R3+UR18+0x88000] ;  /* 0x0880001203897984 */ /* 0x000fe80008000800 */
[----:B------:R-:W-:Y:S01]  /*aa050*/  LDS R139, [R3+UR18+0x88800] ;  /* 0x08880012038b7984 */ /* 0x000fe20008000800 */
[----:B------:R-:W-:Y:S03]  /*aa060*/  HMMA.1688.F32.TF32 R244, R132, R14, R244 ;  /* 0x0000000e84f4723c */ /* 0x000fe600000810f4 */
[----:B--2---:R-:W1:Y:S04]  /*aa070*/  LDSM.16.M88.4 R128, [R2+UR12+0x100] ;  /* 0x0001000c0280783b */ /* 0x004e680008000200 */
[----:B------:R-:W2:Y:S01]  /*aa080*/  LDSM.16.M88.4 R124, [R2+UR12+0x2100] ;  /* 0x0021000c027c783b */ /* 0x000ea20008000200 */
[----:B------:R-:W-:Y:S01]  /*aa090*/  IMAD.MOV.U32 R172, RZ, RZ, R121 ;  /* 0x000000ffffac7224 */ /* 0x000fe200078e0079 */
[----:B----4-:R-:W-:Y:S01]  /*aa0a0*/  MOV R173, R120 ;  /* 0x0000007800ad7202 */ /* 0x010fe20000000f00 */
[----:B------:R-:W-:-:S02]  /*aa0b0*/  IMAD.MOV.U32 R174, RZ, RZ, R117 ;  /* 0x000000ffffae7224 */ /* 0x000fc400078e0075 */
[----:B------:R-:W-:Y:S01]  /*aa0c0*/  IMAD.MOV.U32 R175, RZ, RZ, R116 ;  /* 0x000000ffffaf7224 */ /* 0x000fe200078e0074 */
[----:B------:R-:W3:Y:S01]  /*aa0d0*/  LDSM.16.M88.4 R120, [R2+UR12+0x4100] ;  /* 0x0041000c0278783b */ /* 0x000ee20008000200 */
[----:B------:R-:W-:Y:S01]  /*aa0e0*/  IMAD.MOV.U32 R168, RZ, RZ, R113 ;  /* 0x000000ffffa87224 */ /* 0x000fe200078e0071 */
[----:B------:R-:W-:Y:S01]  /*aa0f0*/  MOV R169, R112 ;  /* 0x0000007000a97202 */ /* 0x000fe20000000f00 */
[----:B------:R-:W-:Y:S02]  /*aa100*/  IMAD.MOV.U32 R170, RZ, RZ, R109 ;  /* 0x000000ffffaa7224 */ /* 0x000fe400078e006d */
[----:B------:R-:W-:Y:S01]  /*aa110*/  IMAD.MOV.U32 R171, RZ, RZ, R108 ;  /* 0x000000ffffab7224 */ /* 0x000fe200078e006c */
[----:B------:R-:W4:Y:S01]  /*aa120*/  LDSM.16.M88.4 R116, [R2+UR12+0x6100] ;  /* 0x0061000c0274783b */ /* 0x000f220008000200 */
[C---:B------:R-:W-:Y:S01]  /*aa130*/  HMMA.1688.F32.TF32 R68, R132.reuse, R46, R172 ;  /* 0x0000002e8444723c */ /* 0x040fe200000810ac */
[----:B------:R-:W-:Y:S01]  /*aa140*/  IMAD.MOV.U32 R140, RZ, RZ, R105 ;  /* 0x000000ffff8c7224 */ /* 0x000fe200078e0069 */
[----:B------:R-:W-:Y:S01]  /*aa150*/  MOV R141, R104 ;  /* 0x00000068008d7202 */ /* 0x000fe20000000f00 */
        /* <DEDUP_REMOVED lines=13> */
[----:B------:R1:W-:Y:S02]  /*aa230*/  STL.64 [R1+0xba8], R70 ;  /* 0x000ba84601007387 */ /* 0x0003e40000100a00 */
[----:B-1----:R-:W-:Y:S02]  /*aa240*/  HMMA.1688.F32.TF32 R68, R132, R42, R168 ;  /* 0x0000002a8444723c */ /* 0x002fe400000810a8 */
[----:B------:R-:W-:Y:S04]  /*aa250*/  STL [R1+0x5c30], R127 ;  /* 0x005c307f01007387 */ /* 0x000fe80000100800 */
[----:B---3--:R-:W-:-:S15]  /*aa260*/  STL [R1+0x5c3c], R122 ;  /* 0x005c3c7a01007387 */ /* 0x008fde0000100800 */
[----:B------:R-:W-:-:S02]  /*aa270*/  NOP ;  /* 0x0000000000007918 */ /* 0x000fc40000000000 */
[----:B------:R-:W-:Y:S04]  /*aa280*/  STL.64 [R1+0xb90], R68 ;  /* 0x000b904401007387 */ /* 0x000fe80000100a00 */
[----:B------:R1:W-:Y:S02]  /*aa290*/  STL.64 [R1+0xb98], R70 ;  /* 0x000b984601007387 */ /* 0x0003e40000100a00 */
[----:B-1----:R-:W-:Y:S02]  /*aa2a0*/  HMMA.1688.F32.TF32 R68, R132, R38, R140 ;  /* 0x000000268444723c */ /* 0x002fe4000008108c */
[----:B------:R-:W-:Y:S04]  /*aa2b0*/  STL [R1+0x5c38], R123 ;  /* 0x005c387b01007387 */ /* 0x000fe80000100800 */
[----:B----4-:R-:W-:-:S15]  /*aa2c0*/  STL [R1+0x5c44], R118 ;  /* 0x005c447601007387 */ /* 0x010fde0000100800 */
[----:B------:R-:W-:-:S02]  /*aa2d0*/  NOP ;  /* 0x0000000000007918 */ /* 0x000fc40000000000 */
[----:B------:R-:W-:Y:S04]  /*aa2e0*/  STL.64 [R1+0xb80], R68 ;  /* 0x000b804401007387 */ /* 0x000fe80000100a00 */
[----:B------:R1:W-:Y:S02]  /*aa2f0*/  STL.64 [R1+0xb88], R70 ;  /* 0x000b884601007387 */ /* 0x0003e40000100a00 */
[----:B-1----:R-:W-:Y:S07]  /*aa300*/  HMMA.1688.F32.TF32 R68, R132, R26, R148 ;  /* 0x0000001a8444723c */ /* 0x002fee0000081094 */
[----:B------:R-:W-:-:S02]  /*aa310*/  IMAD.MOV.U32 R150, RZ, RZ, R61 ;  /* 0x000000ffff967224 */ /* 0x000fc400078e003d */
[----:B------:R-:W-:Y:S02]  /*aa320*/  IMAD.MOV.U32 R151, RZ, RZ, R60 ;  /* 0x000000ffff977224 */ /* 0x000fe400078e003c */
[----:B------:R-:W-:Y:S01]  /*aa330*/  IMAD.MOV.U32 R148, RZ, RZ, R65 ;  /* 0x000000ffff947224 */ /* 0x000fe200078e0041 */
[----:B------:R-:W-:Y:S01]  /*aa340*/  MOV R149, R64 ;  /* 0x0000004000957202 */ /* 0x000fe20000000f00 */
[C---:B------:R-:W-:Y:S06]  /*aa350*/  HMMA.1688.F32.TF32 R60, R132.reuse, R18, R220 ;  /* 0x00000012843c723c */ /* 0x040fec00000810dc */
[C---:B------:R-:W-:Y:S01]  /*aa360*/  HMMA.1688.F32.TF32 R64, R132.reuse, R22, R156 ;  /* 0x000000168440723c */ /* 0x040fe2000008109c */
[----:B------:R-:W-:Y:S04]  /*aa370*/  STL [R1+0x5c40], R119 ;  /* 0x005c407701007387 */ /* 0x000fe80000100800 */
[----:B------:R-:W-:Y:S04]  /*aa380*/  STL.64 [R1+0xb70], R76 ;  /* 0x000b704c01007387 */ /* 0x000fe80000100a00 */
[----:B------:R-:W-:Y:S04]  /*aa390*/  STL.64 [R1+0xb78], R78 ;  /* 0x000b784e01007387 */ /* 0x000fe80000100a00 */
[----:B------:R-:W-:Y:S04]  /*aa3a0*/  STL.64 [R1+0xb60], R72 ;  /* 0x000b604801007387 */ /* 0x000fe80000100a00 */
[----:B------:R-:W-:Y:S04]  /*aa3b0*/  STL.64 [R1+0xb68], R74 ;  /* 0x000b684a01007387 */ /* 0x000fe80000100a00 */
[----:B------:R-:W-:Y:S04]  /*aa3c0*/  LDSM.16.M88.4 R76, [R2+UR12+0x1e100] ;  /* 0x01e1000c024c783b */ /* 0x000fe80008000200 */
[----:B------:R-:W-:Y:S04]  /*aa3d0*/  LDSM.16.M88.4 R72, [R2+UR12+0x20100] ;  /* 0x0201000c0248783b */ /* 0x000fe80008000200 */
[----:B------:R-:W-:Y:S04]  /*aa3e0*/  STL.64 [R1+0xb50], R68 ;  /* 0x000b504401007387 */ /* 0x000fe80000100a00 */
[----:B------:R-:W-:Y:S04]  /*aa3f0*/  STL.64 [R1+0xb58], R70 ;  /* 0x000b584601007387 */ /* 0x000fe80000100a00 */
[----:B------:R-:W-:Y:S04]  /*aa400*/  LDSM.16.M88.4 R68, [R2+UR12+0x22100] ;  /* 0x0221000c0244783b */ /* 0x000fe80008000200 */
[----:B------:R-:W-:Y:S04]  /*aa410*/  STL.64 [R1+0xb30], R60 ;  /* 0x000b303c01007387 */ /* 0x000fe80000100a00 */
[----:B------:R-:W-:Y:S04]  /*aa420*/  STL.64 [R1+0xb40], R64 ;  /* 0x000b404001007387 */ /* 0x000fe80000100a00 */
[----:B------:R1:W-:Y:S04]  /*aa430*/  STL.64 [R1+0xb48], R66 ;  /* 0x000b484201007387 */ /* 0x0003e80000100a00 */
[----:B------:R2:W-:Y:S01]  /*aa440*/  STL [R1+0xb38], R62 ;  /* 0x000b383e01007387 */ /* 0x0005e20000100800 */
[----:B------:R-:W-:Y:S01]  /*aa450*/  IMAD.MOV.U32 R252, RZ, RZ, R63 ;  /* 0x000000fffffc7224 */ /* 0x000fe200078e003f */
[C---:B-1----:R-:W-:Y:S06]  /*aa460*/  HMMA.1688.F32.TF32 R64, R132.reuse, R10, R152 ;  /* 0x0000000a8440723c */ /* 0x042fec0000081098 */
[----:B--2---:R-:W-:Y:S07]  /*aa470*/  HMMA.1688.F32.TF32 R60, R132, R6, R144 ;  /* 0x00000006843c723c */ /* 0x004fee0000081090 */
[----:B------:R-:W-:-:S02]  /*aa480*/  IMAD.MOV.U32 R146, RZ, RZ, R53 ;  /* 0x000000ffff927224 */ /* 0x000fc400078e0035 */
[----:B------:R-:W-:Y:S02]  /*aa490*/  IMAD.MOV.U32 R147, RZ, RZ, R52 ;  /* 0x000000ffff937224 */ /* 0x000fe400078e0034 */
[----:B------:R-:W-:Y:S01]  /*aa4a0*/  HMMA.1688.F32.TF32 R52, R136, R128, R148 ;  /* 0x000000808834723c */ /* 0x000fe20000081094 */
[----:B------:R-:W-:Y:S04]  /*aa4b0*/  STL.64 [R1+0x5c78], R246 ;  /* 0x005c78f601007387 */ /* 0x000fe80000100a00 */
[----:B------:R-:W-:Y:S04]  /*aa4c0*/  STL.64 [R1+0x5c70], R244 ;  /* 0x005c70f401007387 */ /* 0x000fe80000100a00 */
[----:B------:R-:W-:Y:S04]  /*aa4d0*/  STL.64 [R1+0xb20], R64 ;  /* 0x000b204001007387 */ /* 0x000fe80000100a00 */
[----:B------:R-:W-:Y:S04]  /*aa4e0*/  STL.64 [R1+0xb28], R66 ;  /* 0x000b284201007387 */ /* 0x000fe80000100a00 */
        /* <DEDUP_REMOVED lines=12> */
[----:B------:R-:W1:Y:S01]  /*aa5b0*/  LDSM.16.M88.4 R52, [R2+UR12+0x1a100] ;  /* 0x01a1000c0234783b */ /* 0x000e620008000200 */
[----:B------:R-:W-:Y:S01]  /*aa5c0*/  MOV R148, R49 ;  /* 0x0000003100947202 */ /* 0x000fe20000000f00 */
[----:B------:R-:W-:Y:S01]  /*aa5d0*/  IMAD.MOV.U32 R149, RZ, RZ, R48 ;  /* 0x000000ffff957224 */ /* 0x000fe200078e0030 */
[----:B------:R-:W-:Y:S01]  /*aa5e0*/  MOV R144, R57 ;  /* 0x0000003900907202 */ /* 0x000fe20000000f00 */
[----:B------:R-:W2:Y:S01]  /*aa5f0*/  LDSM.16.M88.4 R48, [R2+UR12+0x1c100] ;  /* 0x01c1000c0230783b */ /* 0x000ea20008000200 */
[----:B------:R-:W-:-:S02]  /*aa600*/  IMAD.MOV.U32 R145, RZ, RZ, R56 ;  /* 0x000000ffff917224 */ /* 0x000fc400078e0038 */
[----:B------:R-:W-:Y:S02]  /*aa610*/  IMAD.MOV.U32 R150, RZ, RZ, R45 ;  /* 0x000000ffff967224 */ /* 0x000fe400078e002d */
[----:B------:R-:W-:Y:S01]  /*aa620*/  IMAD.MOV.U32 R151, RZ, RZ, R44 ;  /* 0x000000ffff977224 */ /* 0x000fe200078e002c */
[----:B------:R-:W-:Y:S04]  /*aa630*/  STL [R1+0x5b24], R98 ;  /* 0x005b246201007387 */ /* 0x000fe80000100800 */
[----:B------:R-:W3:Y:S04]  /*aa640*/  LDSM.16.M88.4 R64, [R2+UR12+0x24100] ;  /* 0x0241000c0240783b */ /* 0x000ee80008000200 */
[----:B------:R-:W4:Y:S04]  /*aa650*/  LDSM.16.M88.4 R60, [R2+UR12+0x26100] ;  /* 0x0261000c023c783b */ /* 0x000f280008000200 */
[----:B------:R-:W4:Y:S01]  /*aa660*/  LDSM.16.M88.4 R56, [R2+UR12+0x28100] ;  /* 0x0281000c0238783b */ /* 0x000f220008000200 */
[----:B------:R-:W-:Y:S03]  /*aa670*/  HMMA.1688.F32.TF32 R44, R136, R124, R144 ;  /* 0x0000007c882c723c */ /* 0x000fe60000081090 */
[----:B------:R-:W-:Y:S04]  /*aa680*/  STL [R1+0x5b20], R99 ;  /* 0x005b206301007387 */ /* 0x000fe80000100800 */
[----:B------:R-:W-:Y:S01]  /*aa690*/  STL [R1+0x5b2c], R94 ;  /* 0x005b2c5e01007387 */ /* 0x000fe20000100800 */
[----:B------:R-:W-:-:S02]  /*aa6a0*/  IMAD.MOV.U32 R146, RZ, RZ, R37 ;  /* 0x000000ffff927224 */ /* 0x000fc400078e0025 */
[----:B------:R-:W-:Y:S02]  /*aa6b0*/  IMAD.MOV.U32 R147, RZ, RZ, R36 ;  /* 0x000000ffff937224 */ /* 0x000fe400078e0024 */
[----:B------:R-:W-:Y:S01]  /*aa6c0*/  HMMA.1688.F32.TF32 R36, R136, R120, R148 ;  /* 0x000000788824723c */ /* 0x000fe20000081094 */
        /* <DEDUP_REMOVED lines=8> */
[----:B------:R-:W-:Y:S01]  /*aa750*/  STL.64 [R1+0xa68], R46 ;  /* 0x000a682e01007387 */ /* 0x000fe20000100a00 */
[----:B------:R-:W-:Y:S01]  /*aa760*/  MOV R144, R41 ;  /* 0x0000002900907202 */ /* 0x000fe20000000f00 */
[----:B------:R-:W-:-:S02]  /*aa770*/  IMAD.MOV.U32 R145, RZ, RZ, R40 ;  /* 0x000000ffff917224 */ /* 0x000fc400078e0028 */
[----:B------:R-:W4:Y:S04]  /*aa780*/  LDSM.16.M88.4 R44, [R2+UR12+0x2a100] ;  /* 0x02a1000c022c783b */ /* 0x000f280008000200 */
[----:B-1----:R-:W-:Y:S04]  /*aa790*/  STL [R1+0x5b4c], R54 ;  /* 0x005b4c3601007387 */ /* 0x002fe80000100800 */
[----:B------:R-:W-:Y:S04]  /*aa7a0*/  STL [R1+0x5b48], R55 ;  /* 0x005b483701007387 */ /* 0x000fe80000100800 */
[----:B------:R-:W1:Y:S04]  /*aa7b0*/  LDSM.16.M88.4 R40, [R2+UR12+0x2c100] ;  /* 0x02c1000c0228783b */ /* 0x000e680008000200 */
[----:B--2---:R-:W-:Y:S04]  /*aa7c0*/  STL [R1+0x5b54], R50 ;  /* 0x005b543201007387 */ /* 0x004fe80000100800 */
[----:B------:R-:W-:Y:S04]  /*aa7d0*/  STL [R1+0x5b50], R51 ;  /* 0x005b503301007387 */ /* 0x000fe80000100800 */
[----:B------:R-:W-:Y:S04]  /*aa7e0*/  STL [R1+0x5b5c], R78 ;  /* 0x005b5c4e01007387 */ /* 0x000fe80000100800 */
[----:B------:R-:W-:Y:S04]  /*aa7f0*/  STL [R1+0x5b58], R79 ;  /* 0x005b584f01007387 */ /* 0x000fe80000100800 */
[----:B------:R-:W-:Y:S04]  /*aa800*/  STL [R1+0x5b64], R74 ;  /* 0x005b644a01007387 */ /* 0x000fe80000100800 */
[----:B------:R-:W-:Y:S04]  /*aa810*/  STL [R1+0x5b60], R75 ;  /* 0x005b604b01007387 */ /* 0x000fe80000100800 */
[----:B------:R-:W-:Y:S04]  /*aa820*/  STL [R1+0x5b6c], R70 ;  /* 0x005b6c4601007387 */ /* 0x000fe80000100800 */
[----:B------:R-:W-:Y:S01]  /*aa830*/  STL [R1+0x5b68], R71 ;  /* 0x005b684701007387 */ /* 0x000fe20000100800 */
[----:B------:R-:W-:-:S03]  /*aa840*/  MOV R114, R38 ;  /* 0x0000002600727202 */ /* 0x000fc60000000f00 */
[----:B------:R2:W-:Y:S01]  /*aa850*/  STL.64 [R1+0xa50], R36 ;  /* 0x000a502401007387 */ /* 0x0005e20000100a00 */
[----:B------:R-:W-:Y:S02]  /*aa860*/  IMAD.MOV.U32 R115, RZ, RZ, R39 ;  /* 0x000000ffff737224 */ /* 0x000fe400078e0027 */
[----:B--2---:R-:W-:Y:S01]  /*aa870*/  HMMA.1688.F32.TF32 R36, R136, R116, R144 ;  /* 0x000000748824723c */ /* 0x004fe20000081090 */
[----:B------:R-:W-:Y:S02]  /*aa880*/  IMAD.MOV.U32 R152, RZ, RZ, R33 ;  /* 0x000000ffff987224 */ /* 0x000fe400078e0021 */
[----:B------:R-:W-:Y:S01]  /*aa890*/  IMAD.MOV.U32 R153, RZ, RZ, R32 ;  /* 0x000000ffff997224 */ /* 0x000fe200078e0020 */
[----:B------:R-:W-:Y:S01]  /*aa8a0*/  MOV R154, R29 ;  /* 0x0000001d009a7202 */ /* 0x000fe20000000f00 */
[----:B------:R-:W-:Y:S01]  /*aa8b0*/  LDSM.16.M88.4 R32, [R2+UR12+0x30100] ;  /* 0x0301000c0220783b */ /* 0x000fe20008000200 */
[----:B------:R-:W-:-:S03]  /*aa8c0*/  IMAD.MOV.U32 R155, RZ, RZ, R28 ;  /* 0x000000ffff9b7224 */ /* 0x000fc600078e001c */
[----:B------:R-:W-:Y:S01]  /*aa8d0*/  LDSM.16.M88.4 R28, [R2+UR12+0x32100] ;  /* 0x0321000c021c783b */ /* 0x000fe20008000200 */
        /* <DEDUP_REMOVED lines=10> */
[----:B------:R-:W-:Y:S02]  /*aa980*/  IMAD.MOV.U32 R118, RZ, RZ, R36 ;  /* 0x000000ffff767224 */ /* 0x000fe400078e0024 */
[----:B------:R-:W-:Y:S01]  /*aa990*/  IMAD.MOV.U32 R119, RZ, RZ, R37 ;  /* 0x000000ffff777224 */ /* 0x000fe200078e0025 */
[----:B------:R-:W-:Y:S01]  /*aa9a0*/  MOV R122, R38 ;  /* 0x00000026007a7202 */ /* 0x000fe20000000f00 */
[----:B------:R-:W-:-:S02]  /*aa9b0*/  IMAD.MOV.U32 R123, RZ, RZ, R39 ;  /* 0x000000ffff7b7224 */ /* 0x000fc400078e0027 */
[----:B------:R-:W2:Y:S01]  /*aa9c0*/  LDSM.16.M88.4 R36, [R2+UR12+0x2e100] ;  /* 0x02e1000c0224783b */ /* 0x000ea20008000200 */
[----:B------:R-:W-:-:S03]  /*aa9d0*/  IMAD.MOV.U32 R159, RZ, RZ, R12 ;  /* 0x000000ffff9f7224 */ /* 0x000fc600078e000c */
[----:B------:R-:W2:Y:S01]  /*aa9e0*/  LDSM.16.M88.4 R12, [R2+UR12+0x3a100] ;  /* 0x03a1000c020c783b */ /* 0x000ea20008000200 */
[----:B------:R-:W-:Y:S02]  /*aa9f0*/  IMAD.MOV.U32 R144, RZ, RZ, R9 ;  /* 0x000000ffff907224 */ /* 0x000fe400078e0009 */
[----:B------:R-:W-:Y:S01]  /*aaa00*/  IMAD.MOV.U32 R145, RZ, RZ, R8 ;  /* 0x000000ffff917224 */ /* 0x000fe200078e0008 */
[----:B------:R-:W-:Y:S01]  /*aaa10*/  MOV R146, R5 ;  /* 0x0000000500927202 */ /* 0x000fe20000000f00 */
[----:B------:R-:W2:Y:S01]  /*aaa20*/  LDSM.16.M88.4 R8, [R2+UR12+0x3c100] ;  /* 0x03c1000c0208783b */ /* 0x000ea20008000200 */
[----:B------:R-:W-:-:S03]  /*aaa30*/  IMAD.MOV.U32 R147, RZ, RZ, R4 ;  /* 0x000000ffff937224 */ /* 0x000fc600078e0004 */
[----:B------:R-:W2:Y:S04]  /*aaa40*/  LDSM.16.M88.4 R4, [R2+UR12+0x3e100] ;  /* 0x03e1000c0204783b */ /* 0x000ea80008000200 */
[----:B---3--:R-:W-:Y:S04]  /*aaa50*/  STL [R1+0x5b74], R66 ;  /* 0x005b744201007387 */ /* 0x008fe80000100800 */
[----:B------:R-:W-:Y:S04]  /*aaa60*/  STL [R1+0x5b70], R67 ;  /* 0x005b704301007387 */ /* 0x000fe80000100800 */
[----:B----4-:R-:W-:Y:S04]  /*aaa70*/  STL [R1+0x5b7c], R62 ;  /* 0x005b7c3e01007387 */ /* 0x010fe80000100800 */
[----:B------:R3:W-:Y:S01]  /*aaa80*/  STL [R1+0x5b78], R63 ;  /* 0x005b783f01007387 */ /* 0x0007e20000100800 */
[----:B------:R-:W-:Y:S03]  /*aaa90*/  HMMA.1688.F32.TF32 R132, R136, R112, R156 ;  /* 0x000000708884723c */ /* 0x000fe6000008109c */
[----:B------:R4:W-:Y:S04]  /*aaaa0*/  STL [R1+0x5b84], R58 ;  /* 0x005b843a01007387 */ /* 0x0009e80000100800 */
[----:B------:R4:W-:Y:S04]  /*aaab0*/  STL [R1+0x5b80], R59 ;  /* 0x005b803b01007387 */ /* 0x0009e80000100800 */
[----:B------:R-:W-:Y:S04]  /*aaac0*/  STL [R1+0x5b8c], R46 ;  /* 0x005b8c2e01007387 */ /* 0x000fe80000100800 */
[----:B------:R-:W-:Y:S04]  /*aaad0*/  STL [R1+0x5b88], R47 ;  /* 0x005b882f01007387 */ /* 0x000fe80000100800 */
[----:B-1----:R1:W-:Y:S04]  /*aaae0*/  STL [R1+0x5b94], R42 ;  /* 0x005b942a01007387 */ /* 0x0023e80000100800 */
[----:B------:R1:W-:Y:S04]  /*aaaf0*/  STL [R1+0x5b90], R43 ;  /* 0x005b902b01007387 */ /* 0x0003e80000100800 */
[----:B--2---:R-:W-:Y:S04]  /*aab00*/  STL [R1+0x5a58], R38 ;  /* 0x005a582601007387 */ /* 0x004fe80000100800 */
        /* <DEDUP_REMOVED lines=17> */
[----:B------:R-:W-:-:S02]  /*aac20*/  IMAD.MOV.U32 R126, RZ, RZ, R132 ;  /* 0x000000ffff7e7224 */ /* 0x000fc400078e0084 */
[----:B------:R-:W-:Y:S01]  /*aac30*/  IMAD.MOV.U32 R127, RZ, RZ, R133 ;  /* 0x000000ffff7f7224 */ /* 0x000fe200078e0085 */
[----:B------:R-:W-:Y:S01]  /*aac40*/  MOV R130, R134 ;  /* 0x0000008600827202 */ /* 0x000fe20000000f00 */
[----:B------:R-:W-:Y:S01]  /*aac50*/  IMAD.MOV.U32 R131, RZ, RZ, R135 ;  /* 0x000000ffff837224 */ /* 0x000fe200078e0087 */
[----:B------:R-:W-:Y:S01]  /*aac60*/  STL [R1+0x52a0], R2 ;  /* 0x0052a00201007387 */ /* 0x000fe20000100800 */
[----:B------:R-:W-:Y:S03]  /*aac70*/  HMMA.1688.F32.TF32 R132, R136, R108, R144 ;  /* 0x0000006c8884723c */ /* 0x000fe60000081090 */
[----:B------:R-:W2:Y:S04]  /*aac80*/  LDL.LU R144, [R1+0x19f0] ;  /* 0x0019f00001907983 */ /* 0x000ea80000300800 */
[----:B------:R-:W2:Y:S04]  /*aac90*/  LDL.LU R145, [R1+0x19f4] ;  /* 0x0019f40001917983 */ /* 0x000ea80000300800 */
[----:B------:R-:W2:Y:S04]  /*aaca0*/  LDL.LU R146, [R1+0x19f8] ;  /* 0x0019f80001927983 */ /* 0x000ea80000300800 */
[----:B------:R-:W2:Y:S09]  /*aacb0*/  LDL.LU R147, [R1+0x19fc] ;  /* 0x0019fc0001937983 */ /* 0x000eb20000300800 */
[----:B---3--:R-:W-:Y:S01]  /*aacc0*/  IMAD.MOV.U32 R63, RZ, RZ, R135 ;  /* 0x000000ffff3f7224 */ /* 0x008fe200078e0087 */
[----:B------:R-:W-:Y:S01]  /*aacd0*/  MOV R62, R134 ;  /* 0x00000086003e7202 */ /* 0x000fe20000000f00 */
[----:B----4-:R-:W-:-:S02]  /*aace0*/  IMAD.MOV.U32 R58, RZ, RZ, R132 ;  /* 0x000000ffff3a7224 */ /* 0x010fc400078e0084 */
[----:B------:R-:W-:Y:S01]  /*aacf0*/  IMAD.MOV.U32 R59, RZ, RZ, R133 ;  /* 0x000000ffff3b7224 */ /* 0x000fe200078e0085 */
[----:B------:R3:W-:Y:S04]  /*aad00*/  STL [R1+0x5ba4], R63 ;  /* 0x005ba43f01007387 */ /* 0x0007e80000100800 */
[----:B------:R4:W-:Y:S04]  /*aad10*/  STL [R1+0x5ba0], R62 ;  /* 0x005ba03e01007387 */ /* 0x0009e80000100800 */
[----:B------:R4:W-:Y:S04]  /*aad20*/  STL [R1+0x5b9c], R58 ;  /* 0x005b9c3a01007387 */ /* 0x0009e80000100800 */
[----:B------:R4:W-:Y:S01]  /*aad30*/  STL [R1+0x5b98], R59 ;  /* 0x005b983b01007387 */ /* 0x0009e20000100800 */
[----:B------:R-:W-:Y:S03]  /*aad40*/  HMMA.1688.F32.TF32 R132, R136, R104, R148 ;  /* 0x000000688884723c */ /* 0x000fe60000081094 */
[----:B------:R-:W3:Y:S04]  /*aad50*/  LDL.LU R148, [R1+0x19e0] ;  /* 0x0019e00001947983 */ /* 0x000ee80000300800 */
[----:B------:R-:W3:Y:S04]  /*aad60*/  LDL.LU R149, [R1+0x19e4] ;  /* 0x0019e40001957983 */ /* 0x000ee80000300800 */
[----:B------:R-:W3:Y:S04]  /*aad70*/  LDL.LU R150, [R1+0x19e8] ;  /* 0x0019e80001967983 */ /* 0x000ee80000300800 */
[----:B------:R-:W3:Y:S09]  /*aad80*/  LDL.LU R151, [R1+0x19ec] ;  /* 0x0019ec0001977983 */ /* 0x000ef20000300800 */
[----:B------:R-:W-:-:S02]  /*aad90*/  IMAD.MOV.U32 R66, RZ, RZ, R132 ;  /* 0x000000ffff427224 */ /* 0x000fc400078e0084 */
[----:B------:R-:W-:Y:S01]  /*aada0*/  IMAD.MOV.U32 R67, RZ, RZ, R133 ;  /* 0x000000ffff437224 */ /* 0x000fe200078e0085 */
[----:B------:R-:W-:Y:S01]  /*aadb0*/  MOV R70, R134 ;  /* 0x0000008600467202 */ /* 0x000fe20000000f00 */
[----:B------:R-:W-:Y:S02]  /*aadc0*/  IMAD.MOV.U32 R71, RZ, RZ, R135 ;  /* 0x000000ffff477224 */ /* 0x000fe400078e0087 */
[----:B------:R-:W-:Y:S03]  /*aadd0*/  HMMA.1688.F32.TF32 R132, R136, R100, R152 ;  /* 0x000000648884723c */ /* 0x000fe60000081098 */
[----:B------:R4:W-:Y:S04]  /*aade0*/  STL [R1+0x5bb4], R71 ;  /* 0x005bb44701007387 */ /* 0x0009e80000100800 */
[----:B------:R4:W-:Y:S04]  /*aadf0*/  STL [R1+0x5bb0], R70 ;  /* 0x005bb04601007387 */ /* 0x0009e80000100800 */
[----:B------:R4:W-:Y:S04]  /*aae00*/  STL [R1+0x5bac], R67 ;  /* 0x005bac4301007387 */ /* 0x0009e80000100800 */
        /* <DEDUP_REMOVED lines=26> */
[----:B------:R2:W-:Y:S04]  /*aafb0*/  STL [R1+0x5bd4], R87 ;  /* 0x005bd45701007387 */ /* 0x0005e80000100800 */
[----:B------:R2:W-:Y:S04]  /*aafc0*/  STL [R1+0x5bd0], R86 ;  /* 0x005bd05601007387 */ /* 0x0005e80000100800 */
[----:B------:R2:W-:Y:S04]  /*aafd0*/  STL [R1+0x5bcc], R83 ;  /* 0x005bcc5301007387 */ /* 0x0005e80000100800 */
[----:B------:R2:W-:Y:S01]  /*aafe0*/  STL [R1+0x5bc8], R82 ;  /* 0x005bc85201007387 */ /* 0x0005e20000100800 */
[----:B---3--:R-:W-:Y:S03]  /*aaff0*/  HMMA.1688.F32.TF32 R132, R136, R92, R148 ;  /* 0x0000005c8884723c */ /* 0x008fe60000081094 */
        /* <DEDUP_REMOVED lines=8> */
[----:B----4-:R-:W-:Y:S03]  /*ab080*/  HMMA.1688.F32.TF32 R132, R136, R88, R156 ;  /* 0x000000588884723c */ /* 0x010fe6000008109c */
[----:B------:R4:W-:-:S15]  /*ab090*/  STL [R1+0x5be4], R95 ;  /* 0x005be45f01007387 */ /* 0x0009de0000100800 */
[----:B------:R-:W-:-:S06]  /*ab0a0*/  NOP ;  /* 0x0000000000007918 */ /* 0x000fcc0000000000 */
[----:B------:R-:W-:Y:S02]  /*ab0b0*/  IMAD.MOV.U32 R50, RZ, RZ, R132 ;  /* 0x000000ffff327224 */ /* 0x000fe400078e0084 */
[----:B------:R-:W-:Y:S01]  /*ab0c0*/  IMAD.MOV.U32 R51, RZ, RZ, R133 ;  /* 0x000000ffff337224 */ /* 0x000fe200078e0085 */
[----:B------:R-:W-:Y:S01]  /*ab0d0*/  MOV R54, R134 ;  /* 0x0000008600367202 */ /* 0x000fe20000000f00 */
[----:B------:R-:W-:Y:S02]  /*ab0e0*/  IMAD.MOV.U32 R55, RZ, RZ, R135 ;  /* 0x000000ffff377224 */ /* 0x000fe400078e0087 */
[----:B------:R-:W-:Y:S01]  /*ab0f0*/  HMMA.1688.F32.TF32 R132, R136, R84, R152 ;  /* 0x000000548884723c */ /* 0x000fe20000081098 */
[----:B------:R4:W-:Y:S04]  /*ab100*/  STL [R1+0x5be0], R94 ;  /* 0x005be05e01007387 */ /* 0x0009e80000100800 */
[----:B------:R4:W-:Y:S04]  /*ab110*/  STL [R1+0x5bdc], R91 ;  /* 0x005bdc5b01007387 */ /* 0x0009e80000100800 */
[----:B------:R4:W-:Y:S04]  /*ab120*/  STL [R1+0x5bd8], R90 ;  /* 0x005bd85a01007387 */ /* 0x0009e80000100800 */
[----:B------:R4:W-:Y:S04]  /*ab130*/  STL [R1+0x5bf4], R55 ;  /* 0x005bf43701007387 */ /* 0x0009e80000100800 */
[----:B------:R4:W-:Y:S04]  /*ab140*/  STL [R1+0x5bf0], R54 ;  /* 0x005bf03601007387 */ /* 0x0009e80000100800 */
[----:B------:R4:W-:Y:S04]  /*ab150*/  STL [R1+0x5bec], R51 ;  /* 0x005bec3301007387 */ /* 0x0009e80000100800 */
[----:B------:R4:W-:Y:S01]  /*ab160*/  STL [R1+0x5be8], R50 ;  /* 0x005be83201007387 */ /* 0x0009e20000100800 */
[----:B-1----:R-:W-:-:S02]  /*ab170*/  IMAD.MOV.U32 R42, RZ, RZ, R132 ;  /* 0x000000ffff2a7224 */ /* 0x002fc400078e0084 */
[----:B------:R-:W-:Y:S01]  /*ab180*/  IMAD.MOV.U32 R43, RZ, RZ, R133 ;  /* 0x000000ffff2b7224 */ /* 0x000fe200078e0085 */
[----:B------:R-:W-:Y:S01]  /*ab190*/  MOV R46, R134 ;  /* 0x00000086002e7202 */ /* 0x000fe20000000f00 */
[----:B------:R-:W-:-:S05]  /*ab1a0*/  IMAD.MOV.U32 R47, RZ, RZ, R135 ;  /* 0x000000ffff2f7224 */ /* 0x000fca00078e0087 */
[----:B------:R1:W-:Y:S04]  /*ab1b0*/  STL [R1+0x5c04], R47 ;  /* 0x005c042f01007387 */ /* 0x0003e80000100800 */
[----:B------:R1:W-:Y:S04]  /*ab1c0*/  STL [R1+0x5c00], R46 ;  /* 0x005c002e01007387 */ /* 0x0003e80000100800 */
        /* <DEDUP_REMOVED lines=19> */
[----:B---3--:R-:W-:Y:S03]  /*ab300*/  HMMA.1688.F32.TF32 R132, R136, R52, R148 ;  /* 0x000000348884723c */ /* 0x008fe60000081094 */
        /* <DEDUP_REMOVED lines=33> */
[----:B------:R-:W-:-:S02]  /*ab520*/  IMAD.MOV.U32 R71, RZ, RZ, R132 ;  /* 0x000000ffff477224 */ /* 0x000fc400078e0084 */
[----:B------:R-:W-:Y:S01]  /*ab530*/  IMAD.MOV.U32 R70, RZ, RZ, R133 ;  /* 0x000000ffff467224 */ /* 0x000fe200078e0085 */
[----:B------:R-:W-:Y:S01]  /*ab540*/  MOV R67, R134 ;  /* 0x0000008600437202 */ /* 0x000fe20000000f00 */
[----:B------:R-:W-:Y:S02]  /*ab550*/  IMAD.MOV.U32 R66, RZ, RZ, R135 ;  /* 0x000000ffff427224 */ /* 0x000fe400078e0087 */
[----:B----4-:R-:W-:-:S15]  /*ab560*/  HMMA.1688.F32.TF32 R132, R136, R76, R168 ;  /* 0x0000004c8884723c */ /* 0x010fde00000810a8 */
[----:B------:R-:W-:-:S09]  /*ab570*/  NOP ;  /* 0x0000000000007918 */ /* 0x000fd20000000000 */
[----:B------:R-:W-:Y:S02]  /*ab580*/  IMAD.MOV.U32 R79, RZ, RZ, R132 ;  /* 0x000000ffff4f7224 */ /* 0x000fe400078e0084 */
[----:B------:R-:W-:Y:S01]  /*ab590*/  IMAD.MOV.U32 R78, RZ, RZ, R133 ;  /* 0x000000ffff4e7224 */ /* 0x000fe200078e0085 */
[----:B------:R-:W-:Y:S01]  /*ab5a0*/  MOV R75, R134 ;  /* 0x00000086004b7202 */ /* 0x000fe20000000f00 */
[----:B------:R-:W-:Y:S02]  /*ab5b0*/  IMAD.MOV.U32 R74, RZ, RZ, R135 ;  /* 0x000000ffff4a7224 */ /* 0x000fe400078e0087 */
[----:B---3--:R-:W-:-:S15]  /*ab5c0*/  HMMA.1688.F32.TF32 R132, R136, R72, R164 ;  /* 0x000000488884723c */ /* 0x008fde00000810a4 */
[----:B------:R-:W-:-:S09]  /*ab5d0*/  NOP ;  /* 0x0000000000007918 */ /* 0x000fd20000000000 */
[----:B------:R-:W-:Y:S02]  /*ab5e0*/  IMAD.MOV.U32 R102, RZ, RZ, R132 ;  /* 0x000000ffff667224 */ /* 0x000fe400078e0084 */
[----:B------:R-:W-:Y:S01]  /*ab5f0*/  IMAD.MOV.U32 R106, RZ, RZ, R133 ;  /* 0x000000ffff6a7224 */ /* 0x000fe200078e0085 */
[----:B------:R-:W-:Y:S01]  /*ab600*/  MOV R107, R134 ;  /* 0x00000086006b7202 */ /* 0x000fe20000000f00 */
[----:B------:R-:W-:Y:S02]  /*ab610*/  IMAD.MOV.U32 R103, RZ, RZ, R135 ;  /* 0x000000ffff677224 */ /* 0x000fe400078e0087 */
[----:B------:R-:W-:-:S15]  /*ab620*/  HMMA.1688.F32.TF32 R132, R136, R68, R160 ;  /* 0x000000448884723c */ /* 0x000fde00000810a0 */
        /* <DEDUP_REMOVED lines=11> */
[----:B------:R-:W-:Y:S01]  /*ab6e0*/  HMMA.1688.F32.TF32 R132, R136, R60, R152 ;  /* 0x0000003c8884723c */ /* 0x000fe20000081098 */
[----:B------:R-:W3:Y:S04]  /*ab6f0*/  LDL.LU R152, [R1] ;  /* 0x0000000001987983 */ /* 0x000ee80000300800 */
        /* <DEDUP_REMOVED lines=48> */
[----:B------:R-:W-:Y:S01]  /*aba00*/  IMAD.MOV.U32 R50, RZ, RZ, R135 ;  /* 0x000000ffff327224 */ /* 0x000fe200078e0087 */
[----:B------:R-:W4:Y:S01]  /*aba10*/  LDL.LU R166, [R1+0x18] ;  /* 0x0000180001a67983 */ /* 0x000f220000300800 */
[----:B------:R-:W-:Y:S03]  /*aba20*/  HMMA.1688.F32.TF32 R132, R136, R56, R148 ;  /* 0x000000388884723c */ /* 0x000fe60000081094 */
        /* <DEDUP_REMOVED lines=9> */
[----:B-1----:R-:W-:-:S02]  /*abac0*/  IMAD.MOV.U32 R47, RZ, RZ, R132 ;  /* 0x000000ffff2f7224 */ /* 0x002fc400078e0084 */
[----:B------:R-:W-:Y:S01]  /*abad0*/  IMAD.MOV.U32 R46, RZ, RZ, R133 ;  /* 0x000000ffff2e7224 */ /* 0x000fe200078e0085 */
[----:B------:R-:W-:Y:S01]  /*abae0*/  MOV R43, R134 ;  /* 0x00000086002b7202 */ /* 0x000fe20000000f00 */
[----:B------:R-:W-:Y:S02]  /*abaf0*/  IMAD.MOV.U32 R42, RZ, RZ, R135 ;  /* 0x000000ffff2a7224 */ /* 0x000fe400078e0087 */
[----:B--2---:R-:W-:Y:S01]  /*abb00*/  HMMA.1688.F32.TF32 R132, R136, R44, R144 ;  /* 0x0000002c8884723c */ /* 0x004fe20000081090 */
[----:B------:R-:W2:Y:S04]  /*abb10*/  LDL.LU R144, [R1+0xf40] ;  /* 0x000f400001907983 */ /* 0x000ea80000300800 */
[----:B------:R-:W2:Y:S04]  /*abb20*/  LDL.LU R145, [R1+0xf44] ;  /* 0x000f440001917983 */ /* 0x000ea80000300800 */
[----:B------:R-:W2:Y:S04]  /*abb30*/  LDL.LU R146, [R1+0xf48] ;  /* 0x000f480001927983 */ /* 0x000ea80000300800 */
[----:B------:R-:W2:Y:S11]  /*abb40*/  LDL.LU R147, [R1+0xf4c] ;  /* 0x000f4c0001937983 */ /* 0x000eb60000300800 */
[----:B------:R-:W-:-:S02]  /*abb50*/  IMAD.MOV.U32 R111, RZ, RZ, R132 ;  /* 0x000000ffff6f7224 */ /* 0x000fc400078e0084 */
[----:B------:R-:W-:Y:S01]  /*abb60*/  IMAD.MOV.U32 R110, RZ, RZ, R133 ;  /* 0x000000ffff6e7224 */ /* 0x000fe200078e0085 */
[----:B------:R-:W-:Y:S01]  /*abb70*/  MOV R99, R134 ;  /* 0x0000008600637202 */ /* 0x000fe20000000f00 */
[----:B------:R-:W-:Y:S01]  /*abb80*/  IMAD.MOV.U32 R98, RZ, RZ, R135 ;  /* 0x000000ffff627224 */ /* 0x000fe200078e0087 */
[C---:B------:R-:W-:Y:S02]  /*abb90*/  LOP3.LUT R223, R0.reuse, 0x40, RZ, 0x3c, !PT ;  /* 0x0000004000df7812 */ /* 0x040fe400078e3cff */
[----:B------:R-:W-:-:S03]  /*abba0*/  LOP3.LUT R222, R0, 0x60, RZ, 0x3c, !PT ;  /* 0x0000006000de7812 */ /* 0x000fc600078e3cff */
[----:B------:R-:W-:Y:S04]  /*abbb0*/  LDS R140, [R223+UR18+0x88000] ;  /* 0x08800012df8c7984 */ /* 0x000fe80008000800 */
[----:B------:R-:W-:Y:S04]  /*abbc0*/  LDS R142, [R223+UR18+0x88800] ;  /* 0x08880012df8e7984 */ /* 0x000fe80008000800 */
[----:B------:R-:W-:Y:S04]  /*abbd0*/  LDS R141, [R222+UR18+0x88000] ;  /* 0x08800012de8d7984 */ /* 0x000fe80008000800 */
[----:B------:R-:W1:Y:S01]  /*abbe0*/  LDS R143, [R222+UR18+0x88800] ;  /* 0x08880012de8f7984 */ /* 0x000e620008000800 */
[----:B---3--:R-:W-:-:S15]  /*abbf0*/  HMMA.1688.F32.TF32 R132, R136, R40, R200 ;  /* 0x000000288884723c */ /* 0x008fde00000810c8 */
[----:B------:R-:W-:-:S09]  /*abc00*/  NOP ;  /* 0x0000000000007918 */ /* 0x000fd20000000000 */
[----:B------:R-:W-:Y:S02]  /*abc10*/  IMAD.MOV.U32 R59, RZ, RZ, R132 ;  /* 0x000000ffff3b7224 */ /* 0x000fe400078e0084 */
[----:B------:R-:W-:Y:S01]  /*abc20*/  IMAD.MOV.U32 R58, RZ, RZ, R133 ;  /* 0x000000ffff3a7224 */ /* 0x000fe200078e0085 */
[----:B------:R-:W-:Y:S01]  /*abc30*/  MOV R62, R134 ;  /* 0x00000086003e7202 */ /* 0x000fe20000000f00 */
[----:B------:R-:W-:Y:S02]  /*abc40*/  IMAD.MOV.U32 R63, RZ, RZ, R135 ;  /* 0x000000ffff3f7224 */ /* 0x000fe400078e0087 */
[C---:B----4-:R-:W-:Y:S06]  /*abc50*/  HMMA.1688.F32.TF32 R132, R136.reuse, R36, R196 ;  /* 0x000000248884723c */ /* 0x050fec00000810c4 */
[C---:B------:R-:W-:Y:S06]  /*abc60*/  HMMA.1688.F32.TF32 R192, R136.reuse, R32, R192 ;  /* 0x0000002088c0723c */ /* 0x040fec00000810c0 */
[C---:B------:R-:W-:Y:S11]  /*abc70*/  HMMA.1688.F32.TF32 R188, R136.reuse, R28, R188 ;  /* 0x0000001c88bc723c */ /* 0x040ff600000810bc */
[----:B------:R-:W-:Y:S04]  /*abc80*/  STL.64 [R1+0xc0], R132 ;  /* 0x0000c08401007387 */ /* 0x000fe80000100a00 */
[----:B------:R3:W-:Y:S02]  /*abc90*/  STL.64 [R1+0xc8], R134 ;  /* 0x0000c88601007387 */ /* 0x0007e40000100a00 */
[C---:B---3--:R-:W-:Y:S02]  /*abca0*/  HMMA.1688.F32.TF32 R132, R136.reuse, R24, R160 ;  /* 0x000000188884723c */ /* 0x048fe400000810a0 */
[----:B------:R-:W-:Y:S04]  /*abcb0*/  STL.64 [R1+0xb0], R192 ;  /* 0x0000b0c001007387 */ /* 0x000fe80000100a00 */
[----:B------:R-:W-:Y:S04]  /*abcc0*/  STL.64 [R1+0xb8], R194 ;  /* 0x0000b8c201007387 */ /* 0x000fe80000100a00 */
[----:B------:R-:W3:Y:S04]  /*abcd0*/  LDL.LU R160, [R1+0xf30] ;  /* 0x000f300001a07983 */ /* 0x000ee80000300800 */
[----:B------:R-:W-:Y:S04]  /*abce0*/  STL.64 [R1+0xa0], R188 ;  /* 0x0000a0bc01007387 */ /* 0x000fe80000100a00 */
[----:B------:R-:W-:Y:S01]  /*abcf0*/  STL.64 [R1+0xa8], R190 ;  /* 0x0000a8be01007387 */ /* 0x000fe20000100a00 */
[C---:B------:R-:W-:Y:S04]  /*abd00*/  HMMA.1688.F32.TF32 R184, R136.reuse, R20, R184 ;  /* 0x0000001488b8723c */ /* 0x040fe800000810b8 */
[----:B------:R-:W-:Y:S04]  /*abd10*/  STL.64 [R1+0x90], R132 ;  /* 0x0000908401007387 */ /* 0x000fe80000100a00 */
[----:B------:R4:W-:Y:S04]  /*abd20*/  STL.64 [R1+0x98], R134 ;  /* 0x0000988601007387 */ /* 0x0009e80000100a00 */
[----:B------:R-:W3:Y:S04]  /*abd30*/  LDL.LU R161, [R1+0xf34] ;  /* 0x000f340001a17983 */ /* 0x000ee80000300800 */
[----:B------:R-:W3:Y:S04]  /*abd40*/  LDL.LU R162, [R1+0xf38] ;  /* 0x000f380001a27983 */ /* 0x000ee80000300800 */
[----:B------:R-:W3:Y:S01]  /*abd50*/  LDL.LU R163, [R1+0xf3c] ;  /* 0x000f3c0001a37983 */ /* 0x000ee20000300800 */
[C---:B----4-:R-:W-:Y:S06]  /*abd60*/  HMMA.1688.F32.TF32 R132, R136.reuse, R16, R180 ;  /* 0x000000108884723c */ /* 0x050fec00000810b4 */
[C---:B------:R-:W-:Y:S01]  /*abd70*/  HMMA.1688.F32.TF32 R176, R136.reuse, R12, R176 ;  /* 0x0000000c88b0723c */ /* 0x040fe200000810b0 */
[----:B------:R-:W-:Y:S04]  /*abd80*/  STL.64 [R1+0x80], R184 ;  /* 0x000080b801007387 */ /* 0x000fe80000100a00 */
[----:B------:R-:W-:Y:S01]  /*abd90*/  STL.64 [R1+0x88], R186 ;  /* 0x000088ba01007387 */ /* 0x000fe20000100a00 */
[C---:B------:R-:W-:Y:S11]  /*abda0*/  HMMA.1688.F32.TF32 R172, R136.reuse, R8, R172 ;  /* 0x0000000888ac723c */ /* 0x040ff600000810ac */
[----:B------:R-:W-:Y:S04]  /*abdb0*/  STL.64 [R1+0x70], R132 ;  /* 0x0000708401007387 */ /* 0x000fe80000100a00 */
[----:B------:R4:W-:Y:S02]  /*abdc0*/  STL.64 [R1+0x78], R134 ;  /* 0x0000788601007387 */ /* 0x0009e40000100a00 */
[----:B----4-:R-:W-:Y:S02]  /*abdd0*/  HMMA.1688.F32.TF32 R132, R136, R4, R156 ;  /* 0x000000048884723c */ /* 0x010fe4000008109c */
[----:B------:R-:W-:Y:S04]  /*abde0*/  STL.64 [R1+0x60], R176 ;  /* 0x000060b001007387 */ /* 0x000fe80000100a00 */
[----:B------:R-:W-:Y:S04]  /*abdf0*/  STL.64 [R1+0x68], R178 ;  /* 0x000068b201007387 */ /* 0x000fe80000100a00 */
[----:B------:R-:W4:Y:S04]  /*abe00*/  LDL.LU R156, [R1+0xf20] ;  /* 0x000f2000019c7983 */ /* 0x000f280000300800 */
[----:B------:R-:W-:Y:S04]  /*abe10*/  STL.64 [R1+0x50], R172 ;  /* 0x000050ac01007387 */ /* 0x000fe80000100a00 */
[----:B------:R-:W-:Y:S05]  /*abe20*/  STL.64 [R1+0x58], R174 ;  /* 0x000058ae01007387 */ /* 0x000fea0000100a00 */
[----:B------:R-:W-:Y:S04]  /*abe30*/  STL.64 [R1+0x40], R132 ;  /* 0x0000408401007387 */ /* 0x000fe80000100a00 */
[----:B------:R1:W-:Y:S04]  /*abe40*/  STL.64 [R1+0x48], R134 ;  /* 0x0000488601007387 */ /* 0x0003e80000100a00 */
        /* <DEDUP_REMOVED lines=9> */
[----:B------:R-:W4:Y:S04]  /*abee0*/  LDL.LU R150, [R1+0xb18] ;  /* 0x000b180001967983 */ /* 0x000f280000300800 */
[----:B------:R-:W4:Y:S01]  /*abef0*/  LDL.LU R151, [R1+0xb1c] ;  /* 0x000b1c0001977983 */ /* 0x000f220000300800 */
[C---:B-1----:R-:W-:Y:S06]  /*abf00*/  HMMA.1688.F32.TF32 R132, R140.reuse, R124, R168 ;  /* 0x0000007c8c84723c */ /* 0x042fec00000810a8 */
[C---:B------:R-:W-:Y:S06]  /*abf10*/  HMMA.1688.F32.TF32 R164, R140.reuse, R120, R164 ;  /* 0x000000788ca4723c */ /* 0x040fec00000810a4 */
[C---:B------:R-:W-:Y:S11]  /*abf20*/  HMMA.1688.F32.TF32 R136, R140.reuse, R116, R152 ;  /* 0x000000748c88723c */ /* 0x040ff60000081098 */
[----:B------:R-:W-:Y:S04]  /*abf30*/  STL.64 [R1+0x20], R132 ;  /* 0x0000208401007387 */ /* 0x000fe80000100a00 */
[----:B------:R2:W-:Y:S02]  /*abf40*/  STL.64 [R1+0x28], R134 ;  /* 0x0000288601007387 */ /* 0x0005e40000100a00 */
[----:B--2---:R-:W-:Y:S02]  /*abf50*/  HMMA.1688.F32.TF32 R132, R140, R112, R144 ;  /* 0x000000708c84723c */ /* 0x004fe40000081090 */
[----:B------:R-:W-:Y:S04]  /*abf60*/  STL.64 [R1+0x10], R164 ;  /* 0x000010a401007387 */ /* 0x000fe80000100a00 */
[----:B------:R-:W-:Y:S04]  /*abf70*/  STL.64 [R1+0x18], R166 ;  /* 0x000018a601007387 */ /* 0x000fe80000100a00 */
[----:B------:R-:W-:Y:S04]  /*abf80*/  STL.64 [R1], R136 ;  /* 0x0000008801007387 */ /* 0x000fe80000100a00 */
[----:B------:R-:W-:Y:S04]  /*abf90*/  STL.64 [R1+0x8], R138 ;  /* 0x0000088a01007387 */ /* 0x000fe80000100a00 */
[----:B------:R-:W-:Y:S04]  /*abfa0*/  LDS R136, [R0+UR18+0x88080] ;  /* 0x0880801200887984 */ /* 0x000fe80008000800 */
[----:B------:R-:W-:Y:S04]  /*abfb0*/  LDS R138, [R0+UR18+0x88880] ;  /* 0x08888012008a7984 */ /* 0x000fe80008000800 */
[----:B------:R-:W-:Y:S04]  /*abfc0*/  LDS R137, [R3+UR18+0x88080] ;  /* 0x0880801203897984 */ /* 0x000fe80008000800 */
[----:B------:R-:W1:Y:S04]  /*abfd0*/  LDS R139, [R3+UR18+0x88880] ;  /* 0x08888012038b7984 */ /* 0x000e680008000800 */
        /* <DEDUP_REMOVED lines=9> */
[----:B------:R-:W-:-:S02]  /*ac070*/  IMAD.MOV.U32 R6, RZ, RZ, R134 ;  /* 0x000000ffff067224 */ /* 0x000fc400078e0086 */
[----:B------:R-:W-:-:S05]  /*ac080*/  IMAD.MOV.U32 R7, RZ, RZ, R135 ;  /* 0x000000ffff077224 */ /* 0x000fca00078e0087 */
[----:B------:R-:W-:Y:S04]  /*ac090*/  STL [R1+0x5a8c], R7 ;  /* 0x005a8c0701007387 */ /* 0x000fe80000100800 */
[----:B------:R1:W-:Y:S01]  /*ac0a0*/  STL [R1+0x5a88], R6 ;  /* 0x005a880601007387 */ /* 0x0003e20000100800 */
[----:B---3--:R-:W-:-:S15]  /*ac0b0*/  HMMA.1688.F32.TF32 R132, R140, R108, R160 ;  /* 0x0000006c8c84723c */ /* 0x008fde00000810a0 */
[----:B------:R-:W-:-:S09]  /*ac0c0*/  NOP ;  /* 0x0000000000007918 */ /* 0x000fd20000000000 */
[----:B------:R-:W-:Y:S01]  /*ac0d0*/  MOV R10, R132 ;  /* 0x00000084000a7202 */ /* 0x000fe20000000f00 */
[----:B------:R-:W-:Y:S02]  /*ac0e0*/  IMAD.MOV.U32 R11, RZ, RZ, R133 ;  /* 0x000000ffff0b7224 */ /* 0x000fe400078e0085 */
[----:B------:R-:W-:Y:S02]  /*ac0f0*/  IMAD.MOV.U32 R14, RZ, RZ, R134 ;  /* 0x000000ffff0e7224 */ /* 0x000fe400078e0086 */
[----:B------:R-:W-:-:S05]  /*ac100*/  IMAD.MOV.U32 R15, RZ, RZ, R135 ;  /* 0x000000ffff0f7224 */ /* 0x000fca00078e0087 */
[----:B------:R-:W-:Y:S04]  /*ac110*/  STL [R1+0x5a9c], R15 ;  /* 0x005a9c0f01007387 */ /* 0x000fe80000100800 */
[----:B------:R-:W-:Y:S04]  /*ac120*/  STL [R1+0x5a98], R14 ;  /* 0x005a980e01007387 */ /* 0x000fe80000100800 */
[----:B------:R-:W-:Y:S04]  /*ac130*/  STL [R1+0x5a94], R11 ;  /* 0x005a940b01007387 */ /* 0x000fe80000100800 */
[----:B------:R-:W-:Y:S01]  /*ac140*/  STL [R1+0x5a90], R10 ;  /* 0x005a900a01007387 */ /* 0x000fe20000100800 */
[----:B----4-:R-:W-:-:S15]  /*ac150*/  HMMA.1688.F32.TF32 R132, R140, R104, R156 ;  /* 0x000000688c84723c */ /* 0x010fde000008109c */
[----:B------:R-:W-:-:S09]  /*ac160*/  NOP ;  /* 0x0000000000007918 */ /* 0x000fd20000000000 */
[----:B-1----:R-:W-:Y:S01]  /*ac170*/  IMAD.MOV.U32 R6, RZ, RZ, R135 ;  /* 0x000000ffff067224 */ /* 0x002fe200078e0087 */
[----:B------:R-:W-:Y:S01]  /*ac180*/  MOV R7, R134 ;  /* 0x0000008600077202 */ /* 0x000fe20000000f00 */
[----:B------:R1:W-:Y:S04]  /*ac190*/  STL.64 [R1+0x940], R132 ;  /* 0x0009408401007387 */ /* 0x0003e80000100a00 */
[----:B------:R-:W-:Y:S04]  /*ac1a0*/  STL [R1+0x5aa4], R6 ;  /* 0x005aa40601007387 */ /* 0x000fe80000100800 */
[----:B------:R3:W-:Y:S01]  /*ac1b0*/  STL [R1+0x5aa0], R7 ;  /* 0x005aa00701007387 */ /* 0x0007e20000100800 */
[----:B-1----:R-:W-:Y:S03]  /*ac1c0*/  HMMA.1688.F32.TF32 R132, R140, R100, R148 ;  /* 0x000000648c84723c */ /* 0x002fe60000081094 */
[----:B------:R-:W4:Y:S04]  /*ac1d0*/  LDL.LU R148, [R1+0x1880] ;  /* 0x0018800001947983 */ /* 0x000f280000300800 */
[----:B------:R-:W4:Y:S04]  /*ac1e0*/  LDL.LU R149, [R1+0x1884] ;  /* 0x0018840001957983 */ /* 0x000f280000300800 */
[----:B------:R-:W4:Y:S04]  /*ac1f0*/  LDL.LU R150, [R1+0x1888] ;  /* 0x0018880001967983 */ /* 0x000f280000300800 */
[----:B------:R-:W4:Y:S09]  /*ac200*/  LDL.LU R151, [R1+0x188c] ;  /* 0x00188c0001977983 */ /* 0x000f320000300800 */
[----:B------:R-:W-:-:S02]  /*ac210*/  IMAD.MOV.U32 R15, RZ, RZ, R132 ;  /* 0x000000ffff0f7224 */ /* 0x000fc400078e0084 */
[----:B------:R-:W-:Y:S01]  /*ac220*/  IMAD.MOV.U32 R14, RZ, RZ, R133 ;  /* 0x000000ffff0e7224 */ /* 0x000fe200078e0085 */
[----:B------:R-:W-:Y:S01]  /*ac230*/  MOV R11, R134 ;  /* 0x00000086000b7202 */ /* 0x000fe20000000f00 */
[----:B------:R-:W-:-:S05]  /*ac240*/  IMAD.MOV.U32 R10, RZ, RZ, R135 ;  /* 0x000000ffff0a7224 */ /* 0x000fca00078e0087 */
[----:B------:R-:W-:Y:S04]  /*ac250*/  STL [R1+0x5ab4], R10 ;  /* 0x005ab40a01007387 */ /* 0x000fe80000100800 */
[----:B------:R-:W-:Y:S04]  /*ac260*/  STL [R1+0x5ab0], R11 ;  /* 0x005ab00b01007387 */ /* 0x000fe80000100800 */
[----:B------:R-:W-:Y:S04]  /*ac270*/  STL [R1+0x5aac], R15 ;  /* 0x005aac0f01007387 */ /* 0x000fe80000100800 */
[----:B------:R-:W-:Y:S01]  /*ac280*/  STL [R1+0x5aa8], R14 ;  /* 0x005aa80e01007387 */ /* 0x000fe20000100800 */
[----:B--2---:R-:W-:-:S15]  /*ac290*/  HMMA.1688.F32.TF32 R132, R140, R96, R152 ;  /* 0x000000608c84723c */ /* 0x004fde0000081098 */
[----:B------:R-:W-:-:S09]  /*ac2a0*/  NOP ;  /* 0x0000000000007918 */ /* 0x000fd20000000000 */
[----:B---3--:R-:W-:Y:S02]  /*ac2b0*/  IMAD.MOV.U32 R7, RZ, RZ, R135 ;  /* 0x000000ffff077224 */ /* 0x008fe400078e0087 */
[----:B------:R-:W-:Y:S01]  /*ac2c0*/  IMAD.MOV.U32 R6, RZ, RZ, R134 ;  /* 0x000000ffff067224 */ /* 0x000fe200078e0086 */
[----:B------:R1:W-:Y:S04]  /*ac2d0*/  STL.64 [R1+0x920], R132 ;  /* 0x0009208401007387 */ /* 0x0003e80000100a00 */
[----:B------:R-:W-:Y:S04]  /*ac2e0*/  STL [R1+0x5abc], R7 ;  /* 0x005abc0701007387 */ /* 0x000fe80000100800 */
[----:B------:R-:W-:Y:S01]  /*ac2f0*/  STL [R1+0x5ab8], R6 ;  /* 0x005ab80601007387 */ /* 0x000fe20000100800 */
[----:B-1----:R-:W-:Y:S03]  /*ac300*/  HMMA.1688.F32.TF32 R132, R140, R92, R144 ;  /* 0x0000005c8c84723c */ /* 0x002fe60000081090 */
        /* <DEDUP_REMOVED lines=8> */
[----:B------:R-:W-:-:S02]  /*ac390*/  IMAD.MOV.U32 R23, RZ, RZ, R135 ;  /* 0x000000ffff177224 */ /* 0x000fc400078e0087 */
[----:B------:R-:W-:Y:S02]  /*ac3a0*/  IMAD.MOV.U32 R22, RZ, RZ, R134 ;  /* 0x000000ffff167224 */ /* 0x000fe400078e0086 */
[----:B------:R-:W-:Y:S01]  /*ac3b0*/  IMAD.MOV.U32 R19, RZ, RZ, R133 ;  /* 0x000000ffff137224 */ /* 0x000fe200078e0085 */
[----:B------:R-:W-:Y:S01]  /*ac3c0*/  MOV R18, R132 ;  /* 0x0000008400127202 */ /* 0x000fe20000000f00 */
        /* <DEDUP_REMOVED lines=30> */
[----:B-1----:R-:W-:Y:S01]  /*ac5b0*/  MOV R19, R132 ;  /* 0x0000008400137202 */ /* 0x002fe20000000f00 */
[----:B------:R-:W-:-:S02]  /*ac5c0*/  IMAD.MOV.U32 R18, RZ, RZ, R133 ;  /* 0x000000ffff127224 */ /* 0x000fc400078e0085 */
[----:B------:R-:W-:Y:S02]  /*ac5d0*/  IMAD.MOV.U32 R7, RZ, RZ, R134 ;  /* 0x000000ffff077224 */ /* 0x000fe400078e0086 */
[----:B------:R-:W-:Y:S02]  /*ac5e0*/  IMAD.MOV.U32 R6, RZ, RZ, R135 ;  /* 0x000000ffff067224 */ /* 0x000fe400078e0087 */
[----:B---3--:R-:W-:-:S15]  /*ac5f0*/  HMMA.1688.F32.TF32 R132, R140, R80, R160 ;  /* 0x000000508c84723c */ /* 0x008fde00000810a0 */
[----:B------:R-:W-:-:S09]  /*ac600*/  NOP ;  /* 0x0000000000007918 */ /* 0x000fd20000000000 */
[----:B------:R-:W-:Y:S01]  /*ac610*/  MOV R11, R132 ;  /* 0x00000084000b7202 */ /* 0x000fe20000000f00 */
[----:B------:R-:W-:Y:S02]  /*ac620*/  IMAD.MOV.U32 R10, RZ, RZ, R133 ;  /* 0x000000ffff0a7224 */ /* 0x000fe400078e0085 */
[----:B------:R-:W-:Y:S02]  /*ac630*/  IMAD.MOV.U32 R23, RZ, RZ, R134 ;  /* 0x000000ffff177224 */ /* 0x000fe400078e0086 */
[----:B------:R-:W-:Y:S01]  /*ac640*/  IMAD.MOV.U32 R22, RZ, RZ, R135 ;  /* 0x000000ffff167224 */ /* 0x000fe200078e0087 */
[----:B------:R-:W-:Y:S04]  /*ac650*/  STL [R1+0x5aec], R6 ;  /* 0x005aec0601007387 */ /* 0x000fe80000100800 */
[----:B------:R-:W-:Y:S04]  /*ac660*/  STL [R1+0x5ae8], R7 ;  /* 0x005ae80701007387 */ /* 0x000fe80000100800 */
[----:B------:R1:W-:Y:S04]  /*ac670*/  STL [R1+0x5ae4], R18 ;  /* 0x005ae41201007387 */ /* 0x0003e80000100800 */
[----:B------:R3:W-:Y:S04]  /*ac680*/  STL [R1+0x5ae0], R19 ;  /* 0x005ae01301007387 */ /* 0x0007e80000100800 */
[----:B------:R-:W-:Y:S04]  /*ac690*/  STL [R1+0x5afc], R22 ;  /* 0x005afc1601007387 */ /* 0x000fe80000100800 */
[----:B------:R-:W-:Y:S04]  /*ac6a0*/  STL [R1+0x5af8], R23 ;  /* 0x005af81701007387 */ /* 0x000fe80000100800 */
[----:B------:R3:W-:Y:S04]  /*ac6b0*/  STL [R1+0x5af4], R10 ;  /* 0x005af40a01007387 */ /* 0x0007e80000100800 */
[----:B------:R3:W-:Y:S01]  /*ac6c0*/  STL [R1+0x5af0], R11 ;  /* 0x005af00b01007387 */ /* 0x0007e20000100800 */
[----:B----4-:R-:W-:-:S15]  /*ac6d0*/  HMMA.1688.F32.TF32 R132, R140, R52, R156 ;  /* 0x000000348c84723c */ /* 0x010fde000008109c */
[----:B------:R-:W-:-:S09]  /*ac6e0*/  NOP ;  /* 0x0000000000007918 */ /* 0x000fd20000000000 */
[----:B------:R-:W-:Y:S01]  /*ac6f0*/  MOV R26, R132 ;  /* 0x00000084001a7202 */ /* 0x000fe20000000f00 */
[----:B------:R-:W-:Y:S02]  /*ac700*/  IMAD.MOV.U32 R38, RZ, RZ, R133 ;  /* 0x000000ffff267224 */ /* 0x000fe400078e0085 */
[----:B------:R-:W-:Y:S02]  /*ac710*/  IMAD.MOV.U32 R39, RZ, RZ, R134 ;  /* 0x000000ffff277224 */ /* 0x000fe400078e0086 */
[----:B------:R-:W-:Y:S02]  /*ac720*/  IMAD.MOV.U32 R34, RZ, RZ, R135 ;  /* 0x000000ffff227224 */ /* 0x000fe400078e0087 */
[----:B------:R-:W-:-:S15]  /*ac730*/  HMMA.1688.F32.TF32 R132, R140, R48, R152 ;  /* 0x000000308c84723c */ /* 0x000fde0000081098 */
[----:B------:R-:W-:-:S09]  /*ac740*/  NOP ;  /* 0x0000000000007918 */ /* 0x000fd20000000000 */
[----:B-1----:R-:W-:Y:S01]  /*ac750*/  MOV R18, R132 ;  /* 0x0000008400127202 */ /* 0x002fe20000000f00 */
[----:B---3--:R-:W-:Y:S02]  /*ac760*/  IMAD.MOV.U32 R19, RZ, RZ, R133 ;  /* 0x000000ffff137224 */ /* 0x008fe400078e0085 */
[----:B------:R-:W-:Y:S02]  /*ac770*/  IMAD.MOV.U32 R14, RZ, RZ, R134 ;  /* 0x000000ffff0e7224 */ /* 0x000fe400078e0086 */
[----:B------:R-:W-:Y:S02]  /*ac780*/  IMAD.MOV.U32 R15, RZ, RZ, R135 ;  /* 0x000000ffff0f7224 */ /* 0x000fe400078e0087 */
[----:B------:R-:W-:Y:S01]  /*ac790*/  HMMA.1688.F32.TF32 R132, R140, R76, R148 ;  /* 0x0000004c8c84723c */ /* 0x000fe20000081094 */
[----:B------:R1:W-:Y:S04]  /*ac7a0*/  STL [R1+0x5b04], R38 ;  /* 0x005b042601007387 */ /* 0x0003e80000100800 */
[----:B------:R3:W-:-:S15]  /*ac7b0*/  STL [R1+0x5b00], R26 ;  /* 0x005b001a01007387 */ /* 0x0007de0000100800 */
[----:B------:R-:W-:-:S04]  /*ac7c0*/  NOP ;  /* 0x0000000000007918 */ /* 0x000fc80000000000 */
[----:B------:R-:W-:Y:S01]  /*ac7d0*/  MOV R10, R132 ;  /* 0x00000084000a7202 */ /* 0x000fe20000000f00 */
[----:B------:R-:W-:Y:S02]  /*ac7e0*/  IMAD.MOV.U32 R11, RZ, RZ, R133 ;  /* 0x000000ffff0b7224 */ /* 0x000fe400078e0085 */
[----:B------:R-:W-:Y:S02]  /*ac7f0*/  IMAD.MOV.U32 R6, RZ, RZ, R134 ;  /* 0x000000ffff067224 */ /* 0x000fe400078e0086 */
[----:B------:R-:W-:Y:S02]  /*ac800*/  IMAD.MOV.U32 R7, RZ, RZ, R135 ;  /* 0x000000ffff077224 */ /* 0x000fe400078e0087 */
[----:B--2---:R-:W-:Y:S07]  /*ac810*/  HMMA.1688.F32.TF32 R132, R140, R72, R144 ;  /* 0x000000488c84723c */ /* 0x004fee0000081090 */
[----:B------:R-:W-:Y:S01]  /*ac820*/  MOV R144, R248 ;  /* 0x000000f800907202 */ /* 0x000fe20000000f00 */
[----:B------:R-:W-:Y:S01]  /*ac830*/  IMAD.MOV.U32 R145, RZ, RZ, R250 ;  /* 0x000000ffff917224 */ /* 0x000fe200078e00fa */
[----:B------:R-:W2:Y:S04]  /*ac840*/  LDL.LU R248, [R1+0x5ccc] ;  /* 0x005ccc0001f87983 */ /* 0x000ea80000300800 */
[----:B------:R-:W4:Y:S01]  /*ac850*/  LDL.LU R250, [R1+0x5cc8] ;  /* 0x005cc80001fa7983 */ /* 0x000f220000300800 */
[----:B------:R-:W-:-:S02]  /*ac860*/  IMAD.MOV.U32 R146, RZ, RZ, R251 ;  /* 0x000000ffff927224 */ /* 0x000fc400078e00fb */
[----:B------:R-:W-:Y:S01]  /*ac870*/  IMAD.MOV.U32 R147, RZ, RZ, R249 ;  /* 0x000000ffff937224 */ /* 0x000fe200078e00f9 */
[----:B------:R-:W3:Y:S04]  /*ac880*/  LDL.LU R251, [R1+0x5cc4] ;  /* 0x005cc40001fb7983 */ /* 0x000ee80000300800 */
[----:B------:R-:W3:Y:S04]  /*ac890*/  LDL.LU R249, [R1+0x5cc0] ;  /* 0x005cc00001f97983 */ /* 0x000ee80000300800 */
[----:B------:R-:W3:Y:S04]  /*ac8a0*/  LDL.LU R148, [R1+0x1730] ;  /* 0x0017300001947983 */ /* 0x000ee80000300800 */
[----:B------:R-:W3:Y:S04]  /*ac8b0*/  LDL.LU R149, [R1+0x1734] ;  /* 0x0017340001957983 */ /* 0x000ee80000300800 */
[----:B------:R-:W3:Y:S04]  /*ac8c0*/  LDL.LU R150, [R1+0x1738] ;  /* 0x0017380001967983 */ /* 0x000ee80000300800 */
[----:B------:R-:W3:Y:S01]  /*ac8d0*/  LDL.LU R151, [R1+0x173c] ;  /* 0x00173c0001977983 */ /* 0x000ee20000300800 */
[----:B--2---:R-:W-:-:S02]  /*ac8e0*/  IMAD.MOV.U32 R163, RZ, RZ, R248 ;  /* 0x000000ffffa37224 */ /* 0x004fc400078e00f8 */
[----:B----4-:R-:W-:Y:S01]  /*ac8f0*/  IMAD.MOV.U32 R161, RZ, RZ, R250 ;  /* 0x000000ffffa17224 */ /* 0x010fe200078e00fa */
[----:B------:R-:W2:Y:S01]  /*ac900*/  LDL.LU R248, [R1+0x1790] ;  /* 0x0017900001f87983 */ /* 0x000ea20000300800 */
[----:B---3--:R-:W-:Y:S01]  /*ac910*/  IMAD.MOV.U32 R162, RZ, RZ, R249 ;  /* 0x000000ffffa27224 */ /* 0x008fe200078e00f9 */
[----:B------:R-:W-:Y:S02]  /*ac920*/  MOV R160, R251 ;  /* 0x000000fb00a07202 */ /* 0x000fe40000000f00 */
        /* <DEDUP_REMOVED lines=59> */
[----:B-1----:R-:W-:Y:S01]  /*acce0*/  MOV R38, R132 ;  /* 0x0000008400267202 */ /* 0x002fe20000000f00 */
[----:B------:R-:W-:-:S02]  /*accf0*/  IMAD.MOV.U32 R26, RZ, RZ, R133 ;  /* 0x000000ffff1a7224 */ /* 0x000fc400078e0085 */
[----:B------:R-:W-:Y:S02]  /*acd00*/  IMAD.MOV.U32 R22, RZ, RZ, R134 ;  /* 0x000000ffff167224 */ /* 0x000fe400078e0086 */
[----:B------:R-:W-:Y:S01]  /*acd10*/  IMAD.MOV.U32 R23, RZ, RZ, R135 ;  /* 0x000000ffff177224 */ /* 0x000fe200078e0087 */
[----:B------:R-:W-:Y:S06]  /*acd20*/  HMMA.1688.F32.TF32 R160, R140, R8, R160 ;  /* 0x000000088ca0723c */ /* 0x000fec00000810a0 */
[----:B------:R-:W-:Y:S06]  /*acd30*/  HMMA.1688.F32.TF32 R148, R136, R124, R148 ;  /* 0x0000007c8894723c */ /* 0x000fec0000081094 */
[C---:B--2---:R-:W-:Y:S06]  /*acd40*/  HMMA.1688.F32.TF32 R132, R140.reuse, R68, R208 ;  /* 0x000000448c84723c */ /* 0x044fec00000810d0 */
[C---:B---3--:R-:W-:Y:S06]  /*acd50*/  HMMA.1688.F32.TF32 R204, R140.reuse, R64, R204 ;  /* 0x000000408ccc723c */ /* 0x048fec00000810cc */
[----:B----4-:R-:W-:-:S12]  /*acd60*/  HMMA.1688.F32.TF32 R196, R140, R56, R196 ;  /* 0x000000388cc4723c */ /* 0x010fd800000810c4 */
[----:B------:R-:W-:Y:S01]  /*acd70*/  MOV R35, R132 ;  /* 0x0000008400237202 */ /* 0x000fe20000000f00 */
[----:B------:R-:W-:Y:S02]  /*acd80*/  IMAD.MOV.U32 R27, RZ, RZ, R133 ;  /* 0x000000ffff1b7224 */ /* 0x000fe400078e0085 */
[----:B------:R-:W-:Y:S02]  /*acd90*/  IMAD.MOV.U32 R30, RZ, RZ, R134 ;  /* 0x000000ffff1e7224 */ /* 0x000fe400078e0086 */
[----:B------:R-:W-:Y:S02]  /*acda0*/  IMAD.MOV.U32 R31, RZ, RZ, R135 ;  /* 0x000000ffff1f7224 */ /* 0x000fe400078e0087 */
[C---:B------:R-:W-:Y:S01]  /*acdb0*/  HMMA.1688.F32.TF32 R132, R140.reuse, R60, R200 ;  /* 0x0000003c8c84723c */ /* 0x040fe200000810c8 */
[----:B------:R-:W-:Y:S04]  /*acdc0*/  STL.64 [R1+0x880], R204 ;  /* 0x000880cc01007387 */ /* 0x000fe80000100a00 */
[----:B------:R-:W-:Y:S01]  /*acdd0*/  STL.64 [R1+0x888], R206 ;  /* 0x000888ce01007387 */ /* 0x000fe20000100a00 */
[----:B------:R-:W-:-:S15]  /*acde0*/  HMMA.1688.F32.TF32 R192, R140, R44, R192 ;  /* 0x0000002c8cc0723c */ /* 0x000fde00000810c0 */
[----:B------:R-:W-:-:S02]  /*acdf0*/  NOP ;  /* 0x0000000000007918 */ /* 0x000fc40000000000 */
[----:B------:R-:W-:Y:S04]  /*ace00*/  STL.64 [R1+0x870], R132 ;  /* 0x0008708401007387 */ /* 0x000fe80000100a00 */
[----:B------:R1:W-:Y:S02]  /*ace10*/  STL.64 [R1+0x878], R134 ;  /* 0x0008788601007387 */ /* 0x0003e40000100a00 */
[C---:B-1----:R-:W-:Y:S02]  /*ace20*/  HMMA.1688.F32.TF32 R132, R140.reuse, R40, R188 ;  /* 0x000000288c84723c */ /* 0x042fe400000810bc */
[----:B------:R-:W-:Y:S04]  /*ace30*/  STL.64 [R1+0x860], R196 ;  /* 0x000860c401007387 */ /* 0x000fe80000100a00 */
[----:B------:R-:W-:Y:S01]  /*ace40*/  STL.64 [R1+0x868], R198 ;  /* 0x000868c601007387 */ /* 0x000fe20000100a00 */
[C---:B------:R-:W-:Y:S03]  /*ace50*/  HMMA.1688.F32.TF32 R184, R140.reuse, R36, R184 ;  /* 0x000000248cb8723c */ /* 0x040fe600000810b8 */
[----:B------:R-:W-:Y:S04]  /*ace60*/  STL.64 [R1+0x170], R192 ;  /* 0x000170c001007387 */ /* 0x000fe80000100a00 */
[----:B------:R-:W-:Y:S01]  /*ace70*/  STL.64 [R1+0x178], R194 ;  /* 0x000178c201007387 */ /* 0x000fe20000100a00 */
[C---:B------:R-:W-:Y:S06]  /*ace80*/  HMMA.1688.F32.TF32 R180, R140.reuse, R32, R180 ;  /* 0x000000208cb4723c */ /* 0x040fec00000810b4 */
[C---:B------:R-:W-:Y:S02]  /*ace90*/  HMMA.1688.F32.TF32 R248, R140.reuse, R24, R248 ;  /* 0x000000188cf8723c */ /* 0x040fe400000810f8 */
[----:B------:R-:W-:Y:S04]  /*acea0*/  STL.64 [R1+0x160], R132 ;  /* 0x0001608401007387 */ /* 0x000fe80000100a00 */
[----:B------:R1:W-:Y:S02]  /*aceb0*/  STL.64 [R1+0x168], R134 ;  /* 0x0001688601007387 */ /* 0x0003e40000100a00 */
[C---:B-1----:R-:W-:Y:S02]  /*acec0*/  HMMA.1688.F32.TF32 R132, R140.reuse, R28, R176 ;  /* 0x0000001c8c84723c */ /* 0x042fe400000810b0 */
[----:B------:R-:W-:Y:S04]  /*aced0*/  STL.64 [R1+0x150], R184 ;  /* 0x000150b801007387 */ /* 0x000fe80000100a00 */
[----:B------:R-:W-:Y:S04]  /*acee0*/  STL.64 [R1+0x158], R186 ;  /* 0x000158ba01007387 */ /* 0x000fe80000100a00 */
[----:B------:R-:W-:Y:S04]  /*acef0*/  STL.64 [R1+0x140], R180 ;  /* 0x000140b401007387 */ /* 0x000fe80000100a00 */
[----:B------:R-:W-:Y:S04]  /*acf00*/  STL.64 [R1+0x148], R182 ;  /* 0x000148b601007387 */ /* 0x000fe80000100a00 */
[----:B------:R-:W-:Y:S05]  /*acf10*/  STL [R1+0x59ec], R248 ;  /* 0x0059ecf801007387 */ /* 0x000fea0000100800 */
[----:B------:R-:W-:Y:S04]  /*acf20*/  STL.64 [R1+0x130], R132 ;  /* 0x0001308401007387 */ /* 0x000fe80000100a00 */
[----:B------:R1:W-:Y:S02]  /*acf30*/  STL.64 [R1+0x138], R134 ;  /* 0x0001388601007387 */ /* 0x0003e40000100a00 */
[----:B-1----:R-:W-:Y:S02]  /*acf40*/  HMMA.1688.F32.TF32 R132, R140, R20, R172 ;  /* 0x000000148c84723c */ /* 0x002fe400000810ac */
[----:B------:R-:W-:Y:S04]  /*acf50*/  STL [R1+0x59e8], R249 ;  /* 0x0059e8f901007387 */ /* 0x000fe80000100800 */
[----:B------:R-:W-:Y:S04]  /*acf60*/  STL [R1+0x59e4], R250 ;  /* 0x0059e4fa01007387 */ /* 0x000fe80000100800 */
[----:B------:R-:W-:-:S13]  /*acf70*/  STL [R1+0x59e0], R251 ;  /* 0x0059e0fb01007387 */ /* 0x000fda0000100800 */
[----:B------:R-:W-:Y:S04]  /*acf80*/  STL [R1+0x59fc], R132 ;  /* 0x0059fc8401007387 */ /* 0x000fe80000100800 */
[----:B------:R-:W-:Y:S04]  /*acf90*/  STL [R1+0x59f8], R133 ;  /* 0x0059f88501007387 */ /* 0x000fe80000100800 */
[----:B------:R-:W-:Y:S04]  /*acfa0*/  STL [R1+0x59f4], R134 ;  /* 0x0059f48601007387 */ /* 0x000fe80000100800 */
[----:B------:R1:W-:Y:S02]  /*acfb0*/  STL [R1+0x59f0], R135 ;  /* 0x0059f08701007387 */ /* 0x0003e40000100800 */
[C---:B-1----:R-:W-:Y:S06]  /*acfc0*/  HMMA.1688.F32.TF32 R132, R140.reuse, R16, R168 ;  /* 0x000000108c84723c */ /* 0x042fec00000810a8 */
[----:B------:R-:W-:-:S15]  /*acfd0*/  HMMA.1688.F32.TF32 R164, R140, R12, R164 ;  /* 0x0000000c8ca4723c */ /* 0x000fde00000810a4 */
[----:B------:R-:W-:-:S02]  /*acfe0*/  NOP ;  /* 0x0000000000007918 */ /* 0x000fc40000000000 */
[----:B------:R-:W-:Y:S04]  /*acff0*/  STL.64 [R1+0xb10], R132 ;  /* 0x000b108401007387 */ /* 0x000fe80000100a00 */
[----:B------:R1:W-:Y:S02]  /*ad000*/  STL.64 [R1+0xb18], R134 ;  /* 0x000b188601007387 */ /* 0x0003e40000100a00 */
[----:B-1----:R-:W-:Y:S02]  /*ad010*/  HMMA.1688.F32.TF32 R132, R140, R4, R156 ;  /* 0x000000048c84723c */ /* 0x002fe4000008109c */
[----:B------:R-:W-:Y:S04]  /*ad020*/  STL.64 [R1+0xb00], R164 ;  /* 0x000b00a401007387 */ /* 0x000fe80000100a00 */
[----:B------:R-:W-:Y:S01]  /*ad030*/  STL.64 [R1+0xb08], R166 ;  /* 0x000b08a601007387 */ /* 0x000fe20000100a00 */
[C---:B------:R-:W-:Y:S03]  /*ad040*/  HMMA.1688.F32.TF32 R152, R136.reuse, R128, R152 ;  /* 0x000000808898723c */ /* 0x040fe60000081098 */
[----:B------:R-:W-:Y:S04]  /*ad050*/  STL.64 [R1+0xaf0], R160 ;  /* 0x000af0a001007387 */ /* 0x000fe80000100a00 */
[----:B------:R-:W-:Y:S04]  /*ad060*/  STL.64 [R1+0xaf8], R162 ;  /* 0x000af8a201007387 */ /* 0x000fe80000100a00 */
[----:B------:R-:W-:Y:S04]  /*ad070*/  LDS R140, [R223+UR18+0x88080] ;  /* 0x08808012df8c7984 */ /* 0x000fe80008000800 */
[----:B------:R-:W-:Y:S04]  /*ad080*/  LDS R142, [R223+UR18+0x88880] ;  /* 0x08888012df8e7984 */ /* 0x000fe80008000800 */
[----:B------:R-:W-:Y:S04]  /*ad090*/  LDS R141, [R222+UR18+0x88080] ;  /* 0x08808012de8d7984 */ /* 0x000fe80008000800 */
[----:B------:R-:W1:Y:S04]  /*ad0a0*/  LDS R143, [R222+UR18+0x88880] ;  /* 0x08888012de8f7984 */ /* 0x000e680008000800 */
[----:B------:R-:W-:Y:S04]  /*ad0b0*/  STL.64 [R1+0x850], R132 ;  /* 0x0008508401007387 */ /* 0x000fe80000100a00 */
[----:B------:R2:W-:Y:S02]  /*ad0c0*/  STL.64 [R1+0x858], R134 ;  /* 0x0008588601007387 */ /* 0x0005e40000100a00 */
[C---:B--2---:R-:W-:Y:S02]  /*ad0d0*/  HMMA.1688.F32.TF32 R132, R136.reuse, R120, R144 ;  /* 0x000000788884723c */ /* 0x044fe40000081090 */
[----:B------:R2:W-:Y:S04]  /*ad0e0*/  STL.64 [R1+0x840], R152 ;  /* 0x0008409801007387 */ /* 0x0005e80000100a00 */
[----:B------:R3:W-:Y:S04]  /*ad0f0*/  STL.64 [R1+0x848], R154 ;  /* 0x0008489a01007387 */ /* 0x0007e80000100a00 */
[----:B------:R-:W4:Y:S04]  /*ad100*/  LDL.LU R144, [R1+0x1660] ;  /* 0x0016600001907983 */ /* 0x000f280000300800 */
[----:B------:R1:W-:Y:S04]  /*ad110*/  STL.64 [R1+0x830], R148 ;  /* 0x0008309401007387 */ /* 0x0003e80000100a00 */
[----:B------:R1:W-:Y:S05]  /*ad120*/  STL.64 [R1+0x838], R150 ;  /* 0x0008389601007387 */ /* 0x0003ea0000100a00 */
[----:B------:R-:W-:Y:S04]  /*ad130*/  STL.64 [R1+0x820], R132 ;  /* 0x0008208401007387 */ /* 0x000fe80000100a00 */
[----:B------:R1:W-:Y:S04]  /*ad140*/  STL.64 [R1+0x828], R134 ;  /* 0x0008288601007387 */ /* 0x0003e80000100a00 */
        /* <DEDUP_REMOVED lines=46> */
[----:B------:R-:W2:Y:S01]  /*ad430*/  LDL.LU R151, [R1+0x167c] ;  /* 0x00167c0001977983 */ /* 0x000ea20000300800 */
[C---:B----4-:R-:W-:Y:S06]  /*ad440*/  HMMA.1688.F32.TF32 R188, R136.reuse, R116, R188 ;  /* 0x0000007488bc723c */ /* 0x050fec00000810bc */
[C---:B---3--:R-:W-:Y:S06]  /*ad450*/  HMMA.1688.F32.TF32 R184, R136.reuse, R112, R184 ;  /* 0x0000007088b8723c */ /* 0x048fec00000810b8 */
[----:B--2---:R-:W-:-:S12]  /*ad460*/  HMMA.1688.F32.TF32 R180, R136, R108, R180 ;  /* 0x0000006c88b4723c */ /* 0x004fd800000810b4 */
[----:B------:R-:W-:Y:S02]  /*ad470*/  IMAD.MOV.U32 R135, RZ, RZ, R191 ;  /* 0x000000ffff877224 */ /* 0x000fe400078e00bf */
[----:B------:R-:W-:Y:S02]  /*ad480*/  IMAD.MOV.U32 R134, RZ, RZ, R190 ;  /* 0x000000ffff867224 */ /* 0x000fe400078e00be */
[----:B------:R-:W-:Y:S01]  /*ad490*/  IMAD.MOV.U32 R133, RZ, RZ, R189 ;  /* 0x000000ffff857224 */ /* 0x000fe200078e00bd */
[----:B------:R-:W-:Y:S01]  /*ad4a0*/  MOV R132, R188 ;  /* 0x000000bc00847202 */ /* 0x000fe20000000f00 */
[----:B------:R1:W-:Y:S04]  /*ad4b0*/  STL [R1+0x5a0c], R135 ;  /* 0x005a0c8701007387 */ /* 0x0003e80000100800 */
[----:B------:R2:W-:Y:S04]  /*ad4c0*/  STL [R1+0x5a08], R134 ;  /* 0x005a088601007387 */ /* 0x0005e80000100800 */
[----:B------:R3:W-:Y:S04]  /*ad4d0*/  STL [R1+0x5a04], R133 ;  /* 0x005a048501007387 */ /* 0x0007e80000100800 */
[----:B------:R4:W-:Y:S04]  /*ad4e0*/  STL [R1+0x5a00], R132 ;  /* 0x005a008401007387 */ /* 0x0009e80000100800 */
[----:B------:R-:W-:Y:S04]  /*ad4f0*/  STL.64 [R1+0x800], R184 ;  /* 0x000800b801007387 */ /* 0x000fe80000100a00 */
[----:B------:R-:W-:Y:S01]  /*ad500*/  STL.64 [R1+0x808], R186 ;  /* 0x000808ba01007387 */ /* 0x000fe20000100a00 */
[----:B-1----:R-:W-:Y:S01]  /*ad510*/  MOV R135, R180 ;  /* 0x000000b400877202 */ /* 0x002fe20000000f00 */
[----:B--2---:R-:W-:-:S02]  /*ad520*/  IMAD.MOV.U32 R134, RZ, RZ, R181 ;  /* 0x000000ffff867224 */ /* 0x004fc400078e00b5 */
[----:B---3--:R-:W-:Y:S02]  /*ad530*/  IMAD.MOV.U32 R133, RZ, RZ, R182 ;  /* 0x000000ffff857224 */ /* 0x008fe400078e00b6 */
[----:B----4-:R-:W-:Y:S01]  /*ad540*/  IMAD.MOV.U32 R132, RZ, RZ, R183 ;  /* 0x000000ffff847224 */ /* 0x010fe200078e00b7 */
[----:B------:R-:W-:Y:S04]  /*ad550*/  STL.64 [R1+0x5a18], R134 ;  /* 0x005a188601007387 */ /* 0x000fe80000100a00 */
[----:B------:R1:W-:Y:S02]  /*ad560*/  STL.64 [R1+0x5a10], R132 ;  /* 0x005a108401007387 */ /* 0x0003e40000100a00 */
[C---:B-1----:R-:W-:Y:S06]  /*ad570*/  HMMA.1688.F32.TF32 R132, R136.reuse, R100, R172 ;  /* 0x000000648884723c */ /* 0x042fec00000810ac */
[C---:B------:R-:W-:Y:S06]  /*ad580*/  HMMA.1688.F32.TF32 R176, R136.reuse, R104, R176 ;  /* 0x0000006888b0723c */ /* 0x040fec00000810b0 */
[----:B------:R-:W-:-:S12]  /*ad590*/  HMMA.1688.F32.TF32 R164, R136, R92, R164 ;  /* 0x0000005c88a4723c */ /* 0x000fd800000810a4 */
[----:B------:R-:W-:Y:S01]  /*ad5a0*/  MOV R248, R132 ;  /* 0x0000008400f87202 */ /* 0x000fe20000000f00 */
[----:B------:R-:W-:Y:S02]  /*ad5b0*/  IMAD.MOV.U32 R249, RZ, RZ, R133 ;  /* 0x000000fffff97224 */ /* 0x000fe400078e0085 */
[----:B------:R-:W-:Y:S02]  /*ad5c0*/  IMAD.MOV.U32 R250, RZ, RZ, R134 ;  /* 0x000000fffffa7224 */ /* 0x000fe400078e0086 */
[----:B------:R-:W-:Y:S02]  /*ad5d0*/  IMAD.MOV.U32 R251, RZ, RZ, R135 ;  /* 0x000000fffffb7224 */ /* 0x000fe400078e0087 */
[C---:B------:R-:W-:Y:S01]  /*ad5e0*/  HMMA.1688.F32.TF32 R132, R136.reuse, R96, R168 ;  /* 0x000000608884723c */ /* 0x040fe200000810a8 */
[----:B------:R-:W-:Y:S04]  /*ad5f0*/  STL.64 [R1+0x7e0], R176 ;  /* 0x0007e0b001007387 */ /* 0x000fe80000100a00 */
[----:B------:R-:W-:Y:S04]  /*ad600*/  STL.64 [R1+0x7e8], R178 ;  /* 0x0007e8b201007387 */ /* 0x000fe80000100a00 */
[----:B------:R-:W-:Y:S04]  /*ad610*/  STL.64 [R1+0x5a28], R250 ;  /* 0x005a28fa01007387 */ /* 0x000fe80000100a00 */
[----:B------:R-:W-:Y:S01]  /*ad620*/  STL.64 [R1+0x5a20], R248 ;  /* 0x005a20f801007387 */ /* 0x000fe20000100a00 */
[C---:B------:R-:W-:Y:S09]  /*ad630*/  HMMA.1688.F32.TF32 R160, R136.reuse, R88, R160 ;  /* 0x0000005888a0723c */ /* 0x040ff200000810a0 */
        /* <DEDUP_REMOVED lines=8> */
[C---:B------:R-:W-:Y:S08]  /*ad6c0*/  HMMA.1688.F32.TF32 R148, R136.reuse, R52, R148 ;  /* 0x000000348894723c */ /* 0x040ff00000081094 */
[----:B------:R-:W-:Y:S04]  /*ad6d0*/  STL.64 [R1+0x790], R132 ;  /* 0x0007908401007387 */ /* 0x000fe80000100a00 */
[----:B------:R1:W-:Y:S02]  /*ad6e0*/  STL.64 [R1+0x798], R134 ;  /* 0x0007988601007387 */ /* 0x0003e40000100a00 */
[C---:B-1----:R-:W-:Y:S02]  /*ad6f0*/  HMMA.1688.F32.TF32 R132, R136.reuse, R48, R144 ;  /* 0x000000308884723c */ /* 0x042fe40000081090 */
[----:B------:R1:W-:Y:S04]  /*ad700*/  STL.64 [R1+0x780], R152 ;  /* 0x0007809801007387 */ /* 0x0003e80000100a00 */
[----:B------:R2:W-:Y:S04]  /*ad710*/  STL.64 [R1+0x788], R154 ;  /* 0x0007889a01007387 */ /* 0x0005e80000100a00 */
[----:B------:R-:W3:Y:S04]  /*ad720*/  LDL.LU R156, [R1+0x1f0] ;  /* 0x0001f000019c7983 */ /* 0x000ee80000300800 */
[----:B------:R4:W-:Y:S04]  /*ad730*/  STL.64 [R1+0x770], R148 ;  /* 0x0007709401007387 */ /* 0x0009e80000100a00 */
[----:B------:R4:W-:Y:S05]  /*ad740*/  STL.64 [R1+0x778], R150 ;  /* 0x0007789601007387 */ /* 0x0009ea0000100a00 */
        /* <DEDUP_REMOVED lines=94> */
[C---:B------:R-:W-:Y:S06]  /*add30*/  HMMA.1688.F32.TF32 R232, R136.reuse, R72, R232 ;  /* 0x0000004888e8723c */ /* 0x040fec00000810e8 */
[C---:B------:R-:W-:Y:S11]  /*add40*/  HMMA.1688.F32.TF32 R228, R136.reuse, R68, R228 ;  /* 0x0000004488e4723c */ /* 0x040ff600000810e4 */
        /* <DEDUP_REMOVED lines=40> */
[----:B------:R-:W-:Y:S01]  /*adfd0*/  HMMA.1688.F32.TF32 R168, R136, R4, R168 ;  /* 0x0000000488a8723c */ /* 0x000fe200000810a8 */
[----:B------:R-:W-:Y:S04]  /*adfe0*/  STL.64 [R1+0x688], R182 ;  /* 0x000688b601007387 */ /* 0x000fe80000100a00 */
[----:B------:R-:W-:Y:S04]  /*adff0*/  STL.64 [R1+0x670], R176 ;  /* 0x000670b001007387 */ /* 0x000fe80000100a00 */
[----:B------:R-:W-:Y:S01]  /*ae000*/  STL.64 [R1+0x678], R178 ;  /* 0x000678b201007387 */ /* 0x000fe20000100a00 */
[C---:B------:R-:W-:Y:S07]  /*ae010*/  HMMA.1688.F32.TF32 R136, R140.reuse, R128, R164 ;  /* 0x000000808c88723c */ /* 0x040fee00000810a4 */
[----:B------:R-:W-:Y:S04]  /*ae020*/  STL.64 [R1+0x660], R132 ;  /* 0x0006608401007387 */ /* 0x000fe80000100a00 */
[----:B------:R1:W-:Y:S02]  /*ae030*/  STL.64 [R1+0x668], R134 ;  /* 0x0006688601007387 */ /* 0x0003e40000100a00 */
[C---:B-1----:R-:W-:Y:S02]  /*ae040*/  HMMA.1688.F32.TF32 R132, R140.reuse, R124, R160 ;  /* 0x0000007c8c84723c */ /* 0x042fe400000810a0 */
[----:B------:R-:W-:Y:S04]  /*ae050*/  STL.64 [R1+0x220], R168 ;  /* 0x000220a801007387 */ /* 0x000fe80000100a00 */
[----:B------:R-:W-:Y:S04]  /*ae060*/  STL.64 [R1+0x228], R170 ;  /* 0x000228aa01007387 */ /* 0x000fe80000100a00 */
[----:B------:R-:W-:Y:S04]  /*ae070*/  STL.64 [R1+0x5cb8], R126 ;  /* 0x005cb87e01007387 */ /* 0x000fe80000100a00 */
[----:B------:R-:W-:Y:S04]  /*ae080*/  STL.64 [R1+0x210], R136 ;  /* 0x0002108801007387 */ /* 0x000fe80000100a00 */
[----:B------:R-:W-:Y:S04]  /*ae090*/  STL.64 [R1+0x218], R138 ;  /* 0x0002188a01007387 */ /* 0x000fe80000100a00 */
[----:B------:R1:W-:Y:S04]  /*ae0a0*/  STL.64 [R1+0x5cb0], R124 ;  /* 0x005cb07c01007387 */ /* 0x0003e80000100a00 */
[----:B------:R-:W-:Y:S04]  /*ae0b0*/  LDS R136, [R0+UR18+0x88100] ;  /* 0x0881001200887984 */ /* 0x000fe80008000800 */
[----:B------:R-:W-:Y:S04]  /*ae0c0*/  LDS R138, [R0+UR18+0x88900] ;  /* 0x08890012008a7984 */ /* 0x000fe80008000800 */
[----:B------:R-:W-:Y:S04]  /*ae0d0*/  LDS R137, [R3+UR18+0x88100] ;  /* 0x0881001203897984 */ /* 0x000fe80008000800 */
[----:B------:R-:W3:Y:S01]  /*ae0e0*/  LDS R139, [R3+UR18+0x88900] ;  /* 0x08890012038b7984 */ /* 0x000ee20008000800 */
[C---:B-1----:R-:W-:Y:S03]  /*ae0f0*/  HMMA.1688.F32.TF32 R124, R140.reuse, R120, R156 ;  /* 0x000000788c7c723c */ /* 0x042fe6000008109c */
[----:B------:R-:W-:Y:S04]  /*ae100*/  STL.64 [R1+0x200], R132 ;  /* 0x0002008401007387 */ /* 0x000fe80000100a00 */
[----:B------:R-:W-:Y:S04]  /*ae110*/  STL.64 [R1+0x208], R134 ;  /* 0x0002088601007387 */ /* 0x000fe80000100a00 */
[----:B------:R-:W-:Y:S04]  /*ae120*/  STL.64 [R1+0x5ca8], R122 ;  /* 0x005ca87a01007387 */ /* 0x000fe80000100a00 */
[----:B------:R2:W-:Y:S02]  /*ae130*/  STL.64 [R1+0x5ca0], R120 ;  /* 0x005ca07801007387 */ /* 0x0005e40000100a00 */
[C---:B--2---:R-:W-:Y:S06]  /*ae140*/  HMMA.1688.F32.TF32 R120, R140.reuse, R116, R152 ;  /* 0x000000748c78723c */ /* 0x044fec0000081098 */
[----:B------:R-:W-:Y:S04]  /*ae150*/  STL.64 [R1+0x1f0], R124 ;  /* 0x0001f07c01007387 */ /* 0x000fe80000100a00 */
[----:B------:R-:W-:Y:S04]  /*ae160*/  STL.64 [R1+0x1f8], R126 ;  /* 0x0001f87e01007387 */ /* 0x000fe80000100a00 */
[----:B------:R-:W-:Y:S04]  /*ae170*/  STL.64 [R1+0x5c98], R118 ;  /* 0x005c987601007387 */ /* 0x000fe80000100a00 */
[----:B------:R4:W-:Y:S02]  /*ae180*/  STL.64 [R1+0x5c90], R116 ;  /* 0x005c907401007387 */ /* 0x0009e40000100a00 */
[C---:B----4-:R-:W-:Y:S03]  /*ae190*/  HMMA.1688.F32.TF32 R116, R140.reuse, R112, R148 ;  /* 0x000000708c74723c */ /* 0x050fe60000081094 */
[----:B------:R-:W-:Y:S04]  /*ae1a0*/  STL.64 [R1+0x1e0], R120 ;  /* 0x0001e07801007387 */ /* 0x000fe80000100a00 */
[----:B------:R-:W-:Y:S04]  /*ae1b0*/  STL.64 [R1+0x1e8], R122 ;  /* 0x0001e87a01007387 */ /* 0x000fe80000100a00 */
[----:B------:R-:W-:Y:S04]  /*ae1c0*/  STL.64 [R1+0x5c88], R114 ;  /* 0x005c887201007387 */ /* 0x000fe80000100a00 */
[----:B------:R1:W-:Y:S02]  /*ae1d0*/  STL.64 [R1+0x5c80], R112 ;  /* 0x005c807001007387 */ /* 0x0003e40000100a00 */
[C---:B-1----:R-:W-:Y:S06]  /*ae1e0*/  HMMA.1688.F32.TF32 R112, R140.reuse, R108, R144 ;  /* 0x0000006c8c70723c */ /* 0x042fec0000081090 */
[----:B------:R-:W-:Y:S04]  /*ae1f0*/  STL.64 [R1+0x650], R116 ;  /* 0x0006507401007387 */ /* 0x000fe80000100a00 */
[----:B------:R-:W-:Y:S04]  /*ae200*/  STL.64 [R1+0x658], R118 ;  /* 0x0006587601007387 */ /* 0x000fe80000100a00 */
[----:B------:R-:W2:Y:S09]  /*ae210*/  LDL.LU R148, [R1+0x1410] ;  /* 0x0014100001947983 */ /* 0x000eb20000300800 */
        /* <DEDUP_REMOVED lines=105> */
[C---:B-1----:R-:W-:Y:S06]  /*ae8b0*/  HMMA.1688.F32.TF32 R112, R140.reuse, R104, R132 ;  /* 0x000000688c70723c */ /* 0x042fec0000081084 */
[C---:B----4-:R-:W-:Y:S06]  /*ae8c0*/  HMMA.1688.F32.TF32 R120, R140.reuse, R100, R244 ;  /* 0x000000648c78723c */ /* 0x050fec00000810f4 */
[C---:B---3--:R-:W-:Y:S11]  /*ae8d0*/  HMMA.1688.F32.TF32 R116, R140.reuse, R96, R240 ;  /* 0x000000608c74723c */ /* 0x048ff600000810f0 */
[----:B------:R-:W-:Y:S04]  /*ae8e0*/  STL.64 [R1+0x630], R112 ;  /* 0x0006307001007387 */ /* 0x000fe80000100a00 */
[----:B------:R2:W-:Y:S02]  /*ae8f0*/  STL.64 [R1+0x638], R114 ;  /* 0x0006387201007387 */ /* 0x0005e40000100a00 */
[C---:B--2---:R-:W-:Y:S02]  /*ae900*/  HMMA.1688.F32.TF32 R112, R140.reuse, R92, R236 ;  /* 0x0000005c8c70723c */ /* 0x044fe400000810ec */
[----:B------:R-:W-:Y:S04]  /*ae910*/  STL.64 [R1+0x620], R120 ;  /* 0x0006207801007387 */ /* 0x000fe80000100a00 */
[----:B------:R1:W-:Y:S04]  /*ae920*/  STL.64 [R1+0x628], R122 ;  /* 0x0006287a01007387 */ /* 0x0003e80000100a00 */
[----:B------:R-:W-:Y:S04]  /*ae930*/  STL.64 [R1+0x610], R116 ;  /* 0x0006107401007387 */ /* 0x000fe80000100a00 */
[----:B------:R-:W-:Y:S01]  /*ae940*/  STL.64 [R1+0x618], R118 ;  /* 0x0006187601007387 */ /* 0x000fe20000100a00 */
[C---:B-1----:R-:W-:Y:S08]  /*ae950*/  HMMA.1688.F32.TF32 R120, R140.reuse, R88, R232 ;  /* 0x000000588c78723c */ /* 0x042ff000000810e8 */
[----:B------:R-:W-:Y:S04]  /*ae960*/  STL.64 [R1+0x600], R112 ;  /* 0x0006007001007387 */ /* 0x000fe80000100a00 */
[----:B------:R1:W-:Y:S02]  /*ae970*/  STL.64 [R1+0x608], R114 ;  /* 0x0006087201007387 */ /* 0x0003e40000100a00 */
[C---:B-1----:R-:W-:Y:S06]  /*ae980*/  HMMA.1688.F32.TF32 R112, R140.reuse, R84, R228 ;  /* 0x000000548c70723c */ /* 0x042fec00000810e4 */
[C---:B------:R-:W-:Y:S03]  /*ae990*/  HMMA.1688.F32.TF32 R116, R140.reuse, R80, R224 ;  /* 0x000000508c74723c */ /* 0x040fe600000810e0 */
[----:B------:R-:W-:Y:S04]  /*ae9a0*/  STL.64 [R1+0x5f0], R120 ;  /* 0x0005f07801007387 */ /* 0x000fe80000100a00 */
[----:B------:R1:W-:Y:S02]  /*ae9b0*/  STL.64 [R1+0x5f8], R122 ;  /* 0x0005f87a01007387 */ /* 0x0003e40000100a00 */
[C---:B-1----:R-:W-:Y:S08]  /*ae9c0*/  HMMA.1688.F32.TF32 R120, R140.reuse, R52, R216 ;  /* 0x000000348c78723c */ /* 0x042ff000000810d8 */
[----:B------:R-:W-:Y:S04]  /*ae9d0*/  STL.64 [R1+0x5e0], R112 ;  /* 0x0005e07001007387 */ /* 0x000fe80000100a00 */
[----:B------:R1:W-:Y:S02]  /*ae9e0*/  STL.64 [R1+0x5e8], R114 ;  /* 0x0005e87201007387 */ /* 0x0003e40000100a00 */
[C---:B-1----:R-:W-:Y:S02]  /*ae9f0*/  HMMA.1688.F32.TF32 R112, R140.reuse, R48, R212 ;  /* 0x000000308c70723c */ /* 0x042fe400000810d4 */
[----:B------:R-:W-:Y:S04]  /*aea00*/  STL.64 [R1+0x5d0], R116 ;  /* 0x0005d07401007387 */ /* 0x000fe80000100a00 */
[----:B------:R1:W-:Y:S04]  /*aea10*/  STL.64 [R1+0x5d8], R118 ;  /* 0x0005d87601007387 */ /* 0x0003e80000100a00 */
[----:B------:R-:W-:Y:S04]  /*aea20*/  STL.64 [R1+0x5c0], R120 ;  /* 0x0005c07801007387 */ /* 0x000fe80000100a00 */
[----:B------:R2:W-:Y:S01]  /*aea30*/  STL.64 [R1+0x5c8], R122 ;  /* 0x0005c87a01007387 */ /* 0x0005e20000100a00 */
[C---:B-1----:R-:W-:Y:S06]  /*aea40*/  HMMA.1688.F32.TF32 R116, R140.reuse, R76, R208 ;  /* 0x0000004c8c74723c */ /* 0x042fec00000810d0 */
[C---:B--2---:R-:W-:Y:S02]  /*aea50*/  HMMA.1688.F32.TF32 R120, R140.reuse, R72, R204 ;  /* 0x000000488c78723c */ /* 0x044fe400000810cc */
[----:B------:R-:W-:Y:S04]  /*aea60*/  STL.64 [R1+0x5b0], R112 ;  /* 0x0005b07001007387 */ /* 0x000fe80000100a00 */
[----:B------:R1:W-:Y:S02]  /*aea70*/  STL.64 [R1+0x5b8], R114 ;  /* 0x0005b87201007387 */ /* 0x0003e40000100a00 */
[C---:B-1----:R-:W-:Y:S09]  /*aea80*/  HMMA.1688.F32.TF32 R112, R140.reuse, R68, R200 ;  /* 0x000000448c70723c */ /* 0x042ff200000810c8 */
        /* <DEDUP_REMOVED lines=47> */
[----:B------:R-:W-:Y:S05]  /*aed80*/  STL.64 [R1+0xac8], R118 ;  /* 0x000ac87601007387 */ /* 0x000fea0000100a00 */
[----:B------:R1:W-:Y:S04]  /*aed90*/  STL.64 [R1+0x4d0], R112 ;  /* 0x0004d07001007387 */ /* 0x0003e80000100a00 */
[----:B------:R2:W-:Y:S04]  /*aeda0*/  STL.64 [R1+0x4d8], R114 ;  /* 0x0004d87201007387 */ /* 0x0005e80000100a00 */
        /* <DEDUP_REMOVED lines=128> */
[----:B-1----:R-:W3:Y:S04]  /*af5b0*/  LDL.LU.64 R126, [R1+0x5cb8] ;  /* 0x005cb800017e7983 */ /* 0x002ee80000300a00 */
[----:B------:R-:W4:Y:S02]  /*af5c0*/  LDL.LU.64 R124, [R1+0x5cb0] ;  /* 0x005cb000017c7983 */ /* 0x000f240000300a00 */
[----:B----4-:R-:W-:-:S15]  /*af5d0*/  HMMA.1688.F32.TF32 R120, R136, R124, R120 ;  /* 0x0000007c8878723c */ /* 0x010fde0000081078 */
[----:B------:R-:W-:-:S08]  /*af5e0*/  NOP ;  /* 0x0000000000007918 */ /* 0x000fd00000000000 */
[----:B------:R-:W-:Y:S04]  /*af5f0*/  STL.64 [R1+0x4b0], R120 ;  /* 0x0004b07801007387 */ /* 0x000fe80000100a00 */
[----:B------:R1:W-:Y:S04]  /*af600*/  STL.64 [R1+0x4b8], R122 ;  /* 0x0004b87a01007387 */ /* 0x0003e80000100a00 */
[----:B-1----:R-:W4:Y:S04]  /*af610*/  LDL.LU.64 R122, [R1+0x5ca8] ;  /* 0x005ca800017a7983 */ /* 0x002f280000300a00 */
[----:B------:R-:W2:Y:S02]  /*af620*/  LDL.LU.64 R120, [R1+0x5ca0] ;  /* 0x005ca00001787983 */ /* 0x000ea40000300a00 */
[----:B--2---:R-:W-:-:S15]  /*af630*/  HMMA.1688.F32.TF32 R116, R136, R120, R116 ;  /* 0x000000788874723c */ /* 0x004fde0000081074 */
[----:B------:R-:W-:-:S08]  /*af640*/  NOP ;  /* 0x0000000000007918 */ /* 0x000fd00000000000 */
[----:B------:R-:W-:Y:S04]  /*af650*/  STL.64 [R1+0x4a0], R116 ;  /* 0x0004a07401007387 */ /* 0x000fe80000100a00 */
[----:B------:R1:W-:Y:S04]  /*af660*/  STL.64 [R1+0x4a8], R118 ;  /* 0x0004a87601007387 */ /* 0x0003e80000100a00 */
[----:B-1----:R-:W2:Y:S04]  /*af670*/  LDL.LU.64 R118, [R1+0x5c98] ;  /* 0x005c980001767983 */ /* 0x002ea80000300a00 */
[----:B------:R-:W3:Y:S02]  /*af680*/  LDL.LU.64 R116, [R1+0x5c90] ;  /* 0x005c900001747983 */ /* 0x000ee40000300a00 */
[----:B---3--:R-:W-:-:S15]  /*af690*/  HMMA.1688.F32.TF32 R112, R136, R116, R112 ;  /* 0x000000748870723c */ /* 0x008fde0000081070 */
[----:B------:R-:W-:-:S08]  /*af6a0*/  NOP ;  /* 0x0000000000007918 */ /* 0x000fd00000000000 */
[----:B------:R-:W-:Y:S04]  /*af6b0*/  STL.64 [R1+0x490], R112 ;  /* 0x0004907001007387 */ /* 0x000fe80000100a00 */
[----:B------:R1:W-:Y:S04]  /*af6c0*/  STL.64 [R1+0x498], R114 ;  /* 0x0004987201007387 */ /* 0x0003e80000100a00 */
[----:B-1----:R-:W3:Y:S04]  /*af6d0*/  LDL.LU.64 R114, [R1+0x5c88] ;  /* 0x005c880001727983 */ /* 0x002ee80000300a00 */
[----:B------:R-:W4:Y:S01]  /*af6e0*/  LDL.LU.64 R112, [R1+0x5c80] ;  /* 0x005c800001707983 */ /* 0x000f220000300a00 */
        /* <DEDUP_REMOVED lines=26> */
[----:B-1----:R-:W2:Y:S04]  /*af890*/  LDL.LU.64 R222, [R1+0x5c68] ;  /* 0x005c680001de7983 */ /* 0x002ea80000300a00 */
[----:B------:R-:W3:Y:S04]  /*af8a0*/  LDL.LU.64 R220, [R1+0x5c60] ;  /* 0x005c600001dc7983 */ /* 0x000ee80000300a00 */
[----:B------:R-:W-:Y:S04]  /*af8b0*/  STL.64 [R1+0x460], R140 ;  /* 0x0004608c01007387 */ /* 0x000fe80000100a00 */
[----:B------:R1:W-:Y:S02]  /*af8c0*/  STL.64 [R1+0x468], R142 ;  /* 0x0004688e01007387 */ /* 0x0003e40000100a00 */
[----:B-1----:R-:W-:Y:S02]  /*af8d0*/  HMMA.1688.F32.TF32 R140, R136, R92, R236 ;  /* 0x0000005c888c723c */ /* 0x002fe400000810ec */
[----:B------:R-:W-:Y:S04]  /*af8e0*/  STL.64 [R1+0x450], R248 ;  /* 0x000450f801007387 */ /* 0x000fe80000100a00 */
[----:B------:R-:W-:Y:S04]  /*af8f0*/  STL.64 [R1+0x458], R250 ;  /* 0x000458fa01007387 */ /* 0x000fe80000100a00 */
[----:B------:R-:W-:Y:S04]  /*af900*/  STL.64 [R1+0x440], R240 ;  /* 0x000440f001007387 */ /* 0x000fe80000100a00 */
[----:B------:R-:W-:Y:S01]  /*af910*/  STL.64 [R1+0x448], R242 ;  /* 0x000448f201007387 */ /* 0x000fe20000100a00 */
[----:B------:R-:W-:-:S03]  /*af920*/  LOP3.LUT R135, R0, 0x60, RZ, 0x3c, !PT ;  /* 0x0000006000877812 */ /* 0x000fc600078e3cff */
[----:B------:R-:W-:Y:S04]  /*af930*/  LDS R240, [R0+UR18+0x88180] ;  /* 0x0881801200f07984 */ /* 0x000fe80008000800 */
[----:B------:R-:W-:Y:S04]  /*af940*/  LDS R242, [R0+UR18+0x88980] ;  /* 0x0889801200f27984 */ /* 0x000fe80008000800 */
[----:B------:R-:W-:Y:S04]  /*af950*/  LDS R185, [R135+UR18+0x88100] ;  /* 0x0881001287b97984 */ /* 0x000fe80008000800 */
[----:B------:R-:W1:Y:S04]  /*af960*/  LDS R187, [R135+UR18+0x88900] ;  /* 0x0889001287bb7984 */ /* 0x000e680008000800 */
[----:B------:R-:W-:Y:S04]  /*af970*/  LDS R241, [R3+UR18+0x88180] ;  /* 0x0881801203f17984 */ /* 0x000fe80008000800 */
[----:B------:R-:W4:Y:S04]  /*af980*/  LDS R243, [R3+UR18+0x88980] ;  /* 0x0889801203f37984 */ /* 0x000f280008000800 */
        /* <DEDUP_REMOVED lines=125> */
[----:B----4-:R-:W4:Y:S04]  /*b0160*/  LDL.LU R154, [R1+0x11a8] ;  /* 0x0011a800019a7983 */ /* 0x010f280000300800 */
[----:B------:R-:W4:Y:S04]  /*b0170*/  LDL.LU R155, [R1+0x11ac] ;  /* 0x0011ac00019b7983 */ /* 0x000f280000300800 */
[----:B------:R-:W4:Y:S04]  /*b0180*/  LDL.LU R144, [R1+0x1190] ;  /* 0x0011900001907983 */ /* 0x000f280000300800 */
[----:B------:R-:W4:Y:S04]  /*b0190*/  LDL.LU R145, [R1+0x1194] ;  /* 0x0011940001917983 */ /* 0x000f280000300800 */
[----:B------:R-:W4:Y:S04]  /*b01a0*/  LDL.LU R146, [R1+0x1198] ;  /* 0x0011980001927983 */ /* 0x000f280000300800 */
[----:B------:R-:W4:Y:S04]  /*b01b0*/  LDL.LU R147, [R1+0x119c] ;  /* 0x00119c0001937983 */ /* 0x000f280000300800 */
[----:B---3--:R-:W3:Y:S04]  /*b01c0*/  LDL.LU R148, [R1+0x1180] ;  /* 0x0011800001947983 */ /* 0x008ee80000300800 */
[----:B------:R-:W3:Y:S04]  /*b01d0*/  LDL.LU R149, [R1+0x1184] ;  /* 0x0011840001957983 */ /* 0x000ee80000300800 */
[----:B------:R-:W3:Y:S04]  /*b01e0*/  LDL.LU R150, [R1+0x1188] ;  /* 0x0011880001967983 */ /* 0x000ee80000300800 */
[----:B------:R-:W3:Y:S01]  /*b01f0*/  LDL.LU R151, [R1+0x118c] ;  /* 0x00118c0001977983 */ /* 0x000ee20000300800 */
[----:B--2---:R-:W-:Y:S06]  /*b0200*/  HMMA.1688.F32.TF32 R140, R136, R4, R232 ;  /* 0x00000004888c723c */ /* 0x004fec00000810e8 */
[C---:B------:R-:W-:Y:S06]  /*b0210*/  HMMA.1688.F32.TF32 R136, R184.reuse, R128, R228 ;  /* 0x00000080b888723c */ /* 0x040fec00000810e4 */
[C---:B------:R-:W-:Y:S11]  /*b0220*/  HMMA.1688.F32.TF32 R224, R184.reuse, R124, R224 ;  /* 0x0000007cb8e0723c */ /* 0x040ff600000810e0 */
[----:B------:R-:W-:Y:S04]  /*b0230*/  STL.64 [R1+0x1d0], R140 ;  /* 0x0001d08c01007387 */ /* 0x000fe80000100a00 */
[----:B------:R1:W-:Y:S04]  /*b0240*/  STL.64 [R1+0x1d8], R142 ;  /* 0x0001d88e01007387 */ /* 0x0003e80000100a00 */
[----:B------:R-:W-:Y:S04]  /*b0250*/  STL.64 [R1+0x1c0], R136 ;  /* 0x0001c08801007387 */ /* 0x000fe80000100a00 */
[----:B------:R2:W-:Y:S01]  /*b0260*/  STL.64 [R1+0x1c8], R138 ;  /* 0x0001c88a01007387 */ /* 0x0005e20000100a00 */
[C---:B-1----:R-:W-:Y:S06]  /*b0270*/  HMMA.1688.F32.TF32 R140, R184.reuse, R120, R216 ;  /* 0x00000078b88c723c */ /* 0x042fec00000810d8 */
[C---:B--2---:R-:W-:Y:S01]  /*b0280*/  HMMA.1688.F32.TF32 R136, R184.reuse, R116, R212 ;  /* 0x00000074b888723c */ /* 0x044fe200000810d4 */
[----:B------:R-:W-:Y:S04]  /*b0290*/  STL.64 [R1+0x1b0], R224 ;  /* 0x0001b0e001007387 */ /* 0x000fe80000100a00 */
[----:B------:R-:W-:Y:S01]  /*b02a0*/  STL.64 [R1+0x1b8], R226 ;  /* 0x0001b8e201007387 */ /* 0x000fe20000100a00 */
        /* <DEDUP_REMOVED lines=27> */
[C---:B-1----:R-:W-:Y:S02]  /*b0460*/  HMMA.1688.F32.TF32 R136, R184.reuse, R52, R168 ;  /* 0x00000034b888723c */ /* 0x042fe400000810a8 */
[----:B------:R-:W-:Y:S04]  /*b0470*/  STL.64 [R1+0x260], R176 ;  /* 0x000260b001007387 */ /* 0x000fe80000100a00 */
[----:B------:R-:W-:Y:S04]  /*b0480*/  STL.64 [R1+0x268], R178 ;  /* 0x000268b201007387 */ /* 0x000fe80000100a00 */
[----:B------:R-:W-:Y:S04]  /*b0490*/  STL.64 [R1+0x250], R140 ;  /* 0x0002508c01007387 */ /* 0x000fe80000100a00 */
[----:B------:R1:W-:Y:S01]  /*b04a0*/  STL.64 [R1+0x258], R142 ;  /* 0x0002588e01007387 */ /* 0x0003e20000100a00 */
[C---:B------:R-:W-:Y:S06]  /*b04b0*/  HMMA.1688.F32.TF32 R164, R184.reuse, R48, R164 ;  /* 0x00000030b8a4723c */ /* 0x040fec00000810a4 */
[C---:B-1----:R-:W-:Y:S02]  /*b04c0*/  HMMA.1688.F32.TF32 R140, R184.reuse, R76, R160 ;  /* 0x0000004cb88c723c */ /* 0x042fe400000810a0 */
[----:B------:R-:W-:Y:S04]  /*b04d0*/  STL.64 [R1+0x240], R136 ;  /* 0x0002408801007387 */ /* 0x000fe80000100a00 */
[----:B------:R1:W-:Y:S02]  /*b04e0*/  STL.64 [R1+0x248], R138 ;  /* 0x0002488a01007387 */ /* 0x0003e40000100a00 */
[C---:B-1----:R-:W-:Y:S09]  /*b04f0*/  HMMA.1688.F32.TF32 R136, R184.reuse, R72, R156 ;  /* 0x00000048b888723c */ /* 0x042ff2000008109c */
[----:B------:R-:W-:Y:S04]  /*b0500*/  STL.64 [R1+0x230], R164 ;  /* 0x000230a401007387 */ /* 0x000fe80000100a00 */
[----:B------:R-:W-:Y:S01]  /*b0510*/  STL.64 [R1+0x238], R166 ;  /* 0x000238a601007387 */ /* 0x000fe20000100a00 */
[C---:B----4-:R-:W-:Y:S09]  /*b0520*/  HMMA.1688.F32.TF32 R144, R184.reuse, R64, R144 ;  /* 0x00000040b890723c */ /* 0x050ff20000081090 */
[----:B------:R-:W-:Y:S04]  /*b0530*/  STL.64 [R1+0x5868], R138 ;  /* 0x0058688a01007387 */ /* 0x000fe80000100a00 */
[----:B------:R-:W-:Y:S04]  /*b0540*/  STL.64 [R1+0x180], R140 ;  /* 0x0001808c01007387 */ /* 0x000fe80000100a00 */
[----:B------:R1:W-:Y:S02]  /*b0550*/  STL.64 [R1+0x188], R142 ;  /* 0x0001888e01007387 */ /* 0x0003e40000100a00 */
[----:B-1----:R-:W-:Y:S02]  /*b0560*/  HMMA.1688.F32.TF32 R140, R184, R68, R152 ;  /* 0x00000044b88c723c */ /* 0x002fe40000081098 */
[----:B------:R-:W-:-:S15]  /*b0570*/  STL.64 [R1+0x5860], R136 ;  /* 0x0058608801007387 */ /* 0x000fde0000100a00 */
[----:B------:R-:W-:-:S06]  /*b0580*/  NOP ;  /* 0x0000000000007918 */ /* 0x000fcc0000000000 */
[----:B------:R-:W-:Y:S04]  /*b0590*/  STL.64 [R1+0x5878], R142 ;  /* 0x0058788e01007387 */ /* 0x000fe80000100a00 */
[----:B------:R1:W-:Y:S04]  /*b05a0*/  STL.64 [R1+0x5870], R140 ;  /* 0x0058708c01007387 */ /* 0x0003e80000100a00 */
[----:B------:R-:W-:Y:S04]  /*b05b0*/  STL.64 [R1+0x5888], R146 ;  /* 0x0058889201007387 */ /* 0x000fe80000100a00 */
[----:B------:R2:W-:Y:S04]  /*b05c0*/  STL.64 [R1+0x5880], R144 ;  /* 0x0058809001007387 */ /* 0x0005e80000100a00 */
        /* <DEDUP_REMOVED lines=48> */
[----:B------:R-:W-:Y:S02]  /*b08d0*/  IMAD.MOV.U32 R204, RZ, RZ, R221 ;  /* 0x000000ffffcc7224 */ /* 0x000fe400078e00dd */
[----:B------:R-:W-:Y:S02]  /*b08e0*/  IMAD.MOV.U32 R205, RZ, RZ, R222 ;  /* 0x000000ffffcd7224 */ /* 0x000fe400078e00de */
[----:B------:R-:W-:Y:S01]  /*b08f0*/  IMAD.MOV.U32 R206, RZ, RZ, R223 ;  /* 0x000000ffffce7224 */ /* 0x000fe200078e00df */
[C---:B----4-:R-:W-:Y:S06]  /*b0900*/  HMMA.1688.F32.TF32 R156, R184.reuse, R44, R156 ;  /* 0x0000002cb89c723c */ /* 0x050fec000008109c */
[C---:B--2---:R-:W-:Y:S06]  /*b0910*/  HMMA.1688.F32.TF32 R152, R184.reuse, R56, R152 ;  /* 0x00000038b898723c */ /* 0x044fec0000081098 */
[C---:B------:R-:W-:Y:S06]  /*b0920*/  HMMA.1688.F32.TF32 R172, R184.reuse, R28, R172 ;  /* 0x0000001cb8ac723c */ /* 0x040fec00000810ac */
[C---:B------:R-:W-:Y:S06]  /*b0930*/  HMMA.1688.F32.TF32 R160, R184.reuse, R40, R160 ;  /* 0x00000028b8a0723c */ /* 0x040fec00000810a0 */
[C---:B------:R-:W-:Y:S06]  /*b0940*/  HMMA.1688.F32.TF32 R164, R184.reuse, R36, R164 ;  /* 0x00000024b8a4723c */ /* 0x040fec00000810a4 */
[C---:B------:R-:W-:Y:S06]  /*b0950*/  HMMA.1688.F32.TF32 R168, R184.reuse, R32, R168 ;  /* 0x00000020b8a8723c */ /* 0x040fec00000810a8 */
[C---:B------:R-:W-:Y:S06]  /*b0960*/  HMMA.1688.F32.TF32 R176, R184.reuse, R24, R176 ;  /* 0x00000018b8b0723c */ /* 0x040fec00000810b0 */
[C---:B------:R-:W-:Y:S01]  /*b0970*/  HMMA.1688.F32.TF32 R180, R184.reuse, R20, R180 ;  /* 0x00000014b8b4723c */ /* 0x040fe200000810b4 */
[----:B------:R-:W-:Y:S05]  /*b0980*/  STL.64 [R1+0x58a8], R154 ;  /* 0x0058a89a01007387 */ /* 0x000fea0000100a00 */
[C---:B-1----:R-:W-:Y:S01]  /*b0990*/  HMMA.1688.F32.TF32 R140, R184.reuse, R12, R196 ;  /* 0x0000000cb88c723c */ /* 0x042fe200000810c4 */
        /* <DEDUP_REMOVED lines=19> */
[----:B------:R-:W-:Y:S04]  /*b0ad0*/  STL.64 [R1+0x5918], R182 ;  /* 0x005918b601007387 */ /* 0x000fe80000100a00 */
[----:B------:R-:W-:Y:S01]  /*b0ae0*/  STL.64 [R1+0x5910], R180 ;  /* 0x005910b401007387 */ /* 0x000fe20000100a00 */
[----:B------:R-:W-:-:S03]  /*b0af0*/  MOV R203, R220 ;  /* 0x000000dc00cb7202 */ /* 0x000fc60000000f00 */
[----:B------:R-:W-:Y:S04]  /*b0b00*/  LDS R189, [R135+UR18+0x88180] ;  /* 0x0881801287bd7984 */ /* 0x000fe80008000800 */
[----:B------:R-:W-:Y:S04]  /*b0b10*/  STL.64 [R1+0xab0], R144 ;  /* 0x000ab09001007387 */ /* 0x000fe80000100a00 */
[----:B------:R-:W-:Y:S04]  /*b0b20*/  STL.64 [R1+0xab8], R146 ;  /* 0x000ab89201007387 */ /* 0x000fe80000100a00 */
[----:B------:R-:W3:Y:S04]  /*b0b30*/  LDL.LU R196, [R1+0x10b0] ;  /* 0x0010b00001c47983 */ /* 0x000ee80000300800 */
[----:B------:R1:W-:Y:S04]  /*b0b40*/  STL.64 [R1+0xaa0], R140 ;  /* 0x000aa08c01007387 */ /* 0x0003e80000100a00 */
[----:B------:R4:W-:Y:S04]  /*b0b50*/  STL.64 [R1+0xaa8], R142 ;  /* 0x000aa88e01007387 */ /* 0x0009e80000100a00 */
        /* <DEDUP_REMOVED lines=17> */
[----:B------:R-:W-:Y:S01]  /*b0c70*/  LDS R191, [R135+UR18+0x88980] ;  /* 0x0889801287bf7984 */ /* 0x000fe20008000800 */
[----:B--2---:R-:W-:Y:S06]  /*b0c80*/  HMMA.1688.F32.TF32 R192, R240, R128, R192 ;  /* 0x00000080f0c0723c */ /* 0x004fec00000810c0 */
[----:B---3--:R-:W-:Y:S06]  /*b0c90*/  HMMA.1688.F32.TF32 R184, R184, R4, R220 ;  /* 0x00000004b8b8723c */ /* 0x008fec00000810dc */
[C---:B------:R-:W-:Y:S06]  /*b0ca0*/  HMMA.1688.F32.TF32 R196, R240.reuse, R124, R196 ;  /* 0x0000007cf0c4723c */ /* 0x040fec00000810c4 */
[C---:B----4-:R-:W-:Y:S11]  /*b0cb0*/  HMMA.1688.F32.TF32 R200, R240.reuse, R120, R200 ;  /* 0x00000078f0c8723c */ /* 0x050ff600000810c8 */
[----:B------:R-:W-:Y:S04]  /*b0cc0*/  STL [R1+0x57d0], R184 ;  /* 0x0057d0b801007387 */ /* 0x000fe80000100800 */
[----:B------:R-:W-:Y:S04]  /*b0cd0*/  STL [R1+0x57cc], R185 ;  /* 0x0057ccb901007387 */ /* 0x000fe80000100800 */
[----:B------:R-:W-:Y:S04]  /*b0ce0*/  STL [R1+0x57c8], R186 ;  /* 0x0057c8ba01007387 */ /* 0x000fe80000100800 */
[----:B------:R-:W-:Y:S04]  /*b0cf0*/  STL [R1+0x57c4], R187 ;  /* 0x0057c4bb01007387 */ /* 0x000fe80000100800 */
[----:B------:R-:W2:Y:S04]  /*b0d00*/  LDL.LU R212, [R1+0x1070] ;  /* 0x0010700001d47983 */ /* 0x000ea80000300800 */
[----:B------:R-:W2:Y:S04]  /*b0d10*/  LDL.LU R213, [R1+0x1074] ;  /* 0x0010740001d57983 */ /* 0x000ea80000300800 */
[----:B------:R-:W2:Y:S04]  /*b0d20*/  LDL.LU R214, [R1+0x1078] ;  /* 0x0010780001d67983 */ /* 0x000ea80000300800 */
[----:B------:R-:W2:Y:S04]  /*b0d30*/  LDL.LU R215, [R1+0x107c] ;  /* 0x00107c0001d77983 */ /* 0x000ea80000300800 */
        /* <DEDUP_REMOVED lines=12> */
[C---:B------:R-:W-:Y:S03]  /*b0e00*/  HMMA.1688.F32.TF32 R204, R240.reuse, R116, R204 ;  /* 0x00000074f0cc723c */ /* 0x040fe600000810cc */
[----:B------:R-:W3:Y:S04]  /*b0e10*/  LDL.LU R216, [R1+0x1060] ;  /* 0x0010600001d87983 */ /* 0x000ee80000300800 */
[----:B------:R-:W3:Y:S04]  /*b0e20*/  LDL.LU R217, [R1+0x1064] ;  /* 0x0010640001d97983 */ /* 0x000ee80000300800 */
[----:B------:R-:W3:Y:S04]  /*b0e30*/  LDL.LU R218, [R1+0x1068] ;  /* 0x0010680001da7983 */ /* 0x000ee80000300800 */
[----:B------:R-:W3:Y:S08]  /*b0e40*/  LDL.LU R219, [R1+0x106c] ;  /* 0x00106c0001db7983 */ /* 0x000ef00000300800 */
[----:B------:R-:W-:Y:S04]  /*b0e50*/  STL [R1+0x580c], R204 ;  /* 0x00580ccc01007387 */ /* 0x000fe80000100800 */
[----:B------:R-:W-:Y:S04]  /*b0e60*/  STL [R1+0x5808], R205 ;  /* 0x005808cd01007387 */ /* 0x000fe80000100800 */
[----:B------:R-:W-:Y:S04]  /*b0e70*/  STL [R1+0x5804], R206 ;  /* 0x005804ce01007387 */ /* 0x000fe80000100800 */
[----:B------:R-:W-:Y:S04]  /*b0e80*/  STL [R1+0x5800], R207 ;  /* 0x005800cf01007387 */ /* 0x000fe80000100800 */
[----:B------:R-:W4:Y:S04]  /*b0e90*/  LDL.LU R248, [R1+0x1050] ;  /* 0x0010500001f87983 */ /* 0x000f280000300800 */
[----:B------:R-:W4:Y:S04]  /*b0ea0*/  LDL.LU R249, [R1+0x1054] ;  /* 0x0010540001f97983 */ /* 0x000f280000300800 */
[----:B------:R-:W4:Y:S04]  /*b0eb0*/  LDL.LU R250, [R1+0x1058] ;  /* 0x0010580001fa7983 */ /* 0x000f280000300800 */
[----:B------:R-:W4:Y:S01]  /*b0ec0*/  LDL.LU R251, [R1+0x105c] ;  /* 0x00105c0001fb7983 */ /* 0x000f220000300800 */
[----:B------:R-:W-:-:S15]  /*b0ed0*/  HMMA.1688.F32.TF32 R208, R240, R112, R208 ;  /* 0x00000070f0d0723c */ /* 0x000fde00000810d0 */
[----:B------:R-:W-:-:S08]  /*b0ee0*/  NOP ;  /* 0x0000000000007918 */ /* 0x000fd00000000000 */
        /* <DEDUP_REMOVED lines=21> */
[----:B---3--:R-:W-:-:S15]  /*b1040*/  HMMA.1688.F32.TF32 R216, R240, R104, R216 ;  /* 0x00000068f0d8723c */ /* 0x008fde00000810d8 */
[----:B------:R-:W-:-:S02]  /*b1050*/  NOP ;  /* 0x0000000000007918 */ /* 0x000fc40000000000 */
[----:B------:R-:W-:Y:S04]  /*b1060*/  STL [R1+0x582c], R212 ;  /* 0x00582cd401007387 */ /* 0x000fe80000100800 */
[----:B------:R-:W-:Y:S04]  /*b1070*/  STL [R1+0x5828], R213 ;  /* 0x005828d501007387 */ /* 0x000fe80000100800 */
[----:B------:R-:W-:Y:S04]  /*b1080*/  STL [R1+0x5824], R214 ;  /* 0x005824d601007387 */ /* 0x000fe80000100800 */
[----:B------:R-:W-:Y:S04]  /*b1090*/  STL [R1+0x5820], R215 ;  /* 0x005820d701007387 */ /* 0x000fe80000100800 */
[----:B-1----:R-:W2:Y:S04]  /*b10a0*/  LDL.LU R140, [R1+0x1000] ;  /* 0x00100000018c7983 */ /* 0x002ea80000300800 */
[----:B------:R-:W2:Y:S04]  /*b10b0*/  LDL.LU R141, [R1+0x1004] ;  /* 0x00100400018d7983 */ /* 0x000ea80000300800 */
[----:B------:R-:W2:Y:S04]  /*b10c0*/  LDL.LU R142, [R1+0x1008] ;  /* 0x00100800018e7983 */ /* 0x000ea80000300800 */
[----:B------:R-:W2:Y:S04]  /*b10d0*/  LDL.LU R143, [R1+0x100c] ;  /* 0x00100c00018f7983 */ /* 0x000ea80000300800 */
[----:B------:R-:W-:Y:S04]  /*b10e0*/  STL [R1+0x583c], R216 ;  /* 0x00583cd801007387 */ /* 0x000fe80000100800 */
[----:B------:R-:W-:Y:S04]  /*b10f0*/  STL [R1+0x5838], R217 ;  /* 0x005838d901007387 */ /* 0x000fe80000100800 */
[----:B------:R-:W-:Y:S04]  /*b1100*/  STL [R1+0x5834], R218 ;  /* 0x005834da01007387 */ /* 0x000fe80000100800 */
[----:B------:R-:W-:Y:S01]  /*b1110*/  STL [R1+0x5830], R219 ;  /* 0x005830db01007387 */ /* 0x000fe20000100800 */
[C---:B----4-:R-:W-:Y:S03]  /*b1120*/  HMMA.1688.F32.TF32 R220, R240.reuse, R100, R248 ;  /* 0x00000064f0dc723c */ /* 0x050fe600000810f8 */
[----:B------:R-:W3:Y:S04]  /*b1130*/  LDL.LU R248, [R1+0xff0] ;  /* 0x000ff00001f87983 */ /* 0x000ee80000300800 */
[----:B------:R-:W3:Y:S04]  /*b1140*/  LDL.LU R249, [R1+0xff4] ;  /* 0x000ff40001f97983 */ /* 0x000ee80000300800 */
[----:B------:R-:W3:Y:S04]  /*b1150*/  LDL.LU R250, [R1+0xff8] ;  /* 0x000ff80001fa7983 */ /* 0x000ee80000300800 */
[----:B------:R-:W3:Y:S01]  /*b1160*/  LDL.LU R251, [R1+0xffc] ;  /* 0x000ffc0001fb7983 */ /* 0x000ee20000300800 */
[C---:B------:R-:W-:Y:S06]  /*b1170*/  HMMA.1688.F32.TF32 R224, R240.reuse, R96, R224 ;  /* 0x00000060f0e0723c */ /* 0x040fec00000810e0 */
[C---:B------:R-:W-:Y:S06]  /*b1180*/  HMMA.1688.F32.TF32 R228, R240.reuse, R92, R228 ;  /* 0x0000005cf0e4723c */ /* 0x040fec00000810e4 */
[C---:B------:R-:W-:Y:S06]  /*b1190*/  HMMA.1688.F32.TF32 R236, R240.reuse, R84, R236 ;  /* 0x00000054f0ec723c */ /* 0x040fec00000810ec */
[C---:B------:R-:W-:Y:S01]  /*b11a0*/  HMMA.1688.F32.TF32 R232, R240.reuse, R88, R232 ;  /* 0x00000058f0e8723c */ /* 0x040fe200000810e8 */
        /* <DEDUP_REMOVED lines=16> */
[----:B------:R-:W-:Y:S04]  /*b12b0*/  STL.64 [R1+0x5948], R238 ;  /* 0x005948ee01007387 */ /* 0x000fe80000100a00 */
[----:B------:R-:W-:Y:S04]  /*b12c0*/  STL.64 [R1+0x5940], R236 ;  /* 0x005940ec01007387 */ /* 0x000fe80000100a00 */
[----:B------:R-:W4:Y:S01]  /*b12d0*/  LDL.LU R152, [R1+0xfd0] ;  /* 0x000fd00001987983 */ /* 0x000f220000300800 */
[----:B--2---:R-:W-:-:S15]  /*b12e0*/  HMMA.1688.F32.TF32 R140, R240, R80, R140 ;  /* 0x00000050f08c723c */ /* 0x004fde000008108c */
[----:B------:R-:W-:-:S08]  /*b12f0*/  NOP ;  /* 0x0000000000007918 */ /* 0x000fd00000000000 */
        /* <DEDUP_REMOVED lines=18> */
[----:B------:R-:W-:Y:S01]  /*b1420*/  MOV R200, R140 ;  /* 0x0000008c00c87202 */ /* 0x000fe20000000f00 */
[----:B------:R-:W-:Y:S01]  /*b1430*/  IMAD.MOV.U32 R201, RZ, RZ, R141 ;  /* 0x000000ffffc97224 */ /* 0x000fe200078e008d */
[----:B------:R-:W3:Y:S01]  /*b1440*/  LDL.LU R140, [R1+0xfa0] ;  /* 0x000fa000018c7983 */ /* 0x000ee20000300800 */
[----:B------:R-:W-:-:S03]  /*b1450*/  IMAD.MOV.U32 R202, RZ, RZ, R142 ;  /* 0x000000ffffca7224 */ /* 0x000fc600078e008e */
[----:B------:R-:W3:Y:S01]  /*b1460*/  LDL.LU R141, [R1+0xfa4] ;  /* 0x000fa400018d7983 */ /* 0x000ee20000300800 */
[----:B------:R-:W-:-:S03]  /*b1470*/  IMAD.MOV.U32 R203, RZ, RZ, R143 ;  /* 0x000000ffffcb7224 */ /* 0x000fc600078e008f */
[----:B------:R-:W3:Y:S04]  /*b1480*/  LDL.LU R142, [R1+0xfa8] ;  /* 0x000fa800018e7983 */ /* 0x000ee80000300800 */
[----:B------:R-:W3:Y:S01]  /*b1490*/  LDL.LU R143, [R1+0xfac] ;  /* 0x000fac00018f7983 */ /* 0x000ee20000300800 */
[----:B----4-:R-:W-:Y:S03]  /*b14a0*/  HMMA.1688.F32.TF32 R156, R240, R48, R156 ;  /* 0x00000030f09c723c */ /* 0x010fe6000008109c */
[----:B------:R-:W-:Y:S04]  /*b14b0*/  STL.64 [R1+0x5958], R202 ;  /* 0x005958ca01007387 */ /* 0x000fe80000100a00 */
[----:B------:R-:W-:-:S15]  /*b14c0*/  STL.64 [R1+0x5950], R200 ;  /* 0x005950c801007387 */ /* 0x000fde0000100a00 */
[----:B------:R-:W-:-:S02]  /*b14d0*/  NOP ;  /* 0x0000000000007918 */ /* 0x000fc40000000000 */
[----:B------:R-:W-:Y:S02]  /*b14e0*/  IMAD.MOV.U32 R198, RZ, RZ, R158 ;  /* 0x000000ffffc67224 */ /* 0x000fe400078e009e */
[----:B------:R-:W-:Y:S01]  /*b14f0*/  IMAD.MOV.U32 R199, RZ, RZ, R159 ;  /* 0x000000ffffc77224 */ /* 0x000fe200078e009f */
[----:B------:R-:W-:Y:S01]  /*b1500*/  MOV R196, R156 ;  /* 0x0000009c00c47202 */ /* 0x000fe20000000f00 */
[----:B------:R-:W-:-:S03]  /*b1510*/  IMAD.MOV.U32 R197, RZ, RZ, R157 ;  /* 0x000000ffffc57224 */ /* 0x000fc600078e009d */
[----:B------:R-:W-:Y:S04]  /*b1520*/  STL.64 [R1+0x5968], R198 ;  /* 0x005968c601007387 */ /* 0x000fe80000100a00 */
[----:B------:R-:W-:Y:S01]  /*b1530*/  STL.64 [R1+0x5960], R196 ;  /* 0x005960c401007387 */ /* 0x000fe20000100a00 */
[C---:B--2---:R-:W-:Y:S06]  /*b1540*/  HMMA.1688.F32.TF32 R152, R240.reuse, R76, R152 ;  /* 0x0000004cf098723c */ /* 0x044fec0000081098 */
[C---:B------:R-:W-:Y:S06]  /*b1550*/  HMMA.1688.F32.TF32 R148, R240.reuse, R72, R148 ;  /* 0x00000048f094723c */ /* 0x040fec0000081094 */
[C---:B------:R-:W-:Y:S06]  /*b1560*/  HMMA.1688.F32.TF32 R144, R240.reuse, R68, R144 ;  /* 0x00000044f090723c */ /* 0x040fec0000081090 */
[----:B---3--:R-:W-:Y:S06]  /*b1570*/  HMMA.1688.F32.TF32 R140, R240, R64, R140 ;  /* 0x00000040f08c723c */ /* 0x008fec000008108c */
        /* <DEDUP_REMOVED lines=8> */
[----:B------:R-:W-:-:S06]  /*b1600*/  IMAD.MOV.U32 R214, RZ, RZ, R146 ;  /* 0x000000ffffd67224 */ /* 0x000fcc00078e0092 */
[----:B------:R-:W-:Y:S01]  /*b1610*/  MOV R192, R140 ;  /* 0x0000008c00c07202 */ /* 0x000fe20000000f00 */
[----:B------:R-:W-:Y:S02]  /*b1620*/  IMAD.MOV.U32 R193, RZ, RZ, R141 ;  /* 0x000000ffffc17224 */ /* 0x000fe400078e008d */
[----:B------:R-:W-:Y:S02]  /*b1630*/  IMAD.MOV.U32 R194, RZ, RZ, R142 ;  /* 0x000000ffffc27224 */ /* 0x000fe400078e008e */
[----:B------:R-:W-:Y:S02]  /*b1640*/  IMAD.MOV.U32 R184, RZ, RZ, R143 ;  /* 0x000000ffffb87224 */ /* 0x000fe400078e008f */
[----:B------:R-:W-:Y:S01]  /*b1650*/  HMMA.1688.F32.TF32 R140, R240, R60, R248 ;  /* 0x0000003cf08c723c */ /* 0x000fe200000810f8 */
[----:B------:R-:W-:Y:S01]  /*b1660*/  IMAD.MOV.U32 R215, RZ, RZ, R147 ;  /* 0x000000ffffd77224 */ /* 0x000fe200078e0093 */
[----:B------:R-:W-:Y:S01]  /*b1670*/  STL.64 [R1+0x5978], R206 ;  /* 0x005978ce01007387 */ /* 0x000fe20000100a00 */
[----:B------:R-:W-:Y:S01]  /*b1680*/  MOV R212, R144 ;  /* 0x0000009000d47202 */ /* 0x000fe20000000f00 */
[----:B------:R-:W-:-:S02]  /*b1690*/  IMAD.MOV.U32 R213, RZ, RZ, R145 ;  /* 0x000000ffffd57224 */ /* 0x000fc400078e0091 */
        /* <DEDUP_REMOVED lines=8> */
[----:B------:R-:W2:Y:S01]  /*b1720*/  LDL.LU R251, [R1+0xf5c] ;  /* 0x000f5c0001fb7983 */ /* 0x000ea20000300800 */
[----:B------:R-:W-:Y:S01]  /*b1730*/  MOV R216, R140 ;  /* 0x0000008c00d87202 */ /* 0x000fe20000000f00 */
[----:B------:R-:W-:-:S02]  /*b1740*/  IMAD.MOV.U32 R217, RZ, RZ, R141 ;  /* 0x000000ffffd97224 */ /* 0x000fc400078e008d */
[----:B------:R-:W3:Y:S01]  /*b1750*/  LDL.LU R140, [R1+0xf60] ;  /* 0x000f6000018c7983 */ /* 0x000ee20000300800 */
[----:B------:R-:W-:-:S03]  /*b1760*/  IMAD.MOV.U32 R218, RZ, RZ, R142 ;  /* 0x000000ffffda7224 */ /* 0x000fc600078e008e */
[----:B------:R-:W3:Y:S01]  /*b1770*/  LDL.LU R141, [R1+0xf64] ;  /* 0x000f6400018d7983 */ /* 0x000ee20000300800 */
[----:B------:R-:W-:-:S03]  /*b1780*/  IMAD.MOV.U32 R219, RZ, RZ, R143 ;  /* 0x000000ffffdb7224 */ /* 0x000fc600078e008f */
        /* <DEDUP_REMOVED lines=40> */
[C---:B--2---:R-:W-:Y:S06]  /*b1a10*/  HMMA.1688.F32.TF32 R176, R240.reuse, R56, R176 ;  /* 0x00000038f0b0723c */ /* 0x044fec00000810b0 */
[C---:B---3--:R-:W-:Y:S06]  /*b1a20*/  HMMA.1688.F32.TF32 R168, R240.reuse, R40, R168 ;  /* 0x00000028f0a8723c */ /* 0x048fec00000810a8 */
[----:B------:R-:W-:-:S12]  /*b1a30*/  HMMA.1688.F32.TF32 R172, R240, R44, R172 ;  /* 0x0000002cf0ac723c */ /* 0x000fd800000810ac */
[----:B------:R-:W-:Y:S02]  /*b1a40*/  IMAD.MOV.U32 R222, RZ, RZ, R178 ;  /* 0x000000ffffde7224 */ /* 0x000fe400078e00b2 */
[----:B------:R-:W-:-:S04]  /*b1a50*/  IMAD.MOV.U32 R223, RZ, RZ, R179 ;  /* 0x000000ffffdf7224 */ /* 0x000fc800078e00b3 */
[----:B------:R-:W-:Y:S01]  /*b1a60*/  MOV R185, R168 ;  /* 0x000000a800b97202 */ /* 0x000fe20000000f00 */
[----:B------:R-:W-:Y:S02]  /*b1a70*/  IMAD.MOV.U32 R186, RZ, RZ, R169 ;  /* 0x000000ffffba7224 */ /* 0x000fe400078e00a9 */
[----:B------:R-:W-:Y:S02]  /*b1a80*/  IMAD.MOV.U32 R187, RZ, RZ, R170 ;  /* 0x000000ffffbb7224 */ /* 0x000fe400078e00aa */
[----:B------:R-:W-:Y:S02]  /*b1a90*/  IMAD.MOV.U32 R195, RZ, RZ, R171 ;  /* 0x000000ffffc37224 */ /* 0x000fe400078e00ab */
[C---:B----4-:R-:W-:Y:S06]  /*b1aa0*/  HMMA.1688.F32.TF32 R168, R240.reuse, R36, R164 ;  /* 0x00000024f0a8723c */ /* 0x050fec00000810a4 */
[C---:B------:R-:W-:Y:S06]  /*b1ab0*/  HMMA.1688.F32.TF32 R164, R240.reuse, R32, R160 ;  /* 0x00000020f0a4723c */ /* 0x040fec00000810a0 */
[C---:B------:R-:W-:Y:S06]  /*b1ac0*/  HMMA.1688.F32.TF32 R160, R240.reuse, R28, R156 ;  /* 0x0000001cf0a0723c */ /* 0x040fec000008109c */
[C---:B------:R-:W-:Y:S06]  /*b1ad0*/  HMMA.1688.F32.TF32 R156, R240.reuse, R24, R152 ;  /* 0x00000018f09c723c */ /* 0x040fec0000081098 */
[C---:B------:R-:W-:Y:S06]  /*b1ae0*/  HMMA.1688.F32.TF32 R152, R240.reuse, R20, R148 ;  /* 0x00000014f098723c */ /* 0x040fec0000081094 */
[----:B------:R-:W-:Y:S01]  /*b1af0*/  HMMA.1688.F32.TF32 R144, R240, R16, R144 ;  /* 0x00000010f090723c */ /* 0x000fe20000081090 */
[----:B------:R-:W-:Y:S01]  /*b1b00*/  MOV R220, R176 ;  /* 0x000000b000dc7202 */ /* 0x000fe20000000f00 */
[----:B------:R-:W-:-:S02]  /*b1b10*/  IMAD.MOV.U32 R221, RZ, RZ, R177 ;  /* 0x000000ffffdd7224 */ /* 0x000fc400078e00b1 */
[----:B------:R-:W-:Y:S02]  /*b1b20*/  IMAD.MOV.U32 R226, RZ, RZ, R174 ;  /* 0x000000ffffe27224 */ /* 0x000fe400078e00ae */
[----:B------:R-:W-:Y:S01]  /*b1b30*/  IMAD.MOV.U32 R227, RZ, RZ, R175 ;  /* 0x000000ffffe37224 */ /* 0x000fe200078e00af */
[----:B------:R-:W-:Y:S01]  /*b1b40*/  MOV R224, R172 ;  /* 0x000000ac00e07202 */ /* 0x000fe20000000f00 */
[----:B------:R-:W-:Y:S01]  /*b1b50*/  IMAD.MOV.U32 R225, RZ, RZ, R173 ;  /* 0x000000ffffe17224 */ /* 0x000fe200078e00ad */
        /* <DEDUP_REMOVED lines=22> */
[----:B-1----:R-:W3:Y:S04]  /*b1cc0*/  LDL.LU R144, [R1+0xbb0] ;  /* 0x000bb00001907983 */ /* 0x002ee80000300800 */
[----:B------:R1:W-:Y:S04]  /*b1cd0*/  STL.64 [R1+0xe50], R148 ;  /* 0x000e509401007387 */ /* 0x0003e80000100a00 */
[----:B------:R4:W-:Y:S04]  /*b1ce0*/  STL.64 [R1+0xe58], R150 ;  /* 0x000e589601007387 */ /* 0x0009e80000100a00 */
[----:B------:R3:W-:Y:S04]  /*b1cf0*/  STL.64 [R1+0xe90], R140 ;  /* 0x000e908c01007387 */ /* 0x0007e80000100a00 */
[----:B------:R3:W-:Y:S04]  /*b1d00*/  STL.64 [R1+0xe98], R142 ;  /* 0x000e988e01007387 */ /* 0x0007e80000100a00 */
[----:B------:R-:W3:Y:S04]  /*b1d10*/  LDL.LU R145, [R1+0xbb4] ;  /* 0x000bb40001917983 */ /* 0x000ee80000300800 */
[----:B--2---:R-:W2:Y:S04]  /*b1d20*/  LDL.LU R146, [R1+0xbb8] ;  /* 0x000bb80001927983 */ /* 0x004ea80000300800 */
        /* <DEDUP_REMOVED lines=69> */
[----:B------:R-:W-:-:S03]  /*b2180*/  LOP3.LUT R139, R0, 0x40, RZ, 0x3c, !PT ;  /* 0x00000040008b7812 */ /* 0x000fc600078e3cff */
[----:B------:R-:W4:Y:S04]  /*b2190*/  LDL.LU R176, [R1+0xc80] ;  /* 0x000c800001b07983 */ /* 0x000f280000300800 */
[----:B------:R-:W4:Y:S04]  /*b21a0*/  LDL.LU R177, [R1+0xc84] ;  /* 0x000c840001b17983 */ /* 0x000f280000300800 */
[----:B------:R-:W4:Y:S04]  /*b21b0*/  LDL.LU R178, [R1+0xc88] ;  /* 0x000c880001b27983 */ /* 0x000f280000300800 */
[----:B------:R-:W4:Y:S04]  /*b21c0*/  LDL.LU R179, [R1+0xc8c] ;  /* 0x000c8c0001b37983 */ /* 0x000f280000300800 */
[----:B------:R-:W-:Y:S04]  /*b21d0*/  LDS R188, [R139+UR18+0x88180] ;  /* 0x088180128bbc7984 */ /* 0x000fe80008000800 */
[----:B------:R-:W2:Y:S04]  /*b21e0*/  LDS R190, [R139+UR18+0x88980] ;  /* 0x088980128bbe7984 */ /* 0x000ea80008000800 */
        /* <DEDUP_REMOVED lines=17> */
[----:B----4-:R-:W-:Y:S06]  /*b2300*/  HMMA.1688.F32.TF32 R224, R240, R4, R224 ;  /* 0x00000004f0e0723c */ /* 0x010fec00000810e0 */
        /* <DEDUP_REMOVED lines=8> */
[----:B------:R-:W-:Y:S04]  /*b2390*/  LDS R240, [R0+UR18+0x89000] ;  /* 0x0890001200f07984 */ /* 0x000fe80008000800 */
[----:B------:R-:W-:Y:S04]  /*b23a0*/  LDS R242, [R0+UR18+0x89800] ;  /* 0x0898001200f27984 */ /* 0x000fe80008000800 */
[----:B------:R-:W-:Y:S04]  /*b23b0*/  LDS R241, [R3+UR18+0x89000] ;  /* 0x0890001203f17984 */ /* 0x000fe80008000800 */
[----:B------:R-:W1:Y:S04]  /*b23c0*/  LDS R243, [R3+UR18+0x89800] ;  /* 0x0898001203f37984 */ /* 0x000e680008000800 */
[----:B------:R-:W-:Y:S04]  /*b23d0*/  STL.64 [R1+0xe40], R224 ;  /* 0x000e40e001007387 */ /* 0x000fe80000100a00 */
[----:B------:R-:W-:Y:S04]  /*b23e0*/  STL.64 [R1+0xe48], R226 ;  /* 0x000e48e201007387 */ /* 0x000fe80000100a00 */
[----:B------:R-:W-:Y:S04]  /*b23f0*/  STL.64 [R1+0xe30], R192 ;  /* 0x000e30c001007387 */ /* 0x000fe80000100a00 */
[----:B------:R2:W-:Y:S04]  /*b2400*/  STL.64 [R1+0xe38], R194 ;  /* 0x000e38c201007387 */ /* 0x0005e80000100a00 */
[----:B------:R-:W-:Y:S04]  /*b2410*/  STL.64 [R1+0xe20], R184 ;  /* 0x000e20b801007387 */ /* 0x000fe80000100a00 */
[----:B------:R4:W-:Y:S01]  /*b2420*/  STL.64 [R1+0xe28], R186 ;  /* 0x000e28ba01007387 */ /* 0x0009e20000100a00 */
[C---:B--2---:R-:W-:Y:S06]  /*b2430*/  HMMA.1688.F32.TF32 R192, R188.reuse, R116, R208 ;  /* 0x00000074bcc0723c */ /* 0x044fec00000810d0 */
[----:B----4-:R-:W-:Y:S01]  /*b2440*/  HMMA.1688.F32.TF32 R184, R188, R112, R204 ;  /* 0x00000070bcb8723c */ /* 0x010fe200000810cc */
[----:B------:R-:W-:Y:S04]  /*b2450*/  STL.64 [R1+0xe10], R212 ;  /* 0x000e10d401007387 */ /* 0x000fe80000100a00 */
[----:B------:R-:W-:-:S12]  /*b2460*/  STL.64 [R1+0xe18], R214 ;  /* 0x000e18d601007387 */ /* 0x000fd80000100a00 */
[----:B------:R-:W-:Y:S04]  /*b2470*/  STL.64 [R1+0xe00], R192 ;  /* 0x000e00c001007387 */ /* 0x000fe80000100a00 */
[----:B------:R2:W-:Y:S04]  /*b2480*/  STL.64 [R1+0xe08], R194 ;  /* 0x000e08c201007387 */ /* 0x0005e80000100a00 */
[----:B------:R-:W-:Y:S04]  /*b2490*/  STL.64 [R1+0xdf0], R184 ;  /* 0x000df0b801007387 */ /* 0x000fe80000100a00 */
[----:B------:R4:W-:Y:S01]  /*b24a0*/  STL.64 [R1+0xdf8], R186 ;  /* 0x000df8ba01007387 */ /* 0x0009e20000100a00 */
[C---:B--2---:R-:W-:Y:S06]  /*b24b0*/  HMMA.1688.F32.TF32 R192, R188.reuse, R104, R200 ;  /* 0x00000068bcc0723c */ /* 0x044fec00000810c8 */
[C---:B----4-:R-:W-:Y:S01]  /*b24c0*/  HMMA.1688.F32.TF32 R184, R188.reuse, R100, R236 ;  /* 0x00000064bcb8723c */ /* 0x050fe200000810ec */
[----:B------:R-:W-:Y:S04]  /*b24d0*/  STL.64 [R1+0xde0], R196 ;  /* 0x000de0c401007387 */ /* 0x000fe80000100a00 */
[----:B------:R2:W-:Y:S02]  /*b24e0*/  STL.64 [R1+0xde8], R198 ;  /* 0x000de8c601007387 */ /* 0x0005e40000100a00 */
[C---:B--2---:R-:W-:Y:S10]  /*b24f0*/  HMMA.1688.F32.TF32 R196, R188.reuse, R96, R232 ;  /* 0x00000060bcc4723c */ /* 0x044ff400000810e8 */
[----:B------:R-:W-:Y:S04]  /*b2500*/  STL.64 [R1+0xdd0], R192 ;  /* 0x000dd0c001007387 */ /* 0x000fe80000100a00 */
[----:B------:R2:W-:Y:S04]  /*b2510*/  STL.64 [R1+0xdd8], R194 ;  /* 0x000dd8c201007387 */ /* 0x0005e80000100a00 */
[----:B------:R-:W-:Y:S04]  /*b2520*/  STL.64 [R1+0xdc0], R184 ;  /* 0x000dc0b801007387 */ /* 0x000fe80000100a00 */
[----:B------:R4:W-:Y:S01]  /*b2530*/  STL.64 [R1+0xdc8], R186 ;  /* 0x000dc8ba01007387 */ /* 0x0009e20000100a00 */
[C---:B--2---:R-:W-:Y:S06]  /*b2540*/  HMMA.1688.F32.TF32 R192, R188.reuse, R92, R228 ;  /* 0x0000005cbcc0723c */ /* 0x044fec00000810e4 */
[C---:B----4-:R-:W-:Y:S06]  /*b2550*/  HMMA.1688.F32.TF32 R184, R188.reuse, R88, R180 ;  /* 0x00000058bcb8723c */ /* 0x050fec00000810b4 */
[C---:B------:R-:W-:Y:S01]  /*b2560*/  HMMA.1688.F32.TF32 R180, R188.reuse, R84, R248 ;  /* 0x00000054bcb4723c */ /* 0x040fe200000810f8 */
[----:B------:R-:W-:Y:S04]  /*b2570*/  STL.64 [R1+0xdb0], R196 ;  /* 0x000db0c401007387 */ /* 0x000fe80000100a00 */
[----:B------:R-:W-:Y:S06]  /*b2580*/  STL.64 [R1+0xdb8], R198 ;  /* 0x000db8c601007387 */ /* 0x000fec0000100a00 */
        /* <DEDUP_REMOVED lines=9> */
[----:B------:R-:W2:Y:S01]  /*b2620*/  LDL.LU R251, [R1+0xb9c] ;  /* 0x000b9c0001fb7983 */ /* 0x000ea20000300800 */
[C---:B------:R-:W-:Y:S06]  /*b2630*/  HMMA.1688.F32.TF32 R176, R188.reuse, R80, R176 ;  /* 0x00000050bcb0723c */ /* 0x040fec00000810b0 */
[C---:B------:R-:W-:Y:S06]  /*b2640*/  HMMA.1688.F32.TF32 R172, R188.reuse, R52, R172 ;  /* 0x00000034bcac723c */ /* 0x040fec00000810ac */
[C---:B------:R-:W-:Y:S06]  /*b2650*/  HMMA.1688.F32.TF32 R168, R188.reuse, R48, R168 ;  /* 0x00000030bca8723c */ /* 0x040fec00000810a8 */
[C---:B------:R-:W-:Y:S06]  /*b2660*/  HMMA.1688.F32.TF32 R156, R188.reuse, R68, R156 ;  /* 0x00000044bc9c723c */ /* 0x040fec000008109c */
[----:B---3--:R-:W-:Y:S01]  /*b2670*/  HMMA.1688.F32.TF32 R140, R188, R44, R140 ;  /* 0x0000002cbc8c723c */ /* 0x008fe2000008108c */
        /* <DEDUP_REMOVED lines=12> */
[----:B------:R1:W-:Y:S01]  /*b2740*/  STL.64 [R1+0xc20], R152 ;  /* 0x000c209801007387 */ /* 0x0003e20000100a00 */
[----:B------:R-:W-:Y:S01]  /*b2750*/  MOV R124, R140 ;  /* 0x0000008c007c7202 */ /* 0x000fe20000000f00 */
[----:B------:R-:W-:-:S02]  /*b2760*/  IMAD.MOV.U32 R121, RZ, RZ, R141 ;  /* 0x000000ffff797224 */ /* 0x000fc400078e008d */
[----:B------:R-:W-:Y:S02]  /*b2770*/  IMAD.MOV.U32 R120, RZ, RZ, R142 ;  /* 0x000000ffff787224 */ /* 0x000fe400078e008e */
[----:B------:R-:W-:Y:S01]  /*b2780*/  IMAD.MOV.U32 R117, RZ, RZ, R143 ;  /* 0x000000ffff757224 */ /* 0x000fe200078e008f */
[----:B------:R1:W-:Y:S04]  /*b2790*/  STL.64 [R1+0xc28], R154 ;  /* 0x000c289a01007387 */ /* 0x0003e80000100a00 */
[----:B------:R1:W-:Y:S04]  /*b27a0*/  STL.64 [R1+0xc10], R148 ;  /* 0x000c109401007387 */ /* 0x0003e80000100a00 */
[----:B------:R1:W-:Y:S04]  /*b27b0*/  STL.64 [R1+0xc18], R150 ;  /* 0x000c189601007387 */ /* 0x0003e80000100a00 */
[----:B------:R1:W-:Y:S04]  /*b27c0*/  STL.64 [R1+0xbf0], R144 ;  /* 0x000bf09001007387 */ /* 0x0003e80000100a00 */
[----:B------:R1:W-:Y:S04]  /*b27d0*/  STL.64 [R1+0xbf8], R146 ;  /* 0x000bf89201007387 */ /* 0x0003e80000100a00 */
        /* <DEDUP_REMOVED lines=8> */
[----:B------:R-:W-:Y:S04]  /*b2860*/  STL [R1+0x5760], R117 ;  /* 0x0057607501007387 */ /* 0x000fe80000100800 */
[----:B------:R-:W-:Y:S04]  /*b2870*/  STL [R1+0x575c], R121 ;  /* 0x00575c7901007387 */ /* 0x000fe80000100800 */
        /* <DEDUP_REMOVED lines=12> */
[----:B------:R-:W-:Y:S01]  /*b2940*/  MOV R116, R140 ;  /* 0x0000008c00747202 */ /* 0x000fe20000000f00 */
[----:B------:R-:W-:Y:S01]  /*b2950*/  IMAD.MOV.U32 R113, RZ, RZ, R141 ;  /* 0x000000ffff717224 */ /* 0x000fe200078e008d */
[----:B------:R-:W2:Y:S01]  /*b2960*/  LDL.LU R140, [R1+0xb40] ;  /* 0x000b4000018c7983 */ /* 0x000ea20000300800 */
[----:B------:R-:W-:-:S03]  /*b2970*/  IMAD.MOV.U32 R112, RZ, RZ, R142 ;  /* 0x000000ffff707224 */ /* 0x000fc600078e008e */
[----:B------:R-:W2:Y:S01]  /*b2980*/  LDL.LU R141, [R1+0xb44] ;  /* 0x000b4400018d7983 */ /* 0x000ea20000300800 */
[----:B------:R-:W-:-:S03]  /*b2990*/  IMAD.MOV.U32 R109, RZ, RZ, R143 ;  /* 0x000000ffff6d7224 */ /* 0x000fc600078e008f */
[----:B------:R-:W2:Y:S04]  /*b29a0*/  LDL.LU R142, [R1+0xb48] ;  /* 0x000b4800018e7983 */ /* 0x000ea80000300800 */
[----:B------:R-:W2:Y:S04]  /*b29b0*/  LDL.LU R143, [R1+0xb4c] ;  /* 0x000b4c00018f7983 */ /* 0x000ea80000300800 */
[----:B------:R-:W2:Y:S04]  /*b29c0*/  LDL.LU R248, [R1+0xb30] ;  /* 0x000b300001f87983 */ /* 0x000ea80000300800 */
[----:B------:R-:W2:Y:S04]  /*b29d0*/  LDL.LU R249, [R1+0xb34] ;  /* 0x000b340001f97983 */ /* 0x000ea80000300800 */
[----:B------:R-:W2:Y:S01]  /*b29e0*/  LDL.LU R250, [R1+0xb38] ;  /* 0x000b380001fa7983 */ /* 0x000ea20000300800 */
[----:B------:R-:W-:Y:S01]  /*b29f0*/  MOV R251, R252 ;  /* 0x000000fc00fb7202 */ /* 0x000fe20000000f00 */
[C---:B---3--:R-:W-:Y:S06]  /*b2a00*/  HMMA.1688.F32.TF32 R156, R188.reuse, R36, R156 ;  /* 0x00000024bc9c723c */ /* 0x048fec000008109c */
[C---:B----4-:R-:W-:Y:S01]  /*b2a10*/  HMMA.1688.F32.TF32 R152, R188.reuse, R32, R152 ;  /* 0x00000020bc98723c */ /* 0x050fe20000081098 */
[----:B------:R-:W-:Y:S04]  /*b2a20*/  STL [R1+0x5768], R109 ;  /* 0x0057686d01007387 */ /* 0x000fe80000100800 */
[----:B------:R-:W-:Y:S04]  /*b2a30*/  STL [R1+0x5764], R113 ;  /* 0x0057647101007387 */ /* 0x000fe80000100800 */
[----:B------:R3:W-:Y:S04]  /*b2a40*/  STL [R1+0x5750], R116 ;  /* 0x0057507401007387 */ /* 0x0007e80000100800 */
[----:B------:R4:W-:Y:S01]  /*b2a50*/  STL [R1+0x574c], R112 ;  /* 0x00574c7001007387 */ /* 0x0009e20000100800 */
[C---:B------:R-:W-:Y:S06]  /*b2a60*/  HMMA.1688.F32.TF32 R148, R188.reuse, R28, R148 ;  /* 0x0000001cbc94723c */ /* 0x040fec0000081094 */
[----:B------:R-:W-:Y:S01]  /*b2a70*/  HMMA.1688.F32.TF32 R144, R188, R24, R144 ;  /* 0x00000018bc90723c */ /* 0x000fe20000081090 */
[----:B------:R-:W-:Y:S01]  /*b2a80*/  MOV R101, R159 ;  /* 0x0000009f00657202 */ /* 0x000fe20000000f00 */
[----:B------:R-:W-:-:S02]  /*b2a90*/  IMAD.MOV.U32 R104, RZ, RZ, R158 ;  /* 0x000000ffff687224 */ /* 0x000fc400078e009e */
[----:B------:R-:W-:Y:S02]  /*b2aa0*/  IMAD.MOV.U32 R105, RZ, RZ, R157 ;  /* 0x000000ffff697224 */ /* 0x000fe400078e009d */
[----:B------:R-:W-:Y:S01]  /*b2ab0*/  IMAD.MOV.U32 R108, RZ, RZ, R156 ;  /* 0x000000ffff6c7224 */ /* 0x000fe200078e009c */
[----:B------:R-:W-:Y:S04]  /*b2ac0*/  STL [R1+0x5778], R101 ;  /* 0x0057786501007387 */ /* 0x000fe80000100800 */
[----:B------:R-:W-:Y:S04]  /*b2ad0*/  STL [R1+0x5774], R104 ;  /* 0x0057746801007387 */ /* 0x000fe80000100800 */
[----:B------:R-:W-:Y:S04]  /*b2ae0*/  STL [R1+0x5770], R105 ;  /* 0x0057706901007387 */ /* 0x000fe80000100800 */
[----:B------:R-:W-:Y:S04]  /*b2af0*/  STL [R1+0x576c], R108 ;  /* 0x00576c6c01007387 */ /* 0x000fe80000100800 */
        /* <DEDUP_REMOVED lines=27> */
[----:B------:R-:W4:Y:S01]  /*b2cb0*/  LDL.LU R147, [R1+0xa6c] ;  /* 0x000a6c0001937983 */ /* 0x000f220000300800 */
[----:B--2---:R-:W-:-:S15]  /*b2cc0*/  HMMA.1688.F32.TF32 R140, R188, R20, R140 ;  /* 0x00000014bc8c723c */ /* 0x004fde000008108c */
[----:B------:R-:W-:-:S09]  /*b2cd0*/  NOP ;  /* 0x0000000000007918 */ /* 0x000fd20000000000 */
[----:B------:R-:W-:Y:S02]  /*b2ce0*/  IMAD.MOV.U32 R84, RZ, RZ, R140 ;  /* 0x000000ffff547224 */ /* 0x000fe400078e008c */
[----:B------:R-:W-:Y:S02]  /*b2cf0*/  IMAD.MOV.U32 R81, RZ, RZ, R141 ;  /* 0x000000ffff517224 */ /* 0x000fe400078e008d */
[----:B------:R-:W-:Y:S01]  /*b2d00*/  IMAD.MOV.U32 R80, RZ, RZ, R142 ;  /* 0x000000ffff507224 */ /* 0x000fe200078e008e */
[----:B------:R-:W-:Y:S02]  /*b2d10*/  MOV R77, R143 ;  /* 0x0000008f004d7202 */ /* 0x000fe40000000f00 */
[----:B------:R-:W-:-:S15]  /*b2d20*/  HMMA.1688.F32.TF32 R140, R188, R16, R248 ;  /* 0x00000010bc8c723c */ /* 0x000fde00000810f8 */
[----:B------:R-:W-:-:S09]  /*b2d30*/  NOP ;  /* 0x0000000000007918 */ /* 0x000fd20000000000 */
[----:B-1----:R-:W-:Y:S02]  /*b2d40*/  IMAD.MOV.U32 R124, RZ, RZ, R140 ;  /* 0x000000ffff7c7224 */ /* 0x002fe400078e008c */
[----:B------:R-:W-:Y:S02]  /*b2d50*/  IMAD.MOV.U32 R120, RZ, RZ, R141 ;  /* 0x000000ffff787224 */ /* 0x000fe400078e008d */
[----:B---3--:R-:W-:Y:S01]  /*b2d60*/  IMAD.MOV.U32 R116, RZ, RZ, R142 ;  /* 0x000000ffff747224 */ /* 0x008fe200078e008e */
[----:B----4-:R-:W-:Y:S02]  /*b2d70*/  MOV R112, R143 ;  /* 0x0000008f00707202 */ /* 0x010fe40000000f00 */
[----:B------:R-:W-:Y:S01]  /*b2d80*/  HMMA.1688.F32.TF32 R140, R188, R12, R244 ;  /* 0x0000000cbc8c723c */ /* 0x000fe200000810f4 */
[----:B------:R-:W-:Y:S01]  /*b2d90*/  IMAD.MOV.U32 R248, RZ, RZ, R118 ;  /* 0x000000fffff87224 */ /* 0x000fe200078e0076 */
[----:B------:R-:W-:Y:S01]  /*b2da0*/  MOV R249, R119 ;  /* 0x0000007700f97202 */ /* 0x000fe20000000f00 */
[----:B------:R-:W-:-:S02]  /*b2db0*/  IMAD.MOV.U32 R250, RZ, RZ, R122 ;  /* 0x000000fffffa7224 */ /* 0x000fc400078e007a */
[----:B------:R-:W-:Y:S02]  /*b2dc0*/  IMAD.MOV.U32 R251, RZ, RZ, R123 ;  /* 0x000000fffffb7224 */ /* 0x000fe400078e007b */
[----:B------:R-:W-:Y:S01]  /*b2dd0*/  IMAD.MOV.U32 R132, RZ, RZ, R126 ;  /* 0x000000ffff847224 */ /* 0x000fe200078e007e */
[----:B------:R-:W-:Y:S01]  /*b2de0*/  MOV R133, R127 ;  /* 0x0000007f00857202 */ /* 0x000fe20000000f00 */
[----:B------:R-:W-:Y:S04]  /*b2df0*/  LDS R245, [R135+UR18+0x89000] ;  /* 0x0890001287f57984 */ /* 0x000fe80008000800 */
[----:B------:R1:W-:Y:S01]  /*b2e00*/  LDS R247, [R135+UR18+0x89800] ;  /* 0x0898001287f77984 */ /* 0x0003e20008000800 */
[----:B------:R-:W-:Y:S01]  /*b2e10*/  IMAD.MOV.U32 R134, RZ, RZ, R130 ;  /* 0x000000ffff867224 */ /* 0x000fe200078e0082 */
[C---:B------:R-:W-:Y:S06]  /*b2e20*/  HMMA.1688.F32.TF32 R156, R188.reuse, R8, R156 ;  /* 0x00000008bc9c723c */ /* 0x040fec000008109c */
[----:B------:R-:W-:Y:S01]  /*b2e30*/  HMMA.1688.F32.TF32 R152, R188, R4, R152 ;  /* 0x00000004bc98723c */ /* 0x000fe20000081098 */
        /* <DEDUP_REMOVED lines=8> */
[----:B------:R-:W-:Y:S04]  /*b2ec0*/  LDS R244, [R139+UR18+0x89000] ;  /* 0x089000128bf47984 */ /* 0x000fe80008000800 */
[----:B------:R-:W2:Y:S01]  /*b2ed0*/  LDS R246, [R139+UR18+0x89800] ;  /* 0x089800128bf67984 */ /* 0x000ea20008000800 */
[----:B------:R-:W-:-:S02]  /*b2ee0*/  IMAD.MOV.U32 R76, RZ, RZ, R140 ;  /* 0x000000ffff4c7224 */ /* 0x000fc400078e008c */
[----:B------:R-:W-:Y:S02]  /*b2ef0*/  IMAD.MOV.U32 R73, RZ, RZ, R141 ;  /* 0x000000ffff497224 */ /* 0x000fe400078e008d */
[----:B------:R-:W-:Y:S01]  /*b2f00*/  IMAD.MOV.U32 R72, RZ, RZ, R142 ;  /* 0x000000ffff487224 */ /* 0x000fe200078e008e */
[----:B------:R-:W3:Y:S01]  /*b2f10*/  LDL.LU R140, [R1+0xa50] ;  /* 0x000a5000018c7983 */ /* 0x000ee20000300800 */
[----:B------:R-:W-:-:S03]  /*b2f20*/  MOV R2, R143 ;  /* 0x0000008f00027202 */ /* 0x000fc60000000f00 */
[----:B------:R-:W3:Y:S01]  /*b2f30*/  LDL.LU R141, [R1+0xa54] ;  /* 0x000a5400018d7983 */ /* 0x000ee20000300800 */
[----:B------:R-:W-:Y:S02]  /*b2f40*/  IMAD.MOV.U32 R142, RZ, RZ, R114 ;  /* 0x000000ffff8e7224 */ /* 0x000fe400078e0072 */
[----:B------:R-:W-:Y:S01]  /*b2f50*/  IMAD.MOV.U32 R143, RZ, RZ, R115 ;  /* 0x000000ffff8f7224 */ /* 0x000fe200078e0073 */
[----:B------:R-:W4:Y:S04]  /*b2f60*/  LDL.LU R114, [R1+0x5c4c] ;  /* 0x005c4c0001727983 */ /* 0x000f280000300800 */
[----:B------:R-:W4:Y:S04]  /*b2f70*/  LDL.LU R115, [R1+0x5c48] ;  /* 0x005c480001737983 */ /* 0x000f280000300800 */
[----:B------:R-:W2:Y:S04]  /*b2f80*/  LDL.LU R118, [R1+0x5c44] ;  /* 0x005c440001767983 */ /* 0x000ea80000300800 */
[----:B------:R-:W2:Y:S04]  /*b2f90*/  LDL.LU R119, [R1+0x5c40] ;  /* 0x005c400001777983 */ /* 0x000ea80000300800 */
[----:B------:R-:W3:Y:S04]  /*b2fa0*/  LDL.LU R122, [R1+0x5c3c] ;  /* 0x005c3c00017a7983 */ /* 0x000ee80000300800 */
[----:B------:R-:W3:Y:S04]  /*b2fb0*/  LDL.LU R123, [R1+0x5c38] ;  /* 0x005c3800017b7983 */ /* 0x000ee80000300800 */
[----:B------:R-:W2:Y:S04]  /*b2fc0*/  LDL.LU R126, [R1+0x5c34] ;  /* 0x005c3400017e7983 */ /* 0x000ea80000300800 */
[----:B------:R-:W2:Y:S04]  /*b2fd0*/  LDL.LU R127, [R1+0x5c30] ;  /* 0x005c3000017f7983 */ /* 0x000ea80000300800 */
[----:B------:R-:W2:Y:S01]  /*b2fe0*/  LDL.LU R130, [R1+0x5c2c] ;  /* 0x005c2c0001827983 */ /* 0x000ea20000300800 */
[----:B-1----:R-:W-:-:S03]  /*b2ff0*/  IMAD.MOV.U32 R135, RZ, RZ, R131 ;  /* 0x000000ffff877224 */ /* 0x002fc600078e0083 */
[----:B------:R-:W2:Y:S04]  /*b3000*/  LDL.LU R131, [R1+0x5c28] ;  /* 0x005c280001837983 */ /* 0x000ea80000300800 */
[----:B----4-:R-:W-:-:S15]  /*b3010*/  HMMA.1688.F32.TF32 R132, R240, R114, R132 ;  /* 0x00000072f084723c */ /* 0x010fde0000081084 */
[----:B------:R-:W-:-:S09]  /*b3020*/  NOP ;  /* 0x0000000000007918 */ /* 0x000fd20000000000 */
[----:B------:R-:W-:Y:S01]  /*b3030*/  IMAD.MOV.U32 R12, RZ, RZ, R132 ;  /* 0x000000ffff0c7224 */ /* 0x000fe200078e0084 */
[----:B------:R-:W-:Y:S01]  /*b3040*/  MOV R9, R133 ;  /* 0x0000008500097202 */ /* 0x000fe20000000f00 */
[----:B------:R-:W-:Y:S02]  /*b3050*/  IMAD.MOV.U32 R132, RZ, RZ, R59 ;  /* 0x000000ffff847224 */ /* 0x000fe400078e003b */
[----:B------:R-:W-:Y:S01]  /*b3060*/  IMAD.MOV.U32 R8, RZ, RZ, R134 ;  /* 0x000000ffff087224 */ /* 0x000fe200078e0086 */
[----:B------:R-:W4:Y:S01]  /*b3070*/  LDL.LU R59, [R1+0x5c24] ;  /* 0x005c2400013b7983 */ /* 0x000f220000300800 */
[----:B------:R-:W-:Y:S01]  /*b3080*/  MOV R133, R58 ;  /* 0x0000003a00857202 */ /* 0x000fe20000000f00 */
[----:B------:R-:W-:Y:S02]  /*b3090*/  IMAD.MOV.U32 R4, RZ, RZ, R135 ;  /* 0x000000ffff047224 */ /* 0x000fe400078e0087 */
[----:B------:R-:W4:Y:S01]  /*b30a0*/  LDL.LU R58, [R1+0x5c20] ;  /* 0x005c2000013a7983 */ /* 0x000f220000300800 */
[----:B------:R-:W-:-:S02]  /*b30b0*/  IMAD.MOV.U32 R134, RZ, RZ, R62 ;  /* 0x000000ffff867224 */ /* 0x000fc400078e003e */
[----:B------:R-:W-:Y:S01]  /*b30c0*/  IMAD.MOV.U32 R135, RZ, RZ, R63 ;  /* 0x000000ffff877224 */ /* 0x000fe200078e003f */
[----:B------:R-:W4:Y:S04]  /*b30d0*/  LDL.LU R62, [R1+0x5c1c] ;  /* 0x005c1c00013e7983 */ /* 0x000f280000300800 */
[----:B------:R-:W4:Y:S01]  /*b30e0*/  LDL.LU R63, [R1+0x5c18] ;  /* 0x005c1800013f7983 */ /* 0x000f220000300800 */
[C---:B---3--:R-:W-:Y:S06]  /*b30f0*/  HMMA.1688.F32.TF32 R140, R240.reuse, R122, R140 ;  /* 0x0000007af08c723c */ /* 0x048fec000008108c */
[C---:B--2---:R-:W-:Y:S06]  /*b3100*/  HMMA.1688.F32.TF32 R144, R240.reuse, R126, R144 ;  /* 0x0000007ef090723c */ /* 0x044fec0000081090 */
[----:B------:R-:W-:-:S12]  /*b3110*/  HMMA.1688.F32.TF32 R148, R240, R130, R148 ;  /* 0x00000082f094723c */ /* 0x000fd80000081094 */
[----:B------:R-:W-:Y:S01]  /*b3120*/  IMAD.MOV.U32 R53, RZ, RZ, R140 ;  /* 0x000000ffff357224 */ /* 0x000fe200078e008c */
[----:B------:R-:W-:Y:S01]  /*b3130*/  MOV R52, R141 ;  /* 0x0000008d00347202 */ /* 0x000fe20000000f00 */
[----:B------:R-:W-:Y:S02]  /*b3140*/  IMAD.MOV.U32 R49, RZ, RZ, R142 ;  /* 0x000000ffff317224 */ /* 0x000fe400078e008e */
[----:B------:R-:W-:Y:S02]  /*b3150*/  IMAD.MOV.U32 R48, RZ, RZ, R143 ;  /* 0x000000ffff307224 */ /* 0x000fe400078e008f */
[----:B------:R-:W-:Y:S07]  /*b3160*/  HMMA.1688.F32.TF32 R140, R240, R118, R248 ;  /* 0x00000076f08c723c */ /* 0x000fee00000810f8 */
[----:B------:R-:W-:Y:S01]  /*b3170*/  IMAD.MOV.U32 R248, RZ, RZ, R111 ;  /* 0x000000fffff87224 */ /* 0x000fe200078e006f */
[----:B------:R-:W-:Y:S01]  /*b3180*/  MOV R249, R110 ;  /* 0x0000006e00f97202 */ /* 0x000fe20000000f00 */
[----:B------:R-:W2:Y:S04]  /*b3190*/  LDL.LU R111, [R1+0x5c14] ;  /* 0x005c1400016f7983 */ /* 0x000ea80000300800 */
[----:B------:R-:W3:Y:S01]  /*b31a0*/  LDL.LU R110, [R1+0x5c10] ;  /* 0x005c1000016e7983 */ /* 0x000ee20000300800 */
[----:B------:R-:W-:-:S02]  /*b31b0*/  IMAD.MOV.U32 R250, RZ, RZ, R99 ;  /* 0x000000fffffa7224 */ /* 0x000fc400078e0063 */
[----:B------:R-:W-:Y:S01]  /*b31c0*/  IMAD.MOV.U32 R251, RZ, RZ, R98 ;  /* 0x000000fffffb7224 */ /* 0x000fe200078e0062 */
[----:B------:R-:W2:Y:S04]  /*b31d0*/  LDL.LU R99, [R1+0x5c0c] ;  /* 0x005c0c0001637983 */ /* 0x000ea80000300800 */
[----:B------:R-:W3:Y:S01]  /*b31e0*/  LDL.LU R98, [R1+0x5c08] ;  /* 0x005c080001627983 */ /* 0x000ee20000300800 */
[----:B------:R-:W-:Y:S01]  /*b31f0*/  IMAD.MOV.U32 R61, RZ, RZ, R144 ;  /* 0x000000ffff3d7224 */ /* 0x000fe200078e0090 */
[----:B------:R-:W-:Y:S01]  /*b3200*/  MOV R60, R145 ;  /* 0x00000091003c7202 */ /* 0x000fe20000000f00 */
[----:B------:R-:W-:Y:S02]  /*b3210*/  IMAD.MOV.U32 R144, RZ, RZ, R55 ;  /* 0x000000ffff907224 */ /* 0x000fe400078e0037 */
[----:B------:R-:W-:-:S02]  /*b3220*/  IMAD.MOV.U32 R57, RZ, RZ, R146 ;  /* 0x000000ffff397224 */ /* 0x000fc400078e0092 */
[----:B------:R-:W-:Y:S01]  /*b3230*/  IMAD.MOV.U32 R45, RZ, RZ, R140 ;  /* 0x000000ffff2d7224 */ /* 0x000fe200078e008c */
[----:B------:R-:W-:Y:S01]  /*b3240*/  MOV R44, R141 ;  /* 0x0000008d002c7202 */ /* 0x000fe20000000f00 */
[----:B------:R-:W-:Y:S02]  /*b3250*/  IMAD.MOV.U32 R140, RZ, RZ, R47 ;  /* 0x000000ffff8c7224 */ /* 0x000fe400078e002f */
[----:B------:R-:W-:Y:S01]  /*b3260*/  IMAD.MOV.U32 R41, RZ, RZ, R142 ;  /* 0x000000ffff297224 */ /* 0x000fe200078e008e */
[----:B------:R-:W2:Y:S01]  /*b3270*/  LDL.LU R47, [R1+0x5c04] ;  /* 0x005c0400012f7983 */ /* 0x000ea20000300800 */
[----:B------:R-:W-:Y:S01]  /*b3280*/  MOV R141, R46 ;  /* 0x0000002e008d7202 */ /* 0x000fe20000000f00 */
[----:B------:R-:W-:Y:S02]  /*b3290*/  IMAD.MOV.U32 R40, RZ, RZ, R143 ;  /* 0x000000ffff287224 */ /* 0x000fe400078e008f */
[----:B------:R-:W3:Y:S01]  /*b32a0*/  LDL.LU R46, [R1+0x5c00] ;  /* 0x005c0000012e7983 */ /* 0x000ee20000300800 */
[----:B------:R-:W-:-:S02]  /*b32b0*/  IMAD.MOV.U32 R142, RZ, RZ, R43 ;  /* 0x000000ffff8e7224 */ /* 0x000fc400078e002b */
[----:B------:R-:W-:Y:S01]  /*b32c0*/  IMAD.MOV.U32 R143, RZ, RZ, R42 ;  /* 0x000000ffff8f7224 */ /* 0x000fe200078e002a */
[----:B------:R-:W3:Y:S04]  /*b32d0*/  LDL.LU R43, [R1+0x5bfc] ;  /* 0x005bfc00012b7983 */ /* 0x000ee80000300800 */
[----:B------:R-:W3:Y:S04]  /*b32e0*/  LDL.LU R42, [R1+0x5bf8] ;  /* 0x005bf800012a7983 */ /* 0x000ee80000300800 */
[----:B------:R-:W3:Y:S01]  /*b32f0*/  LDL.LU R55, [R1+0x5bf4] ;  /* 0x005bf40001377983 */ /* 0x000ee20000300800 */
[----:B------:R-:W-:Y:S01]  /*b3300*/  MOV R145, R54 ;  /* 0x0000003600917202 */ /* 0x000fe20000000f00 */
[----:B------:R-:W-:-:S02]  /*b3310*/  IMAD.MOV.U32 R56, RZ, RZ, R147 ;  /* 0x000000ffff387224 */ /* 0x000fc400078e0093 */
[----:B------:R-:W3:Y:S01]  /*b3320*/  LDL.LU R54, [R1+0x5bf0] ;  /* 0x005bf00001367983 */ /* 0x000ee20000300800 */
[----:B------:R-:W-:Y:S02]  /*b3330*/  IMAD.MOV.U32 R146, RZ, RZ, R51 ;  /* 0x000000ffff927224 */ /* 0x000fe400078e0033 */
[----:B------:R-:W-:Y:S01]  /*b3340*/  IMAD.MOV.U32 R69, RZ, RZ, R148 ;  /* 0x000000ffff457224 */ /* 0x000fe200078e0094 */
[----:B------:R-:W3:Y:S01]  /*b3350*/  LDL.LU R51, [R1+0x5bec] ;  /* 0x005bec0001337983 */ /* 0x000ee20000300800 */
[----:B------:R-:W-:Y:S01]  /*b3360*/  IMAD.MOV.U32 R147, RZ, RZ, R50 ;  /* 0x000000ffff937224 */ /* 0x000fe200078e0032 */
[----:B------:R-:W-:Y:S02]  /*b3370*/  MOV R68, R149 ;  /* 0x0000009500447202 */ /* 0x000fe40000000f00 */
[----:B------:R-:W3:Y:S01]  /*b3380*/  LDL.LU R50, [R1+0x5be8] ;  /* 0x005be80001327983 */ /* 0x000ee20000300800 */
[----:B------:R-:W-:Y:S02]  /*b3390*/  IMAD.MOV.U32 R148, RZ, RZ, R95 ;  /* 0x000000ffff947224 */ /* 0x000fe400078e005f */
[----:B------:R-:W-:Y:S01]  /*b33a0*/  IMAD.MOV.U32 R65, RZ, RZ, R150 ;  /* 0x000000ffff417224 */ /* 0x000fe200078e0096 */
        /* <DEDUP_REMOVED lines=28> */
[----:B----4-:R-:W-:-:S02]  /*b3570*/  IMAD.MOV.U32 R171, RZ, RZ, R59 ;  /* 0x000000ffffab7224 */ /* 0x010fc400078e003b */
[----:B------:R-:W-:Y:S01]  /*b3580*/  IMAD.MOV.U32 R170, RZ, RZ, R58 ;  /* 0x000000ffffaa7224 */ /* 0x000fe200078e003a */
[----:B------:R-:W-:Y:S01]  /*b3590*/  MOV R169, R62 ;  /* 0x0000003e00a97202 */ /* 0x000fe20000000f00 */
[----:B------:R-:W-:Y:S02]  /*b35a0*/  IMAD.MOV.U32 R168, RZ, RZ, R63 ;  /* 0x000000ffffa87224 */ /* 0x000fe400078e003f */
[----:B------:R-:W4:Y:S04]  /*b35b0*/  LDL.LU R63, [R1+0x5ba4] ;  /* 0x005ba400013f7983 */ /* 0x000f280000300800 */
[----:B------:R-:W4:Y:S04]  /*b35c0*/  LDL.LU R62, [R1+0x5ba0] ;  /* 0x005ba000013e7983 */ /* 0x000f280000300800 */
[----:B------:R-:W4:Y:S04]  /*b35d0*/  LDL.LU R58, [R1+0x5b9c] ;  /* 0x005b9c00013a7983 */ /* 0x000f280000300800 */
[----:B------:R-:W4:Y:S01]  /*b35e0*/  LDL.LU R59, [R1+0x5b98] ;  /* 0x005b9800013b7983 */ /* 0x000f220000300800 */
[----:B------:R-:W-:Y:S01]  /*b35f0*/  IMAD.MOV.U32 R109, RZ, RZ, R156 ;  /* 0x000000ffff6d7224 */ /* 0x000fe200078e009c */
[----:B------:R-:W-:Y:S01]  /*b3600*/  MOV R113, R157 ;  /* 0x0000009d00717202 */ /* 0x000fe20000000f00 */
[----:B--2---:R-:W-:-:S02]  /*b3610*/  IMAD.MOV.U32 R179, RZ, RZ, R47 ;  /* 0x000000ffffb37224 */ /* 0x004fc400078e002f */
[----:B---3--:R-:W-:Y:S01]  /*b3620*/  IMAD.MOV.U32 R178, RZ, RZ, R46 ;  /* 0x000000ffffb27224 */ /* 0x008fe200078e002e */
[----:B------:R-:W-:Y:S01]  /*b3630*/  MOV R177, R43 ;  /* 0x0000002b00b17202 */ /* 0x000fe20000000f00 */
[----:B------:R-:W-:Y:S02]  /*b3640*/  IMAD.MOV.U32 R176, RZ, RZ, R42 ;  /* 0x000000ffffb07224 */ /* 0x000fe400078e002a */
[----:B------:R-:W2:Y:S04]  /*b3650*/  LDL.LU R42, [R1+0x5b94] ;  /* 0x005b9400012a7983 */ /* 0x000ea80000300800 */
[----:B------:R-:W2:Y:S04]  /*b3660*/  LDL.LU R43, [R1+0x5b90] ;  /* 0x005b9000012b7983 */ /* 0x000ea80000300800 */
[----:B------:R-:W3:Y:S04]  /*b3670*/  LDL.LU R46, [R1+0x5b8c] ;  /* 0x005b8c00012e7983 */ /* 0x000ee80000300800 */
[----:B------:R-:W3:Y:S01]  /*b3680*/  LDL.LU R47, [R1+0x5b88] ;  /* 0x005b8800012f7983 */ /* 0x000ee20000300800 */
[----:B------:R-:W-:Y:S01]  /*b3690*/  IMAD.MOV.U32 R182, RZ, RZ, R54 ;  /* 0x000000ffffb67224 */ /* 0x000fe200078e0036 */
[----:B------:R-:W-:Y:S01]  /*b36a0*/  MOV R181, R51 ;  /* 0x0000003300b57202 */ /* 0x000fe20000000f00 */
[----:B------:R-:W-:-:S02]  /*b36b0*/  IMAD.MOV.U32 R180, RZ, RZ, R50 ;  /* 0x000000ffffb47224 */ /* 0x000fc400078e0032 */
[----:B------:R-:W-:Y:S02]  /*b36c0*/  IMAD.MOV.U32 R183, RZ, RZ, R55 ;  /* 0x000000ffffb77224 */ /* 0x000fe400078e0037 */
[----:B------:R-:W-:Y:S02]  /*b36d0*/  IMAD.MOV.U32 R172, RZ, RZ, R98 ;  /* 0x000000ffffac7224 */ /* 0x000fe400078e0062 */
[----:B------:R-:W-:Y:S02]  /*b36e0*/  IMAD.MOV.U32 R231, RZ, RZ, R95 ;  /* 0x000000ffffe77224 */ /* 0x000fe400078e005f */
[----:B------:R-:W-:Y:S01]  /*b36f0*/  IMAD.MOV.U32 R230, RZ, RZ, R94 ;  /* 0x000000ffffe67224 */ /* 0x000fe200078e005e */
[----:B------:R-:W-:Y:S01]  /*b3700*/  MOV R229, R91 ;  /* 0x0000005b00e57202 */ /* 0x000fe20000000f00 */
[----:B------:R-:W-:Y:S02]  /*b3710*/  IMAD.MOV.U32 R228, RZ, RZ, R90 ;  /* 0x000000ffffe47224 */ /* 0x000fe400078e005a */
        /* <DEDUP_REMOVED lines=9> */
[----:B------:R-:W-:Y:S01]  /*b37b0*/  IMAD.MOV.U32 R232, RZ, RZ, R82 ;  /* 0x000000ffffe87224 */ /* 0x000fe200078e0052 */
[----:B------:R-:W-:Y:S01]  /*b37c0*/  MOV R233, R83 ;  /* 0x0000005300e97202 */ /* 0x000fe20000000f00 */
        /* <DEDUP_REMOVED lines=9> */
[----:B------:R-:W-:Y:S02]  /*b3860*/  IMAD.MOV.U32 R159, RZ, RZ, R103 ;  /* 0x000000ffff9f7224 */ /* 0x000fe400078e0067 */
[----:B----4-:R-:W-:Y:S01]  /*b3870*/  IMAD.MOV.U32 R196, RZ, RZ, R58 ;  /* 0x000000ffffc47224 */ /* 0x010fe200078e003a */
[----:B------:R-:W-:Y:S01]  /*b3880*/  MOV R197, R59 ;  /* 0x0000003b00c57202 */ /* 0x000fe20000000f00 */
[----:B------:R-:W4:Y:S04]  /*b3890*/  LDL.LU R58, [R1+0x5b84] ;  /* 0x005b8400013a7983 */ /* 0x000f280000300800 */
[----:B------:R-:W4:Y:S01]  /*b38a0*/  LDL.LU R59, [R1+0x5b80] ;  /* 0x005b8000013b7983 */ /* 0x000f220000300800 */
[----:B------:R-:W-:-:S02]  /*b38b0*/  IMAD.MOV.U32 R198, RZ, RZ, R62 ;  /* 0x000000ffffc67224 */ /* 0x000fc400078e003e */
[----:B------:R-:W-:Y:S01]  /*b38c0*/  IMAD.MOV.U32 R199, RZ, RZ, R63 ;  /* 0x000000ffffc77224 */ /* 0x000fe200078e003f */
[----:B------:R-:W3:Y:S04]  /*b38d0*/  LDL.LU R62, [R1+0x5b7c] ;  /* 0x005b7c00013e7983 */ /* 0x000ee80000300800 */
[----:B------:R-:W3:Y:S04]  /*b38e0*/  LDL.LU R63, [R1+0x5b78] ;  /* 0x005b7800013f7983 */ /* 0x000ee80000300800 */
[----:B------:R-:W4:Y:S04]  /*b38f0*/  LDL.LU R66, [R1+0x5b74] ;  /* 0x005b740001427983 */ /* 0x000f280000300800 */
[----:B------:R-:W4:Y:S04]  /*b3900*/  LDL.LU R67, [R1+0x5b70] ;  /* 0x005b700001437983 */ /* 0x000f280000300800 */
        /* <DEDUP_REMOVED lines=24> */
[----:B------:R-:W4:Y:S04]  /*b3a90*/  LDL.LU R107, [R1+0x5b0c] ;  /* 0x005b0c00016b7983 */ /* 0x000f280000300800 */
[----:B------:R-:W4:Y:S04]  /*b3aa0*/  LDL.LU R103, [R1+0x5b08] ;  /* 0x005b080001677983 */ /* 0x000f280000300800 */
[----:B------:R1:W-:Y:S04]  /*b3ab0*/  STL [R1+0x5748], R8 ;  /* 0x0057480801007387 */ /* 0x0003e80000100800 */
[----:B------:R1:W-:Y:S04]  /*b3ac0*/  STL [R1+0x5744], R9 ;  /* 0x0057440901007387 */ /* 0x0003e80000100800 */
[----:B------:R1:W-:Y:S01]  /*b3ad0*/  STL [R1+0x5740], R12 ;  /* 0x0057400c01007387 */ /* 0x0003e20000100800 */
[C---:B--2---:R-:W-:Y:S06]  /*b3ae0*/  HMMA.1688.F32.TF32 R132, R240.reuse, R42, R132 ;  /* 0x0000002af084723c */ /* 0x044fec0000081084 */
        /* <DEDUP_REMOVED lines=21> */
[----:B-1----:R-:W-:Y:S01]  /*b3c40*/  IMAD.MOV.U32 R8, RZ, RZ, R184 ;  /* 0x000000ffff087224 */ /* 0x002fe200078e00b8 */
[----:B------:R-:W-:Y:S01]  /*b3c50*/  MOV R9, R185 ;  /* 0x000000b900097202 */ /* 0x000fe20000000f00 */
[----:B------:R-:W-:Y:S02]  /*b3c60*/  IMAD.MOV.U32 R12, RZ, RZ, R186 ;  /* 0x000000ffff0c7224 */ /* 0x000fe400078e00ba */
[----:B------:R-:W-:Y:S02]  /*b3c70*/  IMAD.MOV.U32 R37, RZ, RZ, R187 ;  /* 0x000000ffff257224 */ /* 0x000fe400078e00bb */
        /* <DEDUP_REMOVED lines=12> */
[----:B------:R-:W-:Y:S01]  /*b3d40*/  STL.64 [R1+0x16e8], R190 ;  /* 0x0016e8be01007387 */ /* 0x000fe20000100a00 */
[----:B------:R-:W-:Y:S03]  /*b3d50*/  HMMA.1688.F32.TF32 R140, R240, R46, R248 ;  /* 0x0000002ef08c723c */ /* 0x000fe600000810f8 */
        /* <DEDUP_REMOVED lines=22> */
[----:B------:R-:W-:Y:S04]  /*b3ec0*/  STL.64 [R1+0xe0], R140 ;  /* 0x0000e08c01007387 */ /* 0x000fe80000100a00 */
[----:B------:R-:W-:Y:S01]  /*b3ed0*/  STL.64 [R1+0xe8], R142 ;  /* 0x0000e88e01007387 */ /* 0x000fe20000100a00 */
[----:B-1----:R-:W-:-:S03]  /*b3ee0*/  IMAD.MOV.U32 R144, RZ, RZ, R38 ;  /* 0x000000ffff907224 */ /* 0x002fc600078e0026 */
[----:B------:R-:W3:Y:S04]  /*b3ef0*/  LDL.LU R38, [R1+0x5b04] ;  /* 0x005b040001267983 */ /* 0x000ee80000300800 */
[----:B------:R1:W-:Y:S04]  /*b3f00*/  STL.64 [R1+0xd0], R132 ;  /* 0x0000d08401007387 */ /* 0x0003e80000100a00 */
[----:B------:R4:W-:Y:S01]  /*b3f10*/  STL.64 [R1+0xd8], R134 ;  /* 0x0000d88601007387 */ /* 0x0009e20000100a00 */
[----:B------:R-:W-:Y:S01]  /*b3f20*/  MOV R145, R26 ;  /* 0x0000001a00917202 */ /* 0x000fe20000000f00 */
[----:B--2---:R-:W-:-:S02]  /*b3f30*/  IMAD.MOV.U32 R146, RZ, RZ, R22 ;  /* 0x000000ffff927224 */ /* 0x004fc400078e0016 */
[----:B------:R-:W2:Y:S04]  /*b3f40*/  LDL.LU R26, [R1+0x5b00] ;  /* 0x005b0000011a7983 */ /* 0x000ea80000300800 */
[----:B------:R-:W4:Y:S01]  /*b3f50*/  LDL.LU R22, [R1+0x5afc] ;  /* 0x005afc0001167983 */ /* 0x000f220000300800 */
[----:B------:R-:W-:Y:S02]  /*b3f60*/  IMAD.MOV.U32 R147, RZ, RZ, R23 ;  /* 0x000000ffff937224 */ /* 0x000fe400078e0017 */
[----:B------:R-:W-:Y:S01]  /*b3f70*/  IMAD.MOV.U32 R148, RZ, RZ, R10 ;  /* 0x000000ffff947224 */ /* 0x000fe200078e000a */
[----:B------:R-:W3:Y:S04]  /*b3f80*/  LDL.LU R23, [R1+0x5af8] ;  /* 0x005af80001177983 */ /* 0x000ee80000300800 */
[----:B------:R-:W2:Y:S01]  /*b3f90*/  LDL.LU R10, [R1+0x5af4] ;  /* 0x005af400010a7983 */ /* 0x000ea20000300800 */
[----:B------:R-:W-:Y:S01]  /*b3fa0*/  MOV R149, R11 ;  /* 0x0000000b00957202 */ /* 0x000fe20000000f00 */
[----:B------:R-:W-:-:S02]  /*b3fb0*/  IMAD.MOV.U32 R150, RZ, RZ, R6 ;  /* 0x000000ffff967224 */ /* 0x000fc400078e0006 */
[----:B------:R-:W3:Y:S04]  /*b3fc0*/  LDL.LU R11, [R1+0x5af0] ;  /* 0x005af000010b7983 */ /* 0x000ee80000300800 */
[----:B------:R-:W3:Y:S01]  /*b3fd0*/  LDL.LU R6, [R1+0x5aec] ;  /* 0x005aec0001067983 */ /* 0x000ee20000300800 */
[----:B------:R-:W-:Y:S02]  /*b3fe0*/  IMAD.MOV.U32 R151, RZ, RZ, R7 ;  /* 0x000000ffff977224 */ /* 0x000fe400078e0007 */
[----:B------:R-:W-:Y:S01]  /*b3ff0*/  IMAD.MOV.U32 R152, RZ, RZ, R18 ;  /* 0x000000ffff987224 */ /* 0x000fe200078e0012 */
[----:B------:R-:W3:Y:S04]  /*b4000*/  LDL.LU R7, [R1+0x5ae8] ;  /* 0x005ae80001077983 */ /* 0x000ee80000300800 */
[----:B------:R-:W3:Y:S01]  /*b4010*/  LDL.LU R18, [R1+0x5ae4] ;  /* 0x005ae40001127983 */ /* 0x000ee20000300800 */
[----:B------:R-:W-:-:S03]  /*b4020*/  MOV R153, R19 ;  /* 0x0000001300997202 */ /* 0x000fc60000000f00 */
[----:B------:R-:W3:Y:S01]  /*b4030*/  LDL.LU R19, [R1+0x5ae0] ;  /* 0x005ae00001137983 */ /* 0x000ee20000300800 */
[----:B------:R-:W-:-:S03]  /*b4040*/  IMAD.MOV.U32 R154, RZ, RZ, R14 ;  /* 0x000000ffff9a7224 */ /* 0x000fc600078e000e */
[----:B------:R-:W3:Y:S01]  /*b4050*/  LDL.LU R14, [R1+0x5adc] ;  /* 0x005adc00010e7983 */ /* 0x000ee20000300800 */
[----:B------:R-:W-:-:S03]  /*b4060*/  IMAD.MOV.U32 R155, RZ, RZ, R15 ;  /* 0x000000ffff9b7224 */ /* 0x000fc600078e000f */
[----:B------:R-:W3:Y:S01]  /*b4070*/  LDL.LU R15, [R1+0x5ad8] ;  /* 0x005ad800010f7983 */ /* 0x000ee20000300800 */
[----:B----4-:R-:W-:Y:S01]  /*b4080*/  IMAD.MOV.U32 R163, RZ, RZ, R22 ;  /* 0x000000ffffa37224 */ /* 0x010fe200078e0016 */
[----:B--2---:R-:W-:Y:S01]  /*b4090*/  MOV R161, R10 ;  /* 0x0000000a00a17202 */ /* 0x004fe20000000f00 */
[----:B---3--:R-:W-:Y:S02]  /*b40a0*/  IMAD.MOV.U32 R160, RZ, RZ, R11 ;  /* 0x000000ffffa07224 */ /* 0x008fe400078e000b */
[----:B------:R-:W2:Y:S04]  /*b40b0*/  LDL.LU R11, [R1+0x5ad4] ;  /* 0x005ad400010b7983 */ /* 0x000ea80000300800 */
[----:B------:R-:W3:Y:S01]  /*b40c0*/  LDL.LU R10, [R1+0x5ad0] ;  /* 0x005ad000010a7983 */ /* 0x000ee20000300800 */
[----:B------:R-:W-:-:S03]  /*b40d0*/  IMAD.MOV.U32 R162, RZ, RZ, R23 ;  /* 0x000000ffffa27224 */ /* 0x000fc600078e0017 */
[----:B------:R-:W4:Y:S04]  /*b40e0*/  LDL.LU R23, [R1+0x5acc] ;  /* 0x005acc0001177983 */ /* 0x000f280000300800 */
[----:B------:R-:W4:Y:S01]  /*b40f0*/  LDL.LU R22, [R1+0x5ac8] ;  /* 0x005ac80001167983 */ /* 0x000f220000300800 */
[----:B------:R-:W-:Y:S01]  /*b4100*/  IMAD.MOV.U32 R164, RZ, RZ, R19 ;  /* 0x000000ffffa47224 */ /* 0x000fe200078e0013 */
[----:B------:R-:W-:Y:S02]  /*b4110*/  MOV R165, R18 ;  /* 0x0000001200a57202 */ /* 0x000fe40000000f00 */
        /* <DEDUP_REMOVED lines=8> */
[----:B--2---:R-:W-:Y:S01]  /*b41a0*/  MOV R169, R11 ;  /* 0x0000000b00a97202 */ /* 0x004fe20000000f00 */
[----:B---3--:R-:W-:-:S02]  /*b41b0*/  IMAD.MOV.U32 R168, RZ, RZ, R10 ;  /* 0x000000ffffa87224 */ /* 0x008fc400078e000a */
[----:B------:R-:W2:Y:S04]  /*b41c0*/  LDL.LU R10, [R1+0x5ab4] ;  /* 0x005ab400010a7983 */ /* 0x000ea80000300800 */
[----:B------:R-:W3:Y:S04]  /*b41d0*/  LDL.LU R11, [R1+0x5ab0] ;  /* 0x005ab000010b7983 */ /* 0x000ee80000300800 */
[----:B------:R-:W2:Y:S04]  /*b41e0*/  LDL.LU R15, [R1+0x5aac] ;  /* 0x005aac00010f7983 */ /* 0x000ea80000300800 */
[----:B------:R-:W3:Y:S04]  /*b41f0*/  LDL.LU R14, [R1+0x5aa8] ;  /* 0x005aa800010e7983 */ /* 0x000ee80000300800 */
[----:B------:R-:W3:Y:S04]  /*b4200*/  LDL.LU R176, [R1+0x920] ;  /* 0x0009200001b07983 */ /* 0x000ee80000300800 */
[----:B------:R-:W3:Y:S01]  /*b4210*/  LDL.LU R177, [R1+0x924] ;  /* 0x0009240001b17983 */ /* 0x000ee20000300800 */
[----:B----4-:R-:W-:Y:S01]  /*b4220*/  MOV R179, R7 ;  /* 0x0000000700b37202 */ /* 0x010fe20000000f00 */
[----:B------:R-:W-:-:S02]  /*b4230*/  IMAD.MOV.U32 R178, RZ, RZ, R6 ;  /* 0x000000ffffb27224 */ /* 0x000fc400078e0006 */
[----:B------:R-:W4:Y:S04]  /*b4240*/  LDL.LU R6, [R1+0x5aa4] ;  /* 0x005aa40001067983 */ /* 0x000f280000300800 */
[----:B------:R-:W4:Y:S01]  /*b4250*/  LDL.LU R7, [R1+0x5aa0] ;  /* 0x005aa00001077983 */ /* 0x000f220000300800 */
[----:B--2---:R-:W-:Y:S02]  /*b4260*/  IMAD.MOV.U32 R180, RZ, RZ, R15 ;  /* 0x000000ffffb47224 */ /* 0x004fe400078e000f */
[----:B---3--:R-:W-:Y:S01]  /*b4270*/  IMAD.MOV.U32 R181, RZ, RZ, R14 ;  /* 0x000000ffffb57224 */ /* 0x008fe200078e000e */
[----:B------:R-:W2:Y:S04]  /*b4280*/  LDL.LU R15, [R1+0x5a9c] ;  /* 0x005a9c00010f7983 */ /* 0x000ea80000300800 */
[----:B------:R-:W3:Y:S01]  /*b4290*/  LDL.LU R14, [R1+0x5a98] ;  /* 0x005a9800010e7983 */ /* 0x000ee20000300800 */
[----:B------:R-:W-:Y:S01]  /*b42a0*/  IMAD.MOV.U32 R182, RZ, RZ, R11 ;  /* 0x000000ffffb67224 */ /* 0x000fe200078e000b */
[----:B------:R-:W-:-:S02]  /*b42b0*/  MOV R183, R10 ;  /* 0x0000000a00b77202 */ /* 0x000fc40000000f00 */
[----:B------:R-:W3:Y:S04]  /*b42c0*/  LDL.LU R11, [R1+0x5a94] ;  /* 0x005a9400010b7983 */ /* 0x000ee80000300800 */
[----:B------:R-:W3:Y:S04]  /*b42d0*/  LDL.LU R10, [R1+0x5a90] ;  /* 0x005a9000010a7983 */ /* 0x000ee80000300800 */
[----:B------:R-:W3:Y:S04]  /*b42e0*/  LDL.LU R228, [R1+0x940] ;  /* 0x0009400001e47983 */ /* 0x000ee80000300800 */
[----:B------:R-:W3:Y:S01]  /*b42f0*/  LDL.LU R229, [R1+0x944] ;  /* 0x0009440001e57983 */ /* 0x000ee20000300800 */
[----:B----4-:R-:W-:-:S02]  /*b4300*/  IMAD.MOV.U32 R230, RZ, RZ, R7 ;  /* 0x000000ffffe67224 */ /* 0x010fc400078e0007 */
[----:B------:R-:W-:Y:S01]  /*b4310*/  IMAD.MOV.U32 R231, RZ, RZ, R6 ;  /* 0x000000ffffe77224 */ /* 0x000fe200078e0006 */
[----:B------:R-:W4:Y:S04]  /*b4320*/  LDL.LU R7, [R1+0x5a8c] ;  /* 0x005a8c0001077983 */ /* 0x000f280000300800 */
[----:B------:R-:W4:Y:S04]  /*b4330*/  LDL.LU R6, [R1+0x5a88] ;  /* 0x005a880001067983 */ /* 0x000f280000300800 */
[----:B------:R-:W4:Y:S04]  /*b4340*/  LDL.LU R200, [R1] ;  /* 0x0000000001c87983 */ /* 0x000f280000300800 */
        /* <DEDUP_REMOVED lines=64> */
[----:B------:R-:W-:Y:S02]  /*b4750*/  MOV R143, R31 ;  /* 0x0000001f008f7202 */ /* 0x000fe40000000f00 */
[----:B--2---:R-:W-:Y:S01]  /*b4760*/  MOV R235, R15 ;  /* 0x0000000f00eb7202 */ /* 0x004fe20000000f00 */
[----:B---3--:R-:W-:Y:S02]  /*b4770*/  IMAD.MOV.U32 R234, RZ, RZ, R14 ;  /* 0x000000ffffea7224 */ /* 0x008fe400078e000e */
[----:B------:R-:W-:Y:S02]  /*b4780*/  IMAD.MOV.U32 R233, RZ, RZ, R11 ;  /* 0x000000ffffe97224 */ /* 0x000fe400078e000b */
[----:B------:R-:W-:Y:S01]  /*b4790*/  IMAD.MOV.U32 R232, RZ, RZ, R10 ;  /* 0x000000ffffe87224 */ /* 0x000fe200078e000a */
[----:B----4-:R-:W-:Y:S01]  /*b47a0*/  MOV R239, R7 ;  /* 0x0000000700ef7202 */ /* 0x010fe20000000f00 */
[----:B------:R-:W-:-:S02]  /*b47b0*/  IMAD.MOV.U32 R238, RZ, RZ, R6 ;  /* 0x000000ffffee7224 */ /* 0x000fc400078e0006 */
        /* <DEDUP_REMOVED lines=18> */
[----:B------:R-:W-:Y:S06]  /*b48e0*/  HMMA.1688.F32.TF32 R196, R244, R122, R196 ;  /* 0x0000007af4c4723c */ /* 0x000fec00000810c4 */
[C---:B--2---:R-:W-:Y:S06]  /*b48f0*/  HMMA.1688.F32.TF32 R192, R240.reuse, R38, R192 ;  /* 0x00000026f0c0723c */ /* 0x044fec00000810c0 */
[C---:B---3--:R-:W-:Y:S06]  /*b4900*/  HMMA.1688.F32.TF32 R248, R240.reuse, R34, R248 ;  /* 0x00000022f0f8723c */ /* 0x048fec00000810f8 */
[C---:B----4-:R-:W-:Y:S11]  /*b4910*/  HMMA.1688.F32.TF32 R132, R240.reuse, R30, R132 ;  /* 0x0000001ef084723c */ /* 0x050ff60000081084 */
        /* <DEDUP_REMOVED lines=11> */
[----:B------:R-:W4:Y:S01]  /*b49d0*/  LDL.LU.64 R132, [R1+0x5a10] ;  /* 0x005a100001847983 */ /* 0x000f220000300a00 */
        /* <DEDUP_REMOVED lines=9> */
[----:B------:R1:W-:Y:S04]  /*b4a70*/  STL.64 [R1+0x88], R190 ;  /* 0x000088be01007387 */ /* 0x0003e80000100a00 */
[----:B------:R-:W-:Y:S04]  /*b4a80*/  STL.64 [R1+0x70], R224 ;  /* 0x000070e001007387 */ /* 0x000fe80000100a00 */
[----:B------:R-:W-:Y:S04]  /*b4a90*/  STL.64 [R1+0x78], R226 ;  /* 0x000078e201007387 */ /* 0x000fe80000100a00 */
[----:B------:R-:W-:Y:S04]  /*b4aa0*/  STL.64 [R1+0x60], R184 ;  /* 0x000060b801007387 */ /* 0x000fe80000100a00 */
[----:B------:R1:W-:Y:S02]  /*b4ab0*/  STL.64 [R1+0x68], R186 ;  /* 0x000068ba01007387 */ /* 0x0003e40000100a00 */
[----:B-1----:R-:W-:Y:S06]  /*b4ac0*/  HMMA.1688.F32.TF32 R188, R240, R10, R216 ;  /* 0x0000000af0bc723c */ /* 0x002fec00000810d8 */
[----:B------:R-:W-:-:S15]  /*b4ad0*/  HMMA.1688.F32.TF32 R184, R244, R130, R208 ;  /* 0x00000082f4b8723c */ /* 0x000fde00000810d0 */
[----:B------:R-:W-:-:S02]  /*b4ae0*/  NOP ;  /* 0x0000000000007918 */ /* 0x000fc40000000000 */
[----:B------:R-:W-:Y:S04]  /*b4af0*/  STL.64 [R1+0x50], R188 ;  /* 0x000050bc01007387 */ /* 0x000fe80000100a00 */
[----:B------:R1:W-:Y:S04]  /*b4b00*/  STL.64 [R1+0x58], R190 ;  /* 0x000058be01007387 */ /* 0x0003e80000100a00 */
        /* <DEDUP_REMOVED lines=8> */
[----:B------:R-:W-:Y:S04]  /*b4b90*/  STL.64 [R1+0x28], R190 ;  /* 0x000028be01007387 */ /* 0x000fe80000100a00 */
[----:B------:R-:W-:Y:S04]  /*b4ba0*/  STL.64 [R1+0x10], R196 ;  /* 0x000010c401007387 */ /* 0x000fe80000100a00 */
[----:B------:R-:W-:Y:S04]  /*b4bb0*/  STL.64 [R1+0x18], R198 ;  /* 0x000018c601007387 */ /* 0x000fe80000100a00 */
[----:B------:R-:W-:Y:S04]  /*b4bc0*/  STL.64 [R1], R184 ;  /* 0x000000b801007387 */ /* 0x000fe80000100a00 */
[----:B------:R1:W-:Y:S01]  /*b4bd0*/  STL.64 [R1+0x8], R186 ;  /* 0x000008ba01007387 */ /* 0x0003e20000100a00 */
[C---:B------:R-:W-:Y:S06]  /*b4be0*/  HMMA.1688.F32.TF32 R200, R244.reuse, R110, R232 ;  /* 0x0000006ef4c8723c */ /* 0x040fec00000810e8 */
[C---:B------:R-:W-:Y:S01]  /*b4bf0*/  HMMA.1688.F32.TF32 R140, R244.reuse, R70, R140 ;  /* 0x00000046f48c723c */ /* 0x040fe2000008108c */
[----:B------:R-:W-:Y:S04]  /*b4c00*/  LDS R188, [R0+UR18+0x89080] ;  /* 0x0890801200bc7984 */ /* 0x000fe80008000800 */
[----:B------:R-:W-:Y:S04]  /*b4c10*/  LDS R190, [R0+UR18+0x89880] ;  /* 0x0898801200be7984 */ /* 0x000fe80008000800 */
[----:B------:R-:W-:Y:S04]  /*b4c20*/  LDS R189, [R3+UR18+0x89080] ;  /* 0x0890801203bd7984 */ /* 0x000fe80008000800 */
[----:B------:R-:W2:Y:S01]  /*b4c30*/  LDS R191, [R3+UR18+0x89880] ;  /* 0x0898801203bf7984 */ /* 0x000ea20008000800 */
[C---:B-1----:R-:W-:Y:S06]  /*b4c40*/  HMMA.1688.F32.TF32 R184, R244.reuse, R114, R236 ;  /* 0x00000072f4b8723c */ /* 0x042fec00000810ec */
[----:B------:R-:W-:-:S15]  /*b4c50*/  HMMA.1688.F32.TF32 R196, R244, R106, R228 ;  /* 0x0000006af4c4723c */ /* 0x000fde00000810e4 */
        /* <DEDUP_REMOVED lines=42> */
[----:B------:R-:W2:Y:S01]  /*b4f00*/  LDL.LU R147, [R1+0x7ec] ;  /* 0x0007ec0001937983 */ /* 0x000ea20000300800 */
[----:B---3--:R-:W-:-:S02]  /*b4f10*/  IMAD.MOV.U32 R148, RZ, RZ, R135 ;  /* 0x000000ffff947224 */ /* 0x008fc400078e0087 */
[----:B------:R-:W-:Y:S01]  /*b4f20*/  IMAD.MOV.U32 R149, RZ, RZ, R134 ;  /* 0x000000ffff957224 */ /* 0x000fe200078e0086 */
[----:B------:R-:W3:Y:S04]  /*b4f30*/  LDL.LU R135, [R1+0x5a0c] ;  /* 0x005a0c0001877983 */ /* 0x000ee80000300800 */
[----:B------:R-:W3:Y:S01]  /*b4f40*/  LDL.LU R134, [R1+0x5a08] ;  /* 0x005a080001867983 */ /* 0x000ee20000300800 */
[----:B----4-:R-:W-:Y:S01]  /*b4f50*/  IMAD.MOV.U32 R150, RZ, RZ, R133 ;  /* 0x000000ffff967224 */ /* 0x010fe200078e0085 */
[----:B------:R-:W-:Y:S02]  /*b4f60*/  MOV R151, R132 ;  /* 0x0000008400977202 */ /* 0x000fe40000000f00 */
        /* <DEDUP_REMOVED lines=66> */
[----:B--2---:R-:W-:-:S02]  /*b5390*/  IMAD.MOV.U32 R140, RZ, RZ, R248 ;  /* 0x000000ffff8c7224 */ /* 0x004fc400078e00f8 */
[----:B------:R-:W-:Y:S02]  /*b53a0*/  IMAD.MOV.U32 R141, RZ, RZ, R249 ;  /* 0x000000ffff8d7224 */ /* 0x000fe400078e00f9 */
[----:B-1----:R-:W-:Y:S01]  /*b53b0*/  IMAD.MOV.U32 R142, RZ, RZ, R250 ;  /* 0x000000ffff8e7224 */ /* 0x002fe200078e00fa */
[----:B------:R-:W-:Y:S02]  /*b53c0*/  MOV R143, R251 ;  /* 0x000000fb008f7202 */ /* 0x000fe40000000f00 */
[----:B---3--:R-:W-:Y:S01]  /*b53d0*/  MOV R159, R135 ;  /* 0x00000087009f7202 */ /* 0x008fe20000000f00 */
[----:B------:R-:W-:Y:S02]  /*b53e0*/  IMAD.MOV.U32 R158, RZ, RZ, R134 ;  /* 0x000000ffff9e7224 */ /* 0x000fe400078e0086 */
[----:B----4-:R-:W-:Y:S02]  /*b53f0*/  IMAD.MOV.U32 R157, RZ, RZ, R133 ;  /* 0x000000ffff9d7224 */ /* 0x010fe400078e0085 */
[----:B------:R-:W-:-:S02]  /*b5400*/  IMAD.MOV.U32 R156, RZ, RZ, R132 ;  /* 0x000000ffff9c7224 */ /* 0x000fc400078e0084 */
        /* <DEDUP_REMOVED lines=8> */
[C---:B------:R-:W-:Y:S06]  /*b5490*/  HMMA.1688.F32.TF32 R184, R244.reuse, R62, R212 ;  /* 0x0000003ef4b8723c */ /* 0x040fec00000810d4 */
[C---:B------:R-:W-:Y:S06]  /*b54a0*/  HMMA.1688.F32.TF32 R216, R244.reuse, R66, R216 ;  /* 0x00000042f4d8723c */ /* 0x040fec00000810d8 */
        /* <DEDUP_REMOVED lines=17> */
[----:B------:R-:W-:Y:S04]  /*b55c0*/  STL.64 [R1+0x168], R202 ;  /* 0x000168ca01007387 */ /* 0x000fe80000100a00 */
[----:B------:R-:W-:Y:S04]  /*b55d0*/  STL.64 [R1+0x150], R196 ;  /* 0x000150c401007387 */ /* 0x000fe80000100a00 */
[----:B------:R1:W-:Y:S02]  /*b55e0*/  STL.64 [R1+0x158], R198 ;  /* 0x000158c601007387 */ /* 0x0003e40000100a00 */
[----:B-1----:R-:W-:Y:S06]  /*b55f0*/  HMMA.1688.F32.TF32 R196, R244, R18, R228 ;  /* 0x00000012f4c4723c */ /* 0x002fec00000810e4 */
[----:B------:R-:W-:Y:S06]  /*b5600*/  HMMA.1688.F32.TF32 R140, R188, R102, R140 ;  /* 0x00000066bc8c723c */ /* 0x000fec000008108c */
[----:B---3--:R-:W-:-:S15]  /*b5610*/  HMMA.1688.F32.TF32 R248, R244, R26, R248 ;  /* 0x0000001af4f8723c */ /* 0x008fde00000810f8 */
[----:B------:R-:W-:-:S08]  /*b5620*/  NOP ;  /* 0x0000000000007918 */ /* 0x000fd00000000000 */
[----:B------:R-:W-:Y:S04]  /*b5630*/  STL [R1+0x573c], R248 ;  /* 0x00573cf801007387 */ /* 0x000fe80000100800 */
[----:B------:R-:W-:Y:S04]  /*b5640*/  STL.64 [R1+0x140], R184 ;  /* 0x000140b801007387 */ /* 0x000fe80000100a00 */
[----:B------:R2:W-:Y:S02]  /*b5650*/  STL.64 [R1+0x148], R186 ;  /* 0x000148ba01007387 */ /* 0x0005e40000100a00 */
[----:B--2---:R-:W-:Y:S02]  /*b5660*/  HMMA.1688.F32.TF32 R184, R244, R22, R132 ;  /* 0x00000016f4b8723c */ /* 0x004fe40000081084 */
[----:B------:R-:W-:Y:S04]  /*b5670*/  STL [R1+0x5738], R249 ;  /* 0x005738f901007387 */ /* 0x000fe80000100800 */
[----:B------:R-:W-:Y:S04]  /*b5680*/  STL [R1+0x5734], R250 ;  /* 0x005734fa01007387 */ /* 0x000fe80000100800 */
[----:B------:R-:W-:Y:S01]  /*b5690*/  STL [R1+0x5730], R251 ;  /* 0x005730fb01007387 */ /* 0x000fe20000100800 */
[----:B------:R-:W-:-:S03]  /*b56a0*/  LOP3.LUT R5, R0, 0x60, RZ, 0x3c, !PT ;  /* 0x0000006000057812 */ /* 0x000fc600078e3cff */
[----:B------:R-:W-:Y:S04]  /*b56b0*/  LDS R132, [R139+UR18+0x89080] ;  /* 0x089080128b847984 */ /* 0x000fe80008000800 */
[----:B------:R-:W-:Y:S04]  /*b56c0*/  LDS R134, [R139+UR18+0x89880] ;  /* 0x089880128b867984 */ /* 0x000fe80008000800 */
[----:B------:R-:W-:Y:S04]  /*b56d0*/  LDS R133, [R5+UR18+0x89080] ;  /* 0x0890801205857984 */ /* 0x000fe80008000800 */
[----:B------:R-:W1:Y:S04]  /*b56e0*/  LDS R135, [R5+UR18+0x89880] ;  /* 0x0898801205877984 */ /* 0x000e680008000800 */
[----:B------:R-:W-:Y:S04]  /*b56f0*/  STL.64 [R1+0x15a0], R184 ;  /* 0x0015a0b801007387 */ /* 0x000fe80000100a00 */
[----:B------:R2:W-:Y:S02]  /*b5700*/  STL.64 [R1+0x15a8], R186 ;  /* 0x0015a8ba01007387 */ /* 0x0005e40000100a00 */
[C---:B--2---:R-:W-:Y:S06]  /*b5710*/  HMMA.1688.F32.TF32 R184, R244.reuse, R14, R180 ;  /* 0x0000000ef4b8723c */ /* 0x044fec00000810b4 */
[C---:B------:R-:W-:Y:S06]  /*b5720*/  HMMA.1688.F32.TF32 R180, R244.reuse, R10, R176 ;  /* 0x0000000af4b4723c */ /* 0x040fec00000810b0 */
[----:B------:R-:W-:Y:S06]  /*b5730*/  HMMA.1688.F32.TF32 R176, R244, R6, R172 ;  /* 0x00000006f4b0723c */ /* 0x000fec00000810ac */
        /* <DEDUP_REMOVED lines=131> */
[C---:B---3--:R-:W-:Y:S06]  /*b5f70*/  HMMA.1688.F32.TF32 R244, R188.reuse, R98, R248 ;  /* 0x00000062bcf4723c */ /* 0x048fec00000810f8 */
[C---:B----4-:R-:W-:Y:S06]  /*b5f80*/  HMMA.1688.F32.TF32 R184, R188.reuse, R90, R184 ;  /* 0x0000005abcb8723c */ /* 0x050fec00000810b8 */
[C---:B--2---:R-:W-:Y:S06]  /*b5f90*/  HMMA.1688.F32.TF32 R240, R188.reuse, R94, R240 ;  /* 0x0000005ebcf0723c */ /* 0x044fec00000810f0 */
[C---:B------:R-:W-:Y:S06]  /*b5fa0*/  HMMA.1688.F32.TF32 R224, R188.reuse, R86, R224 ;  /* 0x00000056bce0723c */ /* 0x040fec00000810e0 */
[----:B------:R-:W-:Y:S01]  /*b5fb0*/  HMMA.1688.F32.TF32 R220, R188, R82, R220 ;  /* 0x00000052bcdc723c */ /* 0x000fe200000810dc */
[----:B------:R-:W-:Y:S01]  /*b5fc0*/  IMAD.MOV.U32 R250, RZ, RZ, R246 ;  /* 0x000000fffffa7224 */ /* 0x000fe200078e00f6 */
[----:B------:R-:W-:Y:S01]  /*b5fd0*/  MOV R251, R247 ;  /* 0x000000f700fb7202 */ /* 0x000fe20000000f00 */
[----:B------:R-:W-:-:S02]  /*b5fe0*/  IMAD.MOV.U32 R248, RZ, RZ, R244 ;  /* 0x000000fffff87224 */ /* 0x000fc400078e00f4 */
[----:B------:R-:W-:Y:S02]  /*b5ff0*/  IMAD.MOV.U32 R249, RZ, RZ, R245 ;  /* 0x000000fffff97224 */ /* 0x000fe400078e00f5 */
        /* <DEDUP_REMOVED lines=29> */
[----:B------:R1:W-:Y:S02]  /*b61d0*/  STL.64 [R1+0x1448], R198 ;  /* 0x001448c601007387 */ /* 0x0003e40000100a00 */
[C---:B-1----:R-:W-:Y:S07]  /*b61e0*/  HMMA.1688.F32.TF32 R196, R188.reuse, R46, R228 ;  /* 0x0000002ebcc4723c */ /* 0x042fee00000810e4 */
        /* <DEDUP_REMOVED lines=43> */
[----:B-1----:R-:W2:Y:S04]  /*b64a0*/  LDL.LU R148, [R1+0x500] ;  /* 0x0005000001947983 */ /* 0x002ea80000300800 */
        /* <DEDUP_REMOVED lines=99> */
[----:B----4-:R-:W4:Y:S04]  /*b6ae0*/  LDL.LU R140, [R1+0x4e0] ;  /* 0x0004e000018c7983 */ /* 0x010f280000300800 */
[----:B------:R-:W4:Y:S04]  /*b6af0*/  LDL.LU R141, [R1+0x4e4] ;  /* 0x0004e400018d7983 */ /* 0x000f280000300800 */
[----:B------:R-:W4:Y:S04]  /*b6b00*/  LDL.LU R142, [R1+0x4e8] ;  /* 0x0004e800018e7983 */ /* 0x000f280000300800 */
[----:B------:R-:W4:Y:S01]  /*b6b10*/  LDL.LU R143, [R1+0x4ec] ;  /* 0x0004ec00018f7983 */ /* 0x000f220000300800 */
[C---:B--2---:R-:W-:Y:S06]  /*b6b20*/  HMMA.1688.F32.TF32 R188, R132.reuse, R122, R188 ;  /* 0x0000007a84bc723c */ /* 0x044fec00000810bc */
[C---:B---3--:R-:W-:Y:S06]  /*b6b30*/  HMMA.1688.F32.TF32 R184, R132.reuse, R126, R184 ;  /* 0x0000007e84b8723c */ /* 0x048fec00000810b8 */
[----:B------:R-:W-:-:S15]  /*b6b40*/  HMMA.1688.F32.TF32 R248, R132, R118, R248 ;  /* 0x0000007684f8723c */ /* 0x000fde00000810f8 */
[----:B------:R-:W-:-:S02]  /*b6b50*/  NOP ;  /* 0x0000000000007918 */ /* 0x000fc40000000000 */
[----:B------:R-:W-:Y:S04]  /*b6b60*/  STL.64 [R1+0xb00], R184 ;  /* 0x000b00b801007387 */ /* 0x000fe80000100a00 */
[----:B------:R1:W-:Y:S04]  /*b6b70*/  STL.64 [R1+0xb08], R186 ;  /* 0x000b08ba01007387 */ /* 0x0003e80000100a00 */
[----:B-1----:R-:W2:Y:S04]  /*b6b80*/  LDL.LU.64 R186, [R1+0x59d8] ;  /* 0x0059d80001ba7983 */ /* 0x002ea80000300a00 */
[----:B------:R-:W3:Y:S04]  /*b6b90*/  LDL.LU.64 R184, [R1+0x59d0] ;  /* 0x0059d00001b87983 */ /* 0x000ee80000300a00 */
[----:B------:R-:W-:Y:S04]  /*b6ba0*/  STL.64 [R1+0xaf0], R188 ;  /* 0x000af0bc01007387 */ /* 0x000fe80000100a00 */
[----:B------:R-:W-:Y:S04]  /*b6bb0*/  STL.64 [R1+0xaf8], R190 ;  /* 0x000af8be01007387 */ /* 0x000fe80000100a00 */
[----:B------:R-:W-:Y:S04]  /*b6bc0*/  STL.64 [R1+0xa00], R248 ;  /* 0x000a00f801007387 */ /* 0x000fe80000100a00 */
[----:B------:R1:W-:Y:S01]  /*b6bd0*/  STL.64 [R1+0xa08], R250 ;  /* 0x000a08fa01007387 */ /* 0x0003e20000100a00 */
[C---:B------:R-:W-:Y:S06]  /*b6be0*/  HMMA.1688.F32.TF32 R204, R132.reuse, R86, R204 ;  /* 0x0000005684cc723c */ /* 0x040fec00000810cc */
[C---:B------:R-:W-:Y:S06]  /*b6bf0*/  HMMA.1688.F32.TF32 R180, R132.reuse, R70, R180 ;  /* 0x0000004684b4723c */ /* 0x040fec00000810b4 */
[C---:B------:R-:W-:Y:S06]  /*b6c00*/  HMMA.1688.F32.TF32 R176, R132.reuse, R66, R176 ;  /* 0x0000004284b0723c */ /* 0x040fec00000810b0 */
[C---:B------:R-:W-:Y:S06]  /*b6c10*/  HMMA.1688.F32.TF32 R172, R132.reuse, R62, R172 ;  /* 0x0000003e84ac723c */ /* 0x040fec00000810ac */
[C---:B------:R-:W-:Y:S06]  /*b6c20*/  HMMA.1688.F32.TF32 R168, R132.reuse, R58, R168 ;  /* 0x0000003a84a8723c */ /* 0x040fec00000810a8 */
[C---:B------:R-:W-:Y:S06]  /*b6c30*/  HMMA.1688.F32.TF32 R164, R132.reuse, R46, R164 ;  /* 0x0000002e84a4723c */ /* 0x040fec00000810a4 */
[C---:B------:R-:W-:Y:S06]  /*b6c40*/  HMMA.1688.F32.TF32 R160, R132.reuse, R42, R160 ;  /* 0x0000002a84a0723c */ /* 0x040fec00000810a0 */
        /* <DEDUP_REMOVED lines=13> */
[C---:B----4-:R-:W-:Y:S01]  /*b6d20*/  HMMA.1688.F32.TF32 R140, R132.reuse, R22, R140 ;  /* 0x00000016848c723c */ /* 0x050fe2000008108c */
[----:B------:R-:W-:Y:S04]  /*b6d30*/  LDS R188, [R0+UR18+0x89100] ;  /* 0x0891001200bc7984 */ /* 0x000fe80008000800 */
[----:B------:R-:W-:Y:S04]  /*b6d40*/  LDS R190, [R0+UR18+0x89900] ;  /* 0x0899001200be7984 */ /* 0x000fe80008000800 */
[----:B------:R-:W-:Y:S04]  /*b6d50*/  LDS R189, [R3+UR18+0x89100] ;  /* 0x0891001203bd7984 */ /* 0x000fe80008000800 */
[----:B------:R-:W1:Y:S04]  /*b6d60*/  LDS R191, [R3+UR18+0x89900] ;  /* 0x0899001203bf7984 */ /* 0x000e680008000800 */
        /* <DEDUP_REMOVED lines=18> */
[C---:B------:R-:W-:Y:S03]  /*b6e90*/  HMMA.1688.F32.TF32 R200, R132.reuse, R78, R232 ;  /* 0x0000004e84c8723c */ /* 0x040fe600000810e8 */
[----:B------:R-:W-:Y:S04]  /*b6ea0*/  STL.64 [R1+0x1340], R196 ;  /* 0x001340c401007387 */ /* 0x000fe80000100a00 */
[----:B------:R1:W-:Y:S04]  /*b6eb0*/  STL.64 [R1+0x1348], R198 ;  /* 0x001348c601007387 */ /* 0x0003e80000100a00 */
[----:B------:R-:W-:Y:S04]  /*b6ec0*/  LDS R240, [R139+UR18+0x89100] ;  /* 0x089100128bf07984 */ /* 0x000fe80008000800 */
[----:B------:R-:W-:Y:S04]  /*b6ed0*/  LDS R242, [R139+UR18+0x89900] ;  /* 0x089900128bf27984 */ /* 0x000fe80008000800 */
[----:B------:R-:W-:Y:S04]  /*b6ee0*/  LDS R241, [R5+UR18+0x89100] ;  /* 0x0891001205f17984 */ /* 0x000fe80008000800 */
[----:B------:R-:W2:Y:S01]  /*b6ef0*/  LDS R243, [R5+UR18+0x89900] ;  /* 0x0899001205f37984 */ /* 0x000ea20008000800 */
[C---:B----4-:R-:W-:Y:S06]  /*b6f00*/  HMMA.1688.F32.TF32 R204, R132.reuse, R50, R236 ;  /* 0x0000003284cc723c */ /* 0x050fec00000810ec */
[----:B-1----:R-:W-:-:S15]  /*b6f10*/  HMMA.1688.F32.TF32 R196, R132, R74, R228 ;  /* 0x0000004a84c4723c */ /* 0x002fde00000810e4 */
[----:B------:R-:W-:-:S02]  /*b6f20*/  NOP ;  /* 0x0000000000007918 */ /* 0x000fc40000000000 */
        /* <DEDUP_REMOVED lines=114> */
[----:B------:R-:W4:Y:S04]  /*b7650*/  LDL R234, [R1+0x448] ;  /* 0x0004480001ea7983 */ /* 0x000f280000100800 */
[----:B------:R-:W4:Y:S04]  /*b7660*/  LDL R235, [R1+0x44c] ;  /* 0x00044c0001eb7983 */ /* 0x000f280000100800 */
        /* <DEDUP_REMOVED lines=10> */
[----:B--2---:R-:W3:Y:S04]  /*b7710*/  LDL.LU R142, [R1+0x388] ;  /* 0x00038800018e7983 */ /* 0x004ee80000300800 */
[----:B------:R-:W3:Y:S01]  /*b7720*/  LDL.LU R143, [R1+0x38c] ;  /* 0x00038c00018f7983 */ /* 0x000ee20000300800 */
[C---:B----4-:R-:W-:Y:S06]  /*b7730*/  HMMA.1688.F32.TF32 R224, R132.reuse, R18, R224 ;  /* 0x0000001284e0723c */ /* 0x050fec00000810e0 */
[----:B------:R-:W-:-:S15]  /*b7740*/  HMMA.1688.F32.TF32 R248, R132, R14, R248 ;  /* 0x0000000e84f8723c */ /* 0x000fde00000810f8 */
[----:B------:R-:W-:-:S02]  /*b7750*/  NOP ;  /* 0x0000000000007918 */ /* 0x000fc40000000000 */
[----:B------:R-:W-:Y:S04]  /*b7760*/  STL.64 [R1+0x1280], R224 ;  /* 0x001280e001007387 */ /* 0x000fe80000100a00 */
[----:B------:R1:W-:Y:S04]  /*b7770*/  STL.64 [R1+0x1288], R226 ;  /* 0x001288e201007387 */ /* 0x0003e80000100a00 */
[----:B-1----:R-:W2:Y:S04]  /*b7780*/  LDL.LU.64 R226, [R1+0x59c8] ;  /* 0x0059c80001e27983 */ /* 0x002ea80000300a00 */
[----:B------:R-:W4:Y:S04]  /*b7790*/  LDL.LU.64 R224, [R1+0x59c0] ;  /* 0x0059c00001e07983 */ /* 0x000f280000300a00 */
[----:B------:R-:W-:Y:S04]  /*b77a0*/  STL.64 [R1+0x1270], R248 ;  /* 0x001270f801007387 */ /* 0x000fe80000100a00 */
[----:B------:R1:W-:Y:S02]  /*b77b0*/  STL.64 [R1+0x1278], R250 ;  /* 0x001278fa01007387 */ /* 0x0003e40000100a00 */
[----:B-1----:R-:W-:Y:S02]  /*b77c0*/  HMMA.1688.F32.TF32 R248, R132, R10, R136 ;  /* 0x0000000a84f8723c */ /* 0x002fe40000081088 */
[----:B------:R-:W2:-:S15]  /*b77d0*/  LDL.LU R136, [R1+0x370] ;  /* 0x0003700001887983 */ /* 0x000e9e0000300800 */
[----:B------:R-:W-:-:S06]  /*b77e0*/  NOP ;  /* 0x0000000000007918 */ /* 0x000fcc0000000000 */
[----:B------:R-:W-:Y:S04]  /*b77f0*/  STL.64 [R1+0xad0], R248 ;  /* 0x000ad0f801007387 */ /* 0x000fe80000100a00 */
[----:B------:R-:W-:Y:S04]  /*b7800*/  STL.64 [R1+0xad8], R250 ;  /* 0x000ad8fa01007387 */ /* 0x000fe80000100a00 */
[----:B------:R-:W2:Y:S04]  /*b7810*/  LDL.LU R137, [R1+0x374] ;  /* 0x0003740001897983 */ /* 0x000ea80000300800 */
[----:B------:R-:W2:Y:S04]  /*b7820*/  LDL.LU R138, [R1+0x378] ;  /* 0x00037800018a7983 */ /* 0x000ea80000300800 */
[----:B------:R-:W2:Y:S01]  /*b7830*/  LDL.LU R139, [R1+0x37c] ;  /* 0x00037c00018b7983 */ /* 0x000ea20000300800 */
[----:B------:R-:W-:Y:S06]  /*b7840*/  HMMA.1688.F32.TF32 R132, R132, R6, R244 ;  /* 0x000000068484723c */ /* 0x000fec00000810f4 */
        /* <DEDUP_REMOVED lines=26> */
[----:B------:R-:W-:Y:S01]  /*b79f0*/  STL.64 [R1+0x11f8], R202 ;  /* 0x0011f8ca01007387 */ /* 0x000fe20000100a00 */
[C---:B------:R-:W-:Y:S06]  /*b7a00*/  HMMA.1688.F32.TF32 R180, R188.reuse, R90, R180 ;  /* 0x0000005abcb4723c */ /* 0x040fec00000810b4 */
[C---:B-1----:R-:W-:Y:S02]  /*b7a10*/  HMMA.1688.F32.TF32 R196, R188.reuse, R94, R228 ;  /* 0x0000005ebcc4723c */ /* 0x042fe400000810e4 */
[----:B------:R-:W-:Y:S04]  /*b7a20*/  STL.64 [R1+0x11e0], R132 ;  /* 0x0011e08401007387 */ /* 0x000fe80000100a00 */
[----:B------:R1:W-:Y:S02]  /*b7a30*/  STL.64 [R1+0x11e8], R134 ;  /* 0x0011e88601007387 */ /* 0x0003e40000100a00 */
[----:B-1----:R-:W-:-:S15]  /*b7a40*/  HMMA.1688.F32.TF32 R132, R188, R86, R176 ;  /* 0x00000056bc84723c */ /* 0x002fde00000810b0 */
[----:B------:R-:W-:Y:S04]  /*b7a50*/  STL.64 [R1+0x11d0], R196 ;  /* 0x0011d0c401007387 */ /* 0x000fe80000100a00 */
[----:B------:R-:W-:Y:S01]  /*b7a60*/  STL.64 [R1+0x11d8], R198 ;  /* 0x0011d8c601007387 */ /* 0x000fe20000100a00 */
[C---:B------:R-:W-:Y:S03]  /*b7a70*/  HMMA.1688.F32.TF32 R172, R188.reuse, R82, R172 ;  /* 0x00000052bcac723c */ /* 0x040fe600000810ac */
[----:B------:R-:W-:Y:S04]  /*b7a80*/  STL.64 [R1+0x1140], R180 ;  /* 0x001140b401007387 */ /* 0x000fe80000100a00 */
[----:B------:R-:W-:Y:S01]  /*b7a90*/  STL.64 [R1+0x1148], R182 ;  /* 0x001148b601007387 */ /* 0x000fe20000100a00 */
[C---:B------:R-:W-:Y:S03]  /*b7aa0*/  HMMA.1688.F32.TF32 R168, R188.reuse, R54, R168 ;  /* 0x00000036bca8723c */ /* 0x040fe600000810a8 */
[----:B------:R-:W-:Y:S04]  /*b7ab0*/  STL.64 [R1+0x1130], R132 ;  /* 0x0011308401007387 */ /* 0x000fe80000100a00 */
[----:B------:R1:W-:Y:S02]  /*b7ac0*/  STL.64 [R1+0x1138], R134 ;  /* 0x0011388601007387 */ /* 0x0003e40000100a00 */
[C---:B-1----:R-:W-:Y:S06]  /*b7ad0*/  HMMA.1688.F32.TF32 R132, R188.reuse, R50, R164 ;  /* 0x00000032bc84723c */ /* 0x042fec00000810a4 */
[----:B------:R-:W-:Y:S04]  /*b7ae0*/  STL.64 [R1+0x1120], R172 ;  /* 0x001120ac01007387 */ /* 0x000fe80000100a00 */
[----:B------:R-:W-:Y:S01]  /*b7af0*/  STL.64 [R1+0x1128], R174 ;  /* 0x001128ae01007387 */ /* 0x000fe20000100a00 */
[C---:B------:R-:W-:Y:S03]  /*b7b00*/  HMMA.1688.F32.TF32 R160, R188.reuse, R78, R160 ;  /* 0x0000004ebca0723c */ /* 0x040fe600000810a0 */
[----:B------:R-:W-:Y:S04]  /*b7b10*/  STL.64 [R1+0x1110], R168 ;  /* 0x001110a801007387 */ /* 0x000fe80000100a00 */
[----:B------:R-:W-:Y:S01]  /*b7b20*/  STL.64 [R1+0x1118], R170 ;  /* 0x001118aa01007387 */ /* 0x000fe20000100a00 */
[C---:B------:R-:W-:Y:S04]  /*b7b30*/  HMMA.1688.F32.TF32 R156, R188.reuse, R74, R156 ;  /* 0x0000004abc9c723c */ /* 0x040fe8000008109c */
[----:B------:R-:W-:Y:S04]  /*b7b40*/  STL.64 [R1+0x1100], R132 ;  /* 0x0011008401007387 */ /* 0x000fe80000100a00 */
[----:B------:R1:W-:Y:S02]  /*b7b50*/  STL.64 [R1+0x1108], R134 ;  /* 0x0011088601007387 */ /* 0x0003e40000100a00 */
[C---:B-1----:R-:W-:Y:S05]  /*b7b60*/  HMMA.1688.F32.TF32 R132, R188.reuse, R70, R152 ;  /* 0x00000046bc84723c */ /* 0x042fea0000081098 */
[----:B------:R-:W-:Y:S04]  /*b7b70*/  STL.64 [R1+0x10f0], R160 ;  /* 0x0010f0a001007387 */ /* 0x000fe80000100a00 */
[----:B------:R-:W-:Y:S01]  /*b7b80*/  STL.64 [R1+0x10f8], R162 ;  /* 0x0010f8a201007387 */ /* 0x000fe20000100a00 */
[C---:B------:R-:W-:Y:S03]  /*b7b90*/  HMMA.1688.F32.TF32 R148, R188.reuse, R66, R148 ;  /* 0x00000042bc94723c */ /* 0x040fe60000081094 */
[----:B------:R-:W-:Y:S04]  /*b7ba0*/  STL.64 [R1+0x10e0], R156 ;  /* 0x0010e09c01007387 */ /* 0x000fe80000100a00 */
[----:B------:R-:W-:Y:S01]  /*b7bb0*/  STL.64 [R1+0x10e8], R158 ;  /* 0x0010e89e01007387 */ /* 0x000fe20000100a00 */
[C---:B------:R-:W-:Y:S05]  /*b7bc0*/  HMMA.1688.F32.TF32 R144, R188.reuse, R62, R144 ;  /* 0x0000003ebc90723c */ /* 0x040fea0000081090 */
[----:B------:R-:W-:Y:S04]  /*b7bd0*/  STL.64 [R1+0x10d0], R132 ;  /* 0x0010d08401007387 */ /* 0x000fe80000100a00 */
[----:B------:R3:W-:Y:S02]  /*b7be0*/  STL.64 [R1+0x10d8], R134 ;  /* 0x0010d88601007387 */ /* 0x0007e40000100a00 */
[C---:B---3--:R-:W-:Y:S04]  /*b7bf0*/  HMMA.1688.F32.TF32 R132, R188.reuse, R58, R140 ;  /* 0x0000003abc84723c */ /* 0x048fe8000008108c */
[----:B------:R-:W-:Y:S04]  /*b7c00*/  STL.64 [R1+0x10c0], R148 ;  /* 0x0010c09401007387 */ /* 0x000fe80000100a00 */
[----:B------:R-:W-:Y:S04]  /*b7c10*/  STL.64 [R1+0x10c8], R150 ;  /* 0x0010c89601007387 */ /* 0x000fe80000100a00 */
[----:B------:R-:W3:Y:S04]  /*b7c20*/  LDL.LU R248, [R1+0x230] ;  /* 0x0002300001f87983 */ /* 0x000ee80000300800 */
        /* <DEDUP_REMOVED lines=116> */
[----:B------:R-:W-:Y:S04]  /*b8370*/  STL.64 [R1+0x1080], R220 ;  /* 0x001080dc01007387 */ /* 0x000fe80000100a00 */
[----:B------:R1:W-:Y:S04]  /*b8380*/  STL.64 [R1+0x1088], R222 ;  /* 0x001088de01007387 */ /* 0x0003e80000100a00 */
[----:B-1----:R-:W2:Y:S04]  /*b8390*/  LDL.LU.64 R222, [R1+0x59b8] ;  /* 0x0059b80001de7983 */ /* 0x002ea80000300a00 */
[----:B------:R-:W3:Y:S04]  /*b83a0*/  LDL.LU.64 R220, [R1+0x59b0] ;  /* 0x0059b00001dc7983 */ /* 0x000ee80000300a00 */
[----:B------:R-:W-:Y:S04]  /*b83b0*/  STL.64 [R1+0x1060], R216 ;  /* 0x001060d801007387 */ /* 0x000fe80000100a00 */
[----:B------:R1:W-:Y:S01]  /*b83c0*/  STL.64 [R1+0x1068], R218 ;  /* 0x001068da01007387 */ /* 0x0003e20000100a00 */
[----:B------:R-:W-:Y:S03]  /*b83d0*/  HMMA.1688.F32.TF32 R188, R188, R6, R228 ;  /* 0x00000006bcbc723c */ /* 0x000fe600000810e4 */
        /* <DEDUP_REMOVED lines=37> */
[----:B------:R-:W4:Y:S04]  /*b8630*/  LDL.LU.64 R230, [R1+0x5928] ;  /* 0x0059280001e67983 */ /* 0x000f280000300a00 */
[----:B------:R-:W4:Y:S04]  /*b8640*/  LDL.LU.64 R228, [R1+0x5920] ;  /* 0x0059200001e47983 */ /* 0x000f280000300a00 */
[----:B------:R1:W-:Y:S04]  /*b8650*/  STL.64 [R1+0xfd0], R188 ;  /* 0x000fd0bc01007387 */ /* 0x0003e80000100a00 */
[----:B------:R1:W-:Y:S01]  /*b8660*/  STL.64 [R1+0xfd8], R190 ;  /* 0x000fd8be01007387 */ /* 0x0003e20000100a00 */
[C---:B------:R-:W-:Y:S03]  /*b8670*/  HMMA.1688.F32.TF32 R156, R240.reuse, R102, R156 ;  /* 0x00000066f09c723c */ /* 0x040fe6000008109c */
[----:B-1----:R-:W2:Y:S04]  /*b8680*/  LDL.LU R188, [R1+0x240] ;  /* 0x0002400001bc7983 */ /* 0x002ea80000300800 */
[----:B------:R-:W2:Y:S04]  /*b8690*/  LDL.LU R189, [R1+0x244] ;  /* 0x0002440001bd7983 */ /* 0x000ea80000300800 */
[----:B------:R-:W2:Y:S04]  /*b86a0*/  LDL.LU R190, [R1+0x248] ;  /* 0x0002480001be7983 */ /* 0x000ea80000300800 */
[----:B------:R-:W2:Y:S04]  /*b86b0*/  LDL.LU R191, [R1+0x24c] ;  /* 0x00024c0001bf7983 */ /* 0x000ea80000300800 */
[----:B------:R-:W-:Y:S04]  /*b86c0*/  STL.64 [R1+0xfc0], R180 ;  /* 0x000fc0b401007387 */ /* 0x000fe80000100a00 */
[----:B------:R1:W-:Y:S01]  /*b86d0*/  STL.64 [R1+0xfc8], R182 ;  /* 0x000fc8b601007387 */ /* 0x0003e20000100a00 */
[C---:B------:R-:W-:Y:S06]  /*b86e0*/  HMMA.1688.F32.TF32 R152, R240.reuse, R98, R152 ;  /* 0x00000062f098723c */ /* 0x040fec0000081098 */
[C---:B------:R-:W-:Y:S01]  /*b86f0*/  HMMA.1688.F32.TF32 R148, R240.reuse, R94, R148 ;  /* 0x0000005ef094723c */ /* 0x040fe20000081094 */
        /* <DEDUP_REMOVED lines=13> */
[----:B------:R-:W-:Y:S04]  /*b87d0*/  STL.64 [R1+0xf98], R134 ;  /* 0x000f988601007387 */ /* 0x000fe80000100a00 */
[----:B------:R-:W-:Y:S04]  /*b87e0*/  STL.64 [R1+0xf80], R168 ;  /* 0x000f80a801007387 */ /* 0x000fe80000100a00 */
[----:B------:R1:W-:Y:S01]  /*b87f0*/  STL.64 [R1+0xf88], R170 ;  /* 0x000f88aa01007387 */ /* 0x0003e20000100a00 */
[C---:B------:R-:W-:Y:S06]  /*b8800*/  HMMA.1688.F32.TF32 R136, R240.reuse, R82, R136 ;  /* 0x00000052f088723c */ /* 0x040fec0000081088 */
[C---:B------:R-:W-:Y:S06]  /*b8810*/  HMMA.1688.F32.TF32 R248, R240.reuse, R50, R248 ;  /* 0x00000032f0f8723c */ /* 0x040fec00000810f8 */
[C---:B------:R-:W-:Y:S01]  /*b8820*/  HMMA.1688.F32.TF32 R244, R240.reuse, R78, R244 ;  /* 0x0000004ef0f4723c */ /* 0x040fe200000810f4 */
[----:B------:R-:W-:Y:S04]  /*b8830*/  LDS R132, [R0+UR18+0x89180] ;  /* 0x0891801200847984 */ /* 0x000fe80008000800 */
[----:B------:R-:W-:Y:S04]  /*b8840*/  LDS R134, [R0+UR18+0x89980] ;  /* 0x0899801200867984 */ /* 0x000fe80008000800 */
[----:B------:R-:W-:Y:S04]  /*b8850*/  LDS R133, [R3+UR18+0x89180] ;  /* 0x0891801203857984 */ /* 0x000fe80008000800 */
[----:B------:R-:W4:Y:S04]  /*b8860*/  LDS R135, [R3+UR18+0x89980] ;  /* 0x0899801203877984 */ /* 0x000f280008000800 */
        /* <DEDUP_REMOVED lines=34> */
[----:B--2---:R-:W-:-:S15]  /*b8a90*/  HMMA.1688.F32.TF32 R188, R240, R54, R188 ;  /* 0x00000036f0bc723c */ /* 0x004fde00000810bc */
[----:B------:R-:W-:-:S08]  /*b8aa0*/  NOP ;  /* 0x0000000000007918 */ /* 0x000fd00000000000 */
[----:B------:R-:W-:Y:S04]  /*b8ab0*/  STL.64 [R1+0xe70], R188 ;  /* 0x000e70bc01007387 */ /* 0x000fe80000100a00 */
[----:B------:R-:W-:Y:S04]  /*b8ac0*/  STL.64 [R1+0xe78], R190 ;  /* 0x000e78be01007387 */ /* 0x000fe80000100a00 */
[----:B------:R1:W-:Y:S04]  /*b8ad0*/  STL.64 [R1+0xe60], R248 ;  /* 0x000e60f801007387 */ /* 0x0003e80000100a00 */
[----:B------:R2:W-:Y:S04]  /*b8ae0*/  STL.64 [R1+0xe68], R250 ;  /* 0x000e68fa01007387 */ /* 0x0005e80000100a00 */
[----:B------:R-:W-:Y:S04]  /*b8af0*/  STL.64 [R1+0xbe0], R244 ;  /* 0x000be0f401007387 */ /* 0x000fe80000100a00 */
[----:B------:R-:W-:Y:S01]  /*b8b00*/  STL.64 [R1+0xbe8], R246 ;  /* 0x000be8f601007387 */ /* 0x000fe20000100a00 */
[----:B-1----:R-:W-:-:S02]  /*b8b10*/  IMAD.MOV.U32 R248, RZ, RZ, R224 ;  /* 0x000000fffff87224 */ /* 0x002fc400078e00e0 */
[----:B------:R-:W-:Y:S02]  /*b8b20*/  IMAD.MOV.U32 R249, RZ, RZ, R225 ;  /* 0x000000fffff97224 */ /* 0x000fe400078e00e1 */
[----:B--2---:R-:W-:Y:S01]  /*b8b30*/  IMAD.MOV.U32 R250, RZ, RZ, R226 ;  /* 0x000000fffffa7224 */ /* 0x004fe200078e00e2 */
[C---:B---3--:R-:W-:Y:S06]  /*b8b40*/  HMMA.1688.F32.TF32 R140, R240.reuse, R70, R140 ;  /* 0x00000046f08c723c */ /* 0x048fec000008108c */
[C---:B----4-:R-:W-:Y:S06]  /*b8b50*/  HMMA.1688.F32.TF32 R188, R240.reuse, R74, R136 ;  /* 0x0000004af0bc723c */ /* 0x050fec0000081088 */
        /* <DEDUP_REMOVED lines=19> */
[----:B------:R-:W-:Y:S04]  /*b8c90*/  STL.64 [R1+0xac8], R146 ;  /* 0x000ac89201007387 */ /* 0x000fe80000100a00 */
[----:B------:R-:W-:Y:S01]  /*b8ca0*/  STL.64 [R1+0x57b8], R34 ;  /* 0x0057b82201007387 */ /* 0x000fe20000100a00 */
[C---:B-1----:R-:W-:Y:S03]  /*b8cb0*/  HMMA.1688.F32.TF32 R136, R240.reuse, R34, R168 ;  /* 0x00000022f088723c */ /* 0x042fe600000810a8 */
[----:B------:R-:W-:Y:S04]  /*b8cc0*/  STL.64 [R1+0xa80], R140 ;  /* 0x000a808c01007387 */ /* 0x000fe80000100a00 */
[----:B------:R-:W-:Y:S04]  /*b8cd0*/  STL.64 [R1+0xa88], R142 ;  /* 0x000a888e01007387 */ /* 0x000fe80000100a00 */
[----:B------:R1:W-:Y:S02]  /*b8ce0*/  STL.64 [R1+0x57b0], R32 ;  /* 0x0057b02001007387 */ /* 0x0003e40000100a00 */
[C---:B-1----:R-:W-:Y:S10]  /*b8cf0*/  HMMA.1688.F32.TF32 R32, R240.reuse, R30, R172 ;  /* 0x0000001ef020723c */ /* 0x042ff400000810ac */
[----:B------:R-:W-:Y:S04]  /*b8d00*/  STL.64 [R1+0xa70], R136 ;  /* 0x000a708801007387 */ /* 0x000fe80000100a00 */
[----:B------:R-:W-:Y:S04]  /*b8d10*/  STL.64 [R1+0xa78], R138 ;  /* 0x000a788a01007387 */ /* 0x000fe80000100a00 */
[----:B------:R-:W-:Y:S04]  /*b8d20*/  STL.64 [R1+0x57a8], R30 ;  /* 0x0057a81e01007387 */ /* 0x000fe80000100a00 */
[----:B------:R1:W-:Y:S02]  /*b8d30*/  STL.64 [R1+0x57a0], R28 ;  /* 0x0057a01c01007387 */ /* 0x0003e40000100a00 */
[C---:B-1----:R-:W-:Y:S02]  /*b8d40*/  HMMA.1688.F32.TF32 R28, R240.reuse, R26, R176 ;  /* 0x0000001af01c723c */ /* 0x042fe400000810b0 */
[----:B------:R-:W-:Y:S04]  /*b8d50*/  STL.64 [R1+0xa60], R32 ;  /* 0x000a602001007387 */ /* 0x000fe80000100a00 */
[----:B------:R-:W-:Y:S04]  /*b8d60*/  STL.64 [R1+0xa68], R34 ;  /* 0x000a682201007387 */ /* 0x000fe80000100a00 */
[----:B------:R-:W-:Y:S04]  /*b8d70*/  STL.64 [R1+0x5798], R26 ;  /* 0x0057981a01007387 */ /* 0x000fe80000100a00 */
[----:B------:R1:W-:Y:S02]  /*b8d80*/  STL.64 [R1+0x5790], R24 ;  /* 0x0057901801007387 */ /* 0x0003e40000100a00 */
[----:B-1----:R-:W-:Y:S07]  /*b8d90*/  HMMA.1688.F32.TF32 R24, R240, R22, R180 ;  /* 0x00000016f018723c */ /* 0x002fee00000810b4 */
[----:B------:R1:W-:Y:S04]  /*b8da0*/  STL.64 [R1+0xa50], R28 ;  /* 0x000a501c01007387 */ /* 0x0003e80000100a00 */
[----:B------:R2:W-:Y:S04]  /*b8db0*/  STL.64 [R1+0xa58], R30 ;  /* 0x000a581e01007387 */ /* 0x0005e80000100a00 */
[----:B------:R-:W3:Y:S01]  /*b8dc0*/  LDL.LU R224, [R1+0x585c] ;  /* 0x00585c0001e07983 */ /* 0x000ee20000300800 */
        /* <DEDUP_REMOVED lines=24> */
[----:B------:R-:W-:Y:S02]  /*b8f50*/  IMAD.MOV.U32 R149, RZ, RZ, R213 ;  /* 0x000000ffff957224 */ /* 0x000fe400078e00d5 */
[----:B------:R-:W-:Y:S01]  /*b8f60*/  IMAD.MOV.U32 R150, RZ, RZ, R214 ;  /* 0x000000ffff967224 */ /* 0x000fe200078e00d6 */
[----:B------:R-:W3:Y:S04]  /*b8f70*/  LDL.LU R213, [R1+0x5828] ;  /* 0x0058280001d57983 */ /* 0x000ee80000300800 */
[----:B------:R-:W3:Y:S01]  /*b8f80*/  LDL.LU R214, [R1+0x5824] ;  /* 0x0058240001d67983 */ /* 0x000ee20000300800 */
        /* <DEDUP_REMOVED lines=9> */
[----:B------:R-:W3:Y:S04]  /*b9020*/  LDL.LU R211, [R1+0x5810] ;  /* 0x0058100001d37983 */ /* 0x000ee80000300800 */
        /* <DEDUP_REMOVED lines=11> */
[----:B------:R-:W2:Y:S01]  /*b90e0*/  LDL.LU R35, [R1+0xa9c] ;  /* 0x000a9c0001237983 */ /* 0x000ea20000300800 */
[----:B------:R-:W-:-:S03]  /*b90f0*/  IMAD.MOV.U32 R156, RZ, RZ, R204 ;  /* 0x000000ffff9c7224 */ /* 0x000fc600078e00cc */
[----:B------:R-:W2:Y:S01]  /*b9100*/  LDL.LU R204, [R1+0x580c] ;  /* 0x00580c0001cc7983 */ /* 0x000ea20000300800 */
[----:B------:R-:W-:Y:S02]  /*b9110*/  IMAD.MOV.U32 R157, RZ, RZ, R205 ;  /* 0x000000ffff9d7224 */ /* 0x000fe400078e00cd */
[----:B------:R-:W-:Y:S01]  /*b9120*/  IMAD.MOV.U32 R158, RZ, RZ, R206 ;  /* 0x000000ffff9e7224 */ /* 0x000fe200078e00ce */
[----:B------:R-:W2:Y:S04]  /*b9130*/  LDL.LU R205, [R1+0x5808] ;  /* 0x0058080001cd7983 */ /* 0x000ea80000300800 */
[----:B------:R-:W2:Y:S01]  /*b9140*/  LDL.LU R206, [R1+0x5804] ;  /* 0x0058040001ce7983 */ /* 0x000ea20000300800 */
[----:B------:R-:W-:Y:S01]  /*b9150*/  MOV R159, R207 ;  /* 0x000000cf009f7202 */ /* 0x000fe20000000f00 */
[----:B------:R-:W-:-:S02]  /*b9160*/  IMAD.MOV.U32 R164, RZ, RZ, R200 ;  /* 0x000000ffffa47224 */ /* 0x000fc400078e00c8 */
[----:B------:R-:W2:Y:S04]  /*b9170*/  LDL.LU R207, [R1+0x5800] ;  /* 0x0058000001cf7983 */ /* 0x000ea80000300800 */
[----:B------:R-:W2:Y:S01]  /*b9180*/  LDL.LU R200, [R1+0x57fc] ;  /* 0x0057fc0001c87983 */ /* 0x000ea20000300800 */
[----:B------:R-:W-:Y:S02]  /*b9190*/  IMAD.MOV.U32 R165, RZ, RZ, R201 ;  /* 0x000000ffffa57224 */ /* 0x000fe400078e00c9 */
[----:B------:R-:W-:Y:S01]  /*b91a0*/  IMAD.MOV.U32 R166, RZ, RZ, R202 ;  /* 0x000000ffffa67224 */ /* 0x000fe200078e00ca */
[----:B------:R-:W2:Y:S04]  /*b91b0*/  LDL.LU R201, [R1+0x57f8] ;  /* 0x0057f80001c97983 */ /* 0x000ea80000300800 */
        /* <DEDUP_REMOVED lines=30> */
[----:B------:R-:W2:Y:S01]  /*b93a0*/  LDL.LU R195, [R1+0x57c0] ;  /* 0x0057c00001c37983 */ /* 0x000ea20000300800 */
[C---:B----4-:R-:W-:Y:S06]  /*b93b0*/  HMMA.1688.F32.TF32 R24, R240.reuse, R18, R28 ;  /* 0x00000012f018723c */ /* 0x050fec000008101c */
[----:B---3--:R-:W-:-:S15]  /*b93c0*/  HMMA.1688.F32.TF32 R28, R240, R14, R172 ;  /* 0x0000000ef01c723c */ /* 0x008fde00000810ac */
[----:B------:R-:W-:-:S02]  /*b93d0*/  NOP ;  /* 0x0000000000007918 */ /* 0x000fc40000000000 */
[----:B------:R-:W-:Y:S04]  /*b93e0*/  STL.64 [R1+0xa20], R24 ;  /* 0x000a201801007387 */ /* 0x000fe80000100a00 */
[----:B------:R2:W-:Y:S02]  /*b93f0*/  STL.64 [R1+0xa28], R26 ;  /* 0x000a281a01007387 */ /* 0x0005e40000100a00 */
[C---:B--2---:R-:W-:Y:S02]  /*b9400*/  HMMA.1688.F32.TF32 R24, R240.reuse, R10, R32 ;  /* 0x0000000af018723c */ /* 0x044fe40000081020 */
[----:B------:R-:W-:Y:S04]  /*b9410*/  STL.64 [R1+0xa10], R28 ;  /* 0x000a101c01007387 */ /* 0x000fe80000100a00 */
[----:B------:R1:W-:Y:S01]  /*b9420*/  STL.64 [R1+0xa18], R30 ;  /* 0x000a181e01007387 */ /* 0x0003e20000100a00 */
[----:B------:R-:W-:Y:S06]  /*b9430*/  HMMA.1688.F32.TF32 R32, R240, R6, R184 ;  /* 0x00000006f020723c */ /* 0x000fec00000810b8 */
        /* <DEDUP_REMOVED lines=197> */
[----:B-1----:R-:W2:Y:S04]  /*ba090*/  LDL.LU.64 R34, [R1+0x57b8] ;  /* 0x0057b80001227983 */ /* 0x002ea80000300a00 */
[----:B------:R-:W3:Y:S01]  /*ba0a0*/  LDL.LU.64 R32, [R1+0x57b0] ;  /* 0x0057b00001207983 */ /* 0x000ee20000300a00 */
        /* <DEDUP_REMOVED lines=10> */
[----:B-1----:R-:W4:Y:S01]  /*ba150*/  LDL.LU.64 R26, [R1+0x5798] ;  /* 0x00579800011a7983 */ /* 0x002f220000300a00 */
[C---:B------:R-:W-:Y:S02]  /*ba160*/  LOP3.LUT R178, R0.reuse, 0x40, RZ, 0x3c, !PT ;  /* 0x0000004000b27812 */ /* 0x040fe400078e3cff */
[----:B------:R-:W-:Y:S01]  /*ba170*/  LOP3.LUT R179, R0, 0x60, RZ, 0x3c, !PT ;  /* 0x0000006000b37812 */ /* 0x000fe200078e3cff */
[C---:B------:R-:W-:Y:S06]  /*ba180*/  HMMA.1688.F32.TF32 R236, R132.reuse, R22, R236 ;  /* 0x0000001684ec723c */ /* 0x040fec00000810ec */
[C---:B------:R-:W-:Y:S06]  /*ba190*/  HMMA.1688.F32.TF32 R232, R132.reuse, R18, R232 ;  /* 0x0000001284e8723c */ /* 0x040fec00000810e8 */
[C---:B------:R-:W-:Y:S01]  /*ba1a0*/  HMMA.1688.F32.TF32 R228, R132.reuse, R14, R228 ;  /* 0x0000000e84e4723c */ /* 0x040fe200000810e4 */
[----:B------:R-:W-:Y:S04]  /*ba1b0*/  LDS R136, [R178+UR18+0x89180] ;  /* 0x08918012b2887984 */ /* 0x000fe80008000800 */
[----:B------:R-:W-:Y:S04]  /*ba1c0*/  LDS R138, [R178+UR18+0x89980] ;  /* 0x08998012b28a7984 */ /* 0x000fe80008000800 */
[----:B------:R-:W-:Y:S04]  /*ba1d0*/  LDS R137, [R179+UR18+0x89180] ;  /* 0x08918012b3897984 */ /* 0x000fe80008000800 */
[----:B------:R-:W1:Y:S01]  /*ba1e0*/  LDS R139, [R179+UR18+0x89980] ;  /* 0x08998012b38b7984 */ /* 0x000e620008000800 */
[----:B------:R-:W-:Y:S03]  /*ba1f0*/  HMMA.1688.F32.TF32 R224, R132, R10, R224 ;  /* 0x0000000a84e0723c */ /* 0x000fe600000810e0 */
[----:B------:R-:W3:Y:S03]  /*ba200*/  LDL.LU.64 R24, [R1+0x5790] ;  /* 0x0057900001187983 */ /* 0x000ee60000300a00 */
        /* <DEDUP_REMOVED lines=10> */
[C---:B----4-:R-:W-:Y:S06]  /*ba2b0*/  HMMA.1688.F32.TF32 R248, R132.reuse, R26, R248 ;  /* 0x0000001a84f8723c */ /* 0x050fec00000810f8 */
[----:B------:R-:W-:-:S15]  /*ba2c0*/  HMMA.1688.F32.TF32 R132, R132, R6, R220 ;  /* 0x000000068484723c */ /* 0x000fde00000810dc */
[----:B------:R-:W-:-:S02]  /*ba2d0*/  NOP ;  /* 0x0000000000007918 */ /* 0x000fc40000000000 */
[----:B------:R-:W-:Y:S04]  /*ba2e0*/  STL.64 [R1+0x820], R248 ;  /* 0x000820f801007387 */ /* 0x000fe80000100a00 */
[----:B------:R1:W-:Y:S04]  /*ba2f0*/  STL.64 [R1+0x828], R250 ;  /* 0x000828fa01007387 */ /* 0x0003e80000100a00 */
[----:B-1----:R-:W4:Y:S04]  /*ba300*/  LDL.LU.64 R250, [R1+0x5788] ;  /* 0x0057880001fa7983 */ /* 0x002f280000300a00 */
[----:B------:R-:W4:Y:S04]  /*ba310*/  LDL.LU.64 R248, [R1+0x5780] ;  /* 0x0057800001f87983 */ /* 0x000f280000300a00 */
[----:B------:R-:W2:Y:S04]  /*ba320*/  LDL.LU R5, [R1+0x1eb8] ;  /* 0x001eb80001057983 */ /* 0x000ea80000300800 */
        /* <DEDUP_REMOVED lines=13> */
[----:B------:R-:W-:Y:S01]  /*ba400*/  LDS R239, [R179+UR18+0x8a880] ;  /* 0x08a88012b3ef7984 */ /* 0x000fe20008000800 */
[C---:B-1----:R-:W-:Y:S03]  /*ba410*/  HMMA.1688.F32.TF32 R132, R136.reuse, R122, R208 ;  /* 0x0000007a8884723c */ /* 0x042fe600000810d0 */
[----:B------:R-:W-:Y:S04]  /*ba420*/  STL.64 [R1+0x7c0], R216 ;  /* 0x0007c0d801007387 */ /* 0x000fe80000100a00 */
[----:B------:R-:W-:Y:S04]  /*ba430*/  STL.64 [R1+0x7c8], R218 ;  /* 0x0007c8da01007387 */ /* 0x000fe80000100a00 */
[----:B------:R-:W-:Y:S04]  /*ba440*/  STL.64 [R1+0x7b0], R212 ;  /* 0x0007b0d401007387 */ /* 0x000fe80000100a00 */
[----:B------:R-:W-:Y:S08]  /*ba450*/  STL.64 [R1+0x7b8], R214 ;  /* 0x0007b8d601007387 */ /* 0x000ff00000100a00 */
        /* <DEDUP_REMOVED lines=41> */
[----:B-1----:R-:W-:Y:S02]  /*ba6f0*/  HMMA.1688.F32.TF32 R132, R136, R58, R244 ;  /* 0x0000003a8884723c */ /* 0x002fe400000810f4 */
[----:B------:R1:W-:Y:S04]  /*ba700*/  STL.64 [R1+0x670], R144 ;  /* 0x0006709001007387 */ /* 0x0003e80000100a00 */
[----:B------:R3:W-:Y:S04]  /*ba710*/  STL.64 [R1+0x678], R146 ;  /* 0x0006789201007387 */ /* 0x0007e80000100a00 */
[----:B------:R4:W-:Y:S01]  /*ba720*/  STL.64 [R1+0x660], R140 ;  /* 0x0006608c01007387 */ /* 0x0009e20000100a00 */
[----:B------:R-:W-:-:S03]  /*ba730*/  IMAD.MOV.U32 R188, RZ, RZ, R101 ;  /* 0x000000ffffbc7224 */ /* 0x000fc600078e0065 */
[----:B------:R2:W-:Y:S04]  /*ba740*/  STL.64 [R1+0x668], R142 ;  /* 0x0006688e01007387 */ /* 0x0005e80000100a00 */
[----:B------:R-:W2:Y:S01]  /*ba750*/  LDL.LU R101, [R1+0x5778] ;  /* 0x0057780001657983 */ /* 0x000ea20000300800 */
[----:B------:R-:W-:Y:S02]  /*ba760*/  IMAD.MOV.U32 R189, RZ, RZ, R104 ;  /* 0x000000ffffbd7224 */ /* 0x000fe400078e0068 */
[----:B------:R-:W-:Y:S01]  /*ba770*/  IMAD.MOV.U32 R190, RZ, RZ, R105 ;  /* 0x000000ffffbe7224 */ /* 0x000fe200078e0069 */
[----:B------:R-:W-:Y:S01]  /*ba780*/  MOV R191, R108 ;  /* 0x0000006c00bf7202 */ /* 0x000fe20000000f00 */
[----:B-1----:R-:W-:Y:S02]  /*ba790*/  IMAD.MOV.U32 R144, RZ, RZ, R109 ;  /* 0x000000ffff907224 */ /* 0x002fe400078e006d */
[----:B------:R-:W-:-:S02]  /*ba7a0*/  IMAD.MOV.U32 R145, RZ, RZ, R113 ;  /* 0x000000ffff917224 */ /* 0x000fc400078e0071 */
[----:B---3--:R-:W-:Y:S01]  /*ba7b0*/  IMAD.MOV.U32 R146, RZ, RZ, R117 ;  /* 0x000000ffff927224 */ /* 0x008fe200078e0075 */
[----:B------:R-:W-:Y:S01]  /*ba7c0*/  MOV R147, R121 ;  /* 0x0000007900937202 */ /* 0x000fe20000000f00 */
        /* <DEDUP_REMOVED lines=16> */
[----:B----4-:R-:W-:-:S02]  /*ba8d0*/  IMAD.MOV.U32 R141, RZ, RZ, R129 ;  /* 0x000000ffff8d7224 */ /* 0x010fc400078e0081 */
[----:B------:R-:W4:Y:S01]  /*ba8e0*/  LDL.LU R112, [R1+0x574c] ;  /* 0x00574c0001707983 */ /* 0x000f220000300800 */
[----:B--2---:R-:W-:Y:S01]  /*ba8f0*/  IMAD.MOV.U32 R142, RZ, RZ, R128 ;  /* 0x000000ffff8e7224 */ /* 0x004fe200078e0080 */
[----:B------:R-:W-:Y:S01]  /*ba900*/  MOV R143, R125 ;  /* 0x0000007d008f7202 */ /* 0x000fe20000000f00 */
[----:B------:R-:W-:Y:S02]  /*ba910*/  IMAD.MOV.U32 R245, RZ, RZ, R73 ;  /* 0x000000fffff57224 */ /* 0x000fe400078e0049 */
        /* <DEDUP_REMOVED lines=14> */
[----:B------:R-:W-:Y:S01]  /*baa00*/  IMAD.MOV.U32 R244, RZ, RZ, R76 ;  /* 0x000000fffff47224 */ /* 0x000fe200078e004c */
[----:B------:R-:W-:Y:S01]  /*baa10*/  MOV R247, R2 ;  /* 0x0000000200f77202 */ /* 0x000fe20000000f00 */
[----:B------:R-:W-:Y:S04]  /*baa20*/  LDS R132, [R0+UR18+0x8a000] ;  /* 0x08a0001200847984 */ /* 0x000fe80008000800 */
[----:B------:R-:W1:Y:S04]  /*baa30*/  LDSM.16.M88.4 R128, [R5+UR12+0x100] ;  /* 0x0001000c0580783b */ /* 0x000e680008000200 */
[----:B------:R-:W-:Y:S04]  /*baa40*/  LDS R134, [R0+UR18+0x8a800] ;  /* 0x08a8001200867984 */ /* 0x000fe80008000800 */
[----:B------:R-:W-:Y:S04]  /*baa50*/  LDS R133, [R3+UR18+0x8a000] ;  /* 0x08a0001203857984 */ /* 0x000fe80008000800 */
[----:B------:R-:W-:Y:S04]  /*baa60*/  LDS R135, [R3+UR18+0x8a800] ;  /* 0x08a8001203877984 */ /* 0x000fe80008000800 */
[----:B------:R-:W-:Y:S04]  /*baa70*/  LDSM.16.M88.4 R96, [R5+UR12+0x10100] ;  /* 0x0101000c0560783b */ /* 0x000fe80008000200 */
[----:B------:R-:W-:Y:S04]  /*baa80*/  LDSM.16.M88.4 R92, [R5+UR12+0x12100] ;  /* 0x0121000c055c783b */ /* 0x000fe80008000200 */
[----:B------:R-:W-:Y:S04]  /*baa90*/  LDSM.16.M88.4 R88, [R5+UR12+0x14100] ;  /* 0x0141000c0558783b */ /* 0x000fe80008000200 */
[----:B------:R-:W-:Y:S04]  /*baaa0*/  LDSM.16.M88.4 R84, [R5+UR12+0x16100] ;  /* 0x0161000c0554783b */ /* 0x000fe80008000200 */
[----:B------:R-:W-:Y:S04]  /*baab0*/  LDSM.16.M88.4 R80, [R5+UR12+0x18100] ;  /* 0x0181000c0550783b */ /* 0x000fe80008000200 */
[----:B-1----:R-:W-:Y:S04]  /*baac0*/  STL [R1+0x56b8], R130 ;  /* 0x0056b88201007387 */ /* 0x002fe80000100800 */
[----:B------:R-:W-:Y:S01]  /*baad0*/  STL [R1+0x56b4], R131 ;  /* 0x0056b48301007387 */ /* 0x000fe20000100800 */
[C---:B------:R-:W-:Y:S06]  /*baae0*/  HMMA.1688.F32.TF32 R76, R136.reuse, R30, R156 ;  /* 0x0000001e884c723c */ /* 0x040fec000008109c */
[----:B------:R-:W-:Y:S01]  /*baaf0*/  HMMA.1688.F32.TF32 R244, R136, R14, R244 ;  /* 0x0000000e88f4723c */ /* 0x000fe200000810f4 */
[----:B---3--:R-:W-:-:S02]  /*bab00*/  IMAD.MOV.U32 R172, RZ, RZ, R124 ;  /* 0x000000ffffac7224 */ /* 0x008fc400078e007c */
[----:B------:R-:W1:Y:S01]  /*bab10*/  LDSM.16.M88.4 R124, [R5+UR12+0x2100] ;  /* 0x0021000c057c783b */ /* 0x000e620008000200 */
[----:B------:R-:W-:Y:S02]  /*bab20*/  IMAD.MOV.U32 R173, RZ, RZ, R121 ;  /* 0x000000ffffad7224 */ /* 0x000fe400078e0079 */
[----:B------:R-:W-:Y:S01]  /*bab30*/  IMAD.MOV.U32 R174, RZ, RZ, R120 ;  /* 0x000000ffffae7224 */ /* 0x000fe200078e0078 */
[----:B------:R-:W-:Y:S01]  /*bab40*/  MOV R175, R117 ;  /* 0x0000007500af7202 */ /* 0x000fe20000000f00 */
[----:B------:R-:W2:Y:S06]  /*bab50*/  LDSM.16.M88.4 R120, [R5+UR12+0x4100] ;  /* 0x0041000c0578783b */ /* 0x000eac0008000200 */
[----:B------:R-:W-:Y:S01]  /*bab60*/  HMMA.1688.F32.TF32 R72, R136, R46, R172 ;  /* 0x0000002e8848723c */ /* 0x000fe200000810ac */
[----:B------:R-:W-:-:S02]  /*bab70*/  IMAD.MOV.U32 R168, RZ, RZ, R116 ;  /* 0x000000ffffa87224 */ /* 0x000fc400078e0074 */
[----:B------:R-:W-:Y:S02]  /*bab80*/  IMAD.MOV.U32 R169, RZ, RZ, R113 ;  /* 0x000000ffffa97224 */ /* 0x000fe400078e0071 */
[----:B----4-:R-:W-:Y:S01]  /*bab90*/  IMAD.MOV.U32 R170, RZ, RZ, R112 ;  /* 0x000000ffffaa7224 */ /* 0x010fe200078e0070 */
[----:B------:R-:W-:Y:S01]  /*baba0*/  MOV R171, R109 ;  /* 0x0000006d00ab7202 */ /* 0x000fe20000000f00 */
[----:B------:R-:W-:Y:S02]  /*babb0*/  IMAD.MOV.U32 R164, RZ, RZ, R108 ;  /* 0x000000ffffa47224 */ /* 0x000fe400078e006c */
[----:B------:R-:W-:Y:S02]  /*babc0*/  IMAD.MOV.U32 R165, RZ, RZ, R105 ;  /* 0x000000ffffa57224 */ /* 0x000fe400078e0069 */
[----:B------:R-:W-:Y:S01]  /*babd0*/  IMAD.MOV.U32 R166, RZ, RZ, R104 ;  /* 0x000000ffffa67224 */ /* 0x000fe200078e0068 */
[----:B------:R-:W-:Y:S01]  /*babe0*/  MOV R167, R101 ;  /* 0x0000006500a77202 */ /* 0x000fe20000000f00 */
[----:B------:R-:W3:Y:S04]  /*babf0*/  LDSM.16.M88.4 R116, [R5+UR12+0x6100] ;  /* 0x0061000c0574783b */ /* 0x000ee80008000200 */
[----:B------:R-:W4:Y:S04]  /*bac00*/  LDSM.16.M88.4 R112, [R5+UR12+0x8100] ;  /* 0x0081000c0570783b */ /* 0x000f280008000200 */
[----:B------:R-:W4:Y:S04]  /*bac10*/  LDSM.16.M88.4 R108, [R5+UR12+0xa100] ;  /* 0x00a1000c056c783b */ /* 0x000f280008000200 */
[----:B------:R-:W4:Y:S04]  /*bac20*/  LDSM.16.M88.4 R104, [R5+UR12+0xc100] ;  /* 0x00c1000c0568783b */ /* 0x000f280008000200 */
[----:B------:R-:W4:Y:S04]  /*bac30*/  LDSM.16.M88.4 R100, [R5+UR12+0xe100] ;  /* 0x00e1000c0564783b */ /* 0x000f280008000200 */
[----:B-1----:R-:W-:Y:S04]  /*bac40*/  STL [R1+0x56ac], R126 ;  /* 0x0056ac7e01007387 */ /* 0x002fe80000100800 */
[----:B------:R-:W-:Y:S04]  /*bac50*/  STL.64 [R1+0x630], R72 ;  /* 0x0006304801007387 */ /* 0x000fe80000100a00 */
[----:B------:R1:W-:Y:S02]  /*bac60*/  STL.64 [R1+0x638], R74 ;  /* 0x0006384a01007387 */ /* 0x0003e40000100a00 */
[----:B-1----:R-:W-:Y:S02]  /*bac70*/  HMMA.1688.F32.TF32 R72, R136, R42, R168 ;  /* 0x0000002a8848723c */ /* 0x002fe400000810a8 */
[----:B------:R-:W-:Y:S04]  /*bac80*/  STL [R1+0x56a8], R127 ;  /* 0x0056a87f01007387 */ /* 0x000fe80000100800 */
[----:B--2---:R-:W-:-:S15]  /*bac90*/  STL [R1+0x56bc], R122 ;  /* 0x0056bc7a01007387 */ /* 0x004fde0000100800 */
[----:B------:R-:W-:-:S02]  /*baca0*/  NOP ;  /* 0x0000000000007918 */ /* 0x000fc40000000000 */
[----:B------:R-:W-:Y:S04]  /*bacb0*/  STL.64 [R1+0x620], R72 ;  /* 0x0006204801007387 */ /* 0x000fe80000100a00 */
[----:B------:R1:W-:Y:S02]  /*bacc0*/  STL.64 [R1+0x628], R74 ;  /* 0x0006284a01007387 */ /* 0x0003e40000100a00 */
[----:B-1----:R-:W-:Y:S02]  /*bacd0*/  HMMA.1688.F32.TF32 R72, R136, R38, R164 ;  /* 0x000000268848723c */ /* 0x002fe400000810a4 */
[----:B------:R-:W-:-:S15]  /*bace0*/  STL [R1+0x56b0], R123 ;  /* 0x0056b07b01007387 */ /* 0x000fde0000100800 */
[----:B------:R-:W-:-:S06]  /*bacf0*/  NOP ;  /* 0x0000000000007918 */ /* 0x000fcc0000000000 */
[----:B------:R-:W-:Y:S04]  /*bad00*/  STL.64 [R1+0x610], R72 ;  /* 0x0006104801007387 */ /* 0x000fe80000100a00 */
[----:B------:R1:W-:Y:S01]  /*bad10*/  STL [R1+0x618], R74 ;  /* 0x0006184a01007387 */ /* 0x0003e20000100800 */
[----:B------:R-:W-:Y:S02]  /*bad20*/  IMAD.MOV.U32 R252, RZ, RZ, R75 ;  /* 0x000000fffffc7224 */ /* 0x000fe400078e004b */
[----:B-1----:R-:W-:Y:S01]  /*bad30*/  HMMA.1688.F32.TF32 R72, R136, R34, R160 ;  /* 0x000000228848723c */ /* 0x002fe200000810a0 */
[----:B---3--:R-:W-:Y:S04]  /*bad40*/  STL [R1+0x56a4], R118 ;  /* 0x0056a47601007387 */ /* 0x008fe80000100800 */
[----:B------:R-:W-:-:S15]  /*bad50*/  STL [R1+0x56a0], R119 ;  /* 0x0056a07701007387 */ /* 0x000fde0000100800 */
[----:B------:R-:W-:-:S03]  /*bad60*/  NOP ;  /* 0x0000000000007918 */ /* 0x000fc60000000000 */
[----:B------:R-:W-:Y:S04]  /*bad70*/  STL.64 [R1+0x5e0], R72 ;  /* 0x0005e04801007387 */ /* 0x000fe80000100a00 */
[----:B------:R1:W-:Y:S01]  /*bad80*/  STL [R1+0x5e8], R74 ;  /* 0x0005e84a01007387 */ /* 0x0003e20000100800 */
[----:B------:R-:W-:Y:S02]  /*bad90*/  IMAD.MOV.U32 R2, RZ, RZ, R75 ;  /* 0x000000ffff027224 */ /* 0x000fe400078e004b */
[----:B-1----:R-:W-:Y:S07]  /*bada0*/  HMMA.1688.F32.TF32 R72, R136, R26, R140 ;  /* 0x0000001a8848723c */ /* 0x002fee000008108c */
[----:B------:R-:W-:Y:S01]  /*badb0*/  IMAD.MOV.U32 R140, RZ, RZ, R69 ;  /* 0x000000ffff8c7224 */ /* 0x000fe200078e0045 */
[----:B------:R-:W-:-:S02]  /*badc0*/  MOV R141, R68 ;  /* 0x00000044008d7202 */ /* 0x000fc40000000f00 */
[----:B------:R-:W-:Y:S01]  /*badd0*/  HMMA.1688.F32.TF32 R68, R136, R22, R152 ;  /* 0x000000168844723c */ /* 0x000fe20000081098 */
[----:B------:R-:W-:Y:S02]  /*bade0*/  IMAD.MOV.U32 R142, RZ, RZ, R65 ;  /* 0x000000ffff8e7224 */ /* 0x000fe400078e0041 */
[----:B------:R-:W-:-:S03]  /*badf0*/  IMAD.MOV.U32 R143, RZ, RZ, R64 ;  /* 0x000000ffff8f7224 */ /* 0x000fc600078e0040 */
[C---:B------:R-:W-:Y:S01]  /*bae00*/  HMMA.1688.F32.TF32 R64, R136.reuse, R18, R148 ;  /* 0x000000128840723c */ /* 0x040fe20000081094 */
[----:B------:R-:W-:Y:S04]  /*bae10*/  STL.64 [R1+0x5d0], R76 ;  /* 0x0005d04c01007387 */ /* 0x000fe80000100a00 */
[----:B------:R-:W-:Y:S04]  /*bae20*/  STL.64 [R1+0x5d8], R78 ;  /* 0x0005d84e01007387 */ /* 0x000fe80000100a00 */
[----:B------:R-:W-:Y:S04]  /*bae30*/  LDSM.16.M88.4 R76, [R5+UR12+0x1e100] ;  /* 0x01e1000c054c783b */ /* 0x000fe80008000200 */
[----:B------:R-:W-:Y:S04]  /*bae40*/  STL.64 [R1+0x5b0], R72 ;  /* 0x0005b04801007387 */ /* 0x000fe80000100a00 */
[----:B------:R-:W-:Y:S04]  /*bae50*/  STL.64 [R1+0x5b8], R74 ;  /* 0x0005b84a01007387 */ /* 0x000fe80000100a00 */
[----:B------:R-:W-:Y:S04]  /*bae60*/  LDSM.16.M88.4 R72, [R5+UR12+0x20100] ;  /* 0x0201000c0548783b */ /* 0x000fe80008000200 */
[----:B------:R-:W-:Y:S04]  /*bae70*/  STL.64 [R1+0x5a0], R68 ;  /* 0x0005a04401007387 */ /* 0x000fe80000100a00 */
[----:B------:R1:W-:Y:S04]  /*bae80*/  STL.64 [R1+0x5a8], R70 ;  /* 0x0005a84601007387 */ /* 0x0003e80000100a00 */
[----:B------:R-:W-:Y:S04]  /*bae90*/  STL [R1+0x56cc], R244 ;  /* 0x0056ccf401007387 */ /* 0x000fe80000100800 */
[----:B------:R-:W-:Y:S04]  /*baea0*/  STL.64 [R1+0x580], R64 ;  /* 0x0005804001007387 */ /* 0x000fe80000100a00 */
[----:B------:R2:W-:Y:S01]  /*baeb0*/  STL.64 [R1+0x588], R66 ;  /* 0x0005884201007387 */ /* 0x0005e20000100a00 */
[C---:B-1----:R-:W-:Y:S06]  /*baec0*/  HMMA.1688.F32.TF32 R68, R136.reuse, R10, R144 ;  /* 0x0000000a8844723c */ /* 0x042fec0000081090 */
[----:B--2---:R-:W-:Y:S01]  /*baed0*/  HMMA.1688.F32.TF32 R64, R136, R6, R188 ;  /* 0x000000068840723c */ /* 0x004fe200000810bc */
[----:B------:R-:W-:Y:S01]  /*baee0*/  STL [R1+0x56c8], R245 ;  /* 0x0056c8f501007387 */ /* 0x000fe20000100800 */
        /* <DEDUP_REMOVED lines=8> */
[----:B------:R-:W-:Y:S01]  /*baf70*/  HMMA.1688.F32.TF32 R56, R132, R128, R140 ;  /* 0x000000808438723c */ /* 0x000fe2000008108c */
[----:B------:R-:W-:Y:S01]  /*baf80*/  IMAD.MOV.U32 R189, RZ, RZ, R60 ;  /* 0x000000ffffbd7224 */ /* 0x000fe200078e003c */
[----:B------:R1:W-:Y:S04]  /*baf90*/  STL [R1+0x56c4], R246 ;  /* 0x0056c4f601007387 */ /* 0x0003e80000100800 */
[----:B------:R2:W-:Y:S04]  /*bafa0*/  STL [R1+0x56c0], R247 ;  /* 0x0056c0f701007387 */ /* 0x0005e80000100800 */
[----:B------:R-:W-:Y:S01]  /*bafb0*/  LDSM.16.M88.4 R60, [R5+UR12+0x26100] ;  /* 0x0261000c053c783b */ /* 0x000fe20008000200 */
[----:B------:R-:W-:-:S02]  /*bafc0*/  IMAD.MOV.U32 R145, RZ, RZ, R9 ;  /* 0x000000ffff917224 */ /* 0x000fc400078e0009 */
[----:B------:R-:W-:Y:S02]  /*bafd0*/  IMAD.MOV.U32 R146, RZ, RZ, R12 ;  /* 0x000000ffff927224 */ /* 0x000fe400078e000c */
[----:B------:R-:W-:Y:S02]  /*bafe0*/  IMAD.MOV.U32 R142, RZ, RZ, R49 ;  /* 0x000000ffff8e7224 */ /* 0x000fe400078e0031 */
[----:B------:R-:W-:Y:S01]  /*baff0*/  IMAD.MOV.U32 R143, RZ, RZ, R48 ;  /* 0x000000ffff8f7224 */ /* 0x000fe200078e0030 */
[----:B------:R-:W-:Y:S01]  /*bb000*/  MOV R147, R37 ;  /* 0x0000002500937202 */ /* 0x000fe20000000f00 */
[----:B------:R-:W-:Y:S01]  /*bb010*/  HMMA.1688.F32.TF32 R48, R132, R124, R188 ;  /* 0x0000007c8430723c */ /* 0x000fe200000810bc */
[----:B------:R-:W-:Y:S04]  /*bb020*/  LDSM.16.M88.4 R24, [R5+UR12+0x34100] ;  /* 0x0341000c0518783b */ /* 0x000fe80008000200 */
[----:B------:R-:W-:Y:S04]  /*bb030*/  STL.64 [R1+0x530], R64 ;  /* 0x0005304001007387 */ /* 0x000fe80000100a00 */
[----:B------:R-:W-:Y:S04]  /*bb040*/  STL.64 [R1+0x570], R68 ;  /* 0x0005704401007387 */ /* 0x000fe80000100a00 */
[----:B------:R-:W-:Y:S04]  /*bb050*/  STL.64 [R1+0x578], R70 ;  /* 0x0005784601007387 */ /* 0x000fe80000100a00 */
[----:B------:R-:W-:Y:S04]  /*bb060*/  STL [R1+0x538], R66 ;  /* 0x0005384201007387 */ /* 0x000fe80000100800 */
[----:B----4-:R-:W-:Y:S04]  /*bb070*/  STL [R1+0x569c], R114 ;  /* 0x00569c7201007387 */ /* 0x010fe80000100800 */
[----:B------:R-:W-:Y:S04]  /*bb080*/  STL [R1+0x5698], R115 ;  /* 0x0056987301007387 */ /* 0x000fe80000100800 */
[----:B------:R-:W-:Y:S04]  /*bb090*/  STL [R1+0x5690], R110 ;  /* 0x0056906e01007387 */ /* 0x000fe80000100800 */
[----:B------:R-:W-:Y:S04]  /*bb0a0*/  STL [R1+0x568c], R111 ;  /* 0x00568c6f01007387 */ /* 0x000fe80000100800 */
[----:B------:R-:W-:Y:S01]  /*bb0b0*/  STL [R1+0x5694], R106 ;  /* 0x0056946a01007387 */ /* 0x000fe20000100800 */
[----:B------:R-:W-:-:S03]  /*bb0c0*/  IMAD.MOV.U32 R244, RZ, RZ, R67 ;  /* 0x000000fffff47224 */ /* 0x000fc600078e0043 */
[----:B------:R-:W-:Y:S01]  /*bb0d0*/  STL [R1+0x5688], R107 ;  /* 0x0056886b01007387 */ /* 0x000fe20000100800 */
[----:B-1----:R-:W-:Y:S02]  /*bb0e0*/  IMAD.MOV.U32 R246, RZ, RZ, R57 ;  /* 0x000000fffff67224 */ /* 0x002fe400078e0039 */
[----:B--2---:R-:W-:Y:S01]  /*bb0f0*/  IMAD.MOV.U32 R247, RZ, RZ, R58 ;  /* 0x000000fffff77224 */ /* 0x004fe200078e003a */
[----:B------:R-:W-:Y:S01]  /*bb100*/  MOV R245, R56 ;  /* 0x0000003800f57202 */ /* 0x000fe20000000f00 */
        /* <DEDUP_REMOVED lines=14> */
[----:B------:R-:W-:Y:S01]  /*bb1f0*/  IMAD.MOV.U32 R140, RZ, RZ, R53 ;  /* 0x000000ffff8c7224 */ /* 0x000fe200078e0035 */
[----:B------:R-:W-:-:S02]  /*bb200*/  MOV R141, R52 ;  /* 0x00000034008d7202 */ /* 0x000fc40000000f00 */
[----:B------:R-:W-:Y:S04]  /*bb210*/  STL [R1+0x5658], R83 ;  /* 0x0056585301007387 */ /* 0x000fe80000100800 */
[----:B------:R-:W-:Y:S04]  /*bb220*/  STL.64 [R1+0x510], R48 ;  /* 0x0005103001007387 */ /* 0x000fe80000100a00 */
[----:B------:R-:W1:Y:S04]  /*bb230*/  LDSM.16.M88.4 R52, [R5+UR12+0x1a100] ;  /* 0x01a1000c0534783b */ /* 0x000e680008000200 */
[----:B------:R-:W-:Y:S04]  /*bb240*/  STL.64 [R1+0x518], R50 ;  /* 0x0005183201007387 */ /* 0x000fe80000100a00 */
[----:B------:R-:W2:Y:S04]  /*bb250*/  LDSM.16.M88.4 R48, [R5+UR12+0x1c100] ;  /* 0x01c1000c0530783b */ /* 0x000ea80008000200 */
[----:B------:R-:W3:Y:S01]  /*bb260*/  LDSM.16.M88.4 R68, [R5+UR12+0x22100] ;  /* 0x0221000c0544783b */ /* 0x000ee20008000200 */
[----:B------:R-:W-:-:S02]  /*bb270*/  IMAD.MOV.U32 R190, RZ, RZ, R41 ;  /* 0x000000ffffbe7224 */ /* 0x000fc400078e0029 */
[----:B------:R-:W-:Y:S01]  /*bb280*/  IMAD.MOV.U32 R191, RZ, RZ, R40 ;  /* 0x000000ffffbf7224 */ /* 0x000fe200078e0028 */
[----:B------:R-:W4:Y:S01]  /*bb290*/  LDSM.16.M88.4 R64, [R5+UR12+0x24100] ;  /* 0x0241000c0540783b */ /* 0x000f220008000200 */
[----:B------:R-:W-:Y:S03]  /*bb2a0*/  HMMA.1688.F32.TF32 R40, R132, R120, R140 ;  /* 0x000000788428723c */ /* 0x000fe6000008108c */
[----:B------:R-:W4:Y:S01]  /*bb2b0*/  LDSM.16.M88.4 R56, [R5+UR12+0x28100] ;  /* 0x0281000c0538783b */ /* 0x000f220008000200 */
[----:B------:R-:W-:Y:S01]  /*bb2c0*/  IMAD.MOV.U32 R188, RZ, RZ, R45 ;  /* 0x000000ffffbc7224 */ /* 0x000fe200078e002d */
[----:B------:R-:W-:Y:S01]  /*bb2d0*/  MOV R189, R44 ;  /* 0x0000002c00bd7202 */ /* 0x000fe20000000f00 */
[----:B------:R-:W-:Y:S01]  /*bb2e0*/  IMAD.MOV.U32 R152, RZ, RZ, R20 ;  /* 0x000000ffff987224 */ /* 0x000fe200078e0014 */
[----:B------:R-:W4:Y:S04]  /*bb2f0*/  LDSM.16.M88.4 R44, [R5+UR12+0x2a100] ;  /* 0x02a1000c052c783b */ /* 0x000f280008000200 */
[----:B------:R-:W-:Y:S01]  /*bb300*/  LDSM.16.M88.4 R20, [R5+UR12+0x36100] ;  /* 0x0361000c0514783b */ /* 0x000fe20008000200 */
[----:B------:R-:W-:-:S02]  /*bb310*/  IMAD.MOV.U32 R153, RZ, RZ, R17 ;  /* 0x000000ffff997224 */ /* 0x000fc400078e0011 */
[----:B------:R-:W-:Y:S01]  /*bb320*/  IMAD.MOV.U32 R154, RZ, RZ, R16 ;  /* 0x000000ffff9a7224 */ /* 0x000fe200078e0010 */
[----:B------:R-:W-:Y:S02]  /*bb330*/  MOV R155, R13 ;  /* 0x0000000d009b7202 */ /* 0x000fe40000000f00 */
[----:B------:R-:W-:Y:S01]  /*bb340*/  MOV R159, R4 ;  /* 0x00000004009f7202 */ /* 0x000fe20000000f00 */
[----:B------:R-:W-:Y:S04]  /*bb350*/  LDS R136, [R178+UR18+0x8a000] ;  /* 0x08a00012b2887984 */ /* 0x000fe80008000800 */
[----:B------:R-:W-:Y:S04]  /*bb360*/  LDS R138, [R178+UR18+0x8a800] ;  /* 0x08a80012b28a7984 */ /* 0x000fe80008000800 */
[----:B------:R-:W-:Y:S04]  /*bb370*/  LDS R137, [R179+UR18+0x8a000] ;  /* 0x08a00012b3897984 */ /* 0x000fe80008000800 */
[----:B------:R-:W-:Y:S04]  /*bb380*/  LDS R139, [R179+UR18+0x8a800] ;  /* 0x08a80012b38b7984 */ /* 0x000fe80008000800 */
[----:B-1----:R-:W-:Y:S04]  /*bb390*/  STL [R1+0x5664], R54 ;  /* 0x0056643601007387 */ /* 0x002fe80000100800 */
[----:B------:R-:W-:Y:S04]  /*bb3a0*/  STL [R1+0x5660], R55 ;  /* 0x0056603701007387 */ /* 0x000fe80000100800 */
[----:B--2---:R-:W-:Y:S04]  /*bb3b0*/  STL [R1+0x5674], R50 ;  /* 0x0056743201007387 */ /* 0x004fe80000100800 */
[----:B------:R-:W-:Y:S04]  /*bb3c0*/  STL [R1+0x5668], R51 ;  /* 0x0056683301007387 */ /* 0x000fe80000100800 */
[----:B------:R-:W-:Y:S04]  /*bb3d0*/  STL [R1+0x5568], R78 ;  /* 0x0055684e01007387 */ /* 0x000fe80000100800 */
[----:B------:R-:W-:Y:S04]  /*bb3e0*/  STL [R1+0x5564], R79 ;  /* 0x0055644f01007387 */ /* 0x000fe80000100800 */
[----:B------:R-:W-:Y:S04]  /*bb3f0*/  STL [R1+0x5560], R74 ;  /* 0x0055604a01007387 */ /* 0x000fe80000100800 */
[----:B------:R-:W-:Y:S04]  /*bb400*/  STL [R1+0x555c], R75 ;  /* 0x00555c4b01007387 */ /* 0x000fe80000100800 */
[----:B---3--:R-:W-:Y:S04]  /*bb410*/  STL [R1+0x5554], R70 ;  /* 0x0055544601007387 */ /* 0x008fe80000100800 */
[----:B------:R-:W-:Y:S01]  /*bb420*/  STL [R1+0x5550], R71 ;  /* 0x0055504701007387 */ /* 0x000fe20000100800 */
[----:B------:R-:W-:-:S03]  /*bb430*/  IMAD.MOV.U32 R122, RZ, RZ, R42 ;  /* 0x000000ffff7a7224 */ /* 0x000fc600078e002a */
[----:B------:R-:W-:Y:S01]  /*bb440*/  STL.64 [R1+0x500], R40 ;  /* 0x0005002801007387 */ /* 0x000fe20000100a00 */
[----:B------:R-:W-:Y:S01]  /*bb450*/  MOV R130, R43 ;  /* 0x0000002b00827202 */ /* 0x000fe20000000f00 */
[----:B------:R-:W-:Y:S02]  /*bb460*/  HMMA.1688.F32.TF32 R140, R132, R116, R188 ;  /* 0x00000074848c723c */ /* 0x000fe400000810bc */
[----:B------:R-:W1:Y:S04]  /*bb470*/  LDSM.16.M88.4 R40, [R5+UR12+0x2c100] ;  /* 0x02c1000c0528783b */ /* 0x000e680008000200 */
        /* <DEDUP_REMOVED lines=8> */
[----:B------:R-:W-:Y:S04]  /*bb500*/  LDSM.16.M88.4 R16, [R5+UR12+0x38100] ;  /* 0x0381000c0510783b */ /* 0x000fe80008000200 */
[----:B-1----:R-:W-:Y:S04]  /*bb510*/  STL [R1+0x558c], R42 ;  /* 0x00558c2a01007387 */ /* 0x002fe80000100800 */
[----:B------:R-:W-:Y:S04]  /*bb520*/  STL [R1+0x5588], R43 ;  /* 0x0055882b01007387 */ /* 0x000fe80000100800 */
[----:B------:R-:W2:Y:S04]  /*bb530*/  LDL.LU R8, [R1+0x5748] ;  /* 0x0057480001087983 */ /* 0x000ea80000300800 */
[----:B------:R-:W3:Y:S04]  /*bb540*/  LDL.LU R9, [R1+0x5744] ;  /* 0x0057440001097983 */ /* 0x000ee80000300800 */
[----:B------:R-:W4:Y:S01]  /*bb550*/  LDL.LU R12, [R1+0x5740] ;  /* 0x00574000010c7983 */ /* 0x000f220000300800 */
[----:B------:R-:W-:-:S02]  /*bb560*/  IMAD.MOV.U32 R131, RZ, RZ, R140 ;  /* 0x000000ffff837224 */ /* 0x000fc400078e008c */
[----:B------:R-:W-:Y:S02]  /*bb570*/  IMAD.MOV.U32 R140, RZ, RZ, R36 ;  /* 0x000000ffff8c7224 */ /* 0x000fe400078e0024 */
[----:B------:R-:W-:Y:S02]  /*bb580*/  IMAD.MOV.U32 R123, RZ, RZ, R141 ;  /* 0x000000ffff7b7224 */ /* 0x000fe400078e008d */
[----:B------:R-:W-:Y:S01]  /*bb590*/  IMAD.MOV.U32 R126, RZ, RZ, R142 ;  /* 0x000000ffff7e7224 */ /* 0x000fe200078e008e */
[----:B------:R-:W1:Y:S01]  /*bb5a0*/  LDSM.16.M88.4 R36, [R5+UR12+0x2e100] ;  /* 0x02e1000c0524783b */ /* 0x000e620008000200 */
[----:B------:R-:W-:Y:S02]  /*bb5b0*/  IMAD.MOV.U32 R141, RZ, RZ, R33 ;  /* 0x000000ffff8d7224 */ /* 0x000fe400078e0021 */
[----:B------:R-:W-:Y:S01]  /*bb5c0*/  IMAD.MOV.U32 R142, RZ, RZ, R32 ;  /* 0x000000ffff8e7224 */ /* 0x000fe200078e0020 */
[----:B------:R-:W-:Y:S01]  /*bb5d0*/  MOV R127, R143 ;  /* 0x0000008f007f7202 */ /* 0x000fe20000000f00 */
[----:B------:R-:W1:Y:S01]  /*bb5e0*/  LDSM.16.M88.4 R32, [R5+UR12+0x30100] ;  /* 0x0301000c0520783b */ /* 0x000e620008000200 */
[----:B------:R-:W-:-:S03]  /*bb5f0*/  MOV R143, R29 ;  /* 0x0000001d008f7202 */ /* 0x000fc60000000f00 */
[----:B------:R-:W1:Y:S04]  /*bb600*/  LDSM.16.M88.4 R28, [R5+UR12+0x32100] ;  /* 0x0321000c051c783b */ /* 0x000e680008000200 */
        /* <DEDUP_REMOVED lines=12> */
[----:B--2---:R-:W-:-:S02]  /*bb6d0*/  IMAD.MOV.U32 R158, RZ, RZ, R8 ;  /* 0x000000ffff9e7224 */ /* 0x004fc400078e0008 */
[----:B----4-:R-:W-:Y:S02]  /*bb6e0*/  IMAD.MOV.U32 R156, RZ, RZ, R12 ;  /* 0x000000ffff9c7224 */ /* 0x010fe400078e000c */
[----:B---3--:R-:W-:Y:S01]  /*bb6f0*/  IMAD.MOV.U32 R157, RZ, RZ, R9 ;  /* 0x000000ffff9d7224 */ /* 0x008fe200078e0009 */
[----:B------:R-:W1:Y:S04]  /*bb700*/  LDSM.16.M88.4 R12, [R5+UR12+0x3a100] ;  /* 0x03a1000c050c783b */ /* 0x000e680008000200 */
[----:B------:R-:W2:Y:S04]  /*bb710*/  LDSM.16.M88.4 R8, [R5+UR12+0x3c100] ;  /* 0x03c1000c0508783b */ /* 0x000ea80008000200 */
[----:B------:R-:W3:Y:S04]  /*bb720*/  LDSM.16.M88.4 R4, [R5+UR12+0x3e100] ;  /* 0x03e1000c0504783b */ /* 0x000ee80008000200 */
[----:B-1----:R-:W-:Y:S04]  /*bb730*/  STL [R1+0x55c4], R14 ;  /* 0x0055c40e01007387 */ /* 0x002fe80000100800 */
[----:B------:R-:W-:Y:S04]  /*bb740*/  STL [R1+0x55c0], R15 ;  /* 0x0055c00f01007387 */ /* 0x000fe80000100800 */
[----:B--2---:R-:W-:Y:S04]  /*bb750*/  STL [R1+0x55cc], R10 ;  /* 0x0055cc0a01007387 */ /* 0x004fe80000100800 */
[----:B------:R-:W-:Y:S04]  /*bb760*/  STL [R1+0x55c8], R11 ;  /* 0x0055c80b01007387 */ /* 0x000fe80000100800 */
[----:B------:R-:W2:Y:S04]  /*bb770*/  LDL.LU R188, [R1+0x16e0] ;  /* 0x0016e00001bc7983 */ /* 0x000ea80000300800 */
[----:B------:R-:W2:Y:S04]  /*bb780*/  LDL.LU R189, [R1+0x16e4] ;  /* 0x0016e40001bd7983 */ /* 0x000ea80000300800 */
[----:B------:R-:W2:Y:S04]  /*bb790*/  LDL.LU R190, [R1+0x16e8] ;  /* 0x0016e80001be7983 */ /* 0x000ea80000300800 */
[----:B------:R-:W2:Y:S01]  /*bb7a0*/  LDL.LU R191, [R1+0x16ec] ;  /* 0x0016ec0001bf7983 */ /* 0x000ea20000300800 */
[C---:B------:R-:W-:Y:S06]  /*bb7b0*/  HMMA.1688.F32.TF32 R156, R132.reuse, R112, R156 ;  /* 0x00000070849c723c */ /* 0x040fec000008109c */
[C---:B------:R-:W-:Y:S06]  /*bb7c0*/  HMMA.1688.F32.TF32 R152, R132.reuse, R108, R152 ;  /* 0x0000006c8498723c */ /* 0x040fec0000081098 */
[C---:B------:R-:W-:Y:S06]  /*bb7d0*/  HMMA.1688.F32.TF32 R148, R132.reuse, R104, R148 ;  /* 0x000000688494723c */ /* 0x040fec0000081094 */
[C---:B------:R-:W-:Y:S06]  /*bb7e0*/  HMMA.1688.F32.TF32 R140, R132.reuse, R100, R140 ;  /* 0x00000064848c723c */ /* 0x040fec000008108c */
[----:B------:R-:W-:Y:S01]  /*bb7f0*/  HMMA.1688.F32.TF32 R144, R132, R96, R144 ;  /* 0x000000608490723c */ /* 0x000fe20000081090 */
[----:B---3--:R-:W-:Y:S04]  /*bb800*/  STL [R1+0x5544], R6 ;  /* 0x0055440601007387 */ /* 0x008fe80000100800 */
[----:B------:R-:W-:Y:S04]  /*bb810*/  STL [R1+0x5540], R7 ;  /* 0x0055400701007387 */ /* 0x000fe80000100800 */
[----:B------:R1:W-:Y:S04]  /*bb820*/  STL.64 [R1+0x4e0], R156 ;  /* 0x0004e09c01007387 */ /* 0x0003e80000100a00 */
[----:B------:R3:W-:Y:S04]  /*bb830*/  STL [R1+0x4e8], R158 ;  /* 0x0004e89e01007387 */ /* 0x0007e80000100800 */
[----:B------:R4:W-:Y:S04]  /*bb840*/  STL [R1+0x4d4], R153 ;  /* 0x0004d49901007387 */ /* 0x0009e80000100800 */
[----:B------:R4:W-:Y:S04]  /*bb850*/  STL.64 [R1+0x4d8], R154 ;  /* 0x0004d89a01007387 */ /* 0x0009e80000100a00 */
[----:B------:R4:W-:Y:S04]  /*bb860*/  STL.64 [R1+0x4c0], R148 ;  /* 0x0004c09401007387 */ /* 0x0009e80000100a00 */
[----:B------:R-:W-:Y:S04]  /*bb870*/  STL [R1+0x4c8], R150 ;  /* 0x0004c89601007387 */ /* 0x000fe80000100800 */
[----:B------:R-:W2:Y:S04]  /*bb880*/  LDL.LU R160, [R1+0x16d0] ;  /* 0x0016d00001a07983 */ /* 0x000ea80000300800 */
[----:B------:R-:W2:Y:S04]  /*bb890*/  LDL.LU R161, [R1+0x16d4] ;  /* 0x0016d40001a17983 */ /* 0x000ea80000300800 */
[----:B------:R-:W2:Y:S04]  /*bb8a0*/  LDL.LU R162, [R1+0x16d8] ;  /* 0x0016d80001a27983 */ /* 0x000ea80000300800 */
[----:B------:R-:W2:Y:S01]  /*bb8b0*/  LDL.LU R163, [R1+0x16dc] ;  /* 0x0016dc0001a37983 */ /* 0x000ea20000300800 */
[----:B------:R-:W-:Y:S01]  /*bb8c0*/  MOV R115, R140 ;  /* 0x0000008c00737202 */ /* 0x000fe20000000f00 */
[----:B------:R-:W-:-:S02]  /*bb8d0*/  IMAD.MOV.U32 R106, RZ, RZ, R141 ;  /* 0x000000ffff6a7224 */ /* 0x000fc400078e008d */
[----:B------:R-:W2:Y:S01]  /*bb8e0*/  LDL.LU R140, [R1+0x16c0] ;  /* 0x0016c000018c7983 */ /* 0x000ea20000300800 */
[----:B------:R-:W-:-:S03]  /*bb8f0*/  IMAD.MOV.U32 R110, RZ, RZ, R142 ;  /* 0x000000ffff6e7224 */ /* 0x000fc600078e008e */
[----:B------:R-:W2:Y:S01]  /*bb900*/  LDL.LU R141, [R1+0x16c4] ;  /* 0x0016c400018d7983 */ /* 0x000ea20000300800 */
[----:B------:R-:W-:-:S03]  /*bb910*/  IMAD.MOV.U32 R111, RZ, RZ, R143 ;  /* 0x000000ffff6f7224 */ /* 0x000fc600078e008f */
[----:B------:R-:W2:Y:S04]  /*bb920*/  LDL.LU R142, [R1+0x16c8] ;  /* 0x0016c800018e7983 */ /* 0x000ea80000300800 */
[----:B------:R-:W2:Y:S01]  /*bb930*/  LDL.LU R143, [R1+0x16cc] ;  /* 0x0016cc00018f7983 */ /* 0x000ea20000300800 */
[----:B------:R-:W-:Y:S01]  /*bb940*/  MOV R107, R144 ;  /* 0x00000090006b7202 */ /* 0x000fe20000000f00 */
[----:B------:R-:W-:Y:S02]  /*bb950*/  IMAD.MOV.U32 R102, RZ, RZ, R146 ;  /* 0x000000ffff667224 */ /* 0x000fe400078e0092 */
[----:B------:R2:W-:Y:S01]  /*bb960*/  STL [R1+0x4a4], R145 ;  /* 0x0004a49101007387 */ /* 0x0005e20000100800 */
[----:B------:R-:W-:-:S03]  /*bb970*/  IMAD.MOV.U32 R103, RZ, RZ, R147 ;  /* 0x000000ffff677224 */ /* 0x000fc600078e0093 */
[----:B-1----:R-:W2:Y:S04]  /*bb980*/  LDL.LU R156, [R1+0x16b0] ;  /* 0x0016b000019c7983 */ /* 0x002ea80000300800 */
[----:B------:R-:W2:Y:S01]  /*bb990*/  LDL.LU R157, [R1+0x16b4] ;  /* 0x0016b400019d7983 */ /* 0x000ea20000300800 */
[----:B------:R-:W-:-:S03]  /*bb9a0*/  IMAD.MOV.U32 R118, RZ, RZ, R159 ;  /* 0x000000ffff767224 */ /* 0x000fc600078e009f */
[----:B---3--:R-:W3:Y:S01]  /*bb9b0*/  LDL.LU R158, [R1+0x16b8] ;  /* 0x0016b800019e7983 */ /* 0x008ee20000300800 */
[----:B------:R-:W-:-:S03]  /*bb9c0*/  IMAD.MOV.U32 R119, RZ, RZ, R152 ;  /* 0x000000ffff777224 */ /* 0x000fc600078e0098 */
[----:B------:R-:W3:Y:S04]  /*bb9d0*/  LDL.LU R159, [R1+0x16bc] ;  /* 0x0016bc00019f7983 */ /* 0x000ee80000300800 */
[----:B------:R-:W3:Y:S04]  /*bb9e0*/  LDL.LU R152, [R1+0x16a0] ;  /* 0x0016a00001987983 */ /* 0x000ee80000300800 */
[----:B----4-:R-:W4:Y:S04]  /*bb9f0*/  LDL.LU R153, [R1+0x16a4] ;  /* 0x0016a40001997983 */ /* 0x010f280000300800 */
[----:B------:R-:W4:Y:S04]  /*bba00*/  LDL.LU R154, [R1+0x16a8] ;  /* 0x0016a800019a7983 */ /* 0x000f280000300800 */
[----:B------:R-:W4:Y:S04]  /*bba10*/  LDL.LU R155, [R1+0x16ac] ;  /* 0x0016ac00019b7983 */ /* 0x000f280000300800 */
[----:B------:R-:W4:Y:S01]  /*bba20*/  LDL.LU R148, [R1+0x1690] ;  /* 0x0016900001947983 */ /* 0x000f220000300800 */
[----:B------:R-:W-:Y:S01]  /*bba30*/  IMAD.MOV.U32 R114, RZ, RZ, R151 ;  /* 0x000000ffff727224 */ /* 0x000fe200078e0097 */
[----:B--2---:R-:W-:-:S15]  /*bba40*/  HMMA.1688.F32.TF32 R144, R132, R92, R188 ;  /* 0x0000005c8490723c */ /* 0x004fde00000810bc */
        /* <DEDUP_REMOVED lines=14> */
[C---:B------:R-:W-:Y:S06]  /*bbb30*/  HMMA.1688.F32.TF32 R160, R132.reuse, R88, R160 ;  /* 0x0000005884a0723c */ /* 0x040fec00000810a0 */
[C---:B------:R-:W-:Y:S06]  /*bbb40*/  HMMA.1688.F32.TF32 R140, R132.reuse, R84, R140 ;  /* 0x00000054848c723c */ /* 0x040fec000008108c */
[----:B---3--:R-:W-:-:S12]  /*bbb50*/  HMMA.1688.F32.TF32 R156, R132, R80, R156 ;  /* 0x00000050849c723c */ /* 0x008fd8000008109c */
[----:B------:R-:W-:Y:S01]  /*bbb60*/  IMAD.MOV.U32 R50, RZ, RZ, R162 ;  /* 0x000000ffff327224 */ /* 0x000fe200078e00a2 */
[----:B------:R-:W-:Y:S01]  /*bbb70*/  MOV R98, R163 ;  /* 0x000000a300627202 */ /* 0x000fe20000000f00 */
[----:B------:R-:W-:Y:S04]  /*bbb80*/  STL.64 [R1+0x480], R160 ;  /* 0x000480a001007387 */ /* 0x000fe80000100a00 */
[----:B------:R-:W-:Y:S01]  /*bbb90*/  STL [R1+0x567c], R50 ;  /* 0x00567c3201007387 */ /* 0x000fe20000100800 */
[----:B------:R-:W-:Y:S02]  /*bbba0*/  IMAD.MOV.U32 R99, RZ, RZ, R140 ;  /* 0x000000ffff637224 */ /* 0x000fe400078e008c */
[----:B------:R-:W-:Y:S01]  /*bbbb0*/  IMAD.MOV.U32 R51, RZ, RZ, R141 ;  /* 0x000000ffff337224 */ /* 0x000fe200078e008d */
[----:B------:R-:W-:Y:S04]  /*bbbc0*/  STL [R1+0x5678], R98 ;  /* 0x0056786201007387 */ /* 0x000fe80000100800 */
[----:B------:R-:W3:Y:S01]  /*bbbd0*/  LDL.LU R140, [R1+0x120] ;  /* 0x00012000018c7983 */ /* 0x000ee20000300800 */
[----:B------:R-:W-:-:S03]  /*bbbe0*/  IMAD.MOV.U32 R54, RZ, RZ, R142 ;  /* 0x000000ffff367224 */ /* 0x000fc600078e008e */
[----:B------:R-:W3:Y:S01]  /*bbbf0*/  LDL.LU R141, [R1+0x124] ;  /* 0x00012400018d7983 */ /* 0x000ee20000300800 */
[----:B------:R-:W-:-:S03]  /*bbc00*/  MOV R55, R143 ;  /* 0x0000008f00377202 */ /* 0x000fc60000000f00 */
[----:B------:R-:W3:Y:S04]  /*bbc10*/  LDL.LU R142, [R1+0x128] ;  /* 0x00012800018e7983 */ /* 0x000ee80000300800 */
[----:B------:R-:W3:Y:S04]  /*bbc20*/  LDL.LU R143, [R1+0x12c] ;  /* 0x00012c00018f7983 */ /* 0x000ee80000300800 */
[----:B------:R-:W-:Y:S01]  /*bbc30*/  STL.64 [R1+0x468], R158 ;  /* 0x0004689e01007387 */ /* 0x000fe20000100a00 */
[C---:B----4-:R-:W-:Y:S06]  /*bbc40*/  HMMA.1688.F32.TF32 R148, R132.reuse, R48, R148 ;  /* 0x000000308494723c */ /* 0x050fec0000081094 */
[----:B--2---:R-:W-:-:S15]  /*bbc50*/  HMMA.1688.F32.TF32 R144, R132, R76, R144 ;  /* 0x0000004c8490723c */ /* 0x004fde0000081090 */
[----:B------:R-:W-:-:S03]  /*bbc60*/  NOP ;  /* 0x0000000000007918 */ /* 0x000fc60000000000 */
[----:B------:R-:W-:Y:S02]  /*bbc70*/  IMAD.MOV.U32 R95, RZ, RZ, R148 ;  /* 0x000000ffff5f7224 */ /* 0x000fe400078e0094 */
[----:B------:R-:W2:Y:S01]  /*bbc80*/  LDL.LU R148, [R1+0x110] ;  /* 0x0001100001947983 */ /* 0x000ea20000300800 */
[----:B------:R-:W-:Y:S01]  /*bbc90*/  MOV R87, R149 ;  /* 0x0000009500577202 */ /* 0x000fe20000000f00 */
[----:B------:R-:W-:Y:S02]  /*bbca0*/  IMAD.MOV.U32 R90, RZ, RZ, R150 ;  /* 0x000000ffff5a7224 */ /* 0x000fe400078e0096 */
[----:B------:R-:W-:Y:S01]  /*bbcb0*/  IMAD.MOV.U32 R91, RZ, RZ, R151 ;  /* 0x000000ffff5b7224 */ /* 0x000fe200078e0097 */
[----:B------:R-:W-:Y:S04]  /*bbcc0*/  STL.64 [R1+0x430], R144 ;  /* 0x0004309001007387 */ /* 0x000fe80000100a00 */
[----:B------:R1:W-:Y:S04]  /*bbcd0*/  STL.64 [R1+0x438], R146 ;  /* 0x0004389201007387 */ /* 0x0003e80000100a00 */
[----:B------:R-:W2:Y:S04]  /*bbce0*/  LDL.LU R149, [R1+0x114] ;  /* 0x0001140001957983 */ /* 0x000ea80000300800 */
[----:B------:R-:W2:Y:S04]  /*bbcf0*/  LDL.LU R150, [R1+0x118] ;  /* 0x0001180001967983 */ /* 0x000ea80000300800 */
[----:B------:R-:W2:Y:S01]  /*bbd00*/  LDL.LU R151, [R1+0x11c] ;  /* 0x00011c0001977983 */ /* 0x000ea20000300800 */
[C---:B-1----:R-:W-:Y:S03]  /*bbd10*/  HMMA.1688.F32.TF32 R144, R132.reuse, R72, R188 ;  /* 0x000000488490723c */ /* 0x042fe600000810bc */
[----:B------:R-:W4:Y:S04]  /*bbd20*/  LDL.LU R188, [R1+0x100] ;  /* 0x0001000001bc7983 */ /* 0x000f280000300800 */
[----:B------:R-:W4:Y:S04]  /*bbd30*/  LDL.LU R189, [R1+0x104] ;  /* 0x0001040001bd7983 */ /* 0x000f280000300800 */
[----:B------:R-:W4:Y:S04]  /*bbd40*/  LDL.LU R190, [R1+0x108] ;  /* 0x0001080001be7983 */ /* 0x000f280000300800 */
[----:B------:R-:W4:Y:S01]  /*bbd50*/  LDL.LU R191, [R1+0x10c] ;  /* 0x00010c0001bf7983 */ /* 0x000f220000300800 */
[----:B---3--:R-:W-:Y:S08]  /*bbd60*/  HMMA.1688.F32.TF32 R140, R132, R68, R140 ;  /* 0x00000044848c723c */ /* 0x008ff0000008108c */
[----:B------:R-:W-:-:S02]  /*bbd70*/  IMAD.MOV.U32 R15, RZ, RZ, R147 ;  /* 0x000000ffff0f7224 */ /* 0x000fc400078e0093 */
[----:B------:R-:W-:Y:S02]  /*bbd80*/  IMAD.MOV.U32 R14, RZ, RZ, R146 ;  /* 0x000000ffff0e7224 */ /* 0x000fe400078e0092 */
[----:B------:R-:W-:Y:S01]  /*bbd90*/  IMAD.MOV.U32 R10, RZ, RZ, R144 ;  /* 0x000000ffff0a7224 */ /* 0x000fe200078e0090 */
[----:B------:R-:W-:Y:S01]  /*bbda0*/  MOV R11, R145 ;  /* 0x00000091000b7202 */ /* 0x000fe20000000f00 */
[----:B------:R1:W-:Y:S04]  /*bbdb0*/  STL [R1+0x55dc], R15 ;  /* 0x0055dc0f01007387 */ /* 0x0003e80000100800 */
[----:B------:R3:W-:Y:S04]  /*bbdc0*/  STL [R1+0x55d8], R14 ;  /* 0x0055d80e01007387 */ /* 0x0007e80000100800 */
[----:B------:R3:W-:Y:S04]  /*bbdd0*/  STL [R1+0x55d4], R10 ;  /* 0x0055d40a01007387 */ /* 0x0007e80000100800 */
[----:B------:R3:W-:Y:S04]  /*bbde0*/  STL [R1+0x55d0], R11 ;  /* 0x0055d00b01007387 */ /* 0x0007e80000100800 */
[----:B------:R-:W3:Y:S04]  /*bbdf0*/  LDL.LU R144, [R1+0xf0] ;  /* 0x0000f00001907983 */ /* 0x000ee80000300800 */
[----:B------:R-:W3:Y:S04]  /*bbe00*/  LDL.LU R145, [R1+0xf4] ;  /* 0x0000f40001917983 */ /* 0x000ee80000300800 */
[----:B------:R-:W3:Y:S04]  /*bbe10*/  LDL.LU R146, [R1+0xf8] ;  /* 0x0000f80001927983 */ /* 0x000ee80000300800 */
[----:B------:R-:W3:Y:S01]  /*bbe20*/  LDL.LU R147, [R1+0xfc] ;  /* 0x0000fc0001937983 */ /* 0x000ee20000300800 */
[----:B------:R-:W-:Y:S01]  /*bbe30*/  IMAD.MOV.U32 R26, RZ, RZ, R140 ;  /* 0x000000ffff1a7224 */ /* 0x000fe200078e008c */
[----:B------:R-:W-:-:S02]  /*bbe40*/  MOV R27, R141 ;  /* 0x0000008d001b7202 */ /* 0x000fc40000000f00 */
[----:B------:R-:W3:Y:S01]  /*bbe50*/  LDL.LU R140, [R1+0xe0] ;  /* 0x0000e000018c7983 */ /* 0x000ee20000300800 */
[----:B------:R-:W-:-:S03]  /*bbe60*/  IMAD.MOV.U32 R30, RZ, RZ, R142 ;  /* 0x000000ffff1e7224 */ /* 0x000fc600078e008e */
[----:B------:R-:W3:Y:S01]  /*bbe70*/  LDL.LU R141, [R1+0xe4] ;  /* 0x0000e400018d7983 */ /* 0x000ee20000300800 */
[----:B------:R-:W-:-:S03]  /*bbe80*/  IMAD.MOV.U32 R31, RZ, RZ, R143 ;  /* 0x000000ffff1f7224 */ /* 0x000fc600078e008f */
[----:B------:R-:W3:Y:S04]  /*bbe90*/  LDL.LU R142, [R1+0xe8] ;  /* 0x0000e800018e7983 */ /* 0x000ee80000300800 */
[----:B------:R-:W3:Y:S04]  /*bbea0*/  LDL.LU R143, [R1+0xec] ;  /* 0x0000ec00018f7983 */ /* 0x000ee80000300800 */
[----:B------:R1:W-:Y:S04]  /*bbeb0*/  STL [R1+0x55ec], R31 ;  /* 0x0055ec1f01007387 */ /* 0x0003e80000100800 */
[----:B------:R1:W-:Y:S04]  /*bbec0*/  STL [R1+0x55e8], R30 ;  /* 0x0055e81e01007387 */ /* 0x0003e80000100800 */
[----:B------:R1:W-:Y:S04]  /*bbed0*/  STL [R1+0x55e4], R27 ;  /* 0x0055e41b01007387 */ /* 0x0003e80000100800 */
[----:B------:R-:W-:Y:S01]  /*bbee0*/  STL [R1+0x55e0], R26 ;  /* 0x0055e01a01007387 */ /* 0x000fe20000100800 */
[----:B--2---:R-:W-:-:S15]  /*bbef0*/  HMMA.1688.F32.TF32 R148, R132, R64, R148 ;  /* 0x000000408494723c */ /* 0x004fde0000081094 */
[----:B------:R-:W-:-:S09]  /*bbf00*/  NOP ;  /* 0x0000000000007918 */ /* 0x000fd20000000000 */
[----:B------:R-:W-:Y:S02]  /*bbf10*/  IMAD.MOV.U32 R39, RZ, RZ, R151 ;  /* 0x000000ffff277224 */ /* 0x000fe400078e0097 */
[----:B------:R-:W-:Y:S01]  /*bbf20*/  IMAD.MOV.U32 R38, RZ, RZ, R150 ;  /* 0x000000ffff267224 */ /* 0x000fe200078e0096 */
[----:B------:R-:W-:Y:S01]  /*bbf30*/  MOV R35, R149 ;  /* 0x0000009500237202 */ /* 0x000fe20000000f00 */
[----:B------:R-:W-:Y:S01]  /*bbf40*/  IMAD.MOV.U32 R34, RZ, RZ, R148 ;  /* 0x000000ffff227224 */ /* 0x000fe200078e0094 */
[----:B------:R-:W-:Y:S04]  /*bbf50*/  STL [R1+0x55fc], R39 ;  /* 0x0055fc2701007387 */ /* 0x000fe80000100800 */
[----:B------:R-:W-:Y:S04]  /*bbf60*/  STL [R1+0x55f8], R38 ;  /* 0x0055f82601007387 */ /* 0x000fe80000100800 */
[----:B------:R-:W-:Y:S04]  /*bbf70*/  STL [R1+0x55f4], R35 ;  /* 0x0055f42301007387 */ /* 0x000fe80000100800 */
[----:B------:R-:W-:Y:S01]  /*bbf80*/  STL [R1+0x55f0], R34 ;  /* 0x0055f02201007387 */ /* 0x000fe20000100800 */
[C---:B----4-:R-:W-:Y:S03]  /*bbf90*/  HMMA.1688.F32.TF32 R148, R132.reuse, R60, R188 ;  /* 0x0000003c8494723c */ /* 0x050fe600000810bc */
[----:B------:R-:W2:Y:S04]  /*bbfa0*/  LDL.LU R188, [R1+0xd0] ;  /* 0x0000d00001bc7983 */ /* 0x000ea80000300800 */
[----:B------:R-:W2:Y:S04]  /*bbfb0*/  LDL.LU R189, [R1+0xd4] ;  /* 0x0000d40001bd7983 */ /* 0x000ea80000300800 */
[----:B------:R-:W2:Y:S04]  /*bbfc0*/  LDL.LU R190, [R1+0xd8] ;  /* 0x0000d80001be7983 */ /* 0x000ea80000300800 */
[----:B------:R-:W2:Y:S01]  /*bbfd0*/  LDL.LU R191, [R1+0xdc] ;  /* 0x0000dc0001bf7983 */ /* 0x000ea20000300800 */
[C---:B---3--:R-:W-:Y:S06]  /*bbfe0*/  HMMA.1688.F32.TF32 R144, R132.reuse, R56, R144 ;  /* 0x000000388490723c */ /* 0x048fec0000081090 */
[C---:B------:R-:W-:Y:S06]  /*bbff0*/  HMMA.1688.F32.TF32 R140, R132.reuse, R44, R140 ;  /* 0x0000002c848c723c */ /* 0x040fec000008108c */
[----:B------:R-:W-:Y:S01]  /*bc000*/  HMMA.1688.F32.TF32 R152, R132, R52, R152 ;  /* 0x000000348498723c */ /* 0x000fe20000081098 */
[----:B------:R-:W-:-:S02]  /*bc010*/  IMAD.MOV.U32 R47, RZ, RZ, R151 ;  /* 0x000000ffff2f7224 */ /* 0x000fc400078e0097 */
[----:B------:R-:W-:Y:S01]  /*bc020*/  IMAD.MOV.U32 R46, RZ, RZ, R150 ;  /* 0x000000ffff2e7224 */ /* 0x000fe200078e0096 */
[----:B------:R-:W-:Y:S01]  /*bc030*/  MOV R43, R149 ;  /* 0x00000095002b7202 */ /* 0x000fe20000000f00 */
[----:B------:R-:W-:Y:S01]  /*bc040*/  IMAD.MOV.U32 R42, RZ, RZ, R148 ;  /* 0x000000ffff2a7224 */ /* 0x000fe200078e0094 */
[----:B------:R3:W-:Y:S04]  /*bc050*/  STL [R1+0x560c], R47 ;  /* 0x00560c2f01007387 */ /* 0x0007e80000100800 */
[----:B------:R4:W-:Y:S04]  /*bc060*/  STL [R1+0x5608], R46 ;  /* 0x0056082e01007387 */ /* 0x0009e80000100800 */
[----:B------:R-:W-:Y:S04]  /*bc070*/  STL [R1+0x5604], R43 ;  /* 0x0056042b01007387 */ /* 0x000fe80000100800 */
[----:B------:R-:W-:Y:S01]  /*bc080*/  STL [R1+0x5600], R42 ;  /* 0x0056002a01007387 */ /* 0x000fe20000100800 */
[----:B------:R-:W-:-:S02]  /*bc090*/  IMAD.MOV.U32 R23, RZ, RZ, R147 ;  /* 0x000000ffff177224 */ /* 0x000fc400078e0093 */
[----:B------:R-:W-:Y:S01]  /*bc0a0*/  IMAD.MOV.U32 R22, RZ, RZ, R146 ;  /* 0x000000ffff167224 */ /* 0x000fe200078e0092 */
[----:B------:R-:W-:Y:S01]  /*bc0b0*/  MOV R19, R145 ;  /* 0x0000009100137202 */ /* 0x000fe20000000f00 */
[----:B------:R-:W-:Y:S01]  /*bc0c0*/  IMAD.MOV.U32 R18, RZ, RZ, R144 ;  /* 0x000000ffff127224 */ /* 0x000fe200078e0090 */
[----:B------:R4:W-:Y:S04]  /*bc0d0*/  STL [R1+0x561c], R23 ;  /* 0x00561c1701007387 */ /* 0x0009e80000100800 */
[----:B------:R4:W-:Y:S04]  /*bc0e0*/  STL [R1+0x5618], R22 ;  /* 0x0056181601007387 */ /* 0x0009e80000100800 */
[----:B------:R4:W-:Y:S01]  /*bc0f0*/  STL [R1+0x5614], R19 ;  /* 0x0056141301007387 */ /* 0x0009e20000100800 */
[----:B------:R-:W-:Y:S01]  /*bc100*/  IMAD.MOV.U32 R58, RZ, RZ, R140 ;  /* 0x000000ffff3a7224 */ /* 0x000fe200078e008c */
[----:B------:R-:W-:Y:S01]  /*bc110*/  MOV R59, R141 ;  /* 0x0000008d003b7202 */ /* 0x000fe20000000f00 */
[----:B------:R-:W-:-:S02]  /*bc120*/  IMAD.MOV.U32 R62, RZ, RZ, R142 ;  /* 0x000000ffff3e7224 */ /* 0x000fc400078e008e */
[----:B------:R-:W-:Y:S02]  /*bc130*/  IMAD.MOV.U32 R63, RZ, RZ, R143 ;  /* 0x000000ffff3f7224 */ /* 0x000fe400078e008f */
[----:B------:R-:W-:Y:S01]  /*bc140*/  IMAD.MOV.U32 R50, RZ, RZ, R156 ;  /* 0x000000ffff327224 */ /* 0x000fe200078e009c */
[----:B------:R4:W-:Y:S01]  /*bc150*/  STL [R1+0x5610], R18 ;  /* 0x0056101201007387 */ /* 0x0009e20000100800 */
[----:B------:R-:W-:-:S03]  /*bc160*/  IMAD.MOV.U32 R98, RZ, RZ, R157 ;  /* 0x000000ffff627224 */ /* 0x000fc600078e009d */
        /* <DEDUP_REMOVED lines=8> */
[----:B------:R4:W-:Y:S04]  /*bc1f0*/  STL [R1+0x562c], R63 ;  /* 0x00562c3f01007387 */ /* 0x0009e80000100800 */
[----:B------:R4:W-:Y:S04]  /*bc200*/  STL [R1+0x5628], R62 ;  /* 0x0056283e01007387 */ /* 0x0009e80000100800 */
[----:B------:R4:W-:Y:S01]  /*bc210*/  STL [R1+0x5624], R59 ;  /* 0x0056243b01007387 */ /* 0x0009e20000100800 */
[----:B------:R-:W-:-:S03]  /*bc220*/  IMAD.MOV.U32 R82, RZ, RZ, R152 ;  /* 0x000000ffff527224 */ /* 0x000fc600078e0098 */
[----:B------:R4:W-:Y:S01]  /*bc230*/  STL [R1+0x5620], R58 ;  /* 0x0056203a01007387 */ /* 0x0009e20000100800 */
        /* <DEDUP_REMOVED lines=17> */
[----:B-1----:R-:W-:Y:S01]  /*bc350*/  IMAD.MOV.U32 R15, RZ, RZ, R140 ;  /* 0x000000ffff0f7224 */ /* 0x002fe200078e008c */
[----:B------:R-:W-:Y:S01]  /*bc360*/  MOV R14, R141 ;  /* 0x0000008d000e7202 */ /* 0x000fe20000000f00 */
        /* <DEDUP_REMOVED lines=14> */
[C---:B---3--:R-:W-:Y:S06]  /*bc450*/  HMMA.1688.F32.TF32 R160, R132.reuse, R36, R160 ;  /* 0x0000002484a0723c */ /* 0x048fec00000810a0 */
[C---:B----4-:R-:W-:Y:S06]  /*bc460*/  HMMA.1688.F32.TF32 R152, R132.reuse, R28, R152 ;  /* 0x0000001c8498723c */ /* 0x050fec0000081098 */
[C---:B------:R-:W-:Y:S06]  /*bc470*/  HMMA.1688.F32.TF32 R148, R132.reuse, R24, R148 ;  /* 0x000000188494723c */ /* 0x040fec0000081094 */
[----:B------:R-:W-:Y:S06]  /*bc480*/  HMMA.1688.F32.TF32 R144, R132, R20, R144 ;  /* 0x000000148490723c */ /* 0x000fec0000081090 */
[----:B------:R-:W-:Y:S01]  /*bc490*/  IMAD.MOV.U32 R31, RZ, RZ, R160 ;  /* 0x000000ffff1f7224 */ /* 0x000fe200078e00a0 */
[----:B------:R-:W-:Y:S01]  /*bc4a0*/  MOV R30, R161 ;  /* 0x000000a1001e7202 */ /* 0x000fe20000000f00 */
[----:B------:R-:W-:-:S10]  /*bc4b0*/  IMAD.MOV.U32 R27, RZ, RZ, R162 ;  /* 0x000000ffff1b7224 */ /* 0x000fd400078e00a2 */
[----:B------:R-:W-:Y:S01]  /*bc4c0*/  IMAD.MOV.U32 R47, RZ, RZ, R148 ;  /* 0x000000ffff2f7224 */ /* 0x000fe200078e0094 */
[----:B------:R-:W-:-:S05]  /*bc4d0*/  MOV R46, R149 ;  /* 0x00000095002e7202 */ /* 0x000fca0000000f00 */
[----:B------:R-:W-:Y:S01]  /*bc4e0*/  IMAD.MOV.U32 R23, RZ, RZ, R144 ;  /* 0x000000ffff177224 */ /* 0x000fe200078e0090 */
        /* <DEDUP_REMOVED lines=9> */
[----:B------:R-:W-:Y:S01]  /*bc580*/  IMAD.MOV.U32 R26, RZ, RZ, R163 ;  /* 0x000000ffff1a7224 */ /* 0x000fe200078e00a3 */
[C---:B------:R-:W-:Y:S06]  /*bc590*/  HMMA.1688.F32.TF32 R156, R132.reuse, R32, R156 ;  /* 0x00000020849c723c */ /* 0x040fec000008109c */
[----:B--2---:R-:W-:-:S15]  /*bc5a0*/  HMMA.1688.F32.TF32 R140, R132, R16, R140 ;  /* 0x00000010848c723c */ /* 0x004fde000008108c */
[----:B------:R-:W-:-:S09]  /*bc5b0*/  NOP ;  /* 0x0000000000007918 */ /* 0x000fd20000000000 */
[----:B------:R-:W-:Y:S01]  /*bc5c0*/  IMAD.MOV.U32 R63, RZ, RZ, R140 ;  /* 0x000000ffff3f7224 */ /* 0x000fe200078e008c */
[----:B------:R-:W-:Y:S01]  /*bc5d0*/  MOV R62, R141 ;  /* 0x0000008d003e7202 */ /* 0x000fe20000000f00 */
[----:B------:R-:W-:Y:S02]  /*bc5e0*/  IMAD.MOV.U32 R59, RZ, RZ, R142 ;  /* 0x000000ffff3b7224 */ /* 0x000fe400078e008e */
[----:B------:R-:W-:Y:S02]  /*bc5f0*/  IMAD.MOV.U32 R58, RZ, RZ, R143 ;  /* 0x000000ffff3a7224 */ /* 0x000fe400078e008f */
[----:B------:R-:W-:Y:S01]  /*bc600*/  HMMA.1688.F32.TF32 R140, R132, R12, R188 ;  /* 0x0000000c848c723c */ /* 0x000fe200000810bc */
        /* <DEDUP_REMOVED lines=95> */
[----:B------:R-:W3:Y:S01]  /*bcc00*/  LDL.LU R159, [R1+0x160c] ;  /* 0x00160c00019f7983 */ /* 0x000ee20000300800 */
[----:B------:R-:W-:Y:S01]  /*bcc10*/  IMAD.MOV.U32 R75, RZ, RZ, R140 ;  /* 0x000000ffff4b7224 */ /* 0x000fe200078e008c */
[----:B------:R-:W-:Y:S02]  /*bcc20*/  MOV R67, R141 ;  /* 0x0000008d00437202 */ /* 0x000fe40000000f00 */
[----:B------:R-:W3:Y:S01]  /*bcc30*/  LDL.LU R140, [R1+0x15c0] ;  /* 0x0015c000018c7983 */ /* 0x000ee20000300800 */
[----:B------:R-:W-:-:S03]  /*bcc40*/  IMAD.MOV.U32 R70, RZ, RZ, R142 ;  /* 0x000000ffff467224 */ /* 0x000fc600078e008e */
[----:B------:R-:W3:Y:S01]  /*bcc50*/  LDL.LU R141, [R1+0x15c4] ;  /* 0x0015c400018d7983 */ /* 0x000ee20000300800 */
[----:B------:R-:W-:-:S03]  /*bcc60*/  IMAD.MOV.U32 R71, RZ, RZ, R143 ;  /* 0x000000ffff477224 */ /* 0x000fc600078e008f */
[----:B------:R-:W3:Y:S04]  /*bcc70*/  LDL.LU R142, [R1+0x15c8] ;  /* 0x0015c800018e7983 */ /* 0x000ee80000300800 */
[----:B------:R-:W3:Y:S01]  /*bcc80*/  LDL.LU R143, [R1+0x15cc] ;  /* 0x0015cc00018f7983 */ /* 0x000ee20000300800 */
[C---:B--2---:R-:W-:Y:S06]  /*bcc90*/  HMMA.1688.F32.TF32 R232, R132.reuse, R8, R232 ;  /* 0x0000000884e8723c */ /* 0x044fec00000810e8 */
[----:B----4-:R-:W-:Y:S06]  /*bcca0*/  HMMA.1688.F32.TF32 R228, R132, R4, R228 ;  /* 0x0000000484e4723c */ /* 0x010fec00000810e4 */
[C---:B---3--:R-:W-:Y:S06]  /*bccb0*/  HMMA.1688.F32.TF32 R132, R136.reuse, R128, R224 ;  /* 0x000000808884723c */ /* 0x048fec00000810e0 */
[C---:B------:R-:W-:Y:S06]  /*bccc0*/  HMMA.1688.F32.TF32 R220, R136.reuse, R124, R220 ;  /* 0x0000007c88dc723c */ /* 0x040fec00000810dc */
[C---:B------:R-:W-:Y:S05]  /*bccd0*/  HMMA.1688.F32.TF32 R216, R136.reuse, R120, R216 ;  /* 0x0000007888d8723c */ /* 0x040fea00000810d8 */
        /* <DEDUP_REMOVED lines=11> */
[----:B------:R-:W-:Y:S04]  /*bcd90*/  STL.64 [R1], R132 ;  /* 0x0000008401007387 */ /* 0x000fe80000100a00 */
[----:B------:R1:W-:Y:S02]  /*bcda0*/  STL.64 [R1+0x8], R134 ;  /* 0x0000088601007387 */ /* 0x0003e40000100a00 */
[C---:B-1----:R-:W-:Y:S02]  /*bcdb0*/  HMMA.1688.F32.TF32 R132, R136.reuse, R104, R200 ;  /* 0x000000688884723c */ /* 0x042fe400000810c8 */
[----:B------:R-:W-:Y:S04]  /*bcdc0*/  STL.64 [R1+0x420], R208 ;  /* 0x000420d001007387 */ /* 0x000fe80000100a00 */
[C---:B------:R-:W-:Y:S01]  /*bcdd0*/  HMMA.1688.F32.TF32 R196, R136.reuse, R100, R196 ;  /* 0x0000006488c4723c */ /* 0x040fe200000810c4 */
[----:B------:R-:W-:Y:S04]  /*bcde0*/  STL.64 [R1+0x428], R210 ;  /* 0x000428d201007387 */ /* 0x000fe80000100a00 */
[----:B------:R-:W-:Y:S01]  /*bcdf0*/  STL.64 [R1+0x410], R204 ;  /* 0x000410cc01007387 */ /* 0x000fe20000100a00 */
[C---:B------:R-:W-:Y:S03]  /*bce00*/  HMMA.1688.F32.TF32 R192, R136.reuse, R96, R192 ;  /* 0x0000006088c0723c */ /* 0x040fe600000810c0 */
[----:B------:R-:W-:Y:S08]  /*bce10*/  STL.64 [R1+0x418], R206 ;  /* 0x000418ce01007387 */ /* 0x000ff00000100a00 */
        /* <DEDUP_REMOVED lines=14> */
[C---:B-1----:R-:W-:Y:S01]  /*bcf00*/  HMMA.1688.F32.TF32 R192, R136.reuse, R88, R240 ;  /* 0x0000005888c0723c */ /* 0x042fe200000810f0 */
[----:B------:R-:W-:Y:S04]  /*bcf10*/  LDS R164, [R0+UR18+0x8a080] ;  /* 0x08a0801200a47984 */ /* 0x000fe80008000800 */
[----:B------:R-:W-:Y:S04]  /*bcf20*/  LDS R166, [R0+UR18+0x8a880] ;  /* 0x08a8801200a67984 */ /* 0x000fe80008000800 */
[----:B------:R-:W-:Y:S04]  /*bcf30*/  LDS R165, [R3+UR18+0x8a080] ;  /* 0x08a0801203a57984 */ /* 0x000fe80008000800 */
[----:B------:R-:W1:Y:S04]  /*bcf40*/  LDS R167, [R3+UR18+0x8a880] ;  /* 0x08a8801203a77984 */ /* 0x000e680008000800 */
        /* <DEDUP_REMOVED lines=23> */
[----:B--2---:R-:W-:Y:S02]  /*bd0c0*/  HMMA.1688.F32.TF32 R132, R136, R44, R188 ;  /* 0x0000002c8884723c */ /* 0x004fe400000810bc */
[----:B------:R-:W-:Y:S04]  /*bd0d0*/  STL.64 [R1+0x330], R144 ;  /* 0x0003309001007387 */ /* 0x000fe80000100a00 */
[----:B------:R-:W-:Y:S04]  /*bd0e0*/  STL.64 [R1+0x338], R146 ;  /* 0x0003389201007387 */ /* 0x000fe80000100a00 */
[----:B------:R2:W-:Y:S04]  /*bd0f0*/  STL.64 [R1+0x320], R140 ;  /* 0x0003208c01007387 */ /* 0x0005e80000100a00 */
[----:B------:R3:W-:Y:S09]  /*bd100*/  STL.64 [R1+0x328], R142 ;  /* 0x0003288e01007387 */ /* 0x0007f20000100a00 */
[----:B------:R-:W-:Y:S04]  /*bd110*/  STL [R1+0x310], R132 ;  /* 0x0003108401007387 */ /* 0x000fe80000100800 */
[----:B------:R4:W-:Y:S04]  /*bd120*/  STL [R1+0x31c], R135 ;  /* 0x00031c8701007387 */ /* 0x0009e80000100800 */
        /* <DEDUP_REMOVED lines=68> */
[----:B------:R-:W-:-:S02]  /*bd570*/  IMAD.MOV.U32 R188, RZ, RZ, R248 ;  /* 0x000000ffffbc7224 */ /* 0x000fc400078e00f8 */
[----:B------:R-:W-:Y:S01]  /*bd580*/  IMAD.MOV.U32 R189, RZ, RZ, R249 ;  /* 0x000000ffffbd7224 */ /* 0x000fe200078e00f9 */
[----:B------:R-:W2:Y:S04]  /*bd590*/  LDL.LU R248, [R1+0x573c] ;  /* 0x00573c0001f87983 */ /* 0x000ea80000300800 */
[----:B------:R-:W2:Y:S01]  /*bd5a0*/  LDL.LU R249, [R1+0x5738] ;  /* 0x0057380001f97983 */ /* 0x000ea20000300800 */
[----:B------:R-:W-:Y:S01]  /*bd5b0*/  IMAD.MOV.U32 R190, RZ, RZ, R250 ;  /* 0x000000ffffbe7224 */ /* 0x000fe200078e00fa */
[----:B------:R-:W-:Y:S02]  /*bd5c0*/  MOV R191, R251 ;  /* 0x000000fb00bf7202 */ /* 0x000fe40000000f00 */
[----:B------:R-:W2:Y:S04]  /*bd5d0*/  LDL.LU R250, [R1+0x5734] ;  /* 0x0057340001fa7983 */ /* 0x000ea80000300800 */
[----:B------:R-:W2:Y:S01]  /*bd5e0*/  LDL.LU R251, [R1+0x5730] ;  /* 0x0057300001fb7983 */ /* 0x000ea20000300800 */
[----:B------:R-:W-:Y:S01]  /*bd5f0*/  IMAD.MOV.U32 R6, RZ, RZ, R133 ;  /* 0x000000ffff067224 */ /* 0x000fe200078e0085 */
[----:B------:R-:W-:-:S05]  /*bd600*/  MOV R7, R134 ;  /* 0x0000008600077202 */ /* 0x000fca0000000f00 */
[----:B------:R2:W-:Y:S04]  /*bd610*/  STL [R1+0x554c], R7 ;  /* 0x00554c0701007387 */ /* 0x0005e80000100800 */
[----:B------:R2:W-:Y:S01]  /*bd620*/  STL [R1+0x5548], R6 ;  /* 0x0055480601007387 */ /* 0x0005e20000100800 */
[C---:B----4-:R-:W-:Y:S06]  /*bd630*/  HMMA.1688.F32.TF32 R132, R136.reuse, R36, R208 ;  /* 0x000000248884723c */ /* 0x050fec00000810d0 */
[C---:B---3--:R-:W-:Y:S06]  /*bd640*/  HMMA.1688.F32.TF32 R212, R136.reuse, R40, R212 ;  /* 0x0000002888d4723c */ /* 0x048fec00000810d4 */
[----:B--2---:R-:W-:-:S15]  /*bd650*/  HMMA.1688.F32.TF32 R204, R136, R32, R204 ;  /* 0x0000002088cc723c */ /* 0x004fde00000810cc */
[----:B------:R-:W-:-:S02]  /*bd660*/  NOP ;  /* 0x0000000000007918 */ /* 0x000fc40000000000 */
[----:B------:R-:W-:Y:S04]  /*bd670*/  STL.64 [R1+0x170], R212 ;  /* 0x000170d401007387 */ /* 0x000fe80000100a00 */
[----:B------:R-:W-:Y:S01]  /*bd680*/  STL.64 [R1+0x178], R214 ;  /* 0x000178d601007387 */ /* 0x000fe20000100a00 */
[----:B------:R-:W-:-:S03]  /*bd690*/  IMAD.MOV.U32 R7, RZ, RZ, R134 ;  /* 0x000000ffff077224 */ /* 0x000fc600078e0086 */
[----:B------:R2:W-:Y:S01]  /*bd6a0*/  STL.64 [R1+0x160], R132 ;  /* 0x0001608401007387 */ /* 0x0005e20000100a00 */
[----:B------:R-:W-:Y:S01]  /*bd6b0*/  IMAD.MOV.U32 R6, RZ, RZ, R135 ;  /* 0x000000ffff067224 */ /* 0x000fe200078e0087 */
[C---:B------:R-:W-:Y:S06]  /*bd6c0*/  HMMA.1688.F32.TF32 R248, R136.reuse, R24, R248 ;  /* 0x0000001888f8723c */ /* 0x040fec00000810f8 */
[----:B--2---:R-:W-:Y:S01]  /*bd6d0*/  HMMA.1688.F32.TF32 R132, R136, R28, R200 ;  /* 0x0000001c8884723c */ /* 0x004fe200000810c8 */
[----:B------:R-:W-:Y:S04]  /*bd6e0*/  STL.64 [R1+0x150], R204 ;  /* 0x000150cc01007387 */ /* 0x000fe80000100a00 */
[----:B------:R-:W-:-:S12]  /*bd6f0*/  STL.64 [R1+0x158], R206 ;  /* 0x000158ce01007387 */ /* 0x000fd80000100a00 */
[----:B------:R-:W-:Y:S06]  /*bd700*/  STL.64 [R1+0x5538], R250 ;  /* 0x005538fa01007387 */ /* 0x000fec0000100a00 */
[----:B------:R-:W-:Y:S04]  /*bd710*/  STL.64 [R1+0x140], R132 ;  /* 0x0001408401007387 */ /* 0x000fe80000100a00 */
[----:B------:R2:W-:Y:S02]  /*bd720*/  STL.64 [R1+0x148], R134 ;  /* 0x0001488601007387 */ /* 0x0005e40000100a00 */
[----:B--2---:R-:W-:Y:S02]  /*bd730*/  HMMA.1688.F32.TF32 R132, R136, R20, R196 ;  /* 0x000000148884723c */ /* 0x004fe400000810c4 */
[----:B------:R-:W-:-:S15]  /*bd740*/  STL.64 [R1+0x5530], R248 ;  /* 0x005530f801007387 */ /* 0x000fde0000100a00 */
[----:B------:R-:W-:-:S06]  /*bd750*/  NOP ;  /* 0x0000000000007918 */ /* 0x000fcc0000000000 */
        /* <DEDUP_REMOVED lines=10> */
[----:B------:R-:W-:Y:S01]  /*bd800*/  STL.64 [R1+0x540], R184 ;  /* 0x000540b801007387 */ /* 0x000fe20000100a00 */
[C---:B-1----:R-:W-:Y:S03]  /*bd810*/  HMMA.1688.F32.TF32 R172, R164.reuse, R128, R172 ;  /* 0x00000080a4ac723c */ /* 0x042fe600000810ac */
[----:B------:R-:W-:Y:S03]  /*bd820*/  STL.64 [R1+0x548], R186 ;  /* 0x000548ba01007387 */ /* 0x000fe60000100a00 */
[C---:B------:R-:W-:Y:S06]  /*bd830*/  HMMA.1688.F32.TF32 R136, R164.reuse, R124, R168 ;  /* 0x0000007ca488723c */ /* 0x040fec00000810a8 */
[----:B------:R-:W-:Y:S04]  /*bd840*/  STL.64 [R1+0x300], R132 ;  /* 0x0003008401007387 */ /* 0x000fe80000100a00 */
[----:B------:R1:W-:Y:S02]  /*bd850*/  STL.64 [R1+0x308], R134 ;  /* 0x0003088601007387 */ /* 0x0003e40000100a00 */
[C---:B-1----:R-:W-:Y:S05]  /*bd860*/  HMMA.1688.F32.TF32 R132, R164.reuse, R120, R160 ;  /* 0x00000078a484723c */ /* 0x042fea00000810a0 */
[----:B------:R-:W-:Y:S04]  /*bd870*/  STL.64 [R1+0x2f0], R172 ;  /* 0x0002f0ac01007387 */ /* 0x000fe80000100a00 */
[----:B------:R-:W-:Y:S01]  /*bd880*/  STL.64 [R1+0x2f8], R174 ;  /* 0x0002f8ae01007387 */ /* 0x000fe20000100a00 */
[C---:B------:R-:W-:Y:S03]  /*bd890*/  HMMA.1688.F32.TF32 R156, R164.reuse, R116, R156 ;  /* 0x00000074a49c723c */ /* 0x040fe6000008109c */
[----:B------:R-:W-:Y:S04]  /*bd8a0*/  STL.64 [R1+0x2e0], R136 ;  /* 0x0002e08801007387 */ /* 0x000fe80000100a00 */
[----:B------:R1:W-:Y:S02]  /*bd8b0*/  STL.64 [R1+0x2e8], R138 ;  /* 0x0002e88a01007387 */ /* 0x0003e40000100a00 */
[C---:B-1----:R-:W-:Y:S04]  /*bd8c0*/  HMMA.1688.F32.TF32 R136, R164.reuse, R112, R152 ;  /* 0x00000070a488723c */ /* 0x042fe80000081098 */
[----:B------:R-:W-:Y:S04]  /*bd8d0*/  STL.64 [R1+0x2d0], R132 ;  /* 0x0002d08401007387 */ /* 0x000fe80000100a00 */
[----:B------:R1:W-:Y:S02]  /*bd8e0*/  STL.64 [R1+0x2d8], R134 ;  /* 0x0002d88601007387 */ /* 0x0003e40000100a00 */
[C---:B-1----:R-:W-:Y:S04]  /*bd8f0*/  HMMA.1688.F32.TF32 R132, R164.reuse, R108, R148 ;  /* 0x0000006ca484723c */ /* 0x042fe80000081094 */
[----:B------:R-:W-:Y:S04]  /*bd900*/  STL.64 [R1+0x2c0], R156 ;  /* 0x0002c09c01007387 */ /* 0x000fe80000100a00 */
[----:B------:R-:W-:Y:S01]  /*bd910*/  STL.64 [R1+0x2c8], R158 ;  /* 0x0002c89e01007387 */ /* 0x000fe20000100a00 */
[C---:B------:R-:W-:Y:S04]  /*bd920*/  HMMA.1688.F32.TF32 R144, R164.reuse, R104, R144 ;  /* 0x00000068a490723c */ /* 0x040fe80000081090 */
[----:B------:R-:W-:Y:S04]  /*bd930*/  STL.64 [R1+0x2b0], R136 ;  /* 0x0002b08801007387 */ /* 0x000fe80000100a00 */
[----:B------:R1:W-:Y:S02]  /*bd940*/  STL.64 [R1+0x2b8], R138 ;  /* 0x0002b88a01007387 */ /* 0x0003e40000100a00 */
[C---:B-1----:R-:W-:Y:S04]  /*bd950*/  HMMA.1688.F32.TF32 R136, R164.reuse, R100, R140 ;  /* 0x00000064a488723c */ /* 0x042fe8000008108c */
[----:B------:R-:W-:Y:S04]  /*bd960*/  STL.64 [R1+0x2a0], R132 ;  /* 0x0002a08401007387 */ /* 0x000fe80000100a00 */
[----:B------:R1:W-:Y:S02]  /*bd970*/  STL.64 [R1+0x2a8], R134 ;  /* 0x0002a88601007387 */ /* 0x0003e40000100a00 */
[C---:B-1----:R-:W-:Y:S03]  /*bd980*/  HMMA.1688.F32.TF32 R132, R164.reuse, R96, R188 ;  /* 0x00000060a484723c */ /* 0x042fe600000810bc */
[----:B------:R1:W-:Y:S04]  /*bd990*/  STL.64 [R1+0x290], R144 ;  /* 0x0002909001007387 */ /* 0x0003e80000100a00 */
[----:B------:R2:W-:Y:S04]  /*bd9a0*/  STL.64 [R1+0x298], R146 ;  /* 0x0002989201007387 */ /* 0x0005e80000100a00 */
[----:B------:R-:W3:Y:S04]  /*bd9b0*/  LDL.LU R148, [R1+0x13e0] ;  /* 0x0013e00001947983 */ /* 0x000ee80000300800 */
[----:B------:R-:W-:Y:S04]  /*bd9c0*/  STL.64 [R1+0x280], R136 ;  /* 0x0002808801007387 */ /* 0x000fe80000100a00 */
        /* <DEDUP_REMOVED lines=70> */
[C---:B----4-:R-:W-:Y:S06]  /*bde30*/  HMMA.1688.F32.TF32 R136, R164.reuse, R88, R200 ;  /* 0x00000058a488723c */ /* 0x050fec00000810c8 */
[C---:B---3--:R-:W-:Y:S06]  /*bde40*/  HMMA.1688.F32.TF32 R204, R164.reuse, R92, R204 ;  /* 0x0000005ca4cc723c */ /* 0x048fec00000810cc */
[C---:B--2---:R-:W-:Y:S06]  /*bde50*/  HMMA.1688.F32.TF32 R132, R164.reuse, R84, R196 ;  /* 0x00000054a484723c */ /* 0x044fec00000810c4 */
        /* <DEDUP_REMOVED lines=8> */
[C---:B--2---:R-:W-:Y:S01]  /*bdee0*/  HMMA.1688.F32.TF32 R132, R164.reuse, R48, R188 ;  /* 0x00000030a484723c */ /* 0x044fe200000810bc */
[----:B------:R-:W-:Y:S04]  /*bdef0*/  STL.64 [R1+0x230], R192 ;  /* 0x000230c001007387 */ /* 0x000fe80000100a00 */
[----:B------:R-:W-:Y:S04]  /*bdf00*/  STL.64 [R1+0x238], R194 ;  /* 0x000238c201007387 */ /* 0x000fe80000100a00 */
[----:B------:R-:W2:Y:S08]  /*bdf10*/  LDL.LU R144, [R1+0x13c0] ;  /* 0x0013c00001907983 */ /* 0x000eb00000300800 */
[----:B------:R-:W-:Y:S04]  /*bdf20*/  STL.64 [R1+0x220], R136 ;  /* 0x0002208801007387 */ /* 0x000fe80000100a00 */
[----:B------:R-:W-:Y:S04]  /*bdf30*/  STL.64 [R1+0x228], R138 ;  /* 0x0002288a01007387 */ /* 0x000fe80000100a00 */
        /* <DEDUP_REMOVED lines=8> */
[----:B------:R-:W3:Y:S01]  /*bdfc0*/  LDL.LU R191, [R1+0x13bc] ;  /* 0x0013bc0001bf7983 */ /* 0x000ee20000300800 */
[C---:B-1----:R-:W-:Y:S06]  /*bdfd0*/  HMMA.1688.F32.TF32 R132, R164.reuse, R76, R240 ;  /* 0x0000004ca484723c */ /* 0x042fec00000810f0 */
        /* <DEDUP_REMOVED lines=13> */
[C---:B-1----:R-:W-:Y:S02]  /*be0b0*/  HMMA.1688.F32.TF32 R132, R164.reuse, R44, R152 ;  /* 0x0000002ca484723c */ /* 0x042fe40000081098 */
[----:B------:R-:W-:Y:S04]  /*be0c0*/  STL.64 [R1+0x1c0], R172 ;  /* 0x0001c0ac01007387 */ /* 0x000fe80000100a00 */
[----:B------:R-:W-:Y:S04]  /*be0d0*/  STL.64 [R1+0x1c8], R174 ;  /* 0x0001c8ae01007387 */ /* 0x000fe80000100a00 */
[----:B------:R-:W4:Y:S04]  /*be0e0*/  LDL.LU R152, [R1+0x13a0] ;  /* 0x0013a00001987983 */ /* 0x000f280000300800 */
[----:B------:R-:W-:Y:S04]  /*be0f0*/  STL.64 [R1+0x1b0], R136 ;  /* 0x0001b08801007387 */ /* 0x000fe80000100a00 */
[----:B------:R1:W-:Y:S01]  /*be100*/  STL.64 [R1+0x1b8], R138 ;  /* 0x0001b88a01007387 */ /* 0x0003e20000100a00 */
[C---:B------:R-:W-:Y:S06]  /*be110*/  HMMA.1688.F32.TF32 R160, R164.reuse, R40, R160 ;  /* 0x00000028a4a0723c */ /* 0x040fec00000810a0 */
[C---:B-1----:R-:W-:Y:S01]  /*be120*/  HMMA.1688.F32.TF32 R136, R164.reuse, R32, R148 ;  /* 0x00000020a488723c */ /* 0x042fe20000081094 */
[----:B------:R-:W-:Y:S04]  /*be130*/  STL.64 [R1+0x1a0], R132 ;  /* 0x0001a08401007387 */ /* 0x000fe80000100a00 */
[----:B------:R1:W-:Y:S04]  /*be140*/  STL.64 [R1+0x1a8], R134 ;  /* 0x0001a88601007387 */ /* 0x0003e80000100a00 */
[----:B------:R-:W4:Y:S04]  /*be150*/  LDL.LU R153, [R1+0x13a4] ;  /* 0x0013a40001997983 */ /* 0x000f280000300800 */
[----:B------:R-:W4:Y:S04]  /*be160*/  LDL.LU R154, [R1+0x13a8] ;  /* 0x0013a800019a7983 */ /* 0x000f280000300800 */
[----:B------:R-:W4:Y:S01]  /*be170*/  LDL.LU R155, [R1+0x13ac] ;  /* 0x0013ac00019b7983 */ /* 0x000f220000300800 */
[----:B-1----:R-:W-:Y:S03]  /*be180*/  HMMA.1688.F32.TF32 R132, R164, R36, R156 ;  /* 0x00000024a484723c */ /* 0x002fe6000008109c */
[----:B------:R1:W-:Y:S04]  /*be190*/  STL.64 [R1+0x190], R160 ;  /* 0x000190a001007387 */ /* 0x0003e80000100a00 */
[----:B------:R1:W-:Y:S04]  /*be1a0*/  STL.64 [R1+0x198], R162 ;  /* 0x000198a201007387 */ /* 0x0003e80000100a00 */
[----:B------:R-:W-:-:S12]  /*be1b0*/  STL.64 [R1+0x53a8], R138 ;  /* 0x0053a88a01007387 */ /* 0x000fd80000100a00 */
[----:B------:R-:W-:Y:S04]  /*be1c0*/  STL.64 [R1+0x180], R132 ;  /* 0x0001808401007387 */ /* 0x000fe80000100a00 */
[----:B------:R-:W-:Y:S04]  /*be1d0*/  STL.64 [R1+0x188], R134 ;  /* 0x0001888601007387 */ /* 0x000fe80000100a00 */
[----:B------:R-:W-:Y:S04]  /*be1e0*/  STL.64 [R1+0x53a0], R136 ;  /* 0x0053a08801007387 */ /* 0x000fe80000100a00 */
[----:B------:R-:W4:Y:S04]  /*be1f0*/  LDL.LU R156, [R1+0x1390] ;  /* 0x00139000019c7983 */ /* 0x000f280000300800 */
[----:B------:R-:W4:Y:S04]  /*be200*/  LDL.LU R157, [R1+0x1394] ;  /* 0x00139400019d7983 */ /* 0x000f280000300800 */
[----:B------:R-:W4:Y:S04]  /*be210*/  LDL.LU R158, [R1+0x1398] ;  /* 0x00139800019e7983 */ /* 0x000f280000300800 */
[----:B------:R-:W4:Y:S01]  /*be220*/  LDL.LU R159, [R1+0x139c] ;  /* 0x00139c00019f7983 */ /* 0x000f220000300800 */
[C---:B------:R-:W-:Y:S03]  /*be230*/  HMMA.1688.F32.TF32 R140, R164.reuse, R28, R140 ;  /* 0x0000001ca48c723c */ /* 0x040fe6000008108c */
[----:B-1----:R-:W4:Y:S04]  /*be240*/  LDL.LU R160, [R1+0x1380] ;  /* 0x0013800001a07983 */ /* 0x002f280000300800 */
[----:B------:R-:W4:Y:S04]  /*be250*/  LDL.LU R161, [R1+0x1384] ;  /* 0x0013840001a17983 */ /* 0x000f280000300800 */
[----:B------:R-:W4:Y:S04]  /*be260*/  LDL.LU R162, [R1+0x1388] ;  /* 0x0013880001a27983 */ /* 0x000f280000300800 */
[----:B------:R-:W4:Y:S08]  /*be270*/  LDL.LU R163, [R1+0x138c] ;  /* 0x00138c0001a37983 */ /* 0x000f300000300800 */
[----:B------:R-:W-:Y:S04]  /*be280*/  STL.64 [R1+0x53b8], R142 ;  /* 0x0053b88e01007387 */ /* 0x000fe80000100a00 */
[----:B------:R1:W-:Y:S01]  /*be290*/  STL.64 [R1+0x53b0], R140 ;  /* 0x0053b08c01007387 */ /* 0x0003e20000100a00 */
[----:B--2---:R-:W-:-:S15]  /*be2a0*/  HMMA.1688.F32.TF32 R144, R164, R24, R144 ;  /* 0x00000018a490723c */ /* 0x004fde0000081090 */
[----:B------:R-:W-:-:S08]  /*be2b0*/  NOP ;  /* 0x0000000000007918 */ /* 0x000fd00000000000 */
[----:B------:R-:W-:Y:S04]  /*be2c0*/  STL.64 [R1+0x53c8], R146 ;  /* 0x0053c89201007387 */ /* 0x000fe80000100a00 */
[----:B------:R2:W-:Y:S04]  /*be2d0*/  STL.64 [R1+0x53c0], R144 ;  /* 0x0053c09001007387 */ /* 0x0005e80000100a00 */
        /* <DEDUP_REMOVED lines=20> */
[----:B------:R-:W-:-:S15]  /*be420*/  HMMA.1688.F32.TF32 R156, R164, R12, R156 ;  /* 0x0000000ca49c723c */ /* 0x000fde000008109c */
[----:B------:R-:W-:-:S02]  /*be430*/  NOP ;  /* 0x0000000000007918 */ /* 0x000fc40000000000 */
        /* <DEDUP_REMOVED lines=12> */
[----:B------:R-:W-:-:S15]  /*be500*/  HMMA.1688.F32.TF32 R160, R164, R8, R160 ;  /* 0x00000008a4a0723c */ /* 0x000fde00000810a0 */
[----:B------:R-:W-:-:S08]  /*be510*/  NOP ;  /* 0x0000000000007918 */ /* 0x000fd00000000000 */
[----:B------:R-:W-:Y:S04]  /*be520*/  STL.64 [R1+0x5408], R162 ;  /* 0x005408a201007387 */ /* 0x000fe80000100a00 */
[----:B------:R-:W-:Y:S01]  /*be530*/  STL.64 [R1+0x5400], R160 ;  /* 0x005400a001007387 */ /* 0x000fe20000100a00 */
[----:B--2---:R-:W-:Y:S06]  /*be540*/  HMMA.1688.F32.TF32 R164, R164, R4, R168 ;  /* 0x00000004a4a4723c */ /* 0x004fec00000810a8 */
[----:B---3--:R-:W-:-:S15]  /*be550*/  HMMA.1688.F32.TF32 R168, R236, R128, R188 ;  /* 0x00000080eca8723c */ /* 0x008fde00000810bc */
[----:B------:R-:W-:-:S02]  /*be560*/  NOP ;  /* 0x0000000000007918 */ /* 0x000fc40000000000 */
[----:B------:R-:W-:Y:S04]  /*be570*/  STL.64 [R1+0x5418], R166 ;  /* 0x005418a601007387 */ /* 0x000fe80000100a00 */
[----:B------:R-:W-:Y:S04]  /*be580*/  STL.64 [R1+0x5410], R164 ;  /* 0x005410a401007387 */ /* 0x000fe80000100a00 */
[----:B------:R-:W2:Y:S04]  /*be590*/  LDL.LU R188, [R1+0x700] ;  /* 0x0007000001bc7983 */ /* 0x000ea80000300800 */
[----:B------:R-:W2:Y:S04]  /*be5a0*/  LDL.LU R189, [R1+0x704] ;  /* 0x0007040001bd7983 */ /* 0x000ea80000300800 */
[----:B------:R-:W2:Y:S04]  /*be5b0*/  LDL.LU R190, [R1+0x708] ;  /* 0x0007080001be7983 */ /* 0x000ea80000300800 */
[----:B------:R-:W2:Y:S01]  /*be5c0*/  LDL.LU R191, [R1+0x70c] ;  /* 0x00070c0001bf7983 */ /* 0x000ea20000300800 */
[C---:B------:R-:W-:Y:S06]  /*be5d0*/  HMMA.1688.F32.TF32 R172, R236.reuse, R124, R172 ;  /* 0x0000007cecac723c */ /* 0x040fec00000810ac */
[----:B------:R-:W-:Y:S01]  /*be5e0*/  HMMA.1688.F32.TF32 R176, R236, R120, R176 ;  /* 0x00000078ecb0723c */ /* 0x000fe200000810b0 */
[----:B------:R-:W-:Y:S04]  /*be5f0*/  STL.64 [R1+0x5428], R170 ;  /* 0x005428aa01007387 */ /* 0x000fe80000100a00 */
[----:B------:R-:W-:-:S12]  /*be600*/  STL.64 [R1+0x5420], R168 ;  /* 0x005420a801007387 */ /* 0x000fd80000100a00 */
        /* <DEDUP_REMOVED lines=8> */
[----:B------:R-:W-:Y:S04]  /*be690*/  STL [R1+0x5340], R176 ;  /* 0x005340b001007387 */ /* 0x000fe80000100800 */
[----:B------:R-:W-:Y:S04]  /*be6a0*/  STL [R1+0x533c], R177 ;  /* 0x00533cb101007387 */ /* 0x000fe80000100800 */
[----:B------:R-:W-:Y:S04]  /*be6b0*/  STL [R1+0x5338], R178 ;  /* 0x005338b201007387 */ /* 0x000fe80000100800 */
[----:B------:R-:W-:Y:S01]  /*be6c0*/  STL [R1+0x5334], R179 ;  /* 0x005334b301007387 */ /* 0x000fe20000100800 */
[C---:B----4-:R-:W-:Y:S06]  /*be6d0*/  HMMA.1688.F32.TF32 R180, R236.reuse, R116, R180 ;  /* 0x00000074ecb4723c */ /* 0x050fec00000810b4 */
[----:B------:R-:W-:-:S15]  /*be6e0*/  HMMA.1688.F32.TF32 R184, R236, R112, R184 ;  /* 0x00000070ecb8723c */ /* 0x000fde00000810b8 */
[----:B------:R-:W-:-:S02]  /*be6f0*/  NOP ;  /* 0x0000000000007918 */ /* 0x000fc40000000000 */
        /* <DEDUP_REMOVED lines=22> */
[----:B------:R2:W-:Y:S04]  /*be860*/  STL [R1+0x535c], R188 ;  /* 0x00535cbc01007387 */ /* 0x0005e80000100800 */
[----:B------:R2:W-:Y:S04]  /*be870*/  STL [R1+0x5358], R189 ;  /* 0x005358bd01007387 */ /* 0x0005e80000100800 */
[----:B------:R2:W-:Y:S04]  /*be880*/  STL [R1+0x5354], R190 ;  /* 0x005354be01007387 */ /* 0x0005e80000100800 */
[----:B------:R2:W-:Y:S04]  /*be890*/  STL [R1+0x5350], R191 ;  /* 0x005350bf01007387 */ /* 0x0005e80000100800 */
        /* <DEDUP_REMOVED lines=11> */
[----:B------:R1:W-:Y:S04]  /*be950*/  STL [R1+0x5364], R194 ;  /* 0x005364c201007387 */ /* 0x0003e80000100800 */
[----:B------:R1:W-:Y:S04]  /*be960*/  STL [R1+0x5360], R195 ;  /* 0x005360c301007387 */ /* 0x0003e80000100800 */
[----:B------:R-:W3:Y:S04]  /*be970*/  LDL.LU R216, [R1+0x1350] ;  /* 0x0013500001d87983 */ /* 0x000ee80000300800 */
[----:B------:R-:W3:Y:S04]  /*be980*/  LDL.LU R217, [R1+0x1354] ;  /* 0x0013540001d97983 */ /* 0x000ee80000300800 */
[----:B------:R-:W3:Y:S04]  /*be990*/  LDL.LU R218, [R1+0x1358] ;  /* 0x0013580001da7983 */ /* 0x000ee80000300800 */
[----:B------:R-:W3:Y:S01]  /*be9a0*/  LDL.LU R219, [R1+0x135c] ;  /* 0x00135c0001db7983 */ /* 0x000ee20000300800 */
[C---:B----4-:R-:W-:Y:S06]  /*be9b0*/  HMMA.1688.F32.TF32 R196, R236.reuse, R100, R196 ;  /* 0x00000064ecc4723c */ /* 0x050fec00000810c4 */
[C---:B------:R-:W-:Y:S06]  /*be9c0*/  HMMA.1688.F32.TF32 R200, R236.reuse, R96, R200 ;  /* 0x00000060ecc8723c */ /* 0x040fec00000810c8 */
[----:B------:R-:W-:Y:S01]  /*be9d0*/  HMMA.1688.F32.TF32 R204, R236, R92, R240 ;  /* 0x0000005ceccc723c */ /* 0x000fe200000810f0 */
[----:B------:R-:W-:Y:S01]  /*be9e0*/  IMAD.MOV.U32 R11, RZ, RZ, R232 ;  /* 0x000000ffff0b7224 */ /* 0x000fe200078e00e8 */
[----:B------:R-:W-:Y:S01]  /*be9f0*/  MOV R10, R233 ;  /* 0x000000e9000a7202 */ /* 0x000fe20000000f00 */
[----:B------:R-:W-:-:S02]  /*bea00*/  IMAD.MOV.U32 R14, RZ, RZ, R234 ;  /* 0x000000ffff0e7224 */ /* 0x000fc400078e00ea */
[----:B------:R-:W-:Y:S01]  /*bea10*/  IMAD.MOV.U32 R15, RZ, RZ, R235 ;  /* 0x000000ffff0f7224 */ /* 0x000fe200078e00eb */
[----:B------:R-:W-:Y:S04]  /*bea20*/  LDS R240, [R0+UR18+0x8a100] ;  /* 0x08a1001200f07984 */ /* 0x000fe80008000800 */
[----:B------:R-:W-:Y:S04]  /*bea30*/  LDS R242, [R0+UR18+0x8a900] ;  /* 0x08a9001200f27984 */ /* 0x000fe80008000800 */
[----:B------:R-:W-:Y:S04]  /*bea40*/  LDS R241, [R3+UR18+0x8a100] ;  /* 0x08a1001203f17984 */ /* 0x000fe80008000800 */
[----:B------:R-:W4:Y:S04]  /*bea50*/  LDS R243, [R3+UR18+0x8a900] ;  /* 0x08a9001203f37984 */ /* 0x000f280008000800 */
        /* <DEDUP_REMOVED lines=16> */
[----:B--2---:R-:W-:-:S15]  /*beb60*/  HMMA.1688.F32.TF32 R208, R236, R88, R208 ;  /* 0x00000058ecd0723c */ /* 0x004fde00000810d0 */
[----:B------:R-:W-:-:S08]  /*beb70*/  NOP ;  /* 0x0000000000007918 */ /* 0x000fd00000000000 */
[----:B------:R-:W-:Y:S04]  /*beb80*/  STL.64 [R1+0x5438], R210 ;  /* 0x005438d201007387 */ /* 0x000fe80000100a00 */
[----:B------:R-:W-:Y:S04]  /*beb90*/  STL.64 [R1+0x5430], R208 ;  /* 0x005430d001007387 */ /* 0x000fe80000100a00 */
[----:B------:R-:W2:Y:S04]  /*beba0*/  LDL.LU R224, [R1+0x1330] ;  /* 0x0013300001e07983 */ /* 0x000ea80000300800 */
[----:B------:R-:W2:Y:S04]  /*bebb0*/  LDL.LU R225, [R1+0x1334] ;  /* 0x0013340001e17983 */ /* 0x000ea80000300800 */
[----:B------:R-:W2:Y:S04]  /*bebc0*/  LDL.LU R226, [R1+0x1338] ;  /* 0x0013380001e27983 */ /* 0x000ea80000300800 */
[----:B------:R-:W2:Y:S01]  /*bebd0*/  LDL.LU R227, [R1+0x133c] ;  /* 0x00133c0001e37983 */ /* 0x000ea20000300800 */
[C---:B---3--:R-:W-:Y:S06]  /*bebe0*/  HMMA.1688.F32.TF32 R212, R236.reuse, R84, R212 ;  /* 0x00000054ecd4723c */ /* 0x048fec00000810d4 */
[----:B------:R-:W-:-:S15]  /*bebf0*/  HMMA.1688.F32.TF32 R216, R236, R80, R216 ;  /* 0x00000050ecd8723c */ /* 0x000fde00000810d8 */
[----:B------:R-:W-:-:S02]  /*bec00*/  NOP ;  /* 0x0000000000007918 */ /* 0x000fc40000000000 */
[----:B------:R-:W-:Y:S04]  /*bec10*/  STL.64 [R1+0x5448], R214 ;  /* 0x005448d601007387 */ /* 0x000fe80000100a00 */
[----:B------:R-:W-:Y:S04]  /*bec20*/  STL.64 [R1+0x5440], R212 ;  /* 0x005440d401007387 */ /* 0x000fe80000100a00 */
        /* <DEDUP_REMOVED lines=21> */
[----:B------:R-:W-:Y:S04]  /*bed80*/  STL.64 [R1+0x5450], R216 ;  /* 0x005450d801007387 */ /* 0x000fe80000100a00 */
[----:B------:R-:W3:Y:S04]  /*bed90*/  LDL.LU R132, [R1+0x1300] ;  /* 0x0013000001847983 */ /* 0x000ee80000300800 */
[----:B------:R-:W3:Y:S04]  /*beda0*/  LDL.LU R133, [R1+0x1304] ;  /* 0x0013040001857983 */ /* 0x000ee80000300800 */
[----:B------:R-:W3:Y:S04]  /*bedb0*/  LDL.LU R134, [R1+0x1308] ;  /* 0x0013080001867983 */ /* 0x000ee80000300800 */
[----:B------:R-:W3:Y:S01]  /*bedc0*/  LDL.LU R135, [R1+0x130c] ;  /* 0x00130c0001877983 */ /* 0x000ee20000300800 */
[----:B----4-:R-:W-:-:S15]  /*bedd0*/  HMMA.1688.F32.TF32 R220, R236, R52, R220 ;  /* 0x00000034ecdc723c */ /* 0x010fde00000810dc */
[----:B------:R-:W-:-:S08]  /*bede0*/  NOP ;  /* 0x0000000000007918 */ /* 0x000fd00000000000 */
[----:B------:R-:W-:Y:S04]  /*bedf0*/  STL.64 [R1+0x5468], R222 ;  /* 0x005468de01007387 */ /* 0x000fe80000100a00 */
[----:B------:R-:W-:Y:S04]  /*bee00*/  STL.64 [R1+0x5460], R220 ;  /* 0x005460dc01007387 */ /* 0x000fe80000100a00 */
        /* <DEDUP_REMOVED lines=13> */
[C---:B------:R-:W-:Y:S06]  /*beee0*/  HMMA.1688.F32.TF32 R132, R236.reuse, R56, R132 ;  /* 0x00000038ec84723c */ /* 0x040fec0000081084 */
[C---:B------:R-:W-:Y:S06]  /*beef0*/  HMMA.1688.F32.TF32 R136, R236.reuse, R60, R136 ;  /* 0x0000003cec88723c */ /* 0x040fec0000081088 */
[C---:B------:R-:W-:Y:S06]  /*bef00*/  HMMA.1688.F32.TF32 R140, R236.reuse, R64, R140 ;  /* 0x00000040ec8c723c */ /* 0x040fec000008108c */
[C---:B------:R-:W-:Y:S06]  /*bef10*/  HMMA.1688.F32.TF32 R232, R236.reuse, R72, R232 ;  /* 0x00000048ece8723c */ /* 0x040fec00000810e8 */
[----:B------:R-:W-:Y:S01]  /*bef20*/  HMMA.1688.F32.TF32 R144, R236, R68, R144 ;  /* 0x00000044ec90723c */ /* 0x000fe20000081090 */
[----:B------:R-:W-:Y:S01]  /*bef30*/  IMAD.MOV.U32 R188, RZ, RZ, R132 ;  /* 0x000000ffffbc7224 */ /* 0x000fe200078e0084 */
[----:B------:R-:W-:Y:S01]  /*bef40*/  MOV R189, R133 ;  /* 0x0000008500bd7202 */ /* 0x000fe20000000f00 */
[----:B------:R-:W-:-:S02]  /*bef50*/  IMAD.MOV.U32 R190, RZ, RZ, R134 ;  /* 0x000000ffffbe7224 */ /* 0x000fc400078e0086 */
[----:B------:R-:W-:Y:S01]  /*bef60*/  IMAD.MOV.U32 R191, RZ, RZ, R135 ;  /* 0x000000ffffbf7224 */ /* 0x000fe200078e0087 */
[----:B------:R-:W-:Y:S04]  /*bef70*/  STL.64 [R1+0x5488], R230 ;  /* 0x005488e601007387 */ /* 0x000fe80000100a00 */
[----:B------:R-:W-:Y:S01]  /*bef80*/  STL.64 [R1+0x5480], R228 ;  /* 0x005480e401007387 */ /* 0x000fe20000100a00 */
[----:B------:R-:W-:Y:S01]  /*bef90*/  MOV R178, R137 ;  /* 0x0000008900b27202 */ /* 0x000fe20000000f00 */
[----:B------:R-:W-:-:S05]  /*befa0*/  IMAD.MOV.U32 R179, RZ, RZ, R138 ;  /* 0x000000ffffb37224 */ /* 0x000fca00078e008a */
[----:B------:R-:W-:Y:S01]  /*befb0*/  STL.64 [R1+0x5498], R234 ;  /* 0x005498ea01007387 */ /* 0x000fe20000100a00 */
[----:B------:R-:W-:Y:S02]  /*befc0*/  IMAD.MOV.U32 R176, RZ, RZ, R143 ;  /* 0x000000ffffb07224 */ /* 0x000fe400078e008f */
[----:B------:R-:W-:Y:S01]  /*befd0*/  IMAD.MOV.U32 R177, RZ, RZ, R136 ;  /* 0x000000ffffb17224 */ /* 0x000fe200078e0088 */
[----:B------:R-:W-:Y:S04]  /*befe0*/  STL.64 [R1+0x5490], R232 ;  /* 0x005490e801007387 */ /* 0x000fe80000100a00 */
[----:B------:R1:W-:Y:S04]  /*beff0*/  STL.64 [R1+0x590], R144 ;  /* 0x0005909001007387 */ /* 0x0003e80000100a00 */
[----:B------:R3:W-:Y:S04]  /*bf000*/  STL.64 [R1+0x598], R146 ;  /* 0x0005989201007387 */ /* 0x0007e80000100a00 */
[----:B------:R-:W-:Y:S04]  /*bf010*/  STL.64 [R1+0x54a8], R178 ;  /* 0x0054a8b201007387 */ /* 0x000fe80000100a00 */
[----:B------:R-:W-:Y:S04]  /*bf020*/  STL.64 [R1+0x54a0], R176 ;  /* 0x0054a0b001007387 */ /* 0x000fe80000100a00 */
[----:B------:R-:W-:Y:S04]  /*bf030*/  STL.64 [R1+0x54b8], R190 ;  /* 0x0054b8be01007387 */ /* 0x000fe80000100a00 */
[----:B------:R-:W-:Y:S01]  /*bf040*/  STL.64 [R1+0x54b0], R188 ;  /* 0x0054b0bc01007387 */ /* 0x000fe20000100a00 */
[----:B------:R-:W-:Y:S01]  /*bf050*/  IMAD.MOV.U32 R180, RZ, RZ, R140 ;  /* 0x000000ffffb47224 */ /* 0x000fe200078e008c */
[----:B------:R-:W-:Y:S01]  /*bf060*/  MOV R181, R141 ;  /* 0x0000008d00b57202 */ /* 0x000fe20000000f00 */
[----:B------:R-:W-:Y:S01]  /*bf070*/  IMAD.MOV.U32 R182, RZ, RZ, R142 ;  /* 0x000000ffffb67224 */ /* 0x000fe200078e008e */
[----:B----4-:R-:W-:-:S15]  /*bf080*/  HMMA.1688.F32.TF32 R132, R236, R44, R248 ;  /* 0x0000002cec84723c */ /* 0x010fde00000810f8 */
[----:B------:R-:W-:-:S09]  /*bf090*/  NOP ;  /* 0x0000000000007918 */ /* 0x000fd20000000000 */
[----:B------:R-:W-:Y:S02]  /*bf0a0*/  IMAD.MOV.U32 R194, RZ, RZ, R134 ;  /* 0x000000ffffc27224 */ /* 0x000fe400078e0086 */
[----:B------:R-:W-:Y:S02]  /*bf0b0*/  IMAD.MOV.U32 R195, RZ, RZ, R135 ;  /* 0x000000ffffc37224 */ /* 0x000fe400078e0087 */
[----:B------:R-:W-:Y:S01]  /*bf0c0*/  IMAD.MOV.U32 R192, RZ, RZ, R132 ;  /* 0x000000ffffc07224 */ /* 0x000fe200078e0084 */
[----:B------:R-:W-:Y:S02]  /*bf0d0*/  MOV R193, R133 ;  /* 0x0000008500c17202 */ /* 0x000fe40000000f00 */
[----:B------:R-:W-:Y:S04]  /*bf0e0*/  STL.64 [R1+0x54c8], R194 ;  /* 0x0054c8c201007387 */ /* 0x000fe80000100a00 */
[----:B------:R-:W-:Y:S04]  /*bf0f0*/  STL.64 [R1+0x54c0], R192 ;  /* 0x0054c0c001007387 */ /* 0x000fe80000100a00 */
[----:B------:R-:W4:Y:S04]  /*bf100*/  LDL.LU R152, [R1+0x12d0] ;  /* 0x0012d00001987983 */ /* 0x000f280000300800 */
[----:B------:R-:W4:Y:S04]  /*bf110*/  LDL.LU R153, [R1+0x12d4] ;  /* 0x0012d40001997983 */ /* 0x000f280000300800 */
[----:B------:R-:W4:Y:S04]  /*bf120*/  LDL.LU R154, [R1+0x12d8] ;  /* 0x0012d800019a7983 */ /* 0x000f280000300800 */
[----:B------:R-:W4:Y:S01]  /*bf130*/  LDL.LU R155, [R1+0x12dc] ;  /* 0x0012dc00019b7983 */ /* 0x000f220000300800 */
[----:B------:R-:W-:Y:S01]  /*bf140*/  IMAD.MOV.U32 R172, RZ, RZ, R139 ;  /* 0x000000ffffac7224 */ /* 0x000fe200078e008b */
[----:B--2---:R-:W-:Y:S02]  /*bf150*/  HMMA.1688.F32.TF32 R132, R236, R40, R244 ;  /* 0x00000028ec84723c */ /* 0x004fe400000810f4 */
        /* <DEDUP_REMOVED lines=14> */
[----:B---3--:R-:W3:Y:S04]  /*bf240*/  LDL.LU R146, [R1+0x12b8] ;  /* 0x0012b80001927983 */ /* 0x008ee80000300800 */
[----:B------:R-:W3:Y:S04]  /*bf250*/  LDL.LU R147, [R1+0x12bc] ;  /* 0x0012bc0001937983 */ /* 0x000ee80000300800 */
[----:B------:R-:W2:Y:S04]  /*bf260*/  LDL.LU R140, [R1+0x12a0] ;  /* 0x0012a000018c7983 */ /* 0x000ea80000300800 */
[----:B------:R-:W2:Y:S04]  /*bf270*/  LDL.LU R141, [R1+0x12a4] ;  /* 0x0012a400018d7983 */ /* 0x000ea80000300800 */
[----:B------:R-:W2:Y:S04]  /*bf280*/  LDL.LU R142, [R1+0x12a8] ;  /* 0x0012a800018e7983 */ /* 0x000ea80000300800 */
[----:B------:R-:W2:Y:S01]  /*bf290*/  LDL.LU R143, [R1+0x12ac] ;  /* 0x0012ac00018f7983 */ /* 0x000ea20000300800 */
        /* <DEDUP_REMOVED lines=14> */
[----:B----4-:R-:W-:-:S15]  /*bf380*/  HMMA.1688.F32.TF32 R152, R236, R36, R152 ;  /* 0x00000024ec98723c */ /* 0x010fde0000081098 */
[----:B------:R-:W-:-:S09]  /*bf390*/  NOP ;  /* 0x0000000000007918 */ /* 0x000fd20000000000 */
[----:B------:R-:W-:Y:S01]  /*bf3a0*/  IMAD.MOV.U32 R183, RZ, RZ, R155 ;  /* 0x000000ffffb77224 */ /* 0x000fe200078e009b */
[----:B------:R-:W-:Y:S01]  /*bf3b0*/  MOV R174, R153 ;  /* 0x0000009900ae7202 */ /* 0x000fe20000000f00 */
[----:B------:R-:W-:Y:S02]  /*bf3c0*/  IMAD.MOV.U32 R175, RZ, RZ, R154 ;  /* 0x000000ffffaf7224 */ /* 0x000fe400078e009a */
[----:B------:R-:W-:Y:S01]  /*bf3d0*/  IMAD.MOV.U32 R173, RZ, RZ, R152 ;  /* 0x000000ffffad7224 */ /* 0x000fe200078e0098 */
[----:B------:R-:W-:Y:S04]  /*bf3e0*/  STL.64 [R1+0x54f8], R182 ;  /* 0x0054f8b601007387 */ /* 0x000fe80000100a00 */
[----:B------:R-:W-:Y:S04]  /*bf3f0*/  STL.64 [R1+0x54f0], R180 ;  /* 0x0054f0b401007387 */ /* 0x000fe80000100a00 */
[----:B------:R-:W-:Y:S04]  /*bf400*/  STL.64 [R1+0x54e8], R174 ;  /* 0x0054e8ae01007387 */ /* 0x000fe80000100a00 */
[----:B------:R-:W-:Y:S01]  /*bf410*/  STL.64 [R1+0x54e0], R172 ;  /* 0x0054e0ac01007387 */ /* 0x000fe20000100a00 */
[C---:B--2---:R-:W-:Y:S06]  /*bf420*/  HMMA.1688.F32.TF32 R140, R236.reuse, R24, R140 ;  /* 0x00000018ec8c723c */ /* 0x044fec000008108c */
[C---:B------:R-:W-:Y:S06]  /*bf430*/  HMMA.1688.F32.TF32 R148, R236.reuse, R32, R148 ;  /* 0x00000020ec94723c */ /* 0x040fec0000081094 */
[C---:B---3--:R-:W-:Y:S06]  /*bf440*/  HMMA.1688.F32.TF32 R144, R236.reuse, R28, R144 ;  /* 0x0000001cec90723c */ /* 0x048fec0000081090 */
[----:B------:R-:W-:Y:S06]  /*bf450*/  HMMA.1688.F32.TF32 R132, R236, R16, R132 ;  /* 0x00000010ec84723c */ /* 0x000fec0000081084 */
[----:B------:R-:W-:Y:S01]  /*bf460*/  IMAD.MOV.U32 R184, RZ, RZ, R140 ;  /* 0x000000ffffb87224 */ /* 0x000fe200078e008c */
[----:B------:R-:W-:Y:S01]  /*bf470*/  MOV R185, R141 ;  /* 0x0000008d00b97202 */ /* 0x000fe20000000f00 */
[----:B------:R-:W-:-:S02]  /*bf480*/  IMAD.MOV.U32 R186, RZ, RZ, R142 ;  /* 0x000000ffffba7224 */ /* 0x000fc400078e008e */
[----:B------:R-:W-:Y:S02]  /*bf490*/  IMAD.MOV.U32 R187, RZ, RZ, R143 ;  /* 0x000000ffffbb7224 */ /* 0x000fe400078e008f */
[----:B------:R-:W-:Y:S01]  /*bf4a0*/  HMMA.1688.F32.TF32 R140, R236, R20, R136 ;  /* 0x00000014ec8c723c */ /* 0x000fe20000081088 */
[----:B------:R-:W-:Y:S02]  /*bf4b0*/  IMAD.MOV.U32 R202, RZ, RZ, R150 ;  /* 0x000000ffffca7224 */ /* 0x000fe400078e0096 */
[----:B------:R-:W-:Y:S02]  /*bf4c0*/  IMAD.MOV.U32 R203, RZ, RZ, R151 ;  /* 0x000000ffffcb7224 */ /* 0x000fe400078e0097 */
[----:B------:R-:W-:Y:S01]  /*bf4d0*/  IMAD.MOV.U32 R200, RZ, RZ, R148 ;  /* 0x000000ffffc87224 */ /* 0x000fe200078e0094 */
[----:B------:R-:W-:Y:S01]  /*bf4e0*/  MOV R201, R149 ;  /* 0x0000009500c97202 */ /* 0x000fe20000000f00 */
[----:B------:R-:W-:Y:S02]  /*bf4f0*/  IMAD.MOV.U32 R206, RZ, RZ, R146 ;  /* 0x000000ffffce7224 */ /* 0x000fe400078e0092 */
[----:B------:R-:W-:-:S02]  /*bf500*/  IMAD.MOV.U32 R207, RZ, RZ, R147 ;  /* 0x000000ffffcf7224 */ /* 0x000fc400078e0093 */
[----:B------:R-:W-:Y:S01]  /*bf510*/  IMAD.MOV.U32 R204, RZ, RZ, R144 ;  /* 0x000000ffffcc7224 */ /* 0x000fe200078e0090 */
[----:B------:R-:W-:Y:S01]  /*bf520*/  MOV R205, R145 ;  /* 0x0000009100cd7202 */ /* 0x000fe20000000f00 */
        /* <DEDUP_REMOVED lines=12> */
[----:B------:R-:W2:-:S15]  /*bf5f0*/  LDL.LU R248, [R1+0x1060] ;  /* 0x0010600001f87983 */ /* 0x000e9e0000300800 */
[----:B------:R-:W-:-:S01]  /*bf600*/  NOP ;  /* 0x0000000000007918 */ /* 0x000fc20000000000 */
        /* <DEDUP_REMOVED lines=107> */
[----:B---3--:R-:W-:Y:S06]  /*bfcc0*/  HMMA.1688.F32.TF32 R184, R236, R4, R204 ;  /* 0x00000004ecb8723c */ /* 0x008fec00000810cc */
[C---:B----4-:R-:W-:Y:S06]  /*bfcd0*/  HMMA.1688.F32.TF32 R204, R240.reuse, R128, R200 ;  /* 0x00000080f0cc723c */ /* 0x050fec00000810c8 */
[C---:B--2---:R-:W-:Y:S06]  /*bfce0*/  HMMA.1688.F32.TF32 R200, R240.reuse, R124, R172 ;  /* 0x0000007cf0c8723c */ /* 0x044fec00000810ac */
[C---:B------:R-:W-:Y:S05]  /*bfcf0*/  HMMA.1688.F32.TF32 R172, R240.reuse, R116, R196 ;  /* 0x00000074f0ac723c */ /* 0x040fea00000810c4 */
[----:B------:R-:W-:Y:S04]  /*bfd00*/  STL.64 [R1+0xab0], R184 ;  /* 0x000ab0b801007387 */ /* 0x000fe80000100a00 */
[----:B------:R1:W-:Y:S02]  /*bfd10*/  STL.64 [R1+0xab8], R186 ;  /* 0x000ab8ba01007387 */ /* 0x0003e40000100a00 */
[C---:B-1----:R-:W-:Y:S02]  /*bfd20*/  HMMA.1688.F32.TF32 R184, R240.reuse, R120, R180 ;  /* 0x00000078f0b8723c */ /* 0x042fe400000810b4 */
[----:B------:R-:W-:Y:S04]  /*bfd30*/  STL.64 [R1+0xae0], R204 ;  /* 0x000ae0cc01007387 */ /* 0x000fe80000100a00 */
[----:B------:R-:W-:Y:S04]  /*bfd40*/  STL.64 [R1+0xae8], R206 ;  /* 0x000ae8ce01007387 */ /* 0x000fe80000100a00 */
[----:B------:R-:W-:Y:S04]  /*bfd50*/  STL.64 [R1+0xaf0], R200 ;  /* 0x000af0c801007387 */ /* 0x000fe80000100a00 */
[----:B------:R-:W-:Y:S01]  /*bfd60*/  STL.64 [R1+0xaf8], R202 ;  /* 0x000af8ca01007387 */ /* 0x000fe20000100a00 */
[C---:B------:R-:W-:Y:S08]  /*bfd70*/  HMMA.1688.F32.TF32 R180, R240.reuse, R112, R192 ;  /* 0x00000070f0b4723c */ /* 0x040ff000000810c0 */
[----:B------:R-:W-:Y:S04]  /*bfd80*/  STL.64 [R1+0xb00], R184 ;  /* 0x000b00b801007387 */ /* 0x000fe80000100a00 */
[----:B------:R1:W-:Y:S04]  /*bfd90*/  STL.64 [R1+0xb08], R186 ;  /* 0x000b08ba01007387 */ /* 0x0003e80000100a00 */
        /* <DEDUP_REMOVED lines=8> */
[----:B------:R-:W-:Y:S04]  /*bfe20*/  STL.64 [R1+0xb30], R184 ;  /* 0x000b30b801007387 */ /* 0x000fe80000100a00 */
[----:B------:R-:W-:Y:S04]  /*bfe30*/  STL.64 [R1+0xb38], R186 ;  /* 0x000b38ba01007387 */ /* 0x000fe80000100a00 */
[----:B------:R-:W-:Y:S04]  /*bfe40*/  STL.64 [R1+0xb40], R172 ;  /* 0x000b40ac01007387 */ /* 0x000fe80000100a00 */
[----:B------:R1:W-:Y:S02]  /*bfe50*/  STL.64 [R1+0xb48], R174 ;  /* 0x000b48ae01007387 */ /* 0x0003e40000100a00 */
[C---:B-1----:R-:W-:Y:S04]  /*bfe60*/  HMMA.1688.F32.TF32 R172, R240.reuse, R92, R224 ;  /* 0x0000005cf0ac723c */ /* 0x042fe800000810e0 */
        /* <DEDUP_REMOVED lines=15> */
[C---:B------:R-:W-:Y:S01]  /*bff60*/  HMMA.1688.F32.TF32 R168, R240.reuse, R72, R160 ;  /* 0x00000048f0a8723c */ /* 0x040fe200000810a0 */
[----:B------:R-:W-:Y:S04]  /*bff70*/  STL.64 [R1+0x1120], R172 ;  /* 0x001120ac01007387 */ /* 0x000fe80000100a00 */
[----:B------:R1:W-:Y:S01]  /*bff80*/  STL.64 [R1+0x1128], R174 ;  /* 0x001128ae01007387 */ /* 0x0003e20000100a00 */
[C---:B------:R-:W-:Y:S06]  /*bff90*/  HMMA.1688.F32.TF32 R160, R240.reuse, R64, R152 ;  /* 0x00000040f0a0723c */ /* 0x040fec0000081098 */
[C---:B------:R-:W-:Y:S06]  /*bffa0*/  HMMA.1688.F32.TF32 R152, R240.reuse, R56, R144 ;  /* 0x00000038f098723c */ /* 0x040fec0000081090 */
[C---:B-1----:R-:W-:Y:S06]  /*bffb0*/  HMMA.1688.F32.TF32 R172, R240.reuse, R76, R164 ;  /* 0x0000004cf0ac723c */ /* 0x042fec00000810a4 */
        /* <DEDUP_REMOVED lines=120> */
[C---:B---3--:R-:W-:Y:S06]  /*c0740*/  HMMA.1688.F32.TF32 R172, R240.reuse, R28, R192 ;  /* 0x0000001cf0ac723c */ /* 0x048fec00000810c0 */
[C---:B--2---:R-:W-:Y:S06]  /*c0750*/  HMMA.1688.F32.TF32 R180, R240.reuse, R24, R188 ;  /* 0x00000018f0b4723c */ /* 0x044fec00000810bc */
[C---:B------:R-:W-:Y:S11]  /*c0760*/  HMMA.1688.F32.TF32 R176, R240.reuse, R20, R176 ;  /* 0x00000014f0b0723c */ /* 0x040ff600000810b0 */
[----:B------:R-:W-:Y:S04]  /*c0770*/  STL.64 [R1+0x1040], R172 ;  /* 0x001040ac01007387 */ /* 0x000fe80000100a00 */
[----:B------:R2:W-:Y:S02]  /*c0780*/  STL.64 [R1+0x1048], R174 ;  /* 0x001048ae01007387 */ /* 0x0005e40000100a00 */
[C---:B--2---:R-:W-:Y:S02]  /*c0790*/  HMMA.1688.F32.TF32 R172, R240.reuse, R16, R232 ;  /* 0x00000010f0ac723c */ /* 0x044fe400000810e8 */
[----:B------:R-:W-:Y:S04]  /*c07a0*/  STL.64 [R1+0x1030], R180 ;  /* 0x001030b401007387 */ /* 0x000fe80000100a00 */
[----:B------:R2:W-:Y:S04]  /*c07b0*/  STL.64 [R1+0x1038], R182 ;  /* 0x001038b601007387 */ /* 0x0005e80000100a00 */
[----:B------:R-:W-:Y:S04]  /*c07c0*/  STL.64 [R1+0x1010], R176 ;  /* 0x001010b001007387 */ /* 0x000fe80000100a00 */
[----:B------:R3:W-:Y:S01]  /*c07d0*/  STL.64 [R1+0x1018], R178 ;  /* 0x001018b201007387 */ /* 0x0007e20000100a00 */
[C---:B--2---:R-:W-:Y:S06]  /*c07e0*/  HMMA.1688.F32.TF32 R180, R240.reuse, R12, R228 ;  /* 0x0000000cf0b4723c */ /* 0x044fec00000810e4 */
[C---:B---3--:R-:W-:Y:S02]  /*c07f0*/  HMMA.1688.F32.TF32 R176, R240.reuse, R8, R224 ;  /* 0x00000008f0b0723c */ /* 0x048fe400000810e0 */
[----:B------:R-:W-:Y:S04]  /*c0800*/  STL.64 [R1+0x1000], R172 ;  /* 0x001000ac01007387 */ /* 0x000fe80000100a00 */
[----:B------:R2:W-:Y:S02]  /*c0810*/  STL.64 [R1+0x1008], R174 ;  /* 0x001008ae01007387 */ /* 0x0005e40000100a00 */
[----:B--2---:R-:W-:Y:S09]  /*c0820*/  HMMA.1688.F32.TF32 R172, R240, R4, R220 ;  /* 0x00000004f0ac723c */ /* 0x004ff200000810dc */
[----:B------:R-:W-:Y:S04]  /*c0830*/  STL.64 [R1+0xff0], R180 ;  /* 0x000ff0b401007387 */ /* 0x000fe80000100a00 */
[----:B------:R2:W-:Y:S04]  /*c0840*/  STL.64 [R1+0xff8], R182 ;  /* 0x000ff8b601007387 */ /* 0x0005e80000100a00 */
[----:B------:R-:W-:Y:S04]  /*c0850*/  STL.64 [R1+0xfe0], R176 ;  /* 0x000fe0b001007387 */ /* 0x000fe80000100a00 */
[----:B------:R3:W-:Y:S01]  /*c0860*/  STL.64 [R1+0xfe8], R178 ;  /* 0x000fe8b201007387 */ /* 0x0007e20000100a00 */
[C---:B-1----:R-:W-:Y:S06]  /*c0870*/  HMMA.1688.F32.TF32 R168, R236.reuse, R116, R168 ;  /* 0x00000074eca8723c */ /* 0x042fec00000810a8 */
[C---:B------:R-:W-:Y:S06]  /*c0880*/  HMMA.1688.F32.TF32 R164, R236.reuse, R112, R164 ;  /* 0x00000070eca4723c */ /* 0x040fec00000810a4 */
[C---:B------:R-:W-:Y:S06]  /*c0890*/  HMMA.1688.F32.TF32 R160, R236.reuse, R108, R160 ;  /* 0x0000006ceca0723c */ /* 0x040fec00000810a0 */
[C---:B------:R-:W-:Y:S06]  /*c08a0*/  HMMA.1688.F32.TF32 R156, R236.reuse, R104, R156 ;  /* 0x00000068ec9c723c */ /* 0x040fec000008109c */
[C---:B------:R-:W-:Y:S06]  /*c08b0*/  HMMA.1688.F32.TF32 R152, R236.reuse, R100, R152 ;  /* 0x00000064ec98723c */ /* 0x040fec0000081098 */
[C---:B--2---:R-:W-:Y:S06]  /*c08c0*/  HMMA.1688.F32.TF32 R180, R236.reuse, R128, R216 ;  /* 0x00000080ecb4723c */ /* 0x044fec00000810d8 */
[C---:B------:R-:W-:Y:S06]  /*c08d0*/  HMMA.1688.F32.TF32 R148, R236.reuse, R96, R148 ;  /* 0x00000060ec94723c */ /* 0x040fec0000081094 */
[C---:B---3--:R-:W-:Y:S06]  /*c08e0*/  HMMA.1688.F32.TF32 R176, R236.reuse, R124, R212 ;  /* 0x0000007cecb0723c */ /* 0x048fec00000810d4 */
[C---:B------:R-:W-:Y:S06]  /*c08f0*/  HMMA.1688.F32.TF32 R144, R236.reuse, R92, R144 ;  /* 0x0000005cec90723c */ /* 0x040fec0000081090 */
[C---:B----4-:R-:W-:Y:S01]  /*c0900*/  HMMA.1688.F32.TF32 R140, R236.reuse, R88, R140 ;  /* 0x00000058ec8c723c */ /* 0x050fe2000008108c */
        /* <DEDUP_REMOVED lines=29> */
[C---:B--2---:R-:W-:Y:S02]  /*c0ae0*/  HMMA.1688.F32.TF32 R88, R236.reuse, R84, R132 ;  /* 0x00000054ec58723c */ /* 0x044fe40000081084 */
[----:B------:R-:W-:Y:S04]  /*c0af0*/  STL.64 [R1+0xeb0], R140 ;  /* 0x000eb08c01007387 */ /* 0x000fe80000100a00 */
[----:B------:R-:W-:Y:S04]  /*c0b00*/  STL.64 [R1+0xeb8], R142 ;  /* 0x000eb88e01007387 */ /* 0x000fe80000100a00 */
[----:B------:R-:W-:Y:S04]  /*c0b10*/  STL.64 [R1+0x5718], R86 ;  /* 0x0057185601007387 */ /* 0x000fe80000100a00 */
[----:B------:R2:W-:Y:S02]  /*c0b20*/  STL.64 [R1+0x5710], R84 ;  /* 0x0057105401007387 */ /* 0x0005e40000100a00 */
[C---:B--2---:R-:W-:Y:S07]  /*c0b30*/  HMMA.1688.F32.TF32 R84, R236.reuse, R80, R248 ;  /* 0x00000050ec54723c */ /* 0x044fee00000810f8 */
[----:B------:R-:W-:Y:S04]  /*c0b40*/  STL.64 [R1+0xe90], R88 ;  /* 0x000e905801007387 */ /* 0x000fe80000100a00 */
[----:B------:R-:W-:Y:S04]  /*c0b50*/  STL.64 [R1+0xe98], R90 ;  /* 0x000e985a01007387 */ /* 0x000fe80000100a00 */
[----:B------:R-:W-:Y:S04]  /*c0b60*/  STL.64 [R1+0x5708], R82 ;  /* 0x0057085201007387 */ /* 0x000fe80000100a00 */
[----:B------:R2:W-:Y:S02]  /*c0b70*/  STL.64 [R1+0x5700], R80 ;  /* 0x0057005001007387 */ /* 0x0005e40000100a00 */
[----:B--2---:R-:W-:Y:S02]  /*c0b80*/  HMMA.1688.F32.TF32 R80, R236, R52, R244 ;  /* 0x00000034ec50723c */ /* 0x004fe400000810f4 */
[----:B------:R-:W-:Y:S04]  /*c0b90*/  STL.64 [R1+0xe80], R84 ;  /* 0x000e805401007387 */ /* 0x000fe80000100a00 */
[----:B------:R-:W-:Y:S04]  /*c0ba0*/  STL.64 [R1+0xe88], R86 ;  /* 0x000e885601007387 */ /* 0x000fe80000100a00 */
[----:B------:R-:W2:-:S13]  /*c0bb0*/  LDL.LU R244, [R1+0x940] ;  /* 0x0009400001f47983 */ /* 0x000e9a0000300800 */
        /* <DEDUP_REMOVED lines=110> */
[----:B------:R4:W-:Y:S02]  /*c12a0*/  STL.64 [R1+0x56f0], R52 ;  /* 0x0056f03401007387 */ /* 0x0009e40000100a00 */
[C---:B----4-:R-:W-:Y:S06]  /*c12b0*/  HMMA.1688.F32.TF32 R52, R236.reuse, R72, R200 ;  /* 0x00000048ec34723c */ /* 0x050fec00000810c8 */
[C---:B--2---:R-:W-:Y:S06]  /*c12c0*/  HMMA.1688.F32.TF32 R80, R236.reuse, R76, R204 ;  /* 0x0000004cec50723c */ /* 0x044fec00000810cc */
[----:B---3--:R-:W-:-:S15]  /*c12d0*/  HMMA.1688.F32.TF32 R84, R236, R48, R184 ;  /* 0x00000030ec54723c */ /* 0x008fde00000810b8 */
[----:B------:R-:W-:-:S08]  /*c12e0*/  NOP ;  /* 0x0000000000007918 */ /* 0x000fd00000000000 */
[----:B------:R-:W-:Y:S04]  /*c12f0*/  STL.64 [R1+0xe60], R84 ;  /* 0x000e605401007387 */ /* 0x000fe80000100a00 */
[----:B------:R2:W-:Y:S04]  /*c1300*/  STL.64 [R1+0xe68], R86 ;  /* 0x000e685601007387 */ /* 0x0005e80000100a00 */
[----:B------:R-:W-:Y:S04]  /*c1310*/  STL.64 [R1+0xe50], R80 ;  /* 0x000e505001007387 */ /* 0x000fe80000100a00 */
[----:B------:R3:W-:Y:S04]  /*c1320*/  STL.64 [R1+0xe58], R82 ;  /* 0x000e585201007387 */ /* 0x0007e80000100a00 */
[----:B------:R-:W-:Y:S04]  /*c1330*/  STL.64 [R1+0xe40], R52 ;  /* 0x000e403401007387 */ /* 0x000fe80000100a00 */
[----:B------:R4:W-:Y:S01]  /*c1340*/  STL.64 [R1+0xe48], R54 ;  /* 0x000e483601007387 */ /* 0x0009e20000100a00 */
[C---:B--2---:R-:W-:Y:S06]  /*c1350*/  HMMA.1688.F32.TF32 R84, R236.reuse, R68, R172 ;  /* 0x00000044ec54723c */ /* 0x044fec00000810ac */
[C---:B---3--:R-:W-:Y:S06]  /*c1360*/  HMMA.1688.F32.TF32 R80, R236.reuse, R64, R180 ;  /* 0x00000040ec50723c */ /* 0x048fec00000810b4 */
[C---:B----4-:R-:W-:Y:S11]  /*c1370*/  HMMA.1688.F32.TF32 R52, R236.reuse, R60, R196 ;  /* 0x0000003cec34723c */ /* 0x050ff600000810c4 */
        /* <DEDUP_REMOVED lines=35> */
[----:B----4-:R-:W-:Y:S01]  /*c15b0*/  HMMA.1688.F32.TF32 R52, R236, R4, R164 ;  /* 0x00000004ec34723c */ /* 0x010fe200000810a4 */
[----:B------:R-:W-:Y:S04]  /*c15c0*/  LDS R236, [R139+UR18+0x8a180] ;  /* 0x08a180128bec7984 */ /* 0x000fe80008000800 */
[----:B------:R-:W-:Y:S04]  /*c15d0*/  LDS R238, [R139+UR18+0x8a980] ;  /* 0x08a980128bee7984 */ /* 0x000fe80008000800 */
[----:B------:R-:W-:Y:S04]  /*c15e0*/  LDS R237, [R138+UR18+0x8a180] ;  /* 0x08a180128aed7984 */ /* 0x000fe80008000800 */
[----:B------:R-:W2:Y:S04]  /*c15f0*/  LDS R239, [R138+UR18+0x8a980] ;  /* 0x08a980128aef7984 */ /* 0x000ea80008000800 */
[----:B------:R-:W-:Y:S04]  /*c1600*/  STL.64 [R1+0xed0], R84 ;  /* 0x000ed05401007387 */ /* 0x000fe80000100a00 */
[----:B------:R1:W-:Y:S04]  /*c1610*/  STL.64 [R1+0xed8], R86 ;  /* 0x000ed85601007387 */ /* 0x0003e80000100a00 */
[----:B------:R-:W-:Y:S04]  /*c1620*/  STL.64 [R1+0xec0], R80 ;  /* 0x000ec05001007387 */ /* 0x000fe80000100a00 */
[----:B------:R3:W-:Y:S04]  /*c1630*/  STL.64 [R1+0xec8], R82 ;  /* 0x000ec85201007387 */ /* 0x0007e80000100a00 */
[----:B------:R-:W-:Y:S04]  /*c1640*/  STL.64 [R1+0xd80], R52 ;  /* 0x000d803401007387 */ /* 0x000fe80000100a00 */
[----:B------:R4:W-:Y:S01]  /*c1650*/  STL.64 [R1+0xd88], R54 ;  /* 0x000d883601007387 */ /* 0x0009e20000100a00 */
[C---:B-1----:R-:W-:Y:S06]  /*c1660*/  HMMA.1688.F32.TF32 R84, R240.reuse, R128, R160 ;  /* 0x00000080f054723c */ /* 0x042fec00000810a0 */
        /* <DEDUP_REMOVED lines=189> */
[----:B------:R1:W-:Y:S02]  /*c2240*/  STL.64 [R1+0xc88], R186 ;  /* 0x000c88ba01007387 */ /* 0x0003e40000100a00 */
[C---:B-1----:R-:W-:Y:S06]  /*c2250*/  HMMA.1688.F32.TF32 R184, R240.reuse, R64, R172 ;  /* 0x00000040f0b8723c */ /* 0x042fec00000810ac */
[C---:B------:R-:W-:Y:S01]  /*c2260*/  HMMA.1688.F32.TF32 R172, R240.reuse, R60, R180 ;  /* 0x0000003cf0ac723c */ /* 0x040fe200000810b4 */
[----:B------:R-:W-:Y:S04]  /*c2270*/  STL.64 [R1+0xc70], R204 ;  /* 0x000c70cc01007387 */ /* 0x000fe80000100a00 */
[----:B------:R-:W-:Y:S04]  /*c2280*/  STL.64 [R1+0xc78], R206 ;  /* 0x000c78ce01007387 */ /* 0x000fe80000100a00 */
[----:B------:R-:W-:Y:S04]  /*c2290*/  STL.64 [R1+0xc60], R200 ;  /* 0x000c60c801007387 */ /* 0x000fe80000100a00 */
[----:B------:R-:W-:Y:S01]  /*c22a0*/  STL.64 [R1+0xc68], R202 ;  /* 0x000c68ca01007387 */ /* 0x000fe20000100a00 */
[C---:B------:R-:W-:Y:S03]  /*c22b0*/  HMMA.1688.F32.TF32 R180, R240.reuse, R56, R196 ;  /* 0x00000038f0b4723c */ /* 0x040fe600000810c4 */
[----:B------:R-:W-:Y:S04]  /*c22c0*/  STL.64 [R1+0xc50], R184 ;  /* 0x000c50b801007387 */ /* 0x000fe80000100a00 */
[----:B------:R1:W-:Y:S04]  /*c22d0*/  STL.64 [R1+0xc58], R186 ;  /* 0x000c58ba01007387 */ /* 0x0003e80000100a00 */
[----:B------:R-:W-:Y:S04]  /*c22e0*/  STL.64 [R1+0xc40], R172 ;  /* 0x000c40ac01007387 */ /* 0x000fe80000100a00 */
[----:B------:R1:W-:Y:S02]  /*c22f0*/  STL.64 [R1+0xc48], R174 ;  /* 0x000c48ae01007387 */ /* 0x0003e40000100a00 */
[C---:B-1----:R-:W-:Y:S06]  /*c2300*/  HMMA.1688.F32.TF32 R184, R240.reuse, R44, R192 ;  /* 0x0000002cf0b8723c */ /* 0x042fec00000810c0 */
[C---:B------:R-:W-:Y:S01]  /*c2310*/  HMMA.1688.F32.TF32 R172, R240.reuse, R40, R188 ;  /* 0x00000028f0ac723c */ /* 0x040fe200000810bc */
[----:B------:R-:W-:Y:S04]  /*c2320*/  STL.64 [R1+0xc30], R180 ;  /* 0x000c30b401007387 */ /* 0x000fe80000100a00 */
[----:B------:R1:W-:Y:S02]  /*c2330*/  STL.64 [R1+0xc38], R182 ;  /* 0x000c38b601007387 */ /* 0x0003e40000100a00 */
[C---:B-1----:R-:W-:Y:S06]  /*c2340*/  HMMA.1688.F32.TF32 R180, R240.reuse, R36, R176 ;  /* 0x00000024f0b4723c */ /* 0x042fec00000810b0 */
[C---:B------:R-:W-:Y:S04]  /*c2350*/  HMMA.1688.F32.TF32 R176, R240.reuse, R32, R232 ;  /* 0x00000020f0b0723c */ /* 0x040fe800000810e8 */
        /* <DEDUP_REMOVED lines=13> */
[C---:B-1----:R-:W-:Y:S10]  /*c2430*/  HMMA.1688.F32.TF32 R172, R240.reuse, R16, R216 ;  /* 0x00000010f0ac723c */ /* 0x042ff400000810d8 */
        /* <DEDUP_REMOVED lines=8> */
[----:B-1----:R-:W-:Y:S06]  /*c24c0*/  HMMA.1688.F32.TF32 R172, R240, R4, R168 ;  /* 0x00000004f0ac723c */ /* 0x002fec00000810a8 */
        /* <DEDUP_REMOVED lines=38> */
[----:B----4-:R-:W4:Y:S04]  /*c2730*/  LDL.LU R160, [R1+0x690] ;  /* 0x0006900001a07983 */ /* 0x010f280000300800 */
[----:B------:R-:W4:Y:S04]  /*c2740*/  LDL.LU R161, [R1+0x694] ;  /* 0x0006940001a17983 */ /* 0x000f280000300800 */
[----:B---3--:R-:W4:Y:S04]  /*c2750*/  LDL.LU R162, [R1+0x698] ;  /* 0x0006980001a27983 */ /* 0x008f280000300800 */
        /* <DEDUP_REMOVED lines=59> */
[----:B------:R-:W-:Y:S04]  /*c2b10*/  STL.64 [R1+0x988], R178 ;  /* 0x000988b201007387 */ /* 0x000fe80000100a00 */
[----:B------:R-:W2:Y:S05]  /*c2b20*/  LDL.LU R144, [R1+0x620] ;  /* 0x0006200001907983 */ /* 0x000eaa0000300800 */
        /* <DEDUP_REMOVED lines=9> */
[----:B---3--:R-:W4:Y:S01]  /*c2bc0*/  LDL.LU R142, [R1+0x618] ;  /* 0x00061800018e7983 */ /* 0x008f220000300800 */
[C---:B------:R-:W-:Y:S06]  /*c2bd0*/  HMMA.1688.F32.TF32 R176, R236.reuse, R52, R212 ;  /* 0x00000034ecb0723c */ /* 0x040fec00000810d4 */
[C---:B------:R-:W-:Y:S06]  /*c2be0*/  HMMA.1688.F32.TF32 R172, R236.reuse, R48, R208 ;  /* 0x00000030ecac723c */ /* 0x040fec00000810d0 */
[C---:B------:R-:W-:Y:S06]  /*c2bf0*/  HMMA.1688.F32.TF32 R168, R236.reuse, R76, R168 ;  /* 0x0000004ceca8723c */ /* 0x040fec00000810a8 */
[C---:B------:R-:W-:Y:S06]  /*c2c00*/  HMMA.1688.F32.TF32 R164, R236.reuse, R72, R164 ;  /* 0x00000048eca4723c */ /* 0x040fec00000810a4 */
[C---:B------:R-:W-:Y:S06]  /*c2c10*/  HMMA.1688.F32.TF32 R156, R236.reuse, R64, R156 ;  /* 0x00000040ec9c723c */ /* 0x040fec000008109c */
[----:B------:R-:W-:Y:S01]  /*c2c20*/  HMMA.1688.F32.TF32 R160, R236, R68, R160 ;  /* 0x00000044eca0723c */ /* 0x000fe200000810a0 */
[----:B------:R-:W-:-:S05]  /*c2c30*/  IMAD.MOV.U32 R143, RZ, RZ, R252 ;  /* 0x000000ffff8f7224 */ /* 0x000fca00078e00fc */
        /* <DEDUP_REMOVED lines=12> */
[----:B------:R1:W-:Y:S01]  /*c2d00*/  STL [R1+0x908], R158 ;  /* 0x0009089e01007387 */ /* 0x0003e20000100800 */
[----:B------:R-:W-:-:S02]  /*c2d10*/  MOV R252, R159 ;  /* 0x0000009f00fc7202 */ /* 0x000fc40000000f00 */
[C---:B-1----:R-:W-:Y:S06]  /*c2d20*/  HMMA.1688.F32.TF32 R156, R236.reuse, R60, R248 ;  /* 0x0000003cec9c723c */ /* 0x042fec00000810f8 */
[----:B------:R-:W-:Y:S01]  /*c2d30*/  HMMA.1688.F32.TF32 R148, R236, R44, R148 ;  /* 0x0000002cec94723c */ /* 0x000fe20000081094 */
[----:B------:R-:W3:-:S15]  /*c2d40*/  LDL.LU R248, [R1+0x5e0] ;  /* 0x0005e00001f87983 */ /* 0x000ede0000300800 */
[----:B------:R-:W-:-:S01]  /*c2d50*/  NOP ;  /* 0x0000000000007918 */ /* 0x000fc20000000000 */
[----:B------:R-:W-:Y:S04]  /*c2d60*/  STL.64 [R1+0x8f0], R156 ;  /* 0x0008f09c01007387 */ /* 0x000fe80000100a00 */
[----:B------:R-:W-:Y:S04]  /*c2d70*/  STL.64 [R1+0x8f8], R158 ;  /* 0x0008f89e01007387 */ /* 0x000fe80000100a00 */
[----:B------:R-:W3:Y:S04]  /*c2d80*/  LDL.LU R249, [R1+0x5e4] ;  /* 0x0005e40001f97983 */ /* 0x000ee80000300800 */
[----:B------:R-:W3:Y:S04]  /*c2d90*/  LDL.LU R250, [R1+0x5e8] ;  /* 0x0005e80001fa7983 */ /* 0x000ee80000300800 */
[----:B------:R-:W-:Y:S04]  /*c2da0*/  STL.64 [R1+0x8e0], R152 ;  /* 0x0008e09801007387 */ /* 0x000fe80000100a00 */
[----:B------:R-:W-:Y:S01]  /*c2db0*/  STL.64 [R1+0x8e8], R154 ;  /* 0x0008e89a01007387 */ /* 0x000fe20000100a00 */
[----:B------:R-:W-:-:S03]  /*c2dc0*/  IMAD.MOV.U32 R251, RZ, RZ, R2 ;  /* 0x000000fffffb7224 */ /* 0x000fc600078e0002 */
[----:B------:R1:W-:Y:S01]  /*c2dd0*/  STL [R1+0xea0], R148 ;  /* 0x000ea09401007387 */ /* 0x0003e20000100800 */
[----:B------:R-:W-:Y:S01]  /*c2de0*/  MOV R128, R151 ;  /* 0x0000009700807202 */ /* 0x000fe20000000f00 */
[----:B------:R-:W-:Y:S02]  /*c2df0*/  IMAD.MOV.U32 R2, RZ, RZ, R149 ;  /* 0x000000ffff027224 */ /* 0x000fe400078e0095 */
[----:B------:R-:W-:Y:S01]  /*c2e00*/  IMAD.MOV.U32 R129, RZ, RZ, R150 ;  /* 0x000000ffff817224 */ /* 0x000fe200078e0096 */
[----:B-1----:R-:W3:Y:S04]  /*c2e10*/  LDL.LU R148, [R1+0x5d0] ;  /* 0x0005d00001947983 */ /* 0x002ee80000300800 */
[----:B------:R-:W3:Y:S04]  /*c2e20*/  LDL.LU R149, [R1+0x5d4] ;  /* 0x0005d40001957983 */ /* 0x000ee80000300800 */
[----:B------:R-:W3:Y:S04]  /*c2e30*/  LDL.LU R150, [R1+0x5d8] ;  /* 0x0005d80001967983 */ /* 0x000ee80000300800 */
[----:B------:R-:W3:Y:S04]  /*c2e40*/  LDL.LU R151, [R1+0x5dc] ;  /* 0x0005dc0001977983 */ /* 0x000ee80000300800 */
[----:B------:R-:W-:Y:S04]  /*c2e50*/  STL [R1+0x52ac], R128 ;  /* 0x0052ac8001007387 */ /* 0x000fe80000100800 */
[----:B------:R-:W-:Y:S04]  /*c2e60*/  STL [R1+0x52a8], R129 ;  /* 0x0052a88101007387 */ /* 0x000fe80000100800 */
[----:B------:R-:W-:Y:S01]  /*c2e70*/  STL [R1+0x52a4], R2 ;  /* 0x0052a40201007387 */ /* 0x000fe20000100800 */
[C---:B--2---:R-:W-:Y:S03]  /*c2e80*/  HMMA.1688.F32.TF32 R152, R236.reuse, R40, R144 ;  /* 0x00000028ec98723c */ /* 0x044fe60000081090 */
[----:B------:R-:W2:Y:S03]  /*c2e90*/  LDL.LU R144, [R1+0x5b0] ;  /* 0x0005b00001907983 */ /* 0x000ea60000300800 */
[----:B----4-:R-:W-:-:S15]  /*c2ea0*/  HMMA.1688.F32.TF32 R140, R236, R36, R140 ;  /* 0x00000024ec8c723c */ /* 0x010fde000008108c */
[----:B------:R-:W-:-:S02]  /*c2eb0*/  NOP ;  /* 0x0000000000007918 */ /* 0x000fc40000000000 */
[----:B------:R-:W-:Y:S04]  /*c2ec0*/  STL.64 [R1+0xf50], R152 ;  /* 0x000f509801007387 */ /* 0x000fe80000100a00 */
[----:B------:R3:W-:Y:S04]  /*c2ed0*/  STL.64 [R1+0xf58], R154 ;  /* 0x000f589a01007387 */ /* 0x0007e80000100a00 */
[----:B------:R-:W2:Y:S04]  /*c2ee0*/  LDL.LU R145, [R1+0x5b4] ;  /* 0x0005b40001917983 */ /* 0x000ea80000300800 */
[----:B------:R-:W2:Y:S04]  /*c2ef0*/  LDL.LU R146, [R1+0x5b8] ;  /* 0x0005b80001927983 */ /* 0x000ea80000300800 */
[----:B------:R-:W2:Y:S01]  /*c2f00*/  LDL.LU R147, [R1+0x5bc] ;  /* 0x0005bc0001937983 */ /* 0x000ea20000300800 */
[----:B------:R-:W-:-:S02]  /*c2f10*/  IMAD.MOV.U32 R125, RZ, RZ, R140 ;  /* 0x000000ffff7d7224 */ /* 0x000fc400078e008c */
[----:B------:R-:W-:Y:S01]  /*c2f20*/  IMAD.MOV.U32 R124, RZ, RZ, R141 ;  /* 0x000000ffff7c7224 */ /* 0x000fe200078e008d */
[----:B------:R-:W4:Y:S01]  /*c2f30*/  LDL.LU R140, [R1+0x5a0] ;  /* 0x0005a000018c7983 */ /* 0x000f220000300800 */
[----:B------:R-:W-:-:S03]  /*c2f40*/  IMAD.MOV.U32 R121, RZ, RZ, R142 ;  /* 0x000000ffff797224 */ /* 0x000fc600078e008e */
[----:B------:R-:W4:Y:S01]  /*c2f50*/  LDL.LU R141, [R1+0x5a4] ;  /* 0x0005a400018d7983 */ /* 0x000f220000300800 */
[----:B------:R-:W-:-:S03]  /*c2f60*/  MOV R120, R143 ;  /* 0x0000008f00787202 */ /* 0x000fc60000000f00 */
[----:B------:R-:W4:Y:S04]  /*c2f70*/  LDL.LU R142, [R1+0x5a8] ;  /* 0x0005a800018e7983 */ /* 0x000f280000300800 */
[----:B------:R-:W4:Y:S04]  /*c2f80*/  LDL.LU R143, [R1+0x5ac] ;  /* 0x0005ac00018f7983 */ /* 0x000f280000300800 */
[----:B------:R-:W-:Y:S04]  /*c2f90*/  STL [R1+0x52bc], R120 ;  /* 0x0052bc7801007387 */ /* 0x000fe80000100800 */
[----:B------:R-:W-:Y:S04]  /*c2fa0*/  STL [R1+0x52b8], R121 ;  /* 0x0052b87901007387 */ /* 0x000fe80000100800 */
[----:B------:R-:W-:Y:S04]  /*c2fb0*/  STL [R1+0x52b4], R124 ;  /* 0x0052b47c01007387 */ /* 0x000fe80000100800 */
[----:B------:R1:W-:Y:S01]  /*c2fc0*/  STL [R1+0x52b0], R125 ;  /* 0x0052b07d01007387 */ /* 0x0003e20000100800 */
[C---:B---3--:R-:W-:Y:S06]  /*c2fd0*/  HMMA.1688.F32.TF32 R152, R236.reuse, R32, R248 ;  /* 0x00000020ec98723c */ /* 0x048fec00000810f8 */
[----:B------:R-:W-:-:S15]  /*c2fe0*/  HMMA.1688.F32.TF32 R148, R236, R28, R148 ;  /* 0x0000001cec94723c */ /* 0x000fde0000081094 */
[----:B------:R-:W-:-:S02]  /*c2ff0*/  NOP ;  /* 0x0000000000007918 */ /* 0x000fc40000000000 */
[----:B------:R-:W-:Y:S01]  /*c3000*/  STL [R1+0x1170], R152 ;  /* 0x0011709801007387 */ /* 0x000fe20000100800 */
[----:B------:R-:W-:Y:S02]  /*c3010*/  IMAD.MOV.U32 R2, RZ, RZ, R155 ;  /* 0x000000ffff027224 */ /* 0x000fe400078e009b */
[----:B------:R-:W-:Y:S01]  /*c3020*/  IMAD.MOV.U32 R129, RZ, RZ, R154 ;  /* 0x000000ffff817224 */ /* 0x000fe200078e009a */
[----:B------:R-:W3:Y:S01]  /*c3030*/  LDL.LU R248, [R1+0x580] ;  /* 0x0005800001f87983 */ /* 0x000ee20000300800 */
[----:B------:R-:W-:-:S03]  /*c3040*/  IMAD.MOV.U32 R128, RZ, RZ, R153 ;  /* 0x000000ffff807224 */ /* 0x000fc600078e0099 */
[----:B------:R-:W3:Y:S04]  /*c3050*/  LDL.LU R249, [R1+0x584] ;  /* 0x0005840001f97983 */ /* 0x000ee80000300800 */
[----:B------:R-:W3:Y:S04]  /*c3060*/  LDL.LU R250, [R1+0x588] ;  /* 0x0005880001fa7983 */ /* 0x000ee80000300800 */
[----:B------:R-:W3:Y:S04]  /*c3070*/  LDL.LU R251, [R1+0x58c] ;  /* 0x00058c0001fb7983 */ /* 0x000ee80000300800 */
[----:B------:R-:W-:Y:S04]  /*c3080*/  STL [R1+0x52c8], R2 ;  /* 0x0052c80201007387 */ /* 0x000fe80000100800 */
[----:B------:R-:W-:Y:S04]  /*c3090*/  STL [R1+0x52c4], R129 ;  /* 0x0052c48101007387 */ /* 0x000fe80000100800 */
[----:B------:R-:W-:Y:S01]  /*c30a0*/  STL [R1+0x52c0], R128 ;  /* 0x0052c08001007387 */ /* 0x000fe20000100800 */
[----:B------:R-:W-:-:S02]  /*c30b0*/  IMAD.MOV.U32 R112, RZ, RZ, R151 ;  /* 0x000000ffff707224 */ /* 0x000fc400078e0097 */
[----:B------:R-:W-:Y:S02]  /*c30c0*/  IMAD.MOV.U32 R113, RZ, RZ, R150 ;  /* 0x000000ffff717224 */ /* 0x000fe400078e0096 */
[----:B------:R-:W-:Y:S01]  /*c30d0*/  IMAD.MOV.U32 R116, RZ, RZ, R149 ;  /* 0x000000ffff747224 */ /* 0x000fe200078e0095 */
[----:B------:R-:W-:Y:S01]  /*c30e0*/  MOV R117, R148 ;  /* 0x0000009400757202 */ /* 0x000fe20000000f00 */
[----:B------:R-:W-:Y:S04]  /*c30f0*/  STL [R1+0x52d8], R112 ;  /* 0x0052d87001007387 */ /* 0x000fe80000100800 */
[----:B------:R-:W-:Y:S04]  /*c3100*/  STL [R1+0x52d4], R113 ;  /* 0x0052d47101007387 */ /* 0x000fe80000100800 */
[----:B------:R-:W-:Y:S04]  /*c3110*/  STL [R1+0x52d0], R116 ;  /* 0x0052d07401007387 */ /* 0x000fe80000100800 */
[----:B------:R1:W-:Y:S01]  /*c3120*/  STL [R1+0x52cc], R117 ;  /* 0x0052cc7501007387 */ /* 0x0003e20000100800 */
[C---:B--2---:R-:W-:Y:S06]  /*c3130*/  HMMA.1688.F32.TF32 R144, R236.reuse, R24, R144 ;  /* 0x00000018ec90723c */ /* 0x044fec0000081090 */
[----:B----4-:R-:W-:-:S15]  /*c3140*/  HMMA.1688.F32.TF32 R140, R236, R20, R140 ;  /* 0x00000014ec8c723c */ /* 0x010fde000008108c */
[----:B------:R-:W-:-:S03]  /*c3150*/  NOP ;  /* 0x0000000000007918 */ /* 0x000fc60000000000 */
[----:B-1----:R-:W-:Y:S02]  /*c3160*/  IMAD.MOV.U32 R125, RZ, RZ, R147 ;  /* 0x000000ffff7d7224 */ /* 0x002fe400078e0093 */
[----:B------:R-:W-:Y:S02]  /*c3170*/  IMAD.MOV.U32 R124, RZ, RZ, R146 ;  /* 0x000000ffff7c7224 */ /* 0x000fe400078e0092 */
[----:B------:R-:W-:Y:S01]  /*c3180*/  IMAD.MOV.U32 R121, RZ, RZ, R145 ;  /* 0x000000ffff797224 */ /* 0x000fe200078e0091 */
[----:B------:R-:W-:Y:S01]  /*c3190*/  MOV R120, R144 ;  /* 0x0000009000787202 */ /* 0x000fe20000000f00 */
[----:B------:R-:W-:Y:S04]  /*c31a0*/  STL [R1+0x52e8], R125 ;  /* 0x0052e87d01007387 */ /* 0x000fe80000100800 */
[----:B------:R-:W-:Y:S04]  /*c31b0*/  STL [R1+0x52e4], R124 ;  /* 0x0052e47c01007387 */ /* 0x000fe80000100800 */
[----:B------:R-:W-:Y:S04]  /*c31c0*/  STL [R1+0x52e0], R121 ;  /* 0x0052e07901007387 */ /* 0x000fe80000100800 */
[----:B------:R1:W-:Y:S01]  /*c31d0*/  STL [R1+0x52dc], R120 ;  /* 0x0052dc7801007387 */ /* 0x0003e20000100800 */
[----:B------:R-:W-:Y:S01]  /*c31e0*/  MOV R117, R140 ;  /* 0x0000008c00757202 */ /* 0x000fe20000000f00 */
[----:B------:R-:W-:-:S02]  /*c31f0*/  IMAD.MOV.U32 R2, RZ, RZ, R141 ;  /* 0x000000ffff027224 */ /* 0x000fc400078e008d */
[----:B------:R-:W2:Y:S01]  /*c3200*/  LDL.LU R140, [R1+0x570] ;  /* 0x00057000018c7983 */ /* 0x000ea20000300800 */
[----:B------:R-:W-:-:S03]  /*c3210*/  IMAD.MOV.U32 R129, RZ, RZ, R142 ;  /* 0x000000ffff817224 */ /* 0x000fc600078e008e */
[----:B------:R-:W2:Y:S01]  /*c3220*/  LDL.LU R141, [R1+0x574] ;  /* 0x00057400018d7983 */ /* 0x000ea20000300800 */
[----:B------:R-:W-:-:S03]  /*c3230*/  IMAD.MOV.U32 R128, RZ, RZ, R143 ;  /* 0x000000ffff807224 */ /* 0x000fc600078e008f */
[----:B------:R-:W2:Y:S04]  /*c3240*/  LDL.LU R142, [R1+0x578] ;  /* 0x00057800018e7983 */ /* 0x000ea80000300800 */
[----:B------:R-:W2:Y:S04]  /*c3250*/  LDL.LU R143, [R1+0x57c] ;  /* 0x00057c00018f7983 */ /* 0x000ea80000300800 */
[----:B------:R4:W-:Y:S04]  /*c3260*/  STL [R1+0x52ec], R117 ;  /* 0x0052ec7501007387 */ /* 0x0009e80000100800 */
[----:B------:R-:W4:Y:S04]  /*c3270*/  LDL.LU R152, [R1+0x530] ;  /* 0x0005300001987983 */ /* 0x000f280000300800 */
[----:B------:R-:W4:Y:S04]  /*c3280*/  LDL.LU R153, [R1+0x534] ;  /* 0x0005340001997983 */ /* 0x000f280000300800 */
[----:B------:R-:W4:Y:S01]  /*c3290*/  LDL.LU R154, [R1+0x538] ;  /* 0x00053800019a7983 */ /* 0x000f220000300800 */
[----:B------:R-:W-:Y:S01]  /*c32a0*/  MOV R155, R244 ;  /* 0x000000f4009b7202 */ /* 0x000fe20000000f00 */
[----:B------:R-:W-:-:S02]  /*c32b0*/  IMAD.MOV.U32 R148, RZ, RZ, R245 ;  /* 0x000000ffff947224 */ /* 0x000fc400078e00f5 */
[----:B------:R-:W4:Y:S04]  /*c32c0*/  LDL.LU R244, [R1+0x56cc] ;  /* 0x0056cc0001f47983 */ /* 0x000f280000300800 */
[----:B------:R-:W4:Y:S01]  /*c32d0*/  LDL.LU R245, [R1+0x56c8] ;  /* 0x0056c80001f57983 */ /* 0x000f220000300800 */
[----:B------:R-:W-:Y:S02]  /*c32e0*/  IMAD.MOV.U32 R149, RZ, RZ, R246 ;  /* 0x000000ffff957224 */ /* 0x000fe400078e00f6 */
[----:B------:R-:W-:Y:S01]  /*c32f0*/  IMAD.MOV.U32 R150, RZ, RZ, R247 ;  /* 0x000000ffff967224 */ /* 0x000fe200078e00f7 */
[----:B------:R-:W4:Y:S04]  /*c3300*/  LDL.LU R246, [R1+0x56c4] ;  /* 0x0056c40001f67983 */ /* 0x000f280000300800 */
[----:B------:R-:W4:Y:S04]  /*c3310*/  LDL.LU R247, [R1+0x56c0] ;  /* 0x0056c00001f77983 */ /* 0x000f280000300800 */
[----:B------:R-:W4:Y:S01]  /*c3320*/  LDL.LU R151, [R1+0x52c] ;  /* 0x00052c0001977983 */ /* 0x000f220000300800 */
[----:B---3--:R-:W-:Y:S07]  /*c3330*/  HMMA.1688.F32.TF32 R144, R236, R16, R248 ;  /* 0x00000010ec90723c */ /* 0x008fee00000810f8 */
[----:B------:R-:W-:Y:S01]  /*c3340*/  MOV R250, R122 ;  /* 0x0000007a00fa7202 */ /* 0x000fe20000000f00 */
[----:B------:R-:W-:-:S15]  /*c3350*/  IMAD.MOV.U32 R251, RZ, RZ, R130 ;  /* 0x000000fffffb7224 */ /* 0x000fde00078e0082 */
[----:B------:R-:W-:-:S01]  /*c3360*/  NOP ;  /* 0x0000000000007918 */ /* 0x000fc20000000000 */
[----:B-1----:R-:W-:Y:S01]  /*c3370*/  MOV R120, R144 ;  /* 0x0000009000787202 */ /* 0x002fe20000000f00 */
[----:B------:R-:W-:Y:S01]  /*c3380*/  IMAD.MOV.U32 R112, RZ, RZ, R145 ;  /* 0x000000ffff707224 */ /* 0x000fe200078e0091 */
        /* <DEDUP_REMOVED lines=10> */
[----:B--2---:R-:W-:-:S15]  /*c3430*/  HMMA.1688.F32.TF32 R140, R236, R8, R140 ;  /* 0x00000008ec8c723c */ /* 0x004fde000008108c */
[----:B------:R-:W-:-:S09]  /*c3440*/  NOP ;  /* 0x0000000000007918 */ /* 0x000fd20000000000 */
[----:B----4-:R-:W-:Y:S02]  /*c3450*/  IMAD.MOV.U32 R117, RZ, RZ, R140 ;  /* 0x000000ffff757224 */ /* 0x010fe400078e008c */
[----:B------:R-:W-:Y:S02]  /*c3460*/  IMAD.MOV.U32 R125, RZ, RZ, R141 ;  /* 0x000000ffff7d7224 */ /* 0x000fe400078e008d */
[----:B------:R-:W-:Y:S01]  /*c3470*/  IMAD.MOV.U32 R140, RZ, RZ, R131 ;  /* 0x000000ffff8c7224 */ /* 0x000fe200078e0083 */
[----:B------:R-:W-:Y:S01]  /*c3480*/  MOV R124, R142 ;  /* 0x0000008e007c7202 */ /* 0x000fe20000000f00 */
[----:B------:R-:W3:Y:S01]  /*c3490*/  LDL.LU R131, [R1+0x56b4] ;  /* 0x0056b40001837983 */ /* 0x000ee20000300800 */
[----:B------:R-:W-:Y:S02]  /*c34a0*/  IMAD.MOV.U32 R141, RZ, RZ, R123 ;  /* 0x000000ffff8d7224 */ /* 0x000fe400078e007b */
[----:B------:R-:W-:Y:S01]  /*c34b0*/  IMAD.MOV.U32 R121, RZ, RZ, R143 ;  /* 0x000000ffff797224 */ /* 0x000fe200078e008f */
[----:B------:R-:W2:Y:S01]  /*c34c0*/  LDL.LU R123, [R1+0x56b0] ;  /* 0x0056b000017b7983 */ /* 0x000ea20000300800 */
[----:B------:R-:W-:Y:S01]  /*c34d0*/  MOV R142, R126 ;  /* 0x0000007e008e7202 */ /* 0x000fe20000000f00 */
[----:B------:R-:W-:-:S02]  /*c34e0*/  IMAD.MOV.U32 R143, RZ, RZ, R127 ;  /* 0x000000ffff8f7224 */ /* 0x000fc400078e007f */
[----:B------:R-:W4:Y:S04]  /*c34f0*/  LDL.LU R126, [R1+0x56ac] ;  /* 0x0056ac00017e7983 */ /* 0x000f280000300800 */
[----:B------:R-:W4:Y:S01]  /*c3500*/  LDL.LU R127, [R1+0x56a8] ;  /* 0x0056a800017f7983 */ /* 0x000f220000300800 */
[----:B------:R-:W-:Y:S06]  /*c3510*/  HMMA.1688.F32.TF32 R152, R236, R4, R152 ;  /* 0x00000004ec98723c */ /* 0x000fec0000081098 */
[C---:B---3--:R-:W-:Y:S06]  /*c3520*/  HMMA.1688.F32.TF32 R148, R240.reuse, R130, R148 ;  /* 0x00000082f094723c */ /* 0x048fec0000081094 */
[----:B----4-:R-:W-:-:S15]  /*c3530*/  HMMA.1688.F32.TF32 R144, R240, R126, R144 ;  /* 0x0000007ef090723c */ /* 0x010fde0000081090 */
[----:B------:R-:W-:-:S03]  /*c3540*/  NOP ;  /* 0x0000000000007918 */ /* 0x000fc60000000000 */
[----:B------:R-:W-:Y:S02]  /*c3550*/  IMAD.MOV.U32 R93, RZ, RZ, R148 ;  /* 0x000000ffff5d7224 */ /* 0x000fe400078e0094 */
[----:B------:R-:W-:Y:S01]  /*c3560*/  IMAD.MOV.U32 R92, RZ, RZ, R149 ;  /* 0x000000ffff5c7224 */ /* 0x000fe200078e0095 */
[----:B------:R-:W3:Y:S01]  /*c3570*/  LDL.LU R148, [R1+0x4e0] ;  /* 0x0004e00001947983 */ /* 0x000ee20000300800 */
[----:B------:R-:W-:Y:S01]  /*c3580*/  MOV R17, R150 ;  /* 0x0000009600117202 */ /* 0x000fe20000000f00 */
[----:B------:R-:W-:Y:S02]  /*c3590*/  IMAD.MOV.U32 R16, RZ, RZ, R151 ;  /* 0x000000ffff107224 */ /* 0x000fe400078e0097 */
[----:B------:R-:W3:Y:S01]  /*c35a0*/  LDL.LU R149, [R1+0x4e4] ;  /* 0x0004e40001957983 */ /* 0x000ee20000300800 */
[----:B------:R-:W-:Y:S02]  /*c35b0*/  IMAD.MOV.U32 R9, RZ, RZ, R144 ;  /* 0x000000ffff097224 */ /* 0x000fe400078e0090 */
[----:B------:R-:W-:Y:S01]  /*c35c0*/  IMAD.MOV.U32 R8, RZ, RZ, R145 ;  /* 0x000000ffff087224 */ /* 0x000fe200078e0091 */
[----:B------:R-:W-:Y:S01]  /*c35d0*/  MOV R5, R146 ;  /* 0x0000009200057202 */ /* 0x000fe20000000f00 */
[----:B------:R-:W-:Y:S01]  /*c35e0*/  IMAD.MOV.U32 R4, RZ, RZ, R147 ;  /* 0x000000ffff047224 */ /* 0x000fe200078e0093 */
[----:B------:R-:W3:Y:S01]  /*c35f0*/  LDL.LU R150, [R1+0x4e8] ;  /* 0x0004e80001967983 */ /* 0x000ee20000300800 */
[----:B------:R-:W-:Y:S01]  /*c3600*/  IMAD.MOV.U32 R151, RZ, RZ, R118 ;  /* 0x000000ffff977224 */ /* 0x000fe200078e0076 */
[----:B--2---:R-:W-:Y:S02]  /*c3610*/  HMMA.1688.F32.TF32 R144, R240, R122, R248 ;  /* 0x0000007af090723c */ /* 0x004fe400000810f8 */
[----:B------:R-:W2:Y:S05]  /*c3620*/  LDL.LU R118, [R1+0x56a4] ;  /* 0x0056a40001767983 */ /* 0x000eaa0000300800 */
[----:B------:R-:W-:-:S02]  /*c3630*/  IMAD.MOV.U32 R248, RZ, RZ, R119 ;  /* 0x000000fffff87224 */ /* 0x000fc400078e0077 */
[----:B------:R-:W2:Y:S04]  /*c3640*/  LDL.LU R119, [R1+0x56a0] ;  /* 0x0056a00001777983 */ /* 0x000ea80000300800 */
[----:B------:R-:W4:Y:S04]  /*c3650*/  LDL.LU R249, [R1+0x4d4] ;  /* 0x0004d40001f97983 */ /* 0x000f280000300800 */
[----:B------:R-:W4:Y:S04]  /*c3660*/  LDL.LU R250, [R1+0x4d8] ;  /* 0x0004d80001fa7983 */ /* 0x000f280000300800 */
[----:B------:R-:W4:Y:S03]  /*c3670*/  LDL.LU R251, [R1+0x4dc] ;  /* 0x0004dc0001fb7983 */ /* 0x000f260000300800 */
[----:B------:R-:W-:Y:S01]  /*c3680*/  IMAD.MOV.U32 R72, RZ, RZ, R147 ;  /* 0x000000ffff487224 */ /* 0x000fe200078e0093 */
[----:B------:R-:W-:Y:S01]  /*c3690*/  MOV R76, R145 ;  /* 0x00000091004c7202 */ /* 0x000fe20000000f00 */
[----:B------:R-:W-:-:S02]  /*c36a0*/  IMAD.MOV.U32 R77, RZ, RZ, R144 ;  /* 0x000000ffff4d7224 */ /* 0x000fc400078e0090 */
        /* <DEDUP_REMOVED lines=8> */
[----:B------:R-:W-:-:S03]  /*c3730*/  MOV R147, R114 ;  /* 0x0000007200937202 */ /* 0x000fc60000000f00 */
[----:B------:R-:W3:Y:S01]  /*c3740*/  LDL.LU R114, [R1+0x569c] ;  /* 0x00569c0001727983 */ /* 0x000ee20000300800 */
[----:B--2---:R-:W-:-:S15]  /*c3750*/  HMMA.1688.F32.TF32 R140, R240, R118, R140 ;  /* 0x00000076f08c723c */ /* 0x004fde000008108c */
[----:B------:R-:W-:-:S09]  /*c3760*/  NOP ;  /* 0x0000000000007918 */ /* 0x000fd20000000000 */
[----:B------:R-:W-:Y:S01]  /*c3770*/  MOV R61, R140 ;  /* 0x0000008c003d7202 */ /* 0x000fe20000000f00 */
[----:B------:R-:W-:Y:S02]  /*c3780*/  IMAD.MOV.U32 R140, RZ, RZ, R115 ;  /* 0x000000ffff8c7224 */ /* 0x000fe400078e0073 */
[----:B------:R-:W3:Y:S01]  /*c3790*/  LDL.LU R115, [R1+0x5698] ;  /* 0x0056980001737983 */ /* 0x000ee20000300800 */
[----:B------:R-:W-:Y:S02]  /*c37a0*/  IMAD.MOV.U32 R60, RZ, RZ, R141 ;  /* 0x000000ffff3c7224 */ /* 0x000fe400078e008d */
[----:B------:R-:W-:Y:S02]  /*c37b0*/  IMAD.MOV.U32 R57, RZ, RZ, R142 ;  /* 0x000000ffff397224 */ /* 0x000fe400078e008e */
[----:B------:R-:W-:Y:S02]  /*c37c0*/  IMAD.MOV.U32 R141, RZ, RZ, R106 ;  /* 0x000000ffff8d7224 */ /* 0x000fe400078e006a */
[----:B------:R-:W-:Y:S01]  /*c37d0*/  IMAD.MOV.U32 R56, RZ, RZ, R143 ;  /* 0x000000ffff387224 */ /* 0x000fe200078e008f */
[----:B------:R-:W2:Y:S01]  /*c37e0*/  LDL.LU R106, [R1+0x5694] ;  /* 0x00569400016a7983 */ /* 0x000ea20000300800 */
[----:B------:R-:W-:-:S03]  /*c37f0*/  IMAD.MOV.U32 R142, RZ, RZ, R110 ;  /* 0x000000ffff8e7224 */ /* 0x000fc600078e006e */
[----:B------:R-:W4:Y:S01]  /*c3800*/  LDL.LU R110, [R1+0x5690] ;  /* 0x00569000016e7983 */ /* 0x000f220000300800 */
[----:B------:R-:W-:-:S03]  /*c3810*/  MOV R143, R111 ;  /* 0x0000006f008f7202 */ /* 0x000fc60000000f00 */
[----:B------:R-:W4:Y:S04]  /*c3820*/  LDL.LU R111, [R1+0x568c] ;  /* 0x00568c00016f7983 */ /* 0x000f280000300800 */
[----:B------:R-:W-:Y:S04]  /*c3830*/  STL [R1+0x5244], R56 ;  /* 0x0052443801007387 */ /* 0x000fe80000100800 */
[----:B------:R-:W-:Y:S04]  /*c3840*/  STL [R1+0x5240], R57 ;  /* 0x0052403901007387 */ /* 0x000fe80000100800 */
[----:B------:R-:W-:Y:S04]  /*c3850*/  STL [R1+0x523c], R60 ;  /* 0x00523c3c01007387 */ /* 0x000fe80000100800 */
[----:B------:R-:W-:Y:S01]  /*c3860*/  STL [R1+0x5228], R61 ;  /* 0x0052283d01007387 */ /* 0x000fe20000100800 */
        /* <DEDUP_REMOVED lines=8> */
[----:B------:R1:W-:Y:S01]  /*c38f0*/  STL [R1+0x524c], R44 ;  /* 0x00524c2c01007387 */ /* 0x0003e20000100800 */
[----:B----4-:R-:W-:Y:S03]  /*c3900*/  HMMA.1688.F32.TF32 R148, R240, R110, R248 ;  /* 0x0000006ef094723c */ /* 0x010fe600000810f8 */
[----:B------:R3:W-:Y:S04]  /*c3910*/  STL [R1+0x5248], R45 ;  /* 0x0052482d01007387 */ /* 0x0007e80000100800 */
[----:B------:R-:W-:-:S02]  /*c3920*/  IMAD.MOV.U32 R248, RZ, RZ, R107 ;  /* 0x000000fffff87224 */ /* 0x000fc400078e006b */
[----:B------:R-:W2:Y:S01]  /*c3930*/  LDL.LU R107, [R1+0x5688] ;  /* 0x00568800016b7983 */ /* 0x000ea20000300800 */
[----:B------:R-:W-:Y:S03]  /*c3940*/  HMMA.1688.F32.TF32 R156, R236, R12, R244 ;  /* 0x0000000cec9c723c */ /* 0x000fe600000810f4 */
[----:B------:R-:W4:Y:S01]  /*c3950*/  LDL.LU R249, [R1+0x4a4] ;  /* 0x0004a40001f97983 */ /* 0x000f220000300800 */
[----:B------:R-:W-:Y:S02]  /*c3960*/  IMAD.MOV.U32 R250, RZ, RZ, R102 ;  /* 0x000000fffffa7224 */ /* 0x000fe400078e0066 */
[----:B------:R-:W-:Y:S01]  /*c3970*/  IMAD.MOV.U32 R251, RZ, RZ, R103 ;  /* 0x000000fffffb7224 */ /* 0x000fe200078e0067 */
[----:B------:R-:W3:Y:S04]  /*c3980*/  LDL.LU R102, [R1+0x5684] ;  /* 0x0056840001667983 */ /* 0x000ee80000300800 */
[----:B------:R-:W3:Y:S01]  /*c3990*/  LDL.LU R103, [R1+0x5680] ;  /* 0x0056800001677983 */ /* 0x000ee20000300800 */
[----:B------:R-:W-:-:S02]  /*c39a0*/  IMAD.MOV.U32 R101, RZ, RZ, R152 ;  /* 0x000000ffff657224 */ /* 0x000fc400078e0098 */
[----:B------:R-:W-:Y:S01]  /*c39b0*/  IMAD.MOV.U32 R100, RZ, RZ, R153 ;  /* 0x000000ffff647224 */ /* 0x000fe200078e0099 */
[----:B------:R-:W-:Y:S01]  /*c39c0*/  MOV R97, R154 ;  /* 0x0000009a00617202 */ /* 0x000fe20000000f00 */
        /* <DEDUP_REMOVED lines=14> */
[----:B------:R-:W-:Y:S01]  /*c3ab0*/  IMAD.MOV.U32 R108, RZ, RZ, R157 ;  /* 0x000000ffff6c7224 */ /* 0x000fe200078e009d */
[----:B------:R-:W-:Y:S01]  /*c3ac0*/  MOV R109, R156 ;  /* 0x0000009c006d7202 */ /* 0x000fe20000000f00 */
[----:B------:R-:W-:-:S02]  /*c3ad0*/  IMAD.MOV.U32 R105, RZ, RZ, R158 ;  /* 0x000000ffff697224 */ /* 0x000fc400078e009e */
[----:B------:R-:W-:Y:S01]  /*c3ae0*/  IMAD.MOV.U32 R104, RZ, RZ, R159 ;  /* 0x000000ffff687224 */ /* 0x000fe200078e009f */
[----:B--2---:R-:W-:Y:S01]  /*c3af0*/  HMMA.1688.F32.TF32 R144, R240, R106, R144 ;  /* 0x0000006af090723c */ /* 0x004fe20000081090 */
[----:B------:R-:W-:Y:S02]  /*c3b00*/  IMAD.MOV.U32 R165, RZ, RZ, R30 ;  /* 0x000000ffffa57224 */ /* 0x000fe400078e001e */
[----:B------:R-:W-:Y:S02]  /*c3b10*/  IMAD.MOV.U32 R166, RZ, RZ, R27 ;  /* 0x000000ffffa67224 */ /* 0x000fe400078e001b */
[----:B------:R-:W-:Y:S01]  /*c3b20*/  IMAD.MOV.U32 R167, RZ, RZ, R26 ;  /* 0x000000ffffa77224 */ /* 0x000fe200078e001a */
[----:B------:R-:W-:Y:S04]  /*c3b30*/  LDS R244, [R139+UR18+0x8b000] ;  /* 0x08b000128bf47984 */ /* 0x000fe80008000800 */
[----:B------:R-:W-:Y:S04]  /*c3b40*/  LDS R246, [R139+UR18+0x8b800] ;  /* 0x08b800128bf67984 */ /* 0x000fe80008000800 */
[----:B------:R-:W-:Y:S04]  /*c3b50*/  LDS R245, [R138+UR18+0x8b000] ;  /* 0x08b000128af57984 */ /* 0x000fe80008000800 */
[----:B------:R-:W2:Y:S06]  /*c3b60*/  LDS R247, [R138+UR18+0x8b800] ;  /* 0x08b800128af77984 */ /* 0x000eac0008000800 */
[----:B------:R-:W-:-:S02]  /*c3b70*/  IMAD.MOV.U32 R48, RZ, RZ, R147 ;  /* 0x000000ffff307224 */ /* 0x000fc400078e0093 */
[----:B------:R-:W-:Y:S02]  /*c3b80*/  IMAD.MOV.U32 R49, RZ, RZ, R146 ;  /* 0x000000ffff317224 */ /* 0x000fe400078e0092 */
[----:B------:R-:W-:Y:S01]  /*c3b90*/  IMAD.MOV.U32 R52, RZ, RZ, R145 ;  /* 0x000000ffff347224 */ /* 0x000fe200078e0091 */
[----:B------:R-:W-:Y:S01]  /*c3ba0*/  MOV R53, R144 ;  /* 0x0000009000357202 */ /* 0x000fe20000000f00 */
        /* <DEDUP_REMOVED lines=8> */
[----:B------:R-:W-:Y:S01]  /*c3c30*/  MOV R144, R50 ;  /* 0x0000003200907202 */ /* 0x000fe20000000f00 */
[----:B------:R-:W-:-:S02]  /*c3c40*/  IMAD.MOV.U32 R145, RZ, RZ, R98 ;  /* 0x000000ffff917224 */ /* 0x000fc400078e0062 */
[----:B------:R-:W4:Y:S04]  /*c3c50*/  LDL.LU R50, [R1+0x567c] ;  /* 0x00567c0001327983 */ /* 0x000f280000300800 */
[----:B------:R-:W2:Y:S04]  /*c3c60*/  LDL.LU R98, [R1+0x5678] ;  /* 0x0056780001627983 */ /* 0x000ea80000300800 */
[----:B------:R-:W2:Y:S04]  /*c3c70*/  LDL.LU R146, [R1+0x468] ;  /* 0x0004680001927983 */ /* 0x000ea80000300800 */
[----:B------:R-:W2:Y:S04]  /*c3c80*/  LDL.LU R147, [R1+0x46c] ;  /* 0x00046c0001937983 */ /* 0x000ea80000300800 */
[----:B------:R-:W2:Y:S04]  /*c3c90*/  LDL.LU R152, [R1+0x480] ;  /* 0x0004800001987983 */ /* 0x000ea80000300800 */
[----:B------:R-:W2:Y:S01]  /*c3ca0*/  LDL.LU R153, [R1+0x484] ;  /* 0x0004840001997983 */ /* 0x000ea20000300800 */
[----:B------:R-:W-:Y:S01]  /*c3cb0*/  MOV R148, R99 ;  /* 0x0000006300947202 */ /* 0x000fe20000000f00 */
[----:B---3--:R-:W-:Y:S01]  /*c3cc0*/  HMMA.1688.F32.TF32 R140, R240, R102, R140 ;  /* 0x00000066f08c723c */ /* 0x008fe2000008108c */
[----:B----4-:R-:W-:-:S02]  /*c3cd0*/  IMAD.MOV.U32 R154, RZ, RZ, R50 ;  /* 0x000000ffff9a7224 */ /* 0x010fc400078e0032 */
[----:B--2---:R-:W-:Y:S01]  /*c3ce0*/  IMAD.MOV.U32 R155, RZ, RZ, R98 ;  /* 0x000000ffff9b7224 */ /* 0x004fe200078e0062 */
[----:B------:R-:W2:Y:S04]  /*c3cf0*/  LDL.LU R50, [R1+0x5674] ;  /* 0x0056740001327983 */ /* 0x000ea80000300800 */
[----:B------:R-:W3:Y:S04]  /*c3d00*/  LDL.LU R98, [R1+0x5670] ;  /* 0x0056700001627983 */ /* 0x000ee80000300800 */
[----:B------:R-:W3:-:S12]  /*c3d10*/  LDL.LU R99, [R1+0x566c] ;  /* 0x00566c0001637983 */ /* 0x000ed80000300800 */
[----:B------:R-:W-:Y:S01]  /*c3d20*/  MOV R69, R140 ;  /* 0x0000008c00457202 */ /* 0x000fe20000000f00 */
[----:B------:R-:W-:Y:S02]  /*c3d30*/  IMAD.MOV.U32 R68, RZ, RZ, R141 ;  /* 0x000000ffff447224 */ /* 0x000fe400078e008d */
[----:B------:R-:W-:Y:S02]  /*c3d40*/  IMAD.MOV.U32 R65, RZ, RZ, R142 ;  /* 0x000000ffff417224 */ /* 0x000fe400078e008e */
[----:B------:R-:W-:Y:S02]  /*c3d50*/  IMAD.MOV.U32 R64, RZ, RZ, R143 ;  /* 0x000000ffff407224 */ /* 0x000fe400078e008f */
[----:B------:R-:W-:Y:S02]  /*c3d60*/  IMAD.MOV.U32 R149, RZ, RZ, R51 ;  /* 0x000000ffff957224 */ /* 0x000fe400078e0033 */
[----:B------:R-:W-:Y:S01]  /*c3d70*/  IMAD.MOV.U32 R150, RZ, RZ, R54 ;  /* 0x000000ffff967224 */ /* 0x000fe200078e0036 */
[----:B------:R-:W2:Y:S04]  /*c3d80*/  LDL.LU R51, [R1+0x5668] ;  /* 0x0056680001337983 */ /* 0x000ea80000300800 */
[----:B------:R-:W4:Y:S01]  /*c3d90*/  LDL.LU R54, [R1+0x5664] ;  /* 0x0056640001367983 */ /* 0x000f220000300800 */
[----:B------:R-:W-:-:S03]  /*c3da0*/  IMAD.MOV.U32 R151, RZ, RZ, R55 ;  /* 0x000000ffff977224 */ /* 0x000fc600078e0037 */
[----:B------:R-:W4:Y:S04]  /*c3db0*/  LDL.LU R55, [R1+0x5660] ;  /* 0x0056600001377983 */ /* 0x000f280000300800 */
[----:B------:R-:W-:Y:S04]  /*c3dc0*/  STL [R1+0x5284], R64 ;  /* 0x0052844001007387 */ /* 0x000fe80000100800 */
[----:B------:R-:W-:Y:S04]  /*c3dd0*/  STL [R1+0x5280], R65 ;  /* 0x0052804101007387 */ /* 0x000fe80000100800 */
[----:B------:R1:W-:Y:S04]  /*c3de0*/  STL [R1+0x527c], R68 ;  /* 0x00527c4401007387 */ /* 0x0003e80000100800 */
[----:B------:R1:W-:Y:S01]  /*c3df0*/  STL [R1+0x5278], R69 ;  /* 0x0052784501007387 */ /* 0x0003e20000100800 */
[----:B---3--:R-:W-:Y:S07]  /*c3e00*/  HMMA.1688.F32.TF32 R140, R240, R98, R248 ;  /* 0x00000062f08c723c */ /* 0x008fee00000810f8 */
[----:B------:R-:W-:-:S15]  /*c3e10*/  MOV R248, R95 ;  /* 0x0000005f00f87202 */ /* 0x000fde0000000f00 */
[----:B------:R-:W-:-:S02]  /*c3e20*/  NOP ;  /* 0x0000000000007918 */ /* 0x000fc40000000000 */
[----:B------:R-:W-:Y:S01]  /*c3e30*/  MOV R85, R140 ;  /* 0x0000008c00557202 */ /* 0x000fe20000000f00 */
[----:B------:R-:W-:Y:S01]  /*c3e40*/  IMAD.MOV.U32 R84, RZ, RZ, R141 ;  /* 0x000000ffff547224 */ /* 0x000fe200078e008d */
[----:B------:R-:W-:Y:S01]  /*c3e50*/  MOV R140, R82 ;  /* 0x00000052008c7202 */ /* 0x000fe20000000f00 */
[----:B------:R-:W-:Y:S01]  /*c3e60*/  IMAD.MOV.U32 R81, RZ, RZ, R142 ;  /* 0x000000ffff517224 */ /* 0x000fe200078e008e */
[----:B------:R-:W3:Y:S01]  /*c3e70*/  LDL.LU R82, [R1+0x565c] ;  /* 0x00565c0001527983 */ /* 0x000ee20000300800 */
[----:B------:R-:W-:Y:S02]  /*c3e80*/  IMAD.MOV.U32 R141, RZ, RZ, R83 ;  /* 0x000000ffff8d7224 */ /* 0x000fe400078e0053 */
[----:B------:R-:W-:Y:S01]  /*c3e90*/  IMAD.MOV.U32 R80, RZ, RZ, R143 ;  /* 0x000000ffff507224 */ /* 0x000fe200078e008f */
[----:B------:R-:W3:Y:S01]  /*c3ea0*/  LDL.LU R83, [R1+0x5658] ;  /* 0x0056580001537983 */ /* 0x000ee20000300800 */
[----:B------:R-:W-:Y:S02]  /*c3eb0*/  IMAD.MOV.U32 R142, RZ, RZ, R86 ;  /* 0x000000ffff8e7224 */ /* 0x000fe400078e0056 */
[----:B------:R-:W-:Y:S01]  /*c3ec0*/  IMAD.MOV.U32 R143, RZ, RZ, R94 ;  /* 0x000000ffff8f7224 */ /* 0x000fe200078e005e */
[----:B------:R-:W3:Y:S04]  /*c3ed0*/  LDL.LU R86, [R1+0x5654] ;  /* 0x0056540001567983 */ /* 0x000ee80000300800 */
[----:B------:R-:W3:Y:S04]  /*c3ee0*/  LDL.LU R94, [R1+0x5650] ;  /* 0x00565000015e7983 */ /* 0x000ee80000300800 */
[----:B------:R-:W3:Y:S01]  /*c3ef0*/  LDL.LU R95, [R1+0x564c] ;  /* 0x00564c00015f7983 */ /* 0x000ee20000300800 */
[----:B------:R-:W-:-:S03]  /*c3f00*/  IMAD.MOV.U32 R249, RZ, RZ, R87 ;  /* 0x000000fffff97224 */ /* 0x000fc600078e0057 */
[----:B------:R-:W3:Y:S01]  /*c3f10*/  LDL.LU R87, [R1+0x5648] ;  /* 0x0056480001577983 */ /* 0x000ee20000300800 */
[----:B------:R-:W-:-:S03]  /*c3f20*/  IMAD.MOV.U32 R250, RZ, RZ, R90 ;  /* 0x000000fffffa7224 */ /* 0x000fc600078e005a */
[----:B------:R-:W3:Y:S01]  /*c3f30*/  LDL.LU R90, [R1+0x5644] ;  /* 0x00564400015a7983 */ /* 0x000ee20000300800 */
[----:B------:R-:W-:-:S03]  /*c3f40*/  IMAD.MOV.U32 R251, RZ, RZ, R91 ;  /* 0x000000fffffb7224 */ /* 0x000fc600078e005b */
[----:B------:R-:W3:Y:S01]  /*c3f50*/  LDL.LU R91, [R1+0x5640] ;  /* 0x00564000015b7983 */ /* 0x000ee20000300800 */
[----:B----4-:R-:W-:Y:S03]  /*c3f60*/  HMMA.1688.F32.TF32 R140, R240, R54, R140 ;  /* 0x00000036f08c723c */ /* 0x010fe6000008108c */
[----:B------:R-:W-:Y:S04]  /*c3f70*/  STL [R1+0x5294], R80 ;  /* 0x0052945001007387 */ /* 0x000fe80000100800 */
[----:B------:R-:W-:Y:S04]  /*c3f80*/  STL [R1+0x5290], R81 ;  /* 0x0052905101007387 */ /* 0x000fe80000100800 */
[----:B------:R4:W-:Y:S04]  /*c3f90*/  STL [R1+0x528c], R84 ;  /* 0x00528c5401007387 */ /* 0x0009e80000100800 */
[----:B------:R4:W-:Y:S09]  /*c3fa0*/  STL [R1+0x5288], R85 ;  /* 0x0052885501007387 */ /* 0x0009f20000100800 */
[----:B------:R-:W-:Y:S01]  /*c3fb0*/  MOV R21, R140 ;  /* 0x0000008c00157202 */ /* 0x000fe20000000f00 */
[----:B------:R-:W-:-:S02]  /*c3fc0*/  IMAD.MOV.U32 R20, RZ, RZ, R141 ;  /* 0x000000ffff147224 */ /* 0x000fc400078e008d */
[----:B------:R-:W-:Y:S02]  /*c3fd0*/  IMAD.MOV.U32 R13, RZ, RZ, R142 ;  /* 0x000000ffff0d7224 */ /* 0x000fe400078e008e */
[----:B------:R-:W-:Y:S02]  /*c3fe0*/  IMAD.MOV.U32 R12, RZ, RZ, R143 ;  /* 0x000000ffff0c7224 */ /* 0x000fe400078e008f */
[----:B--2---:R-:W-:Y:S07]  /*c3ff0*/  HMMA.1688.F32.TF32 R140, R240, R50, R248 ;  /* 0x00000032f08c723c */ /* 0x004fee00000810f8 */
[----:B------:R-:W-:Y:S01]  /*c4000*/  MOV R248, R11 ;  /* 0x0000000b00f87202 */ /* 0x000fe20000000f00 */
[----:B------:R-:W-:-:S02]  /*c4010*/  IMAD.MOV.U32 R249, RZ, RZ, R10 ;  /* 0x000000fffff97224 */ /* 0x000fc400078e000a */
[----:B------:R-:W-:Y:S02]  /*c4020*/  IMAD.MOV.U32 R250, RZ, RZ, R14 ;  /* 0x000000fffffa7224 */ /* 0x000fe400078e000e */
[----:B------:R-:W-:Y:S01]  /*c4030*/  IMAD.MOV.U32 R251, RZ, RZ, R15 ;  /* 0x000000fffffb7224 */ /* 0x000fe200078e000f */
[----:B---3--:R-:W-:-:S15]  /*c4040*/  HMMA.1688.F32.TF32 R156, R240, R94, R156 ;  /* 0x0000005ef09c723c */ /* 0x008fde000008109c */
[----:B------:R-:W-:-:S09]  /*c4050*/  NOP ;  /* 0x0000000000007918 */ /* 0x000fd20000000000 */
[----:B------:R-:W-:Y:S01]  /*c4060*/  IMAD.MOV.U32 R28, RZ, RZ, R157 ;  /* 0x000000ffff1c7224 */ /* 0x000fe200078e009d */
[----:B------:R-:W-:-:S04]  /*c4070*/  MOV R29, R156 ;  /* 0x0000009c001d7202 */ /* 0x000fc80000000f00 */
[----:B------:R2:W-:Y:S04]  /*c4080*/  STL [R1+0x529c], R28 ;  /* 0x00529c1c01007387 */ /* 0x0005e80000100800 */
[----:B------:R3:W-:Y:S04]  /*c4090*/  STL [R1+0x5298], R29 ;  /* 0x0052981d01007387 */ /* 0x0007e80000100800 */
[----:B------:R-:W4:Y:S04]  /*c40a0*/  LDL.LU R11, [R1+0x563c] ;  /* 0x00563c00010b7983 */ /* 0x000f280000300800 */
[----:B------:R-:W2:Y:S04]  /*c40b0*/  LDL.LU R10, [R1+0x5638] ;  /* 0x00563800010a7983 */ /* 0x000ea80000300800 */
[----:B------:R-:W3:Y:S04]  /*c40c0*/  LDL.LU R14, [R1+0x5634] ;  /* 0x00563400010e7983 */ /* 0x000ee80000300800 */
[----:B------:R-:W3:Y:S01]  /*c40d0*/  LDL.LU R15, [R1+0x5630] ;  /* 0x00563000010f7983 */ /* 0x000ee20000300800 */
[C---:B------:R-:W-:Y:S06]  /*c40e0*/  HMMA.1688.F32.TF32 R144, R240.reuse, R82, R144 ;  /* 0x00000052f090723c */ /* 0x040fec0000081090 */
[C---:B------:R-:W-:Y:S06]  /*c40f0*/  HMMA.1688.F32.TF32 R148, R240.reuse, R86, R148 ;  /* 0x00000056f094723c */ /* 0x040fec0000081094 */
[----:B------:R-:W-:-:S12]  /*c4100*/  HMMA.1688.F32.TF32 R152, R240, R90, R152 ;  /* 0x0000005af098723c */ /* 0x000fd80000081098 */
[----:B-1----:R-:W-:Y:S01]  /*c4110*/  MOV R44, R144 ;  /* 0x00000090002c7202 */ /* 0x002fe20000000f00 */
[----:B------:R-:W-:Y:S01]  /*c4120*/  IMAD.MOV.U32 R45, RZ, RZ, R145 ;  /* 0x000000ffff2d7224 */ /* 0x000fe200078e0091 */
[----:B------:R-:W-:Y:S01]  /*c4130*/  MOV R144, R63 ;  /* 0x0000003f00907202 */ /* 0x000fe20000000f00 */
[----:B------:R-:W-:Y:S01]  /*c4140*/  IMAD.MOV.U32 R56, RZ, RZ, R146 ;  /* 0x000000ffff387224 */ /* 0x000fe200078e0092 */
[----:B------:R-:W3:Y:S01]  /*c4150*/  LDL.LU R63, [R1+0x562c] ;  /* 0x00562c00013f7983 */ /* 0x000ee20000300800 */
[----:B------:R-:W-:Y:S02]  /*c4160*/  IMAD.MOV.U32 R145, RZ, RZ, R62 ;  /* 0x000000ffff917224 */ /* 0x000fe400078e003e */
[----:B------:R-:W-:Y:S01]  /*c4170*/  IMAD.MOV.U32 R57, RZ, RZ, R147 ;  /* 0x000000ffff397224 */ /* 0x000fe200078e0093 */
[----:B------:R-:W3:Y:S01]  /*c4180*/  LDL.LU R62, [R1+0x5628] ;  /* 0x00562800013e7983 */ /* 0x000ee20000300800 */
[----:B------:R-:W-:Y:S01]  /*c4190*/  IMAD.MOV.U32 R146, RZ, RZ, R59 ;  /* 0x000000ffff927224 */ /* 0x000fe200078e003b */
[----:B------:R-:W-:-:S02]  /*c41a0*/  MOV R60, R148 ;  /* 0x00000094003c7202 */ /* 0x000fc40000000f00 */
[----:B------:R-:W3:Y:S01]  /*c41b0*/  LDL.LU R59, [R1+0x5624] ;  /* 0x00562400013b7983 */ /* 0x000ee20000300800 */
        /* <DEDUP_REMOVED lines=21> */
[----:B------:R-:W-:-:S02]  /*c4310*/  IMAD.MOV.U32 R154, RZ, RZ, R43 ;  /* 0x000000ffff9a7224 */ /* 0x000fc400078e002b */
[----:B------:R-:W-:Y:S01]  /*c4320*/  IMAD.MOV.U32 R155, RZ, RZ, R42 ;  /* 0x000000ffff9b7224 */ /* 0x000fe200078e002a */
        /* <DEDUP_REMOVED lines=11> */
[----:B--2---:R-:W-:Y:S02]  /*c43e0*/  IMAD.MOV.U32 R170, RZ, RZ, R10 ;  /* 0x000000ffffaa7224 */ /* 0x004fe400078e000a */
[----:B---3--:R-:W-:Y:S01]  /*c43f0*/  IMAD.MOV.U32 R169, RZ, RZ, R14 ;  /* 0x000000ffffa97224 */ /* 0x008fe200078e000e */
[----:B------:R-:W-:Y:S02]  /*c4400*/  MOV R168, R15 ;  /* 0x0000000f00a87202 */ /* 0x000fe40000000f00 */
[----:B------:R-:W2:Y:S04]  /*c4410*/  LDL.LU R15, [R1+0x55dc] ;  /* 0x0055dc00010f7983 */ /* 0x000ea80000300800 */
[----:B------:R-:W3:Y:S04]  /*c4420*/  LDL.LU R14, [R1+0x55d8] ;  /* 0x0055d800010e7983 */ /* 0x000ee80000300800 */
[----:B------:R-:W4:Y:S04]  /*c4430*/  LDL.LU R10, [R1+0x55d4] ;  /* 0x0055d400010a7983 */ /* 0x000f280000300800 */
[----:B------:R-:W2:Y:S04]  /*c4440*/  LDL.LU R11, [R1+0x55d0] ;  /* 0x0055d000010b7983 */ /* 0x000ea80000300800 */
[----:B------:R-:W3:Y:S04]  /*c4450*/  LDL.LU R232, [R1+0x430] ;  /* 0x0004300001e87983 */ /* 0x000ee80000300800 */
[----:B------:R-:W3:Y:S04]  /*c4460*/  LDL.LU R233, [R1+0x434] ;  /* 0x0004340001e97983 */ /* 0x000ee80000300800 */
[----:B------:R-:W3:Y:S04]  /*c4470*/  LDL.LU R234, [R1+0x438] ;  /* 0x0004380001ea7983 */ /* 0x000ee80000300800 */
[----:B------:R-:W3:Y:S01]  /*c4480*/  LDL.LU R235, [R1+0x43c] ;  /* 0x00043c0001eb7983 */ /* 0x000ee20000300800 */
[----:B------:R-:W-:Y:S01]  /*c4490*/  MOV R156, R66 ;  /* 0x00000042009c7202 */ /* 0x000fe20000000f00 */
[----:B------:R-:W-:-:S02]  /*c44a0*/  IMAD.MOV.U32 R25, RZ, RZ, R158 ;  /* 0x000000ffff197224 */ /* 0x000fc400078e009e */
[----:B------:R-:W-:Y:S02]  /*c44b0*/  IMAD.MOV.U32 R157, RZ, RZ, R78 ;  /* 0x000000ffff9d7224 */ /* 0x000fe400078e004e */
[----:B------:R-:W-:Y:S02]  /*c44c0*/  IMAD.MOV.U32 R158, RZ, RZ, R79 ;  /* 0x000000ffff9e7224 */ /* 0x000fe400078e004f */
[----:B------:R-:W-:Y:S02]  /*c44d0*/  IMAD.MOV.U32 R215, RZ, RZ, R23 ;  /* 0x000000ffffd77224 */ /* 0x000fe400078e0017 */
[----:B------:R-:W-:Y:S02]  /*c44e0*/  IMAD.MOV.U32 R214, RZ, RZ, R22 ;  /* 0x000000ffffd67224 */ /* 0x000fe400078e0016 */
[----:B------:R-:W-:Y:S01]  /*c44f0*/  IMAD.MOV.U32 R213, RZ, RZ, R19 ;  /* 0x000000ffffd57224 */ /* 0x000fe200078e0013 */
[----:B------:R-:W-:Y:S02]  /*c4500*/  MOV R212, R18 ;  /* 0x0000001200d47202 */ /* 0x000fe40000000f00 */
        /* <DEDUP_REMOVED lines=18> */
[----:B------:R-:W-:Y:S01]  /*c4630*/  IMAD.MOV.U32 R159, RZ, RZ, R74 ;  /* 0x000000ffff9f7224 */ /* 0x000fe200078e004a */
[----:B------:R-:W-:Y:S01]  /*c4640*/  MOV R140, R75 ;  /* 0x0000004b008c7202 */ /* 0x000fe20000000f00 */
[----:B------:R-:W-:-:S02]  /*c4650*/  IMAD.MOV.U32 R37, RZ, RZ, R141 ;  /* 0x000000ffff257224 */ /* 0x000fc400078e008d */
[----:B------:R-:W-:Y:S02]  /*c4660*/  IMAD.MOV.U32 R40, RZ, RZ, R142 ;  /* 0x000000ffff287224 */ /* 0x000fe400078e008e */
[----:B------:R-:W-:Y:S02]  /*c4670*/  IMAD.MOV.U32 R141, RZ, RZ, R67 ;  /* 0x000000ffff8d7224 */ /* 0x000fe400078e0043 */
[----:B------:R-:W-:Y:S02]  /*c4680*/  IMAD.MOV.U32 R41, RZ, RZ, R143 ;  /* 0x000000ffff297224 */ /* 0x000fe400078e008f */
[----:B------:R-:W-:Y:S02]  /*c4690*/  IMAD.MOV.U32 R142, RZ, RZ, R70 ;  /* 0x000000ffff8e7224 */ /* 0x000fe400078e0046 */
[----:B------:R-:W-:Y:S01]  /*c46a0*/  IMAD.MOV.U32 R143, RZ, RZ, R71 ;  /* 0x000000ffff8f7224 */ /* 0x000fe200078e0047 */
[----:B----4-:R-:W-:Y:S01]  /*c46b0*/  MOV R228, R10 ;  /* 0x0000000a00e47202 */ /* 0x010fe20000000f00 */
[----:B--2---:R-:W-:Y:S01]  /*c46c0*/  IMAD.MOV.U32 R229, RZ, RZ, R11 ;  /* 0x000000ffffe57224 */ /* 0x004fe200078e000b */
[----:B------:R-:W2:Y:S04]  /*c46d0*/  LDL.LU R10, [R1+0x55cc] ;  /* 0x0055cc00010a7983 */ /* 0x000ea80000300800 */
[----:B------:R-:W2:Y:S01]  /*c46e0*/  LDL.LU R11, [R1+0x55c8] ;  /* 0x0055c800010b7983 */ /* 0x000ea20000300800 */
[----:B---3--:R-:W-:-:S02]  /*c46f0*/  IMAD.MOV.U32 R230, RZ, RZ, R14 ;  /* 0x000000ffffe67224 */ /* 0x008fc400078e000e */
[----:B------:R-:W-:Y:S01]  /*c4700*/  IMAD.MOV.U32 R231, RZ, RZ, R15 ;  /* 0x000000ffffe77224 */ /* 0x000fe200078e000f */
        /* <DEDUP_REMOVED lines=30> */
[----:B--2---:R-:W-:-:S15]  /*c48f0*/  HMMA.1688.F32.TF32 R172, R240, R78, R232 ;  /* 0x0000004ef0ac723c */ /* 0x004fde00000810e8 */
[----:B------:R-:W-:-:S09]  /*c4900*/  NOP ;  /* 0x0000000000007918 */ /* 0x000fd20000000000 */
[----:B------:R-:W-:Y:S01]  /*c4910*/  MOV R52, R172 ;  /* 0x000000ac00347202 */ /* 0x000fe20000000f00 */
[----:B------:R-:W-:Y:S02]  /*c4920*/  IMAD.MOV.U32 R53, RZ, RZ, R173 ;  /* 0x000000ffff357224 */ /* 0x000fe400078e00ad */
[----:B------:R-:W-:Y:S02]  /*c4930*/  IMAD.MOV.U32 R32, RZ, RZ, R174 ;  /* 0x000000ffff207224 */ /* 0x000fe400078e00ae */
[----:B------:R-:W-:Y:S02]  /*c4940*/  IMAD.MOV.U32 R33, RZ, RZ, R175 ;  /* 0x000000ffff217224 */ /* 0x000fe400078e00af */
[----:B---3--:R-:W-:-:S15]  /*c4950*/  HMMA.1688.F32.TF32 R172, R240, R74, R228 ;  /* 0x0000004af0ac723c */ /* 0x008fde00000810e4 */
[----:B------:R-:W-:-:S09]  /*c4960*/  NOP ;  /* 0x0000000000007918 */ /* 0x000fd20000000000 */
[----:B------:R-:W-:Y:S01]  /*c4970*/  MOV R68, R172 ;  /* 0x000000ac00447202 */ /* 0x000fe20000000f00 */
[----:B------:R-:W-:Y:S02]  /*c4980*/  IMAD.MOV.U32 R69, RZ, RZ, R173 ;  /* 0x000000ffff457224 */ /* 0x000fe400078e00ad */
[----:B------:R-:W-:Y:S02]  /*c4990*/  IMAD.MOV.U32 R48, RZ, RZ, R174 ;  /* 0x000000ffff307224 */ /* 0x000fe400078e00ae */
[----:B------:R-:W-:Y:S02]  /*c49a0*/  IMAD.MOV.U32 R49, RZ, RZ, R175 ;  /* 0x000000ffff317224 */ /* 0x000fe400078e00af */
[----:B----4-:R-:W-:-:S15]  /*c49b0*/  HMMA.1688.F32.TF32 R172, R240, R70, R224 ;  /* 0x00000046f0ac723c */ /* 0x010fde00000810e0 */
[----:B------:R-:W-:-:S09]  /*c49c0*/  NOP ;  /* 0x0000000000007918 */ /* 0x000fd20000000000 */
[----:B------:R-:W-:Y:S01]  /*c49d0*/  MOV R84, R172 ;  /* 0x000000ac00547202 */ /* 0x000fe20000000f00 */
[----:B------:R-:W-:Y:S02]  /*c49e0*/  IMAD.MOV.U32 R85, RZ, RZ, R173 ;  /* 0x000000ffff557224 */ /* 0x000fe400078e00ad */
[----:B------:R-:W-:Y:S02]  /*c49f0*/  IMAD.MOV.U32 R64, RZ, RZ, R174 ;  /* 0x000000ffff407224 */ /* 0x000fe400078e00ae */
[----:B------:R-:W-:Y:S02]  /*c4a00*/  IMAD.MOV.U32 R65, RZ, RZ, R175 ;  /* 0x000000ffff417224 */ /* 0x000fe400078e00af */
[C---:B------:R-:W-:Y:S06]  /*c4a10*/  HMMA.1688.F32.TF32 R172, R240.reuse, R66, R220 ;  /* 0x00000042f0ac723c */ /* 0x040fec00000810dc */
[----:B------:R-:W-:-:S15]  /*c4a20*/  HMMA.1688.F32.TF32 R180, R240, R58, R212 ;  /* 0x0000003af0b4723c */ /* 0x000fde00000810d4 */
[----:B------:R-:W-:-:S03]  /*c4a30*/  NOP ;  /* 0x0000000000007918 */ /* 0x000fc60000000000 */
[----:B------:R-:W-:Y:S01]  /*c4a40*/  MOV R28, R172 ;  /* 0x000000ac001c7202 */ /* 0x000fe20000000f00 */
[----:B------:R-:W-:Y:S02]  /*c4a50*/  IMAD.MOV.U32 R29, RZ, RZ, R173 ;  /* 0x000000ffff1d7224 */ /* 0x000fe400078e00ad */
[----:B------:R-:W-:Y:S02]  /*c4a60*/  IMAD.MOV.U32 R80, RZ, RZ, R174 ;  /* 0x000000ffff507224 */ /* 0x000fe400078e00ae */
[----:B------:R-:W-:Y:S02]  /*c4a70*/  IMAD.MOV.U32 R81, RZ, RZ, R175 ;  /* 0x000000ffff517224 */ /* 0x000fe400078e00af */
[C---:B------:R-:W-:Y:S06]  /*c4a80*/  HMMA.1688.F32.TF32 R172, R240.reuse, R62, R216 ;  /* 0x0000003ef0ac723c */ /* 0x040fec00000810d8 */
[C---:B------:R-:W-:Y:S06]  /*c4a90*/  HMMA.1688.F32.TF32 R176, R240.reuse, R46, R208 ;  /* 0x0000002ef0b0723c */ /* 0x040fec00000810d0 */
[C---:B------:R-:W-:Y:S11]  /*c4aa0*/  HMMA.1688.F32.TF32 R144, R240.reuse, R18, R144 ;  /* 0x00000012f090723c */ /* 0x040ff60000081090 */
        /* <DEDUP_REMOVED lines=37> */
[----:B------:R-:W2:Y:S01]  /*c4d00*/  LDL.LU R149, [R1+0x164] ;  /* 0x0001640001957983 */ /* 0x000ea20000300800 */
[----:B----4-:R-:W-:Y:S01]  /*c4d10*/  MOV R150, R7 ;  /* 0x0000000700967202 */ /* 0x010fe20000000f00 */
[----:B------:R-:W-:-:S02]  /*c4d20*/  IMAD.MOV.U32 R151, RZ, RZ, R6 ;  /* 0x000000ffff977224 */ /* 0x000fc400078e0006 */
[----:B------:R-:W4:Y:S04]  /*c4d30*/  LDL.LU R7, [R1+0x554c] ;  /* 0x00554c0001077983 */ /* 0x000f280000300800 */
        /* <DEDUP_REMOVED lines=90> */
[----:B----4-:R-:W-:-:S02]  /*c52e0*/  IMAD.MOV.U32 R158, RZ, RZ, R7 ;  /* 0x000000ffff9e7224 */ /* 0x010fc400078e0007 */
[----:B---3--:R-:W-:Y:S02]  /*c52f0*/  IMAD.MOV.U32 R157, RZ, RZ, R6 ;  /* 0x000000ffff9d7224 */ /* 0x008fe400078e0006 */
[----:B------:R-:W2:Y:S04]  /*c5300*/  LDL.LU R6, [R1+0x5544] ;  /* 0x0055440001067983 */ /* 0x000ea80000300800 */
[----:B------:R-:W2:Y:S04]  /*c5310*/  LDL.LU R7, [R1+0x5540] ;  /* 0x0055400001077983 */ /* 0x000ea80000300800 */
[----:B------:R-:W3:Y:S04]  /*c5320*/  LDL.LU R159, [R1+0x31c] ;  /* 0x00031c00019f7983 */ /* 0x000ee80000300800 */
[----:B------:R-:W4:Y:S04]  /*c5330*/  LDL.LU R140, [R1+0x140] ;  /* 0x00014000018c7983 */ /* 0x000f280000300800 */
[----:B------:R-:W4:Y:S04]  /*c5340*/  LDL.LU R141, [R1+0x144] ;  /* 0x00014400018d7983 */ /* 0x000f280000300800 */
[----:B------:R-:W4:Y:S04]  /*c5350*/  LDL.LU R142, [R1+0x148] ;  /* 0x00014800018e7983 */ /* 0x000f280000300800 */
[----:B------:R-:W4:Y:S01]  /*c5360*/  LDL.LU R143, [R1+0x14c] ;  /* 0x00014c00018f7983 */ /* 0x000f220000300800 */
[----:B--2---:R-:W-:Y:S03]  /*c5370*/  HMMA.1688.F32.TF32 R240, R240, R6, R248 ;  /* 0x00000006f0f0723c */ /* 0x004fe600000810f8 */
[----:B------:R-:W2:Y:S04]  /*c5380*/  LDL.LU.64 R250, [R1+0x5538] ;  /* 0x0055380001fa7983 */ /* 0x000ea80000300a00 */
[----:B------:R-:W2:-:S15]  /*c5390*/  LDL.LU.64 R248, [R1+0x5530] ;  /* 0x0055300001f87983 */ /* 0x000e9e0000300a00 */
[----:B------:R-:W-:-:S01]  /*c53a0*/  NOP ;  /* 0x0000000000007918 */ /* 0x000fc20000000000 */
[----:B------:R1:W-:Y:S04]  /*c53b0*/  STL.64 [R1+0x1380], R240 ;  /* 0x001380f001007387 */ /* 0x0003e80000100a00 */
[----:B------:R3:W-:Y:S04]  /*c53c0*/  STL.64 [R1+0x1388], R242 ;  /* 0x001388f201007387 */ /* 0x0007e80000100a00 */
[----:B-1----:R-:W4:Y:S04]  /*c53d0*/  LDL.LU R240, [R1+0x30] ;  /* 0x0000300001f07983 */ /* 0x002f280000300800 */
[----:B------:R-:W4:Y:S04]  /*c53e0*/  LDL.LU R241, [R1+0x34] ;  /* 0x0000340001f17983 */ /* 0x000f280000300800 */
[----:B---3--:R-:W4:Y:S04]  /*c53f0*/  LDL.LU R242, [R1+0x38] ;  /* 0x0000380001f27983 */ /* 0x008f280000300800 */
[----:B------:R-:W4:Y:S01]  /*c5400*/  LDL.LU R243, [R1+0x3c] ;  /* 0x00003c0001f37983 */ /* 0x000f220000300800 */
[C---:B------:R-:W-:Y:S06]  /*c5410*/  HMMA.1688.F32.TF32 R236, R244.reuse, R126, R236 ;  /* 0x0000007ef4ec723c */ /* 0x040fec00000810ec */
[C---:B------:R-:W-:Y:S06]  /*c5420*/  HMMA.1688.F32.TF32 R200, R244.reuse, R114, R200 ;  /* 0x00000072f4c8723c */ /* 0x040fec00000810c8 */
[C---:B------:R-:W-:Y:S06]  /*c5430*/  HMMA.1688.F32.TF32 R132, R244.reuse, R22, R132 ;  /* 0x00000016f484723c */ /* 0x040fec0000081084 */
[----:B----4-:R-:W-:-:S15]  /*c5440*/  HMMA.1688.F32.TF32 R240, R244, R130, R240 ;  /* 0x00000082f4f0723c */ /* 0x010fde00000810f0 */
[----:B------:R-:W-:-:S08]  /*c5450*/  NOP ;  /* 0x0000000000007918 */ /* 0x000fd00000000000 */
[----:B------:R-:W-:Y:S04]  /*c5460*/  STL.64 [R1+0x1370], R240 ;  /* 0x001370f001007387 */ /* 0x000fe80000100a00 */
[----:B------:R1:W-:Y:S02]  /*c5470*/  STL.64 [R1+0x1378], R242 ;  /* 0x001378f201007387 */ /* 0x0003e40000100a00 */
[C---:B-1----:R-:W-:Y:S06]  /*c5480*/  HMMA.1688.F32.TF32 R240, R244.reuse, R122, R184 ;  /* 0x0000007af4f0723c */ /* 0x042fec00000810b8 */
[C---:B------:R-:W-:Y:S01]  /*c5490*/  HMMA.1688.F32.TF32 R184, R244.reuse, R118, R204 ;  /* 0x00000076f4b8723c */ /* 0x040fe200000810cc */
        /* <DEDUP_REMOVED lines=9> */
[----:B------:R3:W-:Y:S02]  /*c5530*/  STL.64 [R1+0x1348], R186 ;  /* 0x001348ba01007387 */ /* 0x0007e40000100a00 */
[C---:B---3--:R-:W-:Y:S06]  /*c5540*/  HMMA.1688.F32.TF32 R184, R244.reuse, R110, R172 ;  /* 0x0000006ef4b8723c */ /* 0x048fec00000810ac */
[C---:B------:R-:W-:Y:S01]  /*c5550*/  HMMA.1688.F32.TF32 R172, R244.reuse, R106, R180 ;  /* 0x0000006af4ac723c */ /* 0x040fe200000810b4 */
[----:B------:R-:W-:Y:S04]  /*c5560*/  STL.64 [R1+0x1330], R200 ;  /* 0x001330c801007387 */ /* 0x000fe80000100a00 */
[----:B------:R-:W-:Y:S01]  /*c5570*/  STL.64 [R1+0x1338], R202 ;  /* 0x001338ca01007387 */ /* 0x000fe20000100a00 */
[C---:B------:R-:W-:Y:S11]  /*c5580*/  HMMA.1688.F32.TF32 R180, R244.reuse, R102, R196 ;  /* 0x00000066f4b4723c */ /* 0x040ff600000810c4 */
[----:B------:R-:W-:Y:S04]  /*c5590*/  STL.64 [R1+0x1320], R184 ;  /* 0x001320b801007387 */ /* 0x000fe80000100a00 */
[----:B------:R3:W-:Y:S04]  /*c55a0*/  STL.64 [R1+0x1328], R186 ;  /* 0x001328ba01007387 */ /* 0x0007e80000100a00 */
[----:B------:R-:W-:Y:S04]  /*c55b0*/  STL.64 [R1+0x1310], R172 ;  /* 0x001310ac01007387 */ /* 0x000fe80000100a00 */
[----:B------:R4:W-:Y:S01]  /*c55c0*/  STL.64 [R1+0x1318], R174 ;  /* 0x001318ae01007387 */ /* 0x0009e20000100a00 */
[C---:B---3--:R-:W-:Y:S06]  /*c55d0*/  HMMA.1688.F32.TF32 R184, R244.reuse, R98, R192 ;  /* 0x00000062f4b8723c */ /* 0x048fec00000810c0 */
[C---:B----4-:R-:W-:Y:S01]  /*c55e0*/  HMMA.1688.F32.TF32 R172, R244.reuse, R94, R188 ;  /* 0x0000005ef4ac723c */ /* 0x050fe200000810bc */
[----:B------:R-:W-:Y:S04]  /*c55f0*/  STL.64 [R1+0x1300], R180 ;  /* 0x001300b401007387 */ /* 0x000fe80000100a00 */
[----:B------:R3:W-:Y:S02]  /*c5600*/  STL.64 [R1+0x1308], R182 ;  /* 0x001308b601007387 */ /* 0x0007e40000100a00 */
[C---:B---3--:R-:W-:Y:S06]  /*c5610*/  HMMA.1688.F32.TF32 R180, R244.reuse, R90, R176 ;  /* 0x0000005af4b4723c */ /* 0x048fec00000810b0 */
[C---:B------:R-:W-:Y:S04]  /*c5620*/  HMMA.1688.F32.TF32 R176, R244.reuse, R86, R232 ;  /* 0x00000056f4b0723c */ /* 0x040fe800000810e8 */
[----:B------:R-:W-:Y:S04]  /*c5630*/  STL.64 [R1+0x12e0], R184 ;  /* 0x0012e0b801007387 */ /* 0x000fe80000100a00 */
[----:B------:R-:W-:Y:S04]  /*c5640*/  STL.64 [R1+0x12e8], R186 ;  /* 0x0012e8ba01007387 */ /* 0x000fe80000100a00 */
[----:B------:R-:W-:Y:S04]  /*c5650*/  STL.64 [R1+0x12d0], R172 ;  /* 0x0012d0ac01007387 */ /* 0x000fe80000100a00 */
[----:B------:R3:W-:Y:S02]  /*c5660*/  STL.64 [R1+0x12d8], R174 ;  /* 0x0012d8ae01007387 */ /* 0x0007e40000100a00 */
[C---:B---3--:R-:W-:Y:S02]  /*c5670*/  HMMA.1688.F32.TF32 R172, R244.reuse, R82, R228 ;  /* 0x00000052f4ac723c */ /* 0x048fe400000810e4 */
[----:B------:R-:W-:Y:S04]  /*c5680*/  STL.64 [R1+0x12c0], R180 ;  /* 0x0012c0b401007387 */ /* 0x000fe80000100a00 */
[----:B------:R3:W-:Y:S04]  /*c5690*/  STL.64 [R1+0x12c8], R182 ;  /* 0x0012c8b601007387 */ /* 0x0007e80000100a00 */
[----:B------:R-:W-:Y:S04]  /*c56a0*/  STL.64 [R1+0x12b0], R176 ;  /* 0x0012b0b001007387 */ /* 0x000fe80000100a00 */
[----:B------:R4:W-:Y:S01]  /*c56b0*/  STL.64 [R1+0x12b8], R178 ;  /* 0x0012b8b201007387 */ /* 0x0009e20000100a00 */
[C---:B---3--:R-:W-:Y:S06]  /*c56c0*/  HMMA.1688.F32.TF32 R180, R244.reuse, R54, R224 ;  /* 0x00000036f4b4723c */ /* 0x048fec00000810e0 */
[C---:B----4-:R-:W-:Y:S02]  /*c56d0*/  HMMA.1688.F32.TF32 R176, R244.reuse, R50, R220 ;  /* 0x00000032f4b0723c */ /* 0x050fe400000810dc */
[----:B------:R-:W-:Y:S04]  /*c56e0*/  STL.64 [R1+0x12a0], R172 ;  /* 0x0012a0ac01007387 */ /* 0x000fe80000100a00 */
[----:B------:R3:W-:Y:S02]  /*c56f0*/  STL.64 [R1+0x12a8], R174 ;  /* 0x0012a8ae01007387 */ /* 0x0007e40000100a00 */
[C---:B---3--:R-:W-:Y:S09]  /*c5700*/  HMMA.1688.F32.TF32 R172, R244.reuse, R78, R216 ;  /* 0x0000004ef4ac723c */ /* 0x048ff200000810d8 */
        /* <DEDUP_REMOVED lines=9> */
[C---:B------:R-:W-:Y:S06]  /*c57a0*/  HMMA.1688.F32.TF32 R168, R244.reuse, R62, R164 ;  /* 0x0000003ef4a8723c */ /* 0x040fec00000810a4 */
[C---:B------:R-:W-:Y:S06]  /*c57b0*/  HMMA.1688.F32.TF32 R164, R244.reuse, R58, R160 ;  /* 0x0000003af4a4723c */ /* 0x040fec00000810a0 */
[C---:B------:R-:W-:Y:S06]  /*c57c0*/  HMMA.1688.F32.TF32 R160, R244.reuse, R46, R156 ;  /* 0x0000002ef4a0723c */ /* 0x040fec000008109c */
[C---:B------:R-:W-:Y:S06]  /*c57d0*/  HMMA.1688.F32.TF32 R156, R244.reuse, R42, R152 ;  /* 0x0000002af49c723c */ /* 0x040fec0000081098 */
[C---:B------:R-:W-:Y:S06]  /*c57e0*/  HMMA.1688.F32.TF32 R152, R244.reuse, R38, R148 ;  /* 0x00000026f498723c */ /* 0x040fec0000081094 */
[C---:B------:R-:W-:Y:S06]  /*c57f0*/  HMMA.1688.F32.TF32 R148, R244.reuse, R34, R144 ;  /* 0x00000022f494723c */ /* 0x040fec0000081090 */
[C---:B------:R-:W-:Y:S06]  /*c5800*/  HMMA.1688.F32.TF32 R144, R244.reuse, R30, R140 ;  /* 0x0000001ef490723c */ /* 0x040fec000008108c */
        /* <DEDUP_REMOVED lines=132> */
[----:B------:R3:W-:Y:S04]  /*c6050*/  LDS R134, [R139+UR18+0x8b880] ;  /* 0x08b880128b867984 */ /* 0x0007e80008000800 */
[----:B------:R-:W2:Y:S04]  /*c6060*/  LDL.LU R138, [R1+0x1b8] ;  /* 0x0001b800018a7983 */ /* 0x000ea80000300800 */
[----:B---3--:R-:W3:Y:S01]  /*c6070*/  LDL.LU R139, [R1+0x1bc] ;  /* 0x0001bc00018b7983 */ /* 0x008ee20000300800 */
[C---:B------:R-:W-:Y:S06]  /*c6080*/  HMMA.1688.F32.TF32 R200, R244.reuse, R10, R200 ;  /* 0x0000000af4c8723c */ /* 0x040fec00000810c8 */
[C---:B----4-:R-:W-:Y:S06]  /*c6090*/  HMMA.1688.F32.TF32 R204, R244.reuse, R14, R204 ;  /* 0x0000000ef4cc723c */ /* 0x050fec00000810cc */
[C---:B--2---:R-:W-:Y:S06]  /*c60a0*/  HMMA.1688.F32.TF32 R184, R244.reuse, R18, R184 ;  /* 0x00000012f4b8723c */ /* 0x044fec00000810b8 */
[----:B------:R-:W-:Y:S06]  /*c60b0*/  HMMA.1688.F32.TF32 R244, R244, R6, R180 ;  /* 0x00000006f4f4723c */ /* 0x000fec00000810b4 */
[C---:B-1----:R-:W-:Y:S06]  /*c60c0*/  HMMA.1688.F32.TF32 R196, R236.reuse, R126, R196 ;  /* 0x0000007eecc4723c */ /* 0x042fec00000810c4 */
[C---:B------:R-:W-:Y:S06]  /*c60d0*/  HMMA.1688.F32.TF32 R172, R236.reuse, R130, R172 ;  /* 0x00000082ecac723c */ /* 0x040fec00000810ac */
[C---:B------:R-:W-:Y:S06]  /*c60e0*/  HMMA.1688.F32.TF32 R192, R236.reuse, R122, R192 ;  /* 0x0000007aecc0723c */ /* 0x040fec00000810c0 */
[C---:B------:R-:W-:Y:S01]  /*c60f0*/  HMMA.1688.F32.TF32 R188, R236.reuse, R118, R188 ;  /* 0x00000076ecbc723c */ /* 0x040fe200000810bc */
[----:B------:R-:W-:Y:S04]  /*c6100*/  STL.64 [R1+0xfa0], R184 ;  /* 0x000fa0b801007387 */ /* 0x000fe80000100a00 */
[----:B------:R1:W-:Y:S01]  /*c6110*/  STL.64 [R1+0xfa8], R186 ;  /* 0x000fa8ba01007387 */ /* 0x0003e20000100a00 */
[C---:B------:R-:W-:Y:S03]  /*c6120*/  HMMA.1688.F32.TF32 R176, R236.reuse, R114, R176 ;  /* 0x00000072ecb0723c */ /* 0x040fe600000810b0 */
[----:B-1----:R-:W2:Y:S04]  /*c6130*/  LDL.LU.64 R186, [R1+0x5528] ;  /* 0x0055280001ba7983 */ /* 0x002ea80000300a00 */
[----:B------:R-:W4:Y:S04]  /*c6140*/  LDL.LU.64 R184, [R1+0x5520] ;  /* 0x0055200001b87983 */ /* 0x000f280000300a00 */
        /* <DEDUP_REMOVED lines=9> */
[----:B------:R-:W2:Y:S04]  /*c61e0*/  LDL.LU.64 R200, [R1+0x5500] ;  /* 0x0055000001c87983 */ /* 0x000ea80000300a00 */
[----:B------:R-:W2:Y:S04]  /*c61f0*/  LDL.LU.64 R182, [R1+0x54f8] ;  /* 0x0054f80001b67983 */ /* 0x000ea80000300a00 */
[----:B------:R-:W2:Y:S04]  /*c6200*/  LDL.LU.64 R180, [R1+0x54f0] ;  /* 0x0054f00001b47983 */ /* 0x000ea80000300a00 */
[----:B------:R1:W-:Y:S04]  /*c6210*/  STL.64 [R1+0x8d0], R244 ;  /* 0x0008d0f401007387 */ /* 0x0003e80000100a00 */
[----:B------:R3:W-:Y:S01]  /*c6220*/  STL.64 [R1+0x8d8], R246 ;  /* 0x0008d8f601007387 */ /* 0x0007e20000100a00 */
[C---:B------:R-:W-:Y:S03]  /*c6230*/  HMMA.1688.F32.TF32 R224, R236.reuse, R102, R224 ;  /* 0x00000066ece0723c */ /* 0x040fe600000810e0 */
[----:B-1----:R-:W4:Y:S04]  /*c6240*/  LDL.LU R244, [R1+0x1a0] ;  /* 0x0001a00001f47983 */ /* 0x002f280000300800 */
[----:B------:R-:W4:Y:S04]  /*c6250*/  LDL.LU R245, [R1+0x1a4] ;  /* 0x0001a40001f57983 */ /* 0x000f280000300800 */
[----:B---3--:R-:W4:Y:S04]  /*c6260*/  LDL.LU R246, [R1+0x1a8] ;  /* 0x0001a80001f67983 */ /* 0x008f280000300800 */
[----:B------:R-:W4:Y:S04]  /*c6270*/  LDL.LU R247, [R1+0x1ac] ;  /* 0x0001ac0001f77983 */ /* 0x000f280000300800 */
        /* <DEDUP_REMOVED lines=96> */
[----:B------:R-:W3:Y:S01]  /*c6880*/  LDL.LU.64 R136, [R1+0x53a0] ;  /* 0x0053a00001887983 */ /* 0x000ee20000300a00 */
[C---:B----4-:R-:W-:Y:S06]  /*c6890*/  HMMA.1688.F32.TF32 R244, R236.reuse, R46, R244 ;  /* 0x0000002eecf4723c */ /* 0x050fec00000810f4 */
[----:B------:R-:W-:Y:S01]  /*c68a0*/  HMMA.1688.F32.TF32 R248, R236, R42, R248 ;  /* 0x0000002aecf8723c */ /* 0x000fe200000810f8 */
[----:B------:R-:W-:-:S05]  /*c68b0*/  LOP3.LUT R135, R0, 0x60, RZ, 0x3c, !PT ;  /* 0x0000006000877812 */ /* 0x000fca00078e3cff */
[----:B------:R-:W-:Y:S04]  /*c68c0*/  LDS R133, [R135+UR18+0x8b080] ;  /* 0x08b0801287857984 */ /* 0x000fe80008000800 */
[----:B------:R-:W1:Y:S07]  /*c68d0*/  LDS R135, [R135+UR18+0x8b880] ;  /* 0x08b8801287877984 */ /* 0x000e6e0008000800 */
[----:B------:R-:W-:Y:S04]  /*c68e0*/  STL.64 [R1+0x770], R244 ;  /* 0x000770f401007387 */ /* 0x000fe80000100a00 */
[----:B------:R4:W-:Y:S02]  /*c68f0*/  STL.64 [R1+0x778], R246 ;  /* 0x000778f601007387 */ /* 0x0009e40000100a00 */
[----:B----4-:R-:W-:Y:S02]  /*c6900*/  HMMA.1688.F32.TF32 R244, R236, R38, R240 ;  /* 0x00000026ecf4723c */ /* 0x010fe400000810f0 */
[----:B------:R4:W-:Y:S04]  /*c6910*/  STL.64 [R1+0x760], R248 ;  /* 0x000760f801007387 */ /* 0x0009e80000100a00 */
[----:B------:R2:W-:-:S15]  /*c6920*/  STL.64 [R1+0x768], R250 ;  /* 0x000768fa01007387 */ /* 0x0005de0000100a00 */
[----:B------:R-:W-:-:S02]  /*c6930*/  NOP ;  /* 0x0000000000007918 */ /* 0x000fc40000000000 */
[----:B------:R1:W-:Y:S04]  /*c6940*/  STL.64 [R1+0x750], R244 ;  /* 0x000750f401007387 */ /* 0x0003e80000100a00 */
[----:B------:R1:W-:Y:S01]  /*c6950*/  STL.64 [R1+0x758], R246 ;  /* 0x000758f601007387 */ /* 0x0003e20000100a00 */
[----:B----4-:R-:W-:Y:S01]  /*c6960*/  MOV R248, R204 ;  /* 0x000000cc00f87202 */ /* 0x010fe20000000f00 */
[----:B------:R-:W-:Y:S02]  /*c6970*/  IMAD.MOV.U32 R249, RZ, RZ, R205 ;  /* 0x000000fffff97224 */ /* 0x000fe400078e00cd */
[----:B--2---:R-:W-:Y:S02]  /*c6980*/  IMAD.MOV.U32 R250, RZ, RZ, R206 ;  /* 0x000000fffffa7224 */ /* 0x004fe400078e00ce */
[----:B------:R-:W-:Y:S01]  /*c6990*/  IMAD.MOV.U32 R251, RZ, RZ, R207 ;  /* 0x000000fffffb7224 */ /* 0x000fe200078e00cf */
[----:B-1----:R-:W-:Y:S01]  /*c69a0*/  MOV R244, R200 ;  /* 0x000000c800f47202 */ /* 0x002fe20000000f00 */
[----:B------:R-:W-:-:S02]  /*c69b0*/  IMAD.MOV.U32 R245, RZ, RZ, R201 ;  /* 0x000000fffff57224 */ /* 0x000fc400078e00c9 */
[----:B------:R-:W-:Y:S02]  /*c69c0*/  IMAD.MOV.U32 R246, RZ, RZ, R202 ;  /* 0x000000fffff67224 */ /* 0x000fe400078e00ca */
[----:B------:R-:W-:Y:S01]  /*c69d0*/  IMAD.MOV.U32 R247, RZ, RZ, R203 ;  /* 0x000000fffff77224 */ /* 0x000fe200078e00cb */
[C---:B---3--:R-:W-:Y:S06]  /*c69e0*/  HMMA.1688.F32.TF32 R140, R236.reuse, R30, R140 ;  /* 0x0000001eec8c723c */ /* 0x048fec000008108c */
[C---:B------:R-:W-:Y:S06]  /*c69f0*/  HMMA.1688.F32.TF32 R240, R236.reuse, R34, R136 ;  /* 0x00000022ecf0723c */ /* 0x040fec0000081088 */
        /* <DEDUP_REMOVED lines=17> */
[----:B-1----:R-:W-:Y:S06]  /*c6b10*/  HMMA.1688.F32.TF32 R140, R236, R6, R164 ;  /* 0x00000006ec8c723c */ /* 0x002fec00000810a4 */
[----:B--2---:R-:W-:Y:S01]  /*c6b20*/  HMMA.1688.F32.TF32 R136, R132, R130, R168 ;  /* 0x000000828488723c */ /* 0x004fe200000810a8 */
[----:B------:R-:W-:Y:S04]  /*c6b30*/  STL.64 [R1+0x610], R144 ;  /* 0x0006109001007387 */ /* 0x000fe80000100a00 */
[----:B------:R-:W-:Y:S01]  /*c6b40*/  STL.64 [R1+0x618], R146 ;  /* 0x0006189201007387 */ /* 0x000fe20000100a00 */
[----:B------:R-:W-:-:S11]  /*c6b50*/  MOV R148, R188 ;  /* 0x000000bc00947202 */ /* 0x000fd60000000f00 */
[----:B------:R1:W-:Y:S04]  /*c6b60*/  STL.64 [R1+0x5e0], R140 ;  /* 0x0005e08c01007387 */ /* 0x0003e80000100a00 */
[----:B------:R2:W-:Y:S04]  /*c6b70*/  STL.64 [R1+0x5e8], R142 ;  /* 0x0005e88e01007387 */ /* 0x0005e80000100a00 */
[----:B------:R-:W3:Y:S04]  /*c6b80*/  LDL.LU R204, [R1+0x539c] ;  /* 0x00539c0001cc7983 */ /* 0x000ee80000300800 */
        /* <DEDUP_REMOVED lines=9> */
[----:B-1----:R-:W-:Y:S01]  /*c6c20*/  MOV R140, R196 ;  /* 0x000000c4008c7202 */ /* 0x002fe20000000f00 */
[----:B------:R-:W-:-:S02]  /*c6c30*/  IMAD.MOV.U32 R141, RZ, RZ, R197 ;  /* 0x000000ffff8d7224 */ /* 0x000fc400078e00c5 */
[----:B------:R-:W3:Y:S04]  /*c6c40*/  LDL.LU R196, [R1+0x537c] ;  /* 0x00537c0001c47983 */ /* 0x000ee80000300800 */
[----:B------:R-:W3:Y:S01]  /*c6c50*/  LDL.LU R197, [R1+0x5378] ;  /* 0x0053780001c57983 */ /* 0x000ee20000300800 */
[----:B--2---:R-:W-:Y:S02]  /*c6c60*/  IMAD.MOV.U32 R142, RZ, RZ, R198 ;  /* 0x000000ffff8e7224 */ /* 0x004fe400078e00c6 */
[----:B------:R-:W-:Y:S01]  /*c6c70*/  IMAD.MOV.U32 R143, RZ, RZ, R199 ;  /* 0x000000ffff8f7224 */ /* 0x000fe200078e00c7 */
[----:B------:R-:W3:Y:S04]  /*c6c80*/  LDL.LU R198, [R1+0x5374] ;  /* 0x0053740001c67983 */ /* 0x000ee80000300800 */
[----:B------:R-:W3:Y:S01]  /*c6c90*/  LDL.LU R199, [R1+0x5370] ;  /* 0x0053700001c77983 */ /* 0x000ee20000300800 */
[----:B------:R-:W-:Y:S01]  /*c6ca0*/  MOV R144, R192 ;  /* 0x000000c000907202 */ /* 0x000fe20000000f00 */
[----:B------:R-:W-:-:S02]  /*c6cb0*/  IMAD.MOV.U32 R145, RZ, RZ, R193 ;  /* 0x000000ffff917224 */ /* 0x000fc400078e00c1 */
[----:B------:R-:W2:Y:S04]  /*c6cc0*/  LDL.LU R192, [R1+0x536c] ;  /* 0x00536c0001c07983 */ /* 0x000ea80000300800 */
[----:B------:R-:W2:Y:S01]  /*c6cd0*/  LDL.LU R193, [R1+0x5368] ;  /* 0x0053680001c17983 */ /* 0x000ea20000300800 */
[----:B------:R-:W-:Y:S02]  /*c6ce0*/  IMAD.MOV.U32 R146, RZ, RZ, R194 ;  /* 0x000000ffff927224 */ /* 0x000fe400078e00c2 */
[----:B------:R-:W-:Y:S01]  /*c6cf0*/  IMAD.MOV.U32 R147, RZ, RZ, R195 ;  /* 0x000000ffff937224 */ /* 0x000fe200078e00c3 */
[----:B------:R-:W2:Y:S04]  /*c6d00*/  LDL.LU R194, [R1+0x5364] ;  /* 0x0053640001c27983 */ /* 0x000ea80000300800 */
[----:B------:R-:W2:Y:S04]  /*c6d10*/  LDL.LU R195, [R1+0x5360] ;  /* 0x0053600001c37983 */ /* 0x000ea80000300800 */
[----:B------:R-:W3:Y:S01]  /*c6d20*/  LDL.LU R188, [R1+0x535c] ;  /* 0x00535c0001bc7983 */ /* 0x000ee20000300800 */
[----:B------:R-:W-:-:S02]  /*c6d30*/  IMAD.MOV.U32 R149, RZ, RZ, R189 ;  /* 0x000000ffff957224 */ /* 0x000fc400078e00bd */
[----:B------:R-:W-:Y:S01]  /*c6d40*/  IMAD.MOV.U32 R150, RZ, RZ, R190 ;  /* 0x000000ffff967224 */ /* 0x000fe200078e00be */
[----:B------:R-:W3:Y:S04]  /*c6d50*/  LDL.LU R189, [R1+0x5358] ;  /* 0x0053580001bd7983 */ /* 0x000ee80000300800 */
[----:B------:R-:W3:Y:S01]  /*c6d60*/  LDL.LU R190, [R1+0x5354] ;  /* 0x0053540001be7983 */ /* 0x000ee20000300800 */
[----:B------:R-:W-:Y:S01]  /*c6d70*/  IMAD.MOV.U32 R151, RZ, RZ, R191 ;  /* 0x000000ffff977224 */ /* 0x000fe200078e00bf */
[----:B------:R-:W-:Y:S02]  /*c6d80*/  MOV R156, R180 ;  /* 0x000000b4009c7202 */ /* 0x000fe40000000f00 */
[----:B------:R-:W3:Y:S04]  /*c6d90*/  LDL.LU R191, [R1+0x5350] ;  /* 0x0053500001bf7983 */ /* 0x000ee80000300800 */
[----:B------:R-:W2:Y:S01]  /*c6da0*/  LDL.LU R180, [R1+0x534c] ;  /* 0x00534c0001b47983 */ /* 0x000ea20000300800 */
[----:B------:R-:W-:-:S02]  /*c6db0*/  IMAD.MOV.U32 R157, RZ, RZ, R181 ;  /* 0x000000ffff9d7224 */ /* 0x000fc400078e00b5 */
[----:B------:R-:W-:Y:S01]  /*c6dc0*/  IMAD.MOV.U32 R158, RZ, RZ, R182 ;  /* 0x000000ffff9e7224 */ /* 0x000fe200078e00b6 */
[----:B------:R-:W2:Y:S04]  /*c6dd0*/  LDL.LU R181, [R1+0x5348] ;  /* 0x0053480001b57983 */ /* 0x000ea80000300800 */
[----:B------:R-:W2:Y:S01]  /*c6de0*/  LDL.LU R182, [R1+0x5344] ;  /* 0x0053440001b67983 */ /* 0x000ea20000300800 */
[----:B------:R-:W-:-:S03]  /*c6df0*/  IMAD.MOV.U32 R159, RZ, RZ, R176 ;  /* 0x000000ffff9f7224 */ /* 0x000fc600078e00b0 */
[----:B------:R-:W3:Y:S04]  /*c6e00*/  LDL.LU R176, [R1+0x5340] ;  /* 0x0053400001b07983 */ /* 0x000ee80000300800 */
[----:B------:R-:W2:Y:S04]  /*c6e10*/  LDL.LU R160, [R1+0x590] ;  /* 0x0005900001a07983 */ /* 0x000ea80000300800 */
[----:B------:R-:W2:Y:S04]  /*c6e20*/  LDL.LU R161, [R1+0x594] ;  /* 0x0005940001a17983 */ /* 0x000ea80000300800 */
[----:B------:R-:W2:Y:S04]  /*c6e30*/  LDL.LU R162, [R1+0x598] ;  /* 0x0005980001a27983 */ /* 0x000ea80000300800 */
[----:B------:R-:W2:Y:S01]  /*c6e40*/  LDL.LU R163, [R1+0x59c] ;  /* 0x00059c0001a37983 */ /* 0x000ea20000300800 */
[----:B------:R-:W-:-:S03]  /*c6e50*/  MOV R152, R177 ;  /* 0x000000b100987202 */ /* 0x000fc60000000f00 */
[----:B------:R-:W3:Y:S01]  /*c6e60*/  LDL.LU R177, [R1+0x533c] ;  /* 0x00533c0001b17983 */ /* 0x000ee20000300800 */
[----:B------:R-:W-:Y:S02]  /*c6e70*/  IMAD.MOV.U32 R153, RZ, RZ, R178 ;  /* 0x000000ffff997224 */ /* 0x000fe400078e00b2 */
[----:B------:R-:W-:Y:S01]  /*c6e80*/  IMAD.MOV.U32 R154, RZ, RZ, R179 ;  /* 0x000000ffff9a7224 */ /* 0x000fe200078e00b3 */
[----:B------:R-:W3:Y:S04]  /*c6e90*/  LDL.LU R178, [R1+0x5338] ;  /* 0x0053380001b27983 */ /* 0x000ee80000300800 */
[----:B------:R-:W3:Y:S01]  /*c6ea0*/  LDL.LU R179, [R1+0x5334] ;  /* 0x0053340001b37983 */ /* 0x000ee20000300800 */
[----:B------:R-:W-:Y:S01]  /*c6eb0*/  IMAD.MOV.U32 R155, RZ, RZ, R172 ;  /* 0x000000ffff9b7224 */ /* 0x000fe200078e00ac */
[----:B----4-:R-:W-:-:S02]  /*c6ec0*/  MOV R136, R173 ;  /* 0x000000ad00887202 */ /* 0x010fc40000000f00 */
[----:B------:R-:W4:Y:S04]  /*c6ed0*/  LDL.LU R172, [R1+0x5330] ;  /* 0x0053300001ac7983 */ /* 0x000f280000300800 */
[----:B------:R-:W4:Y:S01]  /*c6ee0*/  LDL.LU R173, [R1+0x532c] ;  /* 0x00532c0001ad7983 */ /* 0x000f220000300800 */
[----:B------:R-:W-:Y:S02]  /*c6ef0*/  IMAD.MOV.U32 R137, RZ, RZ, R174 ;  /* 0x000000ffff897224 */ /* 0x000fe400078e00ae */
[----:B------:R-:W-:Y:S01]  /*c6f00*/  IMAD.MOV.U32 R138, RZ, RZ, R175 ;  /* 0x000000ffff8a7224 */ /* 0x000fe200078e00af */
[----:B------:R-:W4:Y:S04]  /*c6f10*/  LDL.LU R174, [R1+0x5328] ;  /* 0x0053280001ae7983 */ /* 0x000f280000300800 */
[----:B------:R-:W4:Y:S01]  /*c6f20*/  LDL.LU R175, [R1+0x5324] ;  /* 0x0053240001af7983 */ /* 0x000f220000300800 */
[----:B------:R-:W-:-:S03]  /*c6f30*/  IMAD.MOV.U32 R139, RZ, RZ, R183 ;  /* 0x000000ffff8b7224 */ /* 0x000fc600078e00b7 */
[----:B------:R-:W2:Y:S01]  /*c6f40*/  LDL.LU R183, [R1+0x5320] ;  /* 0x0053200001b77983 */ /* 0x000ea20000300800 */
[----:B------:R-:W-:-:S03]  /*c6f50*/  MOV R240, R184 ;  /* 0x000000b800f07202 */ /* 0x000fc60000000f00 */
[----:B------:R-:W2:Y:S01]  /*c6f60*/  LDL.LU R184, [R1+0x531c] ;  /* 0x00531c0001b87983 */ /* 0x000ea20000300800 */
[----:B------:R-:W-:Y:S02]  /*c6f70*/  IMAD.MOV.U32 R241, RZ, RZ, R185 ;  /* 0x000000fffff17224 */ /* 0x000fe400078e00b9 */
[----:B------:R-:W-:Y:S01]  /*c6f80*/  IMAD.MOV.U32 R242, RZ, RZ, R186 ;  /* 0x000000fffff27224 */ /* 0x000fe200078e00ba */
[----:B------:R-:W2:Y:S04]  /*c6f90*/  LDL.LU R185, [R1+0x5318] ;  /* 0x0053180001b97983 */ /* 0x000ea80000300800 */
[----:B------:R-:W2:Y:S01]  /*c6fa0*/  LDL.LU R186, [R1+0x5314] ;  /* 0x0053140001ba7983 */ /* 0x000ea20000300800 */
[----:B------:R-:W-:-:S03]  /*c6fb0*/  IMAD.MOV.U32 R243, RZ, RZ, R187 ;  /* 0x000000fffff37224 */ /* 0x000fc600078e00bb */
[----:B------:R-:W2:Y:S01]  /*c6fc0*/  LDL.LU R187, [R1+0x5310] ;  /* 0x0053100001bb7983 */ /* 0x000ea20000300800 */
[C---:B------:R-:W-:Y:S06]  /*c6fd0*/  HMMA.1688.F32.TF32 R140, R132.reuse, R42, R140 ;  /* 0x0000002a848c723c */ /* 0x040fec000008108c */
[C---:B---3--:R-:W-:Y:S06]  /*c6fe0*/  HMMA.1688.F32.TF32 R168, R132.reuse, R122, R176 ;  /* 0x0000007a84a8723c */ /* 0x048fec00000810b0 */
[C---:B----4-:R-:W-:Y:S06]  /*c6ff0*/  HMMA.1688.F32.TF32 R172, R132.reuse, R126, R172 ;  /* 0x0000007e84ac723c */ /* 0x050fec00000810ac */
[C---:B--2---:R-:W-:Y:S01]  /*c7000*/  HMMA.1688.F32.TF32 R164, R132.reuse, R118, R180 ;  /* 0x0000007684a4723c */ /* 0x044fe200000810b4 */
        /* <DEDUP_REMOVED lines=18> */
[C---:B---3--:R-:W-:Y:S01]  /*c7130*/  HMMA.1688.F32.TF32 R164, R132.reuse, R98, R200 ;  /* 0x0000006284a4723c */ /* 0x048fe200000810c8 */
        /* <DEDUP_REMOVED lines=53> */
[C---:B--2---:R-:W-:Y:S06]  /*c7490*/  HMMA.1688.F32.TF32 R140, R132.reuse, R30, R248 ;  /* 0x0000001e848c723c */ /* 0x044fec00000810f8 */
[----:B---3--:R-:W-:-:S15]  /*c74a0*/  HMMA.1688.F32.TF32 R136, R132, R26, R240 ;  /* 0x0000001a8488723c */ /* 0x008fde00000810f0 */
[----:B------:R-:W-:-:S02]  /*c74b0*/  NOP ;  /* 0x0000000000007918 */ /* 0x000fc40000000000 */
[----:B------:R2:W-:Y:S04]  /*c74c0*/  STL.64 [R1+0x2c0], R140 ;  /* 0x0002c08c01007387 */ /* 0x0005e80000100a00 */
[----:B------:R3:W-:Y:S04]  /*c74d0*/  STL.64 [R1+0x2c8], R142 ;  /* 0x0002c88e01007387 */ /* 0x0007e80000100a00 */
[----:B--2---:R-:W2:Y:S04]  /*c74e0*/  LDL.LU R140, [R1+0xa40] ;  /* 0x000a4000018c7983 */ /* 0x004ea80000300800 */
[----:B------:R4:W-:Y:S04]  /*c74f0*/  STL.64 [R1+0x2b0], R136 ;  /* 0x0002b08801007387 */ /* 0x0009e80000100a00 */
[----:B------:R1:W-:Y:S04]  /*c7500*/  STL.64 [R1+0x2b8], R138 ;  /* 0x0002b88a01007387 */ /* 0x0003e80000100a00 */
        /* <DEDUP_REMOVED lines=38> */
[----:B------:R3:W-:Y:S02]  /*c7770*/  STL.64 [R1+0x2a8], R142 ;  /* 0x0002a88e01007387 */ /* 0x0007e40000100a00 */
[C---:B---3--:R-:W-:Y:S06]  /*c7780*/  HMMA.1688.F32.TF32 R140, R132.reuse, R18, R136 ;  /* 0x00000012848c723c */ /* 0x048fec0000081088 */
[C---:B----4-:R-:W-:Y:S06]  /*c7790*/  HMMA.1688.F32.TF32 R164, R132.reuse, R14, R244 ;  /* 0x0000000e84a4723c */ /* 0x050fec00000810f4 */
[C---:B------:R-:W-:Y:S01]  /*c77a0*/  HMMA.1688.F32.TF32 R160, R132.reuse, R10, R248 ;  /* 0x0000000a84a0723c */ /* 0x040fe200000810f8 */
[----:B------:R-:W2:Y:S10]  /*c77b0*/  LDL.LU R136, [R1+0xb30] ;  /* 0x000b300001887983 */ /* 0x000eb40000300800 */
        /* <DEDUP_REMOVED lines=21> */
[----:B------:R-:W-:Y:S06]  /*c7910*/  HMMA.1688.F32.TF32 R232, R132, R6, R156 ;  /* 0x0000000684e8723c */ /* 0x000fec000008109c */
        /* <DEDUP_REMOVED lines=8> */
[----:B------:R-:W-:Y:S04]  /*c79a0*/  STL.64 [R1+0x258], R150 ;  /* 0x0002589601007387 */ /* 0x000fe80000100a00 */
[----:B------:R-:W-:Y:S04]  /*c79b0*/  STL.64 [R1+0x240], R144 ;  /* 0x0002409001007387 */ /* 0x000fe80000100a00 */
[----:B------:R-:W-:Y:S01]  /*c79c0*/  STL.64 [R1+0x248], R146 ;  /* 0x0002489201007387 */ /* 0x000fe20000100a00 */
[----:B-1----:R-:W-:Y:S03]  /*c79d0*/  HMMA.1688.F32.TF32 R132, R180, R118, R240 ;  /* 0x00000076b484723c */ /* 0x002fe600000810f0 */
[----:B------:R-:W3:Y:S04]  /*c79e0*/  LDL.LU R240, [R1+0xb80] ;  /* 0x000b800001f07983 */ /* 0x000ee80000300800 */
[----:B------:R-:W3:Y:S04]  /*c79f0*/  LDL.LU R241, [R1+0xb84] ;  /* 0x000b840001f17983 */ /* 0x000ee80000300800 */
[----:B------:R-:W3:Y:S04]  /*c7a00*/  LDL.LU R242, [R1+0xb88] ;  /* 0x000b880001f27983 */ /* 0x000ee80000300800 */
[----:B------:R-:W3:Y:S09]  /*c7a10*/  LDL.LU R243, [R1+0xb8c] ;  /* 0x000b8c0001f37983 */ /* 0x000ef20000300800 */
[----:B------:R-:W-:Y:S01]  /*c7a20*/  MOV R235, R132 ;  /* 0x0000008400eb7202 */ /* 0x000fe20000000f00 */
[----:B------:R-:W-:-:S02]  /*c7a30*/  IMAD.MOV.U32 R234, RZ, RZ, R133 ;  /* 0x000000ffffea7224 */ /* 0x000fc400078e0085 */
[----:B------:R-:W-:Y:S02]  /*c7a40*/  IMAD.MOV.U32 R233, RZ, RZ, R134 ;  /* 0x000000ffffe97224 */ /* 0x000fe400078e0086 */
[----:B------:R-:W-:-:S05]  /*c7a50*/  IMAD.MOV.U32 R232, RZ, RZ, R135 ;  /* 0x000000ffffe87224 */ /* 0x000fca00078e0087 */
[----:B------:R1:W-:Y:S04]  /*c7a60*/  STL [R1+0x5134], R232 ;  /* 0x005134e801007387 */ /* 0x0003e80000100800 */
[----:B------:R1:W-:Y:S04]  /*c7a70*/  STL [R1+0x5130], R234 ;  /* 0x005130ea01007387 */ /* 0x0003e80000100800 */
[----:B------:R1:W-:Y:S04]  /*c7a80*/  STL [R1+0x512c], R235 ;  /* 0x00512ceb01007387 */ /* 0x0003e80000100800 */
[----:B------:R1:W-:Y:S01]  /*c7a90*/  STL [R1+0x5128], R233 ;  /* 0x005128e901007387 */ /* 0x0003e20000100800 */
[C---:B--2---:R-:W-:Y:S06]  /*c7aa0*/  HMMA.1688.F32.TF32 R132, R180.reuse, R110, R136 ;  /* 0x0000006eb484723c */ /* 0x044fec0000081088 */
[C---:B----4-:R-:W-:Y:S06]  /*c7ab0*/  HMMA.1688.F32.TF32 R140, R180.reuse, R114, R140 ;  /* 0x00000072b48c723c */ /* 0x050fec000008108c */
[----:B---3--:R-:W-:-:S12]  /*c7ac0*/  HMMA.1688.F32.TF32 R136, R180, R106, R244 ;  /* 0x0000006ab488723c */ /* 0x008fd800000810f4 */
[----:B-1----:R-:W-:Y:S01]  /*c7ad0*/  MOV R232, R132 ;  /* 0x0000008400e87202 */ /* 0x002fe20000000f00 */
[----:B------:R-:W-:Y:S02]  /*c7ae0*/  IMAD.MOV.U32 R234, RZ, RZ, R133 ;  /* 0x000000ffffea7224 */ /* 0x000fe400078e0085 */
[----:B------:R-:W-:Y:S02]  /*c7af0*/  IMAD.MOV.U32 R235, RZ, RZ, R134 ;  /* 0x000000ffffeb7224 */ /* 0x000fe400078e0086 */
[----:B------:R-:W-:Y:S02]  /*c7b00*/  IMAD.MOV.U32 R233, RZ, RZ, R135 ;  /* 0x000000ffffe97224 */ /* 0x000fe400078e0087 */
[----:B------:R-:W-:Y:S01]  /*c7b10*/  HMMA.1688.F32.TF32 R132, R180, R102, R248 ;  /* 0x00000066b484723c */ /* 0x000fe200000810f8 */
[----:B------:R-:W-:Y:S04]  /*c7b20*/  STL.64 [R1+0x220], R140 ;  /* 0x0002208c01007387 */ /* 0x000fe80000100a00 */
[----:B------:R-:W-:Y:S04]  /*c7b30*/  STL.64 [R1+0x228], R142 ;  /* 0x0002288e01007387 */ /* 0x000fe80000100a00 */
[----:B------:R-:W-:Y:S04]  /*c7b40*/  STL [R1+0x5144], R232 ;  /* 0x005144e801007387 */ /* 0x000fe80000100800 */
[----:B------:R-:W-:Y:S04]  /*c7b50*/  STL [R1+0x5140], R234 ;  /* 0x005140ea01007387 */ /* 0x000fe80000100800 */
[----:B------:R1:W-:Y:S04]  /*c7b60*/  STL [R1+0x513c], R235 ;  /* 0x00513ceb01007387 */ /* 0x0003e80000100800 */
[----:B------:R2:W-:Y:S04]  /*c7b70*/  STL [R1+0x5138], R233 ;  /* 0x005138e901007387 */ /* 0x0005e80000100800 */
        /* <DEDUP_REMOVED lines=12> */
[----:B--2---:R-:W-:-:S02]  /*c7c40*/  IMAD.MOV.U32 R233, RZ, RZ, R133 ;  /* 0x000000ffffe97224 */ /* 0x004fc400078e0085 */
[----:B------:R-:W2:Y:S04]  /*c7c50*/  LDL.LU R148, [R1+0x1140] ;  /* 0x0011400001947983 */ /* 0x000ea80000300800 */
[----:B------:R-:W2:Y:S04]  /*c7c60*/  LDL.LU R149, [R1+0x1144] ;  /* 0x0011440001957983 */ /* 0x000ea80000300800 */
[----:B------:R-:W2:Y:S01]  /*c7c70*/  LDL.LU R150, [R1+0x1148] ;  /* 0x0011480001967983 */ /* 0x000ea20000300800 */
[----:B---3--:R-:W-:Y:S03]  /*c7c80*/  HMMA.1688.F32.TF32 R132, R180, R98, R240 ;  /* 0x00000062b484723c */ /* 0x008fe600000810f0 */
[----:B------:R-:W2:Y:S04]  /*c7c90*/  LDL.LU R151, [R1+0x114c] ;  /* 0x00114c0001977983 */ /* 0x000ea80000300800 */
[----:B------:R-:W-:Y:S04]  /*c7ca0*/  STL [R1+0x514c], R235 ;  /* 0x00514ceb01007387 */ /* 0x000fe80000100800 */
[----:B------:R-:W-:-:S12]  /*c7cb0*/  STL [R1+0x5148], R233 ;  /* 0x005148e901007387 */ /* 0x000fd80000100800 */
        /* <DEDUP_REMOVED lines=22> */
[----:B------:R-:W-:-:S05]  /*c7e20*/  IMAD.MOV.U32 R234, RZ, RZ, R135 ;  /* 0x000000ffffea7224 */ /* 0x000fca00078e0087 */
[----:B------:R-:W-:Y:S04]  /*c7e30*/  STL [R1+0x5154], R234 ;  /* 0x005154ea01007387 */ /* 0x000fe80000100800 */
[----:B------:R-:W-:Y:S01]  /*c7e40*/  STL [R1+0x5150], R232 ;  /* 0x005150e801007387 */ /* 0x000fe20000100800 */
[----:B----4-:R-:W-:-:S15]  /*c7e50*/  HMMA.1688.F32.TF32 R132, R180, R94, R152 ;  /* 0x0000005eb484723c */ /* 0x010fde0000081098 */
[----:B------:R-:W-:-:S08]  /*c7e60*/  NOP ;  /* 0x0000000000007918 */ /* 0x000fd00000000000 */
[----:B------:R1:W-:Y:S01]  /*c7e70*/  STL.64 [R1+0x1d0], R132 ;  /* 0x0001d08401007387 */ /* 0x0003e20000100a00 */
[----:B------:R-:W-:Y:S01]  /*c7e80*/  MOV R235, R134 ;  /* 0x0000008600eb7202 */ /* 0x000fe20000000f00 */
[----:B------:R-:W-:Y:S02]  /*c7e90*/  IMAD.MOV.U32 R233, RZ, RZ, R135 ;  /* 0x000000ffffe97224 */ /* 0x000fe400078e0087 */
[C---:B-1----:R-:W-:Y:S06]  /*c7ea0*/  HMMA.1688.F32.TF32 R132, R180.reuse, R86, R144 ;  /* 0x00000056b484723c */ /* 0x042fec0000081090 */
[C---:B--2---:R-:W-:Y:S01]  /*c7eb0*/  HMMA.1688.F32.TF32 R148, R180.reuse, R90, R148 ;  /* 0x0000005ab494723c */ /* 0x044fe20000081094 */
[----:B------:R1:W-:Y:S04]  /*c7ec0*/  STL [R1+0x515c], R235 ;  /* 0x00515ceb01007387 */ /* 0x0003e80000100800 */
[----:B------:R2:W-:Y:S01]  /*c7ed0*/  STL [R1+0x5158], R233 ;  /* 0x005158e901007387 */ /* 0x0005e20000100800 */
[----:B---3--:R-:W-:-:S12]  /*c7ee0*/  HMMA.1688.F32.TF32 R140, R180, R82, R140 ;  /* 0x00000052b48c723c */ /* 0x008fd8000008108c */
[----:B-1----:R-:W-:Y:S02]  /*c7ef0*/  IMAD.MOV.U32 R235, RZ, RZ, R132 ;  /* 0x000000ffffeb7224 */ /* 0x002fe400078e0084 */
[----:B--2---:R-:W-:Y:S01]  /*c7f00*/  IMAD.MOV.U32 R233, RZ, RZ, R133 ;  /* 0x000000ffffe97224 */ /* 0x004fe200078e0085 */
[----:B------:R-:W-:Y:S01]  /*c7f10*/  MOV R234, R134 ;  /* 0x0000008600ea7202 */ /* 0x000fe20000000f00 */
[----:B------:R-:W-:Y:S02]  /*c7f20*/  IMAD.MOV.U32 R232, RZ, RZ, R135 ;  /* 0x000000ffffe87224 */ /* 0x000fe400078e0087 */
[C---:B------:R-:W-:Y:S01]  /*c7f30*/  HMMA.1688.F32.TF32 R132, R180.reuse, R54, R136 ;  /* 0x00000036b484723c */ /* 0x040fe20000081088 */
[----:B------:R-:W-:Y:S04]  /*c7f40*/  STL.64 [R1+0x1c0], R148 ;  /* 0x0001c09401007387 */ /* 0x000fe80000100a00 */
[----:B------:R-:W-:Y:S04]  /*c7f50*/  STL.64 [R1+0x1c8], R150 ;  /* 0x0001c89601007387 */ /* 0x000fe80000100a00 */
[----:B------:R1:W-:Y:S04]  /*c7f60*/  STL [R1+0x516c], R232 ;  /* 0x00516ce801007387 */ /* 0x0003e80000100800 */
[----:B------:R2:W-:Y:S04]  /*c7f70*/  STL [R1+0x5168], R234 ;  /* 0x005168ea01007387 */ /* 0x0005e80000100800 */
[----:B------:R3:W-:Y:S04]  /*c7f80*/  STL [R1+0x5164], R235 ;  /* 0x005164eb01007387 */ /* 0x0007e80000100800 */
[----:B------:R4:W-:Y:S01]  /*c7f90*/  STL [R1+0x5160], R233 ;  /* 0x005160e901007387 */ /* 0x0009e20000100800 */
[----:B------:R-:W-:Y:S02]  /*c7fa0*/  HMMA.1688.F32.TF32 R136, R180, R50, R244 ;  /* 0x00000032b488723c */ /* 0x000fe400000810f4 */
[----:B-1----:R-:W-:-:S02]  /*c7fb0*/  IMAD.MOV.U32 R232, RZ, RZ, R132 ;  /* 0x000000ffffe87224 */ /* 0x002fc400078e0084 */
[----:B--2---:R-:W-:Y:S01]  /*c7fc0*/  IMAD.MOV.U32 R234, RZ, RZ, R133 ;  /* 0x000000ffffea7224 */ /* 0x004fe200078e0085 */
[----:B---3--:R-:W-:Y:S01]  /*c7fd0*/  MOV R235, R134 ;  /* 0x0000008600eb7202 */ /* 0x008fe20000000f00 */
[----:B----4-:R-:W-:Y:S02]  /*c7fe0*/  IMAD.MOV.U32 R233, RZ, RZ, R135 ;  /* 0x000000ffffe97224 */ /* 0x010fe400078e0087 */
        /* <DEDUP_REMOVED lines=9> */
[----:B------:R3:W-:Y:S01]  /*c8080*/  STL.64 [R1+0x178], R134 ;  /* 0x0001788601007387 */ /* 0x0007e20000100a00 */
[----:B-1----:R-:W-:-:S02]  /*c8090*/  IMAD.MOV.U32 R235, RZ, RZ, R132 ;  /* 0x000000ffffeb7224 */ /* 0x002fc400078e0084 */
[----:B--2---:R-:W-:Y:S02]  /*c80a0*/  IMAD.MOV.U32 R233, RZ, RZ, R133 ;  /* 0x000000ffffe97224 */ /* 0x004fe400078e0085 */
[----:B---3--:R-:W-:Y:S01]  /*c80b0*/  HMMA.1688.F32.TF32 R132, R180, R74, R240 ;  /* 0x0000004ab484723c */ /* 0x008fe200000810f0 */
[----:B------:R-:W-:Y:S04]  /*c80c0*/  STL [R1+0x5184], R235 ;  /* 0x005184eb01007387 */ /* 0x000fe80000100800 */
[----:B------:R-:W-:-:S15]  /*c80d0*/  STL [R1+0x5180], R233 ;  /* 0x005180e901007387 */ /* 0x000fde0000100800 */
[----:B------:R-:W-:-:S03]  /*c80e0*/  NOP ;  /* 0x0000000000007918 */ /* 0x000fc60000000000 */
[----:B------:R1:W-:Y:S04]  /*c80f0*/  STL.64 [R1+0x160], R132 ;  /* 0x0001608401007387 */ /* 0x0003e80000100a00 */
        /* <DEDUP_REMOVED lines=12> */
[----:B------:R-:W-:Y:S01]  /*c81c0*/  MOV R232, R134 ;  /* 0x0000008600e87202 */ /* 0x000fe20000000f00 */
[----:B------:R-:W-:-:S02]  /*c81d0*/  IMAD.MOV.U32 R234, RZ, RZ, R135 ;  /* 0x000000ffffea7224 */ /* 0x000fc400078e0087 */
        /* <DEDUP_REMOVED lines=24> */
[----:B-1----:R-:W-:-:S15]  /*c8360*/  HMMA.1688.F32.TF32 R132, R180, R70, R240 ;  /* 0x00000046b484723c */ /* 0x002fde00000810f0 */
[----:B------:R-:W-:-:S08]  /*c8370*/  NOP ;  /* 0x0000000000007918 */ /* 0x000fd00000000000 */
        /* <DEDUP_REMOVED lines=9> */
[----:B----4-:R-:W-:Y:S01]  /*c8410*/  HMMA.1688.F32.TF32 R160, R180, R66, R160 ;  /* 0x00000042b4a0723c */ /* 0x010fe200000810a0 */
[----:B------:R-:W-:-:S02]  /*c8420*/  IMAD.MOV.U32 R235, RZ, RZ, R134 ;  /* 0x000000ffffeb7224 */ /* 0x000fc400078e0086 */
[----:B------:R-:W-:-:S03]  /*c8430*/  IMAD.MOV.U32 R233, RZ, RZ, R135 ;  /* 0x000000ffffe97224 */ /* 0x000fc600078e0087 */
[C---:B---3--:R-:W-:Y:S06]  /*c8440*/  HMMA.1688.F32.TF32 R228, R180.reuse, R58, R152 ;  /* 0x0000003ab4e4723c */ /* 0x048fec0000081098 */
[C---:B--2---:R-:W-:Y:S06]  /*c8450*/  HMMA.1688.F32.TF32 R132, R180.reuse, R62, R156 ;  /* 0x0000003eb484723c */ /* 0x044fec000008109c */
        /* <DEDUP_REMOVED lines=27> */
[C---:B------:R-:W-:Y:S06]  /*c8610*/  HMMA.1688.F32.TF32 R200, R180.reuse, R26, R248 ;  /* 0x0000001ab4c8723c */ /* 0x040fec00000810f8 */
[----:B------:R-:W-:-:S15]  /*c8620*/  HMMA.1688.F32.TF32 R196, R180, R22, R240 ;  /* 0x00000016b4c4723c */ /* 0x000fde00000810f0 */
[----:B------:R-:W-:-:S02]  /*c8630*/  NOP ;  /* 0x0000000000007918 */ /* 0x000fc40000000000 */
        /* <DEDUP_REMOVED lines=41> */
[----:B------:R-:W1:Y:S04]  /*c88d0*/  LDS R239, [R227+UR18+0x8b900] ;  /* 0x08b90012e3ef7984 */ /* 0x000e680008000800 */
[----:B------:R-:W-:Y:S04]  /*c88e0*/  STL [R1+0x4f60], R196 ;  /* 0x004f60c401007387 */ /* 0x000fe80000100800 */
[----:B------:R-:W-:Y:S04]  /*c88f0*/  STL [R1+0x4f5c], R197 ;  /* 0x004f5cc501007387 */ /* 0x000fe80000100800 */
[----:B------:R-:W-:Y:S04]  /*c8900*/  STL [R1+0x4f58], R198 ;  /* 0x004f58c601007387 */ /* 0x000fe80000100800 */
[----:B------:R-:W-:Y:S04]  /*c8910*/  STL [R1+0x4f54], R199 ;  /* 0x004f54c701007387 */ /* 0x000fe80000100800 */
[----:B------:R-:W-:Y:S04]  /*c8920*/  LDS R224, [R226+UR18+0x8b180] ;  /* 0x08b18012e2e07984 */ /* 0x000fe80008000800 */
[----:B------:R-:W-:Y:S04]  /*c8930*/  LDS R225, [R227+UR18+0x8b180] ;  /* 0x08b18012e3e17984 */ /* 0x000fe80008000800 */
[----:B------:R-:W-:Y:S04]  /*c8940*/  LDS R226, [R226+UR18+0x8b980] ;  /* 0x08b98012e2e27984 */ /* 0x000fe80008000800 */
[----:B------:R-:W-:Y:S01]  /*c8950*/  LDS R227, [R227+UR18+0x8b980] ;  /* 0x08b98012e3e37984 */ /* 0x000fe20008000800 */
[C---:B--2---:R-:W-:Y:S06]  /*c8960*/  HMMA.1688.F32.TF32 R192, R180.reuse, R18, R152 ;  /* 0x00000012b4c0723c */ /* 0x044fec0000081098 */
[C---:B---3--:R-:W-:Y:S06]  /*c8970*/  HMMA.1688.F32.TF32 R188, R180.reuse, R14, R148 ;  /* 0x0000000eb4bc723c */ /* 0x048fec0000081094 */
[C---:B----4-:R-:W-:Y:S06]  /*c8980*/  HMMA.1688.F32.TF32 R184, R180.reuse, R10, R144 ;  /* 0x0000000ab4b8723c */ /* 0x050fec0000081090 */
[----:B------:R-:W-:Y:S06]  /*c8990*/  HMMA.1688.F32.TF32 R180, R180, R6, R140 ;  /* 0x00000006b4b4723c */ /* 0x000fec000008108c */
[C---:B-1----:R-:W-:Y:S06]  /*c89a0*/  HMMA.1688.F32.TF32 R176, R236.reuse, R130, R136 ;  /* 0x00000082ecb0723c */ /* 0x042fec0000081088 */
[C---:B------:R-:W-:Y:S01]  /*c89b0*/  HMMA.1688.F32.TF32 R172, R236.reuse, R126, R244 ;  /* 0x0000007eecac723c */ /* 0x040fe200000810f4 */
[----:B------:R-:W-:Y:S04]  /*c89c0*/  STL [R1+0x4f50], R192 ;  /* 0x004f50c001007387 */ /* 0x000fe80000100800 */
[----:B------:R-:W-:Y:S01]  /*c89d0*/  STL [R1+0x4f4c], R193 ;  /* 0x004f4cc101007387 */ /* 0x000fe20000100800 */
[C---:B------:R-:W-:Y:S03]  /*c89e0*/  HMMA.1688.F32.TF32 R168, R236.reuse, R122, R248 ;  /* 0x0000007aeca8723c */ /* 0x040fe600000810f8 */
        /* <DEDUP_REMOVED lines=53> */
[----:B------:R-:W-:Y:S04]  /*c8d40*/  LDS R240, [R0+UR18+0x8b180] ;  /* 0x08b1801200f07984 */ /* 0x000fe80008000800 */
[----:B------:R-:W-:Y:S04]  /*c8d50*/  LDS R242, [R0+UR18+0x8b980] ;  /* 0x08b9801200f27984 */ /* 0x000fe80008000800 */
[----:B------:R-:W-:Y:S04]  /*c8d60*/  LDS R241, [R3+UR18+0x8b180] ;  /* 0x08b1801203f17984 */ /* 0x000fe80008000800 */
[----:B------:R-:W1:Y:S04]  /*c8d70*/  LDS R243, [R3+UR18+0x8b980] ;  /* 0x08b9801203f37984 */ /* 0x000e680008000800 */
[----:B------:R-:W-:Y:S04]  /*c8d80*/  STL.64 [R1+0x5040], R166 ;  /* 0x005040a601007387 */ /* 0x000fe80000100a00 */
[----:B------:R-:W-:Y:S01]  /*c8d90*/  STL.64 [R1+0x5038], R164 ;  /* 0x005038a401007387 */ /* 0x000fe20000100a00 */
[C---:B--2---:R-:W-:Y:S06]  /*c8da0*/  HMMA.1688.F32.TF32 R160, R236.reuse, R114, R156 ;  /* 0x00000072eca0723c */ /* 0x044fec000008109c */
[C---:B---3--:R-:W-:Y:S06]  /*c8db0*/  HMMA.1688.F32.TF32 R156, R236.reuse, R110, R152 ;  /* 0x0000006eec9c723c */ /* 0x048fec0000081098 */
[C---:B----4-:R-:W-:Y:S11]  /*c8dc0*/  HMMA.1688.F32.TF32 R152, R236.reuse, R106, R244 ;  /* 0x0000006aec98723c */ /* 0x050ff600000810f4 */
        /* <DEDUP_REMOVED lines=32> */
[----:B------:R-:W-:Y:S01]  /*c8fd0*/  MOV R192, R132 ;  /* 0x0000008400c07202 */ /* 0x000fe20000000f00 */
[----:B------:R-:W-:Y:S01]  /*c8fe0*/  IMAD.MOV.U32 R193, RZ, RZ, R133 ;  /* 0x000000ffffc17224 */ /* 0x000fe200078e0085 */
[----:B------:R-:W4:Y:S01]  /*c8ff0*/  LDL.LU R132, [R1+0xe50] ;  /* 0x000e500001847983 */ /* 0x000f220000300800 */
[----:B------:R-:W-:-:S03]  /*c9000*/  IMAD.MOV.U32 R194, RZ, RZ, R134 ;  /* 0x000000ffffc27224 */ /* 0x000fc600078e0086 */
[----:B------:R-:W4:Y:S01]  /*c9010*/  LDL.LU R133, [R1+0xe54] ;  /* 0x000e540001857983 */ /* 0x000f220000300800 */
[----:B------:R-:W-:-:S03]  /*c9020*/  IMAD.MOV.U32 R195, RZ, RZ, R135 ;  /* 0x000000ffffc37224 */ /* 0x000fc600078e0087 */
[----:B------:R-:W4:Y:S04]  /*c9030*/  LDL.LU R134, [R1+0xe58] ;  /* 0x000e580001867983 */ /* 0x000f280000300800 */
[----:B------:R-:W4:Y:S04]  /*c9040*/  LDL.LU R135, [R1+0xe5c] ;  /* 0x000e5c0001877983 */ /* 0x000f280000300800 */
[----:B------:R-:W-:Y:S04]  /*c9050*/  STL.64 [R1+0x50b0], R194 ;  /* 0x0050b0c201007387 */ /* 0x000fe80000100a00 */
[----:B------:R-:W-:Y:S01]  /*c9060*/  STL.64 [R1+0x50a8], R192 ;  /* 0x0050a8c001007387 */ /* 0x000fe20000100a00 */
        /* <DEDUP_REMOVED lines=16> */
[C---:B---3--:R-:W-:Y:S03]  /*c9170*/  HMMA.1688.F32.TF32 R140, R236.reuse, R54, R248 ;  /* 0x00000036ec8c723c */ /* 0x048fe600000810f8 */
[----:B------:R-:W3:Y:S04]  /*c9180*/  LDL.LU R248, [R1+0xe20] ;  /* 0x000e200001f87983 */ /* 0x000ee80000300800 */
[----:B------:R-:W3:Y:S04]  /*c9190*/  LDL.LU R249, [R1+0xe24] ;  /* 0x000e240001f97983 */ /* 0x000ee80000300800 */
[----:B------:R-:W3:Y:S04]  /*c91a0*/  LDL.LU R250, [R1+0xe28] ;  /* 0x000e280001fa7983 */ /* 0x000ee80000300800 */
[----:B------:R-:W3:Y:S01]  /*c91b0*/  LDL.LU R251, [R1+0xe2c] ;  /* 0x000e2c0001fb7983 */ /* 0x000ee20000300800 */
[----:B----4-:R-:W-:Y:S08]  /*c91c0*/  HMMA.1688.F32.TF32 R132, R236, R78, R132 ;  /* 0x0000004eec84723c */ /* 0x010ff00000081084 */
[----:B------:R-:W-:Y:S01]  /*c91d0*/  MOV R200, R140 ;  /* 0x0000008c00c87202 */ /* 0x000fe20000000f00 */
[----:B------:R-:W-:-:S02]  /*c91e0*/  IMAD.MOV.U32 R201, RZ, RZ, R141 ;  /* 0x000000ffffc97224 */ /* 0x000fc400078e008d */
[----:B------:R-:W-:Y:S02]  /*c91f0*/  IMAD.MOV.U32 R202, RZ, RZ, R142 ;  /* 0x000000ffffca7224 */ /* 0x000fe400078e008e */
[----:B------:R-:W-:-:S11]  /*c9200*/  IMAD.MOV.U32 R203, RZ, RZ, R143 ;  /* 0x000000ffffcb7224 */ /* 0x000fd600078e008f */
[----:B------:R-:W-:Y:S01]  /*c9210*/  MOV R188, R132 ;  /* 0x0000008400bc7202 */ /* 0x000fe20000000f00 */
[----:B------:R-:W-:Y:S02]  /*c9220*/  IMAD.MOV.U32 R189, RZ, RZ, R133 ;  /* 0x000000ffffbd7224 */ /* 0x000fe400078e0085 */
[----:B------:R-:W-:Y:S02]  /*c9230*/  IMAD.MOV.U32 R190, RZ, RZ, R134 ;  /* 0x000000ffffbe7224 */ /* 0x000fe400078e0086 */
[----:B------:R-:W-:Y:S01]  /*c9240*/  IMAD.MOV.U32 R208, RZ, RZ, R135 ;  /* 0x000000ffffd07224 */ /* 0x000fe200078e0087 */
[----:B------:R-:W-:Y:S01]  /*c9250*/  HMMA.1688.F32.TF32 R140, R236, R50, R232 ;  /* 0x00000032ec8c723c */ /* 0x000fe200000810e8 */
[----:B------:R-:W-:Y:S04]  /*c9260*/  STL.64 [R1+0x50d0], R202 ;  /* 0x0050d0ca01007387 */ /* 0x000fe80000100a00 */
[----:B------:R-:W-:-:S15]  /*c9270*/  STL.64 [R1+0x50c8], R200 ;  /* 0x0050c8c801007387 */ /* 0x000fde0000100a00 */
[----:B------:R-:W-:-:S04]  /*c9280*/  NOP ;  /* 0x0000000000007918 */ /* 0x000fc80000000000 */
[----:B------:R-:W-:Y:S02]  /*c9290*/  IMAD.MOV.U32 R210, RZ, RZ, R141 ;  /* 0x000000ffffd27224 */ /* 0x000fe400078e008d */
[----:B------:R-:W-:Y:S01]  /*c92a0*/  IMAD.MOV.U32 R211, RZ, RZ, R142 ;  /* 0x000000ffffd37224 */ /* 0x000fe200078e008e */
[----:B------:R-:W-:Y:S01]  /*c92b0*/  MOV R209, R140 ;  /* 0x0000008c00d17202 */ /* 0x000fe20000000f00 */
[----:B------:R-:W-:-:S03]  /*c92c0*/  IMAD.MOV.U32 R191, RZ, RZ, R143 ;  /* 0x000000ffffbf7224 */ /* 0x000fc600078e008f */
[----:B------:R-:W-:Y:S04]  /*c92d0*/  STL.64 [R1+0x50f0], R210 ;  /* 0x0050f0d201007387 */ /* 0x000fe80000100a00 */
[----:B------:R-:W-:Y:S04]  /*c92e0*/  STL.64 [R1+0x50e8], R208 ;  /* 0x0050e8d001007387 */ /* 0x000fe80000100a00 */
[----:B------:R-:W-:Y:S04]  /*c92f0*/  STL.64 [R1+0x50e0], R190 ;  /* 0x0050e0be01007387 */ /* 0x000fe80000100a00 */
[----:B------:R-:W-:Y:S01]  /*c9300*/  STL.64 [R1+0x50d8], R188 ;  /* 0x0050d8bc01007387 */ /* 0x000fe20000100a00 */
[----:B--2---:R-:W-:-:S15]  /*c9310*/  HMMA.1688.F32.TF32 R132, R236, R74, R136 ;  /* 0x0000004aec84723c */ /* 0x004fde0000081088 */
[----:B------:R-:W-:-:S09]  /*c9320*/  NOP ;  /* 0x0000000000007918 */ /* 0x000fd20000000000 */
[----:B------:R-:W-:Y:S01]  /*c9330*/  MOV R184, R132 ;  /* 0x0000008400b87202 */ /* 0x000fe20000000f00 */
[----:B------:R-:W-:Y:S02]  /*c9340*/  IMAD.MOV.U32 R185, RZ, RZ, R133 ;  /* 0x000000ffffb97224 */ /* 0x000fe400078e0085 */
[----:B------:R-:W-:Y:S02]  /*c9350*/  IMAD.MOV.U32 R186, RZ, RZ, R134 ;  /* 0x000000ffffba7224 */ /* 0x000fe400078e0086 */
[----:B------:R-:W-:Y:S02]  /*c9360*/  IMAD.MOV.U32 R187, RZ, RZ, R135 ;  /* 0x000000ffffbb7224 */ /* 0x000fe400078e0087 */
[----:B------:R-:W-:Y:S03]  /*c9370*/  HMMA.1688.F32.TF32 R132, R236, R70, R244 ;  /* 0x00000046ec84723c */ /* 0x000fe600000810f4 */
        /* <DEDUP_REMOVED lines=62> */
[----:B------:R-:W-:-:S15]  /*c9760*/  HMMA.1688.F32.TF32 R140, R236, R62, R172 ;  /* 0x0000003eec8c723c */ /* 0x000fde00000810ac */
[----:B------:R-:W-:-:S08]  /*c9770*/  NOP ;  /* 0x0000000000007918 */ /* 0x000fd00000000000 */
[----:B------:R-:W-:Y:S04]  /*c9780*/  STL.64 [R1+0x90], R140 ;  /* 0x0000908c01007387 */ /* 0x000fe80000100a00 */
[----:B------:R2:W-:Y:S04]  /*c9790*/  STL.64 [R1+0x98], R142 ;  /* 0x0000988e01007387 */ /* 0x0005e80000100a00 */
[----:B------:R-:W-:Y:S04]  /*c97a0*/  STL.64 [R1+0x80], R148 ;  /* 0x0000809401007387 */ /* 0x000fe80000100a00 */
[----:B------:R-:W-:Y:S04]  /*c97b0*/  STL.64 [R1+0x88], R150 ;  /* 0x0000889601007387 */ /* 0x000fe80000100a00 */
[----:B------:R-:W-:Y:S04]  /*c97c0*/  STL.64 [R1+0x5308], R42 ;  /* 0x0053082a01007387 */ /* 0x000fe80000100a00 */
[----:B------:R-:W-:Y:S04]  /*c97d0*/  STL.64 [R1+0x70], R144 ;  /* 0x0000709001007387 */ /* 0x000fe80000100a00 */
[----:B------:R-:W-:Y:S04]  /*c97e0*/  STL.64 [R1+0x78], R146 ;  /* 0x0000789201007387 */ /* 0x000fe80000100a00 */
[----:B------:R4:W-:Y:S01]  /*c97f0*/  STL.64 [R1+0x5300], R40 ;  /* 0x0053002801007387 */ /* 0x0009e20000100a00 */
[C---:B--2---:R-:W-:Y:S06]  /*c9800*/  HMMA.1688.F32.TF32 R140, R236.reuse, R42, R216 ;  /* 0x0000002aec8c723c */ /* 0x044fec00000810d8 */
[----:B----4-:R-:W-:-:S15]  /*c9810*/  HMMA.1688.F32.TF32 R40, R236, R38, R136 ;  /* 0x00000026ec28723c */ /* 0x010fde0000081088 */
[----:B------:R-:W-:-:S02]  /*c9820*/  NOP ;  /* 0x0000000000007918 */ /* 0x000fc40000000000 */
[----:B------:R-:W-:Y:S04]  /*c9830*/  STL.64 [R1+0x60], R140 ;  /* 0x0000608c01007387 */ /* 0x000fe80000100a00 */
[----:B------:R-:W-:Y:S04]  /*c9840*/  STL.64 [R1+0x68], R142 ;  /* 0x0000688e01007387 */ /* 0x000fe80000100a00 */
[----:B------:R-:W2:Y:S04]  /*c9850*/  LDL.LU R136, [R1+0xec0] ;  /* 0x000ec00001887983 */ /* 0x000ea80000300800 */
[----:B------:R-:W-:Y:S04]  /*c9860*/  STL.64 [R1+0x50], R40 ;  /* 0x0000502801007387 */ /* 0x000fe80000100a00 */
[----:B------:R-:W-:Y:S04]  /*c9870*/  STL.64 [R1+0x58], R42 ;  /* 0x0000582a01007387 */ /* 0x000fe80000100a00 */
[----:B------:R-:W2:Y:S04]  /*c9880*/  LDL.LU R137, [R1+0xec4] ;  /* 0x000ec40001897983 */ /* 0x000ea80000300800 */
[----:B------:R-:W2:Y:S04]  /*c9890*/  LDL.LU R138, [R1+0xec8] ;  /* 0x000ec800018a7983 */ /* 0x000ea80000300800 */
[----:B------:R-:W2:Y:S04]  /*c98a0*/  LDL.LU R139, [R1+0xecc] ;  /* 0x000ecc00018b7983 */ /* 0x000ea80000300800 */
[----:B------:R-:W-:Y:S04]  /*c98b0*/  STL.64 [R1+0x52f8], R38 ;  /* 0x0052f82601007387 */ /* 0x000fe80000100a00 */
[----:B------:R3:W-:Y:S02]  /*c98c0*/  STL.64 [R1+0x52f0], R36 ;  /* 0x0052f02401007387 */ /* 0x0007e40000100a00 */
[----:B---3--:R-:W-:Y:S02]  /*c98d0*/  HMMA.1688.F32.TF32 R36, R236, R34, R132 ;  /* 0x00000022ec24723c */ /* 0x008fe40000081084 */
[----:B------:R-:W3:-:S15]  /*c98e0*/  LDL.LU R132, [R1+0xd80] ;  /* 0x000d800001847983 */ /* 0x000ede0000300800 */
[----:B------:R-:W-:-:S06]  /*c98f0*/  NOP ;  /* 0x0000000000007918 */ /* 0x000fcc0000000000 */
[----:B------:R-:W-:Y:S04]  /*c9900*/  STL.64 [R1+0x40], R36 ;  /* 0x0000402401007387 */ /* 0x000fe80000100a00 */
[----:B------:R4:W-:Y:S04]  /*c9910*/  STL.64 [R1+0x48], R38 ;  /* 0x0000482601007387 */ /* 0x0009e80000100a00 */
[----:B------:R-:W3:Y:S04]  /*c9920*/  LDL.LU R133, [R1+0xd84] ;  /* 0x000d840001857983 */ /* 0x000ee80000300800 */
[----:B------:R-:W3:Y:S04]  /*c9930*/  LDL.LU R134, [R1+0xd88] ;  /* 0x000d880001867983 */ /* 0x000ee80000300800 */
[----:B------:R-:W3:Y:S01]  /*c9940*/  LDL.LU R135, [R1+0xd8c] ;  /* 0x000d8c0001877983 */ /* 0x000ee20000300800 */
[----:B----4-:R-:W-:Y:S03]  /*c9950*/  HMMA.1688.F32.TF32 R36, R236, R30, R248 ;  /* 0x0000001eec24723c */ /* 0x010fe600000810f8 */
[----:B------:R-:W1:-:S15]  /*c9960*/  LDL.LU R248, [R1+0xd70] ;  /* 0x000d700001f87983 */ /* 0x000e5e0000300800 */
[----:B------:R-:W-:-:S05]  /*c9970*/  NOP ;  /* 0x0000000000007918 */ /* 0x000fca0000000000 */
[----:B------:R-:W-:Y:S04]  /*c9980*/  STL.64 [R1+0x30], R36 ;  /* 0x0000302401007387 */ /* 0x000fe80000100a00 */
[----:B------:R4:W-:Y:S04]  /*c9990*/  STL.64 [R1+0x38], R38 ;  /* 0x0000382601007387 */ /* 0x0009e80000100a00 */
[----:B------:R-:W1:Y:S04]  /*c99a0*/  LDL.LU R249, [R1+0xd74] ;  /* 0x000d740001f97983 */ /* 0x000e680000300800 */
[----:B------:R-:W1:Y:S04]  /*c99b0*/  LDL.LU R250, [R1+0xd78] ;  /* 0x000d780001fa7983 */ /* 0x000e680000300800 */
[----:B------:R-:W1:Y:S01]  /*c99c0*/  LDL.LU R251, [R1+0xd7c] ;  /* 0x000d7c0001fb7983 */ /* 0x000e620000300800 */
[C---:B------:R-:W-:Y:S06]  /*c99d0*/  HMMA.1688.F32.TF32 R40, R236.reuse, R26, R220 ;  /* 0x0000001aec28723c */ /* 0x040fec00000810dc */
[----:B----4-:R-:W-:-:S15]  /*c99e0*/  HMMA.1688.F32.TF32 R36, R236, R22, R228 ;  /* 0x00000016ec24723c */ /* 0x010fde00000810e4 */
[----:B------:R-:W-:-:S02]  /*c99f0*/  NOP ;  /* 0x0000000000007918 */ /* 0x000fc40000000000 */
[----:B------:R-:W-:Y:S04]  /*c9a00*/  STL.64 [R1+0x20], R40 ;  /* 0x0000202801007387 */ /* 0x000fe80000100a00 */
[----:B------:R-:W-:Y:S04]  /*c9a10*/  STL.64 [R1+0x28], R42 ;  /* 0x0000282a01007387 */ /* 0x000fe80000100a00 */
[----:B------:R-:W-:Y:S04]  /*c9a20*/  STL.64 [R1+0x10], R36 ;  /* 0x0000102401007387 */ /* 0x000fe80000100a00 */
[----:B------:R4:W-:Y:S02]  /*c9a30*/  STL.64 [R1+0x18], R38 ;  /* 0x0000182601007387 */ /* 0x0009e40000100a00 */
[----:B----4-:R-:W-:-:S15]  /*c9a40*/  HMMA.1688.F32.TF32 R36, R236, R18, R232 ;  /* 0x00000012ec24723c */ /* 0x010fde00000810e8 */
[----:B------:R-:W-:-:S08]  /*c9a50*/  NOP ;  /* 0x0000000000007918 */ /* 0x000fd00000000000 */
[----:B------:R-:W-:Y:S04]  /*c9a60*/  STL.64 [R1], R36 ;  /* 0x0000002401007387 */ /* 0x000fe80000100a00 */
[----:B------:R4:W-:Y:S04]  /*c9a70*/  STL.64 [R1+0x8], R38 ;  /* 0x0000082601007387 */ /* 0x0009e80000100a00 */
        /* <DEDUP_REMOVED lines=8> */
[----:B------:R-:W4:Y:S08]  /*c9b00*/  LDL.LU R235, [R1+0xd5c] ;  /* 0x000d5c0001eb7983 */ /* 0x000f300000300800 */
[----:B------:R-:W-:Y:S04]  /*c9b10*/  STL [R1+0x4ec8], R244 ;  /* 0x004ec8f401007387 */ /* 0x000fe80000100800 */
[----:B------:R-:W-:Y:S04]  /*c9b20*/  STL [R1+0x4ec4], R245 ;  /* 0x004ec4f501007387 */ /* 0x000fe80000100800 */
[----:B------:R-:W-:Y:S04]  /*c9b30*/  STL [R1+0x4ec0], R246 ;  /* 0x004ec0f601007387 */ /* 0x000fe80000100800 */
[----:B------:R-:W-:Y:S01]  /*c9b40*/  STL [R1+0x4ebc], R247 ;  /* 0x004ebcf701007387 */ /* 0x000fe20000100800 */
[C---:B--2---:R-:W-:Y:S06]  /*c9b50*/  HMMA.1688.F32.TF32 R136, R236.reuse, R10, R136 ;  /* 0x0000000aec88723c */ /* 0x044fec0000081088 */
[----:B---3--:R-:W-:-:S15]  /*c9b60*/  HMMA.1688.F32.TF32 R132, R236, R6, R132 ;  /* 0x00000006ec84723c */ /* 0x008fde0000081084 */
[----:B------:R-:W-:-:S02]  /*c9b70*/  NOP ;  /* 0x0000000000007918 */ /* 0x000fc40000000000 */
        /* <DEDUP_REMOVED lines=8> */
[C---:B-1----:R-:W-:Y:S03]  /*c9c00*/  HMMA.1688.F32.TF32 R236, R240.reuse, R130, R248 ;  /* 0x00000082f0ec723c */ /* 0x042fe600000810f8 */
        /* <DEDUP_REMOVED lines=8> */
[----:B------:R-:W-:Y:S04]  /*c9c90*/  STL [R1+0x4ef8], R236 ;  /* 0x004ef8ec01007387 */ /* 0x000fe80000100800 */
[----:B------:R-:W-:Y:S04]  /*c9ca0*/  STL [R1+0x4ef4], R237 ;  /* 0x004ef4ed01007387 */ /* 0x000fe80000100800 */
[----:B------:R-:W-:Y:S04]  /*c9cb0*/  STL [R1+0x4ef0], R238 ;  /* 0x004ef0ee01007387 */ /* 0x000fe80000100800 */
[----:B------:R-:W-:Y:S04]  /*c9cc0*/  STL [R1+0x4eec], R239 ;  /* 0x004eecef01007387 */ /* 0x000fe80000100800 */
[----:B------:R-:W3:Y:S01]  /*c9cd0*/  LDL.LU R220, [R1+0xd20] ;  /* 0x000d200001dc7983 */ /* 0x000ee20000300800 */
[----:B----4-:R-:W-:-:S15]  /*c9ce0*/  HMMA.1688.F32.TF32 R36, R240, R126, R228 ;  /* 0x0000007ef024723c */ /* 0x010fde00000810e4 */
        /* <DEDUP_REMOVED lines=11> */
[----:B------:R-:W4:Y:S04]  /*c9da0*/  LDL.LU R232, [R1+0xd00] ;  /* 0x000d000001e87983 */ /* 0x000f280000300800 */
[----:B------:R-:W4:Y:S04]  /*c9db0*/  LDL.LU R233, [R1+0xd04] ;  /* 0x000d040001e97983 */ /* 0x000f280000300800 */
[----:B------:R-:W4:Y:S04]  /*c9dc0*/  LDL.LU R234, [R1+0xd08] ;  /* 0x000d080001ea7983 */ /* 0x000f280000300800 */
[----:B------:R-:W4:Y:S09]  /*c9dd0*/  LDL.LU R235, [R1+0xd0c] ;  /* 0x000d0c0001eb7983 */ /* 0x000f320000300800 */
[----:B------:R-:W-:Y:S01]  /*c9de0*/  MOV R236, R36 ;  /* 0x0000002400ec7202 */ /* 0x000fe20000000f00 */
[----:B------:R-:W-:-:S02]  /*c9df0*/  IMAD.MOV.U32 R237, RZ, RZ, R37 ;  /* 0x000000ffffed7224 */ /* 0x000fc400078e0025 */
[----:B------:R-:W-:Y:S02]  /*c9e00*/  IMAD.MOV.U32 R238, RZ, RZ, R38 ;  /* 0x000000ffffee7224 */ /* 0x000fe400078e0026 */
[----:B------:R-:W-:-:S05]  /*c9e10*/  IMAD.MOV.U32 R239, RZ, RZ, R39 ;  /* 0x000000ffffef7224 */ /* 0x000fca00078e0027 */
[----:B------:R-:W-:Y:S04]  /*c9e20*/  STL [R1+0x4f08], R239 ;  /* 0x004f08ef01007387 */ /* 0x000fe80000100800 */
[----:B------:R-:W-:Y:S04]  /*c9e30*/  STL [R1+0x4f04], R238 ;  /* 0x004f04ee01007387 */ /* 0x000fe80000100800 */
[----:B------:R-:W-:Y:S04]  /*c9e40*/  STL [R1+0x4f00], R237 ;  /* 0x004f00ed01007387 */ /* 0x000fe80000100800 */
[----:B------:R-:W-:Y:S01]  /*c9e50*/  STL [R1+0x4efc], R236 ;  /* 0x004efcec01007387 */ /* 0x000fe20000100800 */
[----:B--2---:R-:W-:Y:S03]  /*c9e60*/  HMMA.1688.F32.TF32 R36, R240, R118, R248 ;  /* 0x00000076f024723c */ /* 0x004fe600000810f8 */
[----:B------:R-:W2:-:S15]  /*c9e70*/  LDL.LU R248, [R1+0xcf0] ;  /* 0x000cf00001f87983 */ /* 0x000e9e0000300800 */
[----:B------:R-:W-:-:S05]  /*c9e80*/  NOP ;  /* 0x0000000000007918 */ /* 0x000fca0000000000 */
[----:B------:R-:W-:Y:S04]  /*c9e90*/  STL.64 [R1+0x3a0], R36 ;  /* 0x0003a02401007387 */ /* 0x000fe80000100a00 */
[----:B------:R3:W-:Y:S04]  /*c9ea0*/  STL.64 [R1+0x3a8], R38 ;  /* 0x0003a82601007387 */ /* 0x0007e80000100a00 */
[----:B------:R-:W2:Y:S04]  /*c9eb0*/  LDL.LU R249, [R1+0xcf4] ;  /* 0x000cf40001f97983 */ /* 0x000ea80000300800 */
[----:B------:R-:W2:Y:S04]  /*c9ec0*/  LDL.LU R250, [R1+0xcf8] ;  /* 0x000cf80001fa7983 */ /* 0x000ea80000300800 */
[----:B------:R-:W2:Y:S01]  /*c9ed0*/  LDL.LU R251, [R1+0xcfc] ;  /* 0x000cfc0001fb7983 */ /* 0x000ea20000300800 */
[----:B---3--:R-:W-:-:S15]  /*c9ee0*/  HMMA.1688.F32.TF32 R36, R240, R114, R216 ;  /* 0x00000072f024723c */ /* 0x008fde00000810d8 */
[----:B------:R-:W-:-:S09]  /*c9ef0*/  NOP ;  /* 0x0000000000007918 */ /* 0x000fd20000000000 */
[----:B------:R-:W-:Y:S01]  /*c9f00*/  MOV R239, R36 ;  /* 0x0000002400ef7202 */ /* 0x000fe20000000f00 */
[----:B------:R-:W-:Y:S02]  /*c9f10*/  IMAD.MOV.U32 R238, RZ, RZ, R37 ;  /* 0x000000ffffee7224 */ /* 0x000fe400078e0025 */
[----:B------:R-:W-:Y:S02]  /*c9f20*/  IMAD.MOV.U32 R237, RZ, RZ, R38 ;  /* 0x000000ffffed7224 */ /* 0x000fe400078e0026 */
[----:B------:R-:W-:Y:S02]  /*c9f30*/  IMAD.MOV.U32 R236, RZ, RZ, R39 ;  /* 0x000000ffffec7224 */ /* 0x000fe400078e0027 */
[----:B----4-:R-:W-:Y:S01]  /*c9f40*/  HMMA.1688.F32.TF32 R36, R240, R110, R220 ;  /* 0x0000006ef024723c */ /* 0x010fe200000810dc */
[----:B------:R-:W-:Y:S04]  /*c9f50*/  STL [R1+0x4f18], R239 ;  /* 0x004f18ef01007387 */ /* 0x000fe80000100800 */
[----:B------:R-:W-:Y:S04]  /*c9f60*/  STL [R1+0x4f14], R238 ;  /* 0x004f14ee01007387 */ /* 0x000fe80000100800 */
[----:B------:R1:W-:Y:S04]  /*c9f70*/  STL [R1+0x4f10], R237 ;  /* 0x004f10ed01007387 */ /* 0x0003e80000100800 */
[----:B------:R3:W-:Y:S11]  /*c9f80*/  STL [R1+0x4f0c], R236 ;  /* 0x004f0cec01007387 */ /* 0x0007f60000100800 */
[----:B------:R-:W-:Y:S01]  /*c9f90*/  MOV R132, R36 ;  /* 0x0000002400847202 */ /* 0x000fe20000000f00 */
[----:B------:R-:W-:-:S02]  /*c9fa0*/  IMAD.MOV.U32 R133, RZ, RZ, R37 ;  /* 0x000000ffff857224 */ /* 0x000fc400078e0025 */
[----:B------:R-:W-:Y:S02]  /*c9fb0*/  IMAD.MOV.U32 R134, RZ, RZ, R38 ;  /* 0x000000ffff867224 */ /* 0x000fe400078e0026 */
[----:B------:R-:W-:Y:S02]  /*c9fc0*/  IMAD.MOV.U32 R135, RZ, RZ, R39 ;  /* 0x000000ffff877224 */ /* 0x000fe400078e0027 */
[----:B------:R-:W-:Y:S03]  /*c9fd0*/  HMMA.1688.F32.TF32 R36, R240, R106, R228 ;  /* 0x0000006af024723c */ /* 0x000fe600000810e4 */
[----:B------:R-:W-:Y:S04]  /*c9fe0*/  STL [R1+0x4f28], R135 ;  /* 0x004f288701007387 */ /* 0x000fe80000100800 */
[----:B------:R-:W-:Y:S04]  /*c9ff0*/  STL [R1+0x4f24], R134 ;  /* 0x004f248601007387 */ /* 0x000fe80000100800 */
[----:B------:R-:W-:Y:S04]  /*ca000*/  STL [R1+0x4f20], R133 ;  /* 0x004f208501007387 */ /* 0x000fe80000100800 */
[----:B------:R-:W-:Y:S08]  /*ca010*/  STL [R1+0x4f1c], R132 ;  /* 0x004f1c8401007387 */ /* 0x000ff00000100800 */
[----:B------:R4:W-:Y:S01]  /*ca020*/  STL.64 [R1+0x3e8], R38 ;  /* 0x0003e82601007387 */ /* 0x0009e20000100a00 */
[----:B-1----:R-:W-:Y:S01]  /*ca030*/  MOV R237, R36 ;  /* 0x0000002400ed7202 */ /* 0x002fe20000000f00 */
[----:B---3--:R-:W-:-:S02]  /*ca040*/  IMAD.MOV.U32 R236, RZ, RZ, R37 ;  /* 0x000000ffffec7224 */ /* 0x008fc400078e0025 */
[----:B----4-:R-:W-:Y:S03]  /*ca050*/  HMMA.1688.F32.TF32 R36, R240, R102, R232 ;  /* 0x00000066f024723c */ /* 0x010fe600000810e8 */
[----:B------:R1:W-:Y:S04]  /*ca060*/  STL [R1+0x4f30], R236 ;  /* 0x004f30ec01007387 */ /* 0x0003e80000100800 */
[----:B------:R3:W-:-:S15]  /*ca070*/  STL [R1+0x4f2c], R237 ;  /* 0x004f2ced01007387 */ /* 0x0007de0000100800 */
[----:B------:R-:W-:-:S02]  /*ca080*/  NOP ;  /* 0x0000000000007918 */ /* 0x000fc40000000000 */
[----:B------:R-:W-:Y:S01]  /*ca090*/  IMAD.MOV.U32 R238, RZ, RZ, R39 ;  /* 0x000000ffffee7224 */ /* 0x000fe200078e0027 */
[----:B------:R-:W-:Y:S01]  /*ca0a0*/  MOV R239, R38 ;  /* 0x0000002600ef7202 */ /* 0x000fe20000000f00 */
[----:B------:R-:W-:Y:S02]  /*ca0b0*/  IMAD.MOV.U32 R133, RZ, RZ, R36 ;  /* 0x000000ffff857224 */ /* 0x000fe400078e0024 */
[----:B------:R-:W-:Y:S01]  /*ca0c0*/  IMAD.MOV.U32 R132, RZ, RZ, R37 ;  /* 0x000000ffff847224 */ /* 0x000fe200078e0025 */
        /* <DEDUP_REMOVED lines=53> */
[----:B-1----:R-:W-:-:S02]  /*ca420*/  IMAD.MOV.U32 R236, RZ, RZ, R36 ;  /* 0x000000ffffec7224 */ /* 0x002fc400078e0024 */
[----:B---3--:R-:W-:Y:S01]  /*ca430*/  IMAD.MOV.U32 R237, RZ, RZ, R37 ;  /* 0x000000ffffed7224 */ /* 0x008fe200078e0025 */
        /* <DEDUP_REMOVED lines=8> */
[----:B--2---:R-:W-:Y:S03]  /*ca4c0*/  HMMA.1688.F32.TF32 R36, R240, R90, R160 ;  /* 0x0000005af024723c */ /* 0x004fe600000810a0 */
[----:B------:R-:W-:Y:S04]  /*ca4d0*/  STL.64 [R1+0x51b0], R138 ;  /* 0x0051b08a01007387 */ /* 0x000fe80000100a00 */
[----:B------:R-:W-:Y:S04]  /*ca4e0*/  STL.64 [R1+0x51a8], R136 ;  /* 0x0051a88801007387 */ /* 0x000fe80000100a00 */
[----:B------:R-:W-:-:S13]  /*ca4f0*/  STL.64 [R1+0x51d0], R134 ;  /* 0x0051d08601007387 */ /* 0x000fda0000100a00 */
[----:B------:R-:W-:Y:S02]  /*ca500*/  IMAD.MOV.U32 R238, RZ, RZ, R36 ;  /* 0x000000ffffee7224 */ /* 0x000fe400078e0024 */
[----:B------:R-:W-:Y:S01]  /*ca510*/  IMAD.MOV.U32 R239, RZ, RZ, R37 ;  /* 0x000000ffffef7224 */ /* 0x000fe200078e0025 */
[----:B------:R-:W-:Y:S01]  /*ca520*/  MOV R133, R38 ;  /* 0x0000002600857202 */ /* 0x000fe20000000f00 */
[----:B------:R-:W-:Y:S02]  /*ca530*/  IMAD.MOV.U32 R132, RZ, RZ, R39 ;  /* 0x000000ffff847224 */ /* 0x000fe400078e0027 */
[C---:B------:R-:W-:Y:S03]  /*ca540*/  HMMA.1688.F32.TF32 R36, R240.reuse, R86, R164 ;  /* 0x00000056f024723c */ /* 0x040fe600000810a4 */
[----:B------:R1:W-:Y:S03]  /*ca550*/  STL.64 [R1+0x51c8], R132 ;  /* 0x0051c88401007387 */ /* 0x0003e60000100a00 */
[C---:B------:R-:W-:Y:S06]  /*ca560*/  HMMA.1688.F32.TF32 R40, R240.reuse, R54, R172 ;  /* 0x00000036f028723c */ /* 0x040fec00000810ac */
[----:B-1----:R-:W-:-:S12]  /*ca570*/  HMMA.1688.F32.TF32 R132, R240, R82, R168 ;  /* 0x00000052f084723c */ /* 0x002fd800000810a8 */
[----:B------:R-:W-:Y:S02]  /*ca580*/  IMAD.MOV.U32 R244, RZ, RZ, R36 ;  /* 0x000000fffff47224 */ /* 0x000fe400078e0024 */
[----:B------:R-:W-:Y:S01]  /*ca590*/  IMAD.MOV.U32 R245, RZ, RZ, R37 ;  /* 0x000000fffff57224 */ /* 0x000fe200078e0025 */
[----:B------:R-:W-:Y:S01]  /*ca5a0*/  MOV R246, R38 ;  /* 0x0000002600f67202 */ /* 0x000fe20000000f00 */
[----:B------:R-:W-:Y:S02]  /*ca5b0*/  IMAD.MOV.U32 R247, RZ, RZ, R39 ;  /* 0x000000fffff77224 */ /* 0x000fe400078e0027 */
[C---:B------:R-:W-:Y:S01]  /*ca5c0*/  HMMA.1688.F32.TF32 R36, R240.reuse, R50, R176 ;  /* 0x00000032f024723c */ /* 0x040fe200000810b0 */
        /* <DEDUP_REMOVED lines=159> */
[C---:B------:R-:W-:Y:S06]  /*cafc0*/  HMMA.1688.F32.TF32 R136, R240.reuse, R26, R136 ;  /* 0x0000001af088723c */ /* 0x040fec0000081088 */
[----:B------:R-:W-:Y:S01]  /*cafd0*/  HMMA.1688.F32.TF32 R180, R240, R18, R180 ;  /* 0x00000012f0b4723c */ /* 0x000fe200000810b4 */
[----:B------:R-:W-:-:S05]  /*cafe0*/  IMAD.MOV.U32 R251, RZ, RZ, R252 ;  /* 0x000000fffffb7224 */ /* 0x000fca00078e00fc */
[----:B--2---:R-:W-:-:S15]  /*caff0*/  HMMA.1688.F32.TF32 R244, R240, R38, R244 ;  /* 0x00000026f0f4723c */ /* 0x004fde00000810f4 */
[----:B------:R-:W-:-:S08]  /*cb000*/  NOP ;  /* 0x0000000000007918 */ /* 0x000fd00000000000 */
        /* <DEDUP_REMOVED lines=17> */
[----:B-1----:R-:W-:Y:S10]  /*cb120*/  HMMA.1688.F32.TF32 R180, R240, R6, R208 ;  /* 0x00000006f0b4723c */ /* 0x002ff400000810d0 */
[----:B------:R-:W-:Y:S04]  /*cb130*/  STL.64 [R1+0x650], R136 ;  /* 0x0006508801007387 */ /* 0x000fe80000100a00 */
[----:B------:R1:W-:Y:S04]  /*cb140*/  STL.64 [R1+0x658], R138 ;  /* 0x0006588a01007387 */ /* 0x0003e80000100a00 */
[----:B------:R-:W-:Y:S04]  /*cb150*/  STL.64 [R1+0x710], R132 ;  /* 0x0007108401007387 */ /* 0x000fe80000100a00 */
[----:B------:R2:W-:Y:S01]  /*cb160*/  STL.64 [R1+0x718], R134 ;  /* 0x0007188601007387 */ /* 0x0005e20000100a00 */
[C---:B-1----:R-:W-:Y:S06]  /*cb170*/  HMMA.1688.F32.TF32 R136, R224.reuse, R130, R200 ;  /* 0x00000082e088723c */ /* 0x042fec00000810c8 */
[C---:B--2---:R-:W-:Y:S01]  /*cb180*/  HMMA.1688.F32.TF32 R132, R224.reuse, R126, R196 ;  /* 0x0000007ee084723c */ /* 0x044fe200000810c4 */
        /* <DEDUP_REMOVED lines=21> */
[----:B------:R-:W-:-:S15]  /*cb2e0*/  STL.64 [R1+0x6a8], R142 ;  /* 0x0006a88e01007387 */ /* 0x000fde0000100a00 */
[----:B------:R-:W-:-:S03]  /*cb2f0*/  NOP ;  /* 0x0000000000007918 */ /* 0x000fc60000000000 */
[----:B------:R-:W-:Y:S04]  /*cb300*/  STL.64 [R1+0x680], R132 ;  /* 0x0006808401007387 */ /* 0x000fe80000100a00 */
[----:B------:R-:W-:Y:S04]  /*cb310*/  STL.64 [R1+0x690], R136 ;  /* 0x0006908801007387 */ /* 0x000fe80000100a00 */
[----:B------:R1:W-:Y:S02]  /*cb320*/  STL.64 [R1+0x698], R138 ;  /* 0x0006988a01007387 */ /* 0x0003e40000100a00 */
[----:B-1----:R-:W-:Y:S02]  /*cb330*/  HMMA.1688.F32.TF32 R136, R224, R98, R160 ;  /* 0x00000062e088723c */ /* 0x002fe400000810a0 */
[----:B------:R1:W-:Y:S01]  /*cb340*/  STL [R1+0x688], R134 ;  /* 0x0006888601007387 */ /* 0x0003e20000100800 */
[----:B------:R-:W-:-:S03]  /*cb350*/  IMAD.MOV.U32 R252, RZ, RZ, R135 ;  /* 0x000000fffffc7224 */ /* 0x000fc600078e0087 */
[C---:B------:R-:W-:Y:S06]  /*cb360*/  HMMA.1688.F32.TF32 R140, R224.reuse, R90, R168 ;  /* 0x0000005ae08c723c */ /* 0x040fec00000810a8 */
[C---:B-1----:R-:W-:Y:S11]  /*cb370*/  HMMA.1688.F32.TF32 R132, R224.reuse, R94, R164 ;  /* 0x0000005ee084723c */ /* 0x042ff600000810a4 */
[----:B------:R-:W-:Y:S04]  /*cb380*/  STL.64 [R1+0xef0], R136 ;  /* 0x000ef08801007387 */ /* 0x000fe80000100a00 */
[----:B------:R1:W-:Y:S02]  /*cb390*/  STL.64 [R1+0xef8], R138 ;  /* 0x000ef88a01007387 */ /* 0x0003e40000100a00 */
[C---:B-1----:R-:W-:Y:S06]  /*cb3a0*/  HMMA.1688.F32.TF32 R136, R224.reuse, R86, R172 ;  /* 0x00000056e088723c */ /* 0x042fec00000810ac */
        /* <DEDUP_REMOVED lines=21> */
[----:B------:R-:W-:Y:S01]  /*cb500*/  STL.64 [R1+0xba8], R142 ;  /* 0x000ba88e01007387 */ /* 0x000fe20000100a00 */
[----:B------:R-:W-:-:S03]  /*cb510*/  MOV R216, R117 ;  /* 0x0000007500d87202 */ /* 0x000fc60000000f00 */
[----:B------:R-:W-:Y:S04]  /*cb520*/  STL.64 [R1+0xb90], R136 ;  /* 0x000b908801007387 */ /* 0x000fe80000100a00 */
[----:B------:R-:W-:Y:S04]  /*cb530*/  STL.64 [R1+0xb98], R138 ;  /* 0x000b988a01007387 */ /* 0x000fe80000100a00 */
[----:B------:R-:W2:Y:S01]  /*cb540*/  LDL.LU R117, [R1+0x52ec] ;  /* 0x0052ec0001757983 */ /* 0x000ea20000300800 */
[----:B-1----:R-:W-:Y:S01]  /*cb550*/  HMMA.1688.F32.TF32 R132, R224, R66, R248 ;  /* 0x00000042e084723c */ /* 0x002fe200000810f8 */
        /* <DEDUP_REMOVED lines=8> */
[----:B------:R-:W-:Y:S02]  /*cb5e0*/  IMAD.MOV.U32 R174, RZ, RZ, R129 ;  /* 0x000000ffffae7224 */ /* 0x000fe400078e0081 */
[----:B------:R-:W-:-:S06]  /*cb5f0*/  IMAD.MOV.U32 R175, RZ, RZ, R128 ;  /* 0x000000ffffaf7224 */ /* 0x000fcc00078e0080 */
[----:B------:R-:W-:Y:S04]  /*cb600*/  STL.64 [R1+0xb80], R132 ;  /* 0x000b808401007387 */ /* 0x000fe80000100a00 */
[----:B------:R-:W-:Y:S04]  /*cb610*/  STL.64 [R1+0xb88], R134 ;  /* 0x000b888601007387 */ /* 0x000fe80000100a00 */
[----:B------:R-:W3:Y:S04]  /*cb620*/  LDL.LU R125, [R1+0x52e8] ;  /* 0x0052e800017d7983 */ /* 0x000ee80000300800 */
[----:B------:R-:W4:Y:S04]  /*cb630*/  LDL.LU R124, [R1+0x52e4] ;  /* 0x0052e400017c7983 */ /* 0x000f280000300800 */
[----:B------:R-:W4:Y:S04]  /*cb640*/  LDL.LU R121, [R1+0x52e0] ;  /* 0x0052e00001797983 */ /* 0x000f280000300800 */
[----:B------:R-:W4:Y:S04]  /*cb650*/  LDL.LU R120, [R1+0x52dc] ;  /* 0x0052dc0001787983 */ /* 0x000f280000300800 */
[----:B------:R-:W4:Y:S04]  /*cb660*/  LDL.LU R112, [R1+0x52d8] ;  /* 0x0052d80001707983 */ /* 0x000f280000300800 */
[----:B------:R-:W4:Y:S04]  /*cb670*/  LDL.LU R113, [R1+0x52d4] ;  /* 0x0052d40001717983 */ /* 0x000f280000300800 */
[----:B------:R-:W4:Y:S01]  /*cb680*/  LDL.LU R116, [R1+0x52d0] ;  /* 0x0052d00001747983 */ /* 0x000f220000300800 */
[----:B--2---:R-:W-:-:S03]  /*cb690*/  MOV R172, R117 ;  /* 0x0000007500ac7202 */ /* 0x004fc60000000f00 */
        /* <DEDUP_REMOVED lines=12> */
[----:B---3--:R-:W-:-:S02]  /*cb760*/  IMAD.MOV.U32 R171, RZ, RZ, R125 ;  /* 0x000000ffffab7224 */ /* 0x008fc400078e007d */
[----:B----4-:R-:W-:Y:S02]  /*cb770*/  IMAD.MOV.U32 R170, RZ, RZ, R124 ;  /* 0x000000ffffaa7224 */ /* 0x010fe400078e007c */
[----:B------:R-:W-:Y:S01]  /*cb780*/  IMAD.MOV.U32 R169, RZ, RZ, R121 ;  /* 0x000000ffffa97224 */ /* 0x000fe200078e0079 */
[----:B------:R-:W-:Y:S02]  /*cb790*/  MOV R168, R120 ;  /* 0x0000007800a87202 */ /* 0x000fe40000000f00 */
[----:B------:R-:W3:Y:S04]  /*cb7a0*/  LDL.LU R120, [R1+0x52bc] ;  /* 0x0052bc0001787983 */ /* 0x000ee80000300800 */
[----:B------:R-:W4:Y:S04]  /*cb7b0*/  LDL.LU R121, [R1+0x52b8] ;  /* 0x0052b80001797983 */ /* 0x000f280000300800 */
[----:B------:R-:W4:Y:S04]  /*cb7c0*/  LDL.LU R124, [R1+0x52b4] ;  /* 0x0052b400017c7983 */ /* 0x000f280000300800 */
[----:B------:R-:W4:Y:S04]  /*cb7d0*/  LDL.LU R125, [R1+0x52b0] ;  /* 0x0052b000017d7983 */ /* 0x000f280000300800 */
[----:B------:R-:W4:Y:S01]  /*cb7e0*/  LDL.LU R160, [R1+0x1170] ;  /* 0x0011700001a07983 */ /* 0x000f220000300800 */
[----:B--2---:R-:W-:-:S02]  /*cb7f0*/  IMAD.MOV.U32 R163, RZ, RZ, R2 ;  /* 0x000000ffffa37224 */ /* 0x004fc400078e0002 */
[----:B------:R-:W-:Y:S01]  /*cb800*/  IMAD.MOV.U32 R162, RZ, RZ, R129 ;  /* 0x000000ffffa27224 */ /* 0x000fe200078e0081 */
[----:B------:R-:W-:Y:S02]  /*cb810*/  MOV R161, R128 ;  /* 0x0000008000a17202 */ /* 0x000fe40000000f00 */
        /* <DEDUP_REMOVED lines=9> */
[----:B------:R-:W-:Y:S01]  /*cb8b0*/  IMAD.MOV.U32 R221, RZ, RZ, R100 ;  /* 0x000000ffffdd7224 */ /* 0x000fe200078e0064 */
[----:B------:R-:W-:Y:S01]  /*cb8c0*/  MOV R222, R97 ;  /* 0x0000006100de7202 */ /* 0x000fe20000000f00 */
[----:B------:R-:W-:Y:S01]  /*cb8d0*/  HMMA.1688.F32.TF32 R100, R224, R62, R232 ;  /* 0x0000003ee064723c */ /* 0x000fe200000810e8 */
[----:B------:R-:W-:-:S05]  /*cb8e0*/  IMAD.MOV.U32 R223, RZ, RZ, R96 ;  /* 0x000000ffffdf7224 */ /* 0x000fca00078e0060 */
[----:B------:R-:W-:Y:S01]  /*cb8f0*/  HMMA.1688.F32.TF32 R96, R224, R58, R248 ;  /* 0x0000003ae060723c */ /* 0x000fe200000810f8 */
[----:B------:R-:W-:Y:S02]  /*cb900*/  IMAD.MOV.U32 R228, RZ, RZ, R93 ;  /* 0x000000ffffe47224 */ /* 0x000fe400078e005d */
[----:B------:R-:W-:Y:S02]  /*cb910*/  IMAD.MOV.U32 R229, RZ, RZ, R92 ;  /* 0x000000ffffe57224 */ /* 0x000fe400078e005c */
[----:B---3--:R-:W-:Y:S01]  /*cb920*/  IMAD.MOV.U32 R159, RZ, RZ, R120 ;  /* 0x000000ffff9f7224 */ /* 0x008fe200078e0078 */
[----:B----4-:R-:W-:Y:S01]  /*cb930*/  MOV R158, R121 ;  /* 0x00000079009e7202 */ /* 0x010fe20000000f00 */
[----:B------:R-:W-:Y:S02]  /*cb940*/  IMAD.MOV.U32 R157, RZ, RZ, R124 ;  /* 0x000000ffff9d7224 */ /* 0x000fe400078e007c */
[----:B------:R-:W-:Y:S02]  /*cb950*/  IMAD.MOV.U32 R156, RZ, RZ, R125 ;  /* 0x000000ffff9c7224 */ /* 0x000fe400078e007d */
[----:B--2---:R-:W-:-:S02]  /*cb960*/  IMAD.MOV.U32 R149, RZ, RZ, R2 ;  /* 0x000000ffff957224 */ /* 0x004fc400078e0002 */
[----:B------:R-:W2:Y:S01]  /*cb970*/  LDL.LU R2, [R1+0x52a0] ;  /* 0x0052a00001027983 */ /* 0x000ea20000300800 */
[----:B------:R-:W-:Y:S01]  /*cb980*/  MOV R150, R129 ;  /* 0x0000008100967202 */ /* 0x000fe20000000f00 */
[----:B------:R-:W-:Y:S02]  /*cb990*/  IMAD.MOV.U32 R151, RZ, RZ, R128 ;  /* 0x000000ffff977224 */ /* 0x000fe400078e0080 */
[----:B------:R-:W-:Y:S01]  /*cb9a0*/  STL.64 [R1+0xb70], R100 ;  /* 0x000b706401007387 */ /* 0x000fe20000100a00 */
[----:B------:R-:W-:Y:S02]  /*cb9b0*/  IMAD.MOV.U32 R164, RZ, RZ, R117 ;  /* 0x000000ffffa47224 */ /* 0x000fe400078e0075 */
[----:B------:R-:W-:Y:S01]  /*cb9c0*/  IMAD.MOV.U32 R165, RZ, RZ, R116 ;  /* 0x000000ffffa57224 */ /* 0x000fe200078e0074 */
[----:B------:R-:W-:Y:S01]  /*cb9d0*/  MOV R166, R113 ;  /* 0x0000007100a67202 */ /* 0x000fe20000000f00 */
[----:B------:R-:W-:Y:S01]  /*cb9e0*/  IMAD.MOV.U32 R167, RZ, RZ, R112 ;  /* 0x000000ffffa77224 */ /* 0x000fe200078e0070 */
[----:B------:R-:W-:Y:S01]  /*cb9f0*/  LDS R128, [R0+UR18+0x8c000] ;  /* 0x08c0001200807984 */ /* 0x000fe20008000800 */
[C---:B------:R-:W-:Y:S03]  /*cba00*/  HMMA.1688.F32.TF32 R92, R224.reuse, R46, R148 ;  /* 0x0000002ee05c723c */ /* 0x040fe60000081094 */
[----:B------:R-:W-:Y:S04]  /*cba10*/  STL.64 [R1+0xb78], R102 ;  /* 0x000b786601007387 */ /* 0x000fe80000100a00 */
[----:B------:R-:W-:Y:S04]  /*cba20*/  STL.64 [R1+0xb60], R96 ;  /* 0x000b606001007387 */ /* 0x000fe80000100a00 */
[----:B------:R1:W-:Y:S04]  /*cba30*/  STL.64 [R1+0xb68], R98 ;  /* 0x000b686201007387 */ /* 0x0003e80000100a00 */
[----:B------:R-:W-:Y:S01]  /*cba40*/  LDS R129, [R3+UR18+0x8c000] ;  /* 0x08c0001203817984 */ /* 0x000fe20008000800 */
[C---:B-1----:R-:W-:Y:S07]  /*cba50*/  HMMA.1688.F32.TF32 R96, R224.reuse, R42, R152 ;  /* 0x0000002ae060723c */ /* 0x042fee0000081098 */
[----:B------:R-:W-:Y:S04]  /*cba60*/  STL.64 [R1+0xb50], R92 ;  /* 0x000b505c01007387 */ /* 0x000fe80000100a00 */
[----:B------:R1:W-:Y:S02]  /*cba70*/  STL.64 [R1+0xb58], R94 ;  /* 0x000b585e01007387 */ /* 0x0003e40000100a00 */
[C---:B-1----:R-:W-:Y:S10]  /*cba80*/  HMMA.1688.F32.TF32 R92, R224.reuse, R38, R156 ;  /* 0x00000026e05c723c */ /* 0x042ff4000008109c */
[----:B------:R-:W-:Y:S04]  /*cba90*/  STL.64 [R1+0xb40], R96 ;  /* 0x000b406001007387 */ /* 0x000fe80000100a00 */
[----:B------:R1:W-:Y:S02]  /*cbaa0*/  STL.64 [R1+0xb48], R98 ;  /* 0x000b486201007387 */ /* 0x0003e40000100a00 */
[C---:B-1----:R-:W-:Y:S07]  /*cbab0*/  HMMA.1688.F32.TF32 R96, R224.reuse, R34, R160 ;  /* 0x00000022e060723c */ /* 0x042fee00000810a0 */
[----:B------:R-:W-:Y:S04]  /*cbac0*/  STL.64 [R1+0xb30], R92 ;  /* 0x000b305c01007387 */ /* 0x000fe80000100a00 */
[----:B------:R1:W-:Y:S02]  /*cbad0*/  STL.64 [R1+0xb38], R94 ;  /* 0x000b385e01007387 */ /* 0x0003e40000100a00 */
[C---:B-1----:R-:W-:Y:S06]  /*cbae0*/  HMMA.1688.F32.TF32 R92, R224.reuse, R30, R164 ;  /* 0x0000001ee05c723c */ /* 0x042fec00000810a4 */
[C---:B------:R-:W-:Y:S04]  /*cbaf0*/  HMMA.1688.F32.TF32 R100, R224.reuse, R26, R168 ;  /* 0x0000001ae064723c */ /* 0x040fe800000810a8 */
[----:B------:R-:W-:Y:S04]  /*cbb00*/  STL.64 [R1+0xb20], R96 ;  /* 0x000b206001007387 */ /* 0x000fe80000100a00 */
[----:B------:R1:W-:Y:S02]  /*cbb10*/  STL.64 [R1+0xb28], R98 ;  /* 0x000b286201007387 */ /* 0x0003e40000100a00 */
[C---:B-1----:R-:W-:Y:S07]  /*cbb20*/  HMMA.1688.F32.TF32 R96, R224.reuse, R22, R172 ;  /* 0x00000016e060723c */ /* 0x042fee00000810ac */
[----:B------:R-:W-:Y:S04]  /*cbb30*/  STL.64 [R1+0xb10], R92 ;  /* 0x000b105c01007387 */ /* 0x000fe80000100a00 */
[----:B------:R1:W-:Y:S02]  /*cbb40*/  STL.64 [R1+0xb18], R94 ;  /* 0x000b185e01007387 */ /* 0x0003e40000100a00 */
[----:B-1----:R-:W-:Y:S01]  /*cbb50*/  HMMA.1688.F32.TF32 R92, R224, R18, R176 ;  /* 0x00000012e05c723c */ /* 0x002fe200000810b0 */
[----:B------:R-:W-:-:S02]  /*cbb60*/  IMAD.MOV.U32 R212, RZ, RZ, R109 ;  /* 0x000000ffffd47224 */ /* 0x000fc400078e006d */
[----:B------:R-:W-:Y:S01]  /*cbb70*/  IMAD.MOV.U32 R213, RZ, RZ, R108 ;  /* 0x000000ffffd57224 */ /* 0x000fe200078e006c */
[----:B------:R-:W-:Y:S01]  /*cbb80*/  MOV R214, R105 ;  /* 0x0000006900d67202 */ /* 0x000fe20000000f00 */
[----:B------:R-:W-:Y:S01]  /*cbb90*/  IMAD.MOV.U32 R215, RZ, RZ, R104 ;  /* 0x000000ffffd77224 */ /* 0x000fe200078e0068 */
[----:B------:R-:W-:Y:S01]  /*cbba0*/  MOV R230, R17 ;  /* 0x0000001100e67202 */ /* 0x000fe20000000f00 */
[----:B------:R-:W-:Y:S01]  /*cbbb0*/  IMAD.MOV.U32 R231, RZ, RZ, R16 ;  /* 0x000000ffffe77224 */ /* 0x000fe200078e0010 */
[----:B------:R-:W-:Y:S01]  /*cbbc0*/  STL.64 [R1+0xb00], R100 ;  /* 0x000b006401007387 */ /* 0x000fe20000100a00 */
[----:B------:R-:W-:Y:S02]  /*cbbd0*/  IMAD.MOV.U32 R232, RZ, RZ, R9 ;  /* 0x000000ffffe87224 */ /* 0x000fe400078e0009 */
[----:B------:R-:W-:Y:S01]  /*cbbe0*/  IMAD.MOV.U32 R233, RZ, RZ, R8 ;  /* 0x000000ffffe97224 */ /* 0x000fe200078e0008 */
[----:B------:R-:W-:Y:S01]  /*cbbf0*/  STL.64 [R1+0xb08], R102 ;  /* 0x000b086601007387 */ /* 0x000fe20000100a00 */
[C---:B------:R-:W-:Y:S01]  /*cbc00*/  HMMA.1688.F32.TF32 R16, R224.reuse, R14, R212 ;  /* 0x0000000ee010723c */ /* 0x040fe200000810d4 */
[----:B------:R-:W-:Y:S01]  /*cbc10*/  MOV R234, R5 ;  /* 0x0000000500ea7202 */ /* 0x000fe20000000f00 */
[----:B------:R-:W-:Y:S01]  /*cbc20*/  IMAD.MOV.U32 R235, RZ, RZ, R4 ;  /* 0x000000ffffeb7224 */ /* 0x000fe200078e0004 */
[----:B------:R-:W-:Y:S03]  /*cbc30*/  STL.64 [R1+0xaf0], R96 ;  /* 0x000af06001007387 */ /* 0x000fe60000100a00 */
[C---:B------:R-:W-:Y:S01]  /*cbc40*/  HMMA.1688.F32.TF32 R8, R224.reuse, R10, R216 ;  /* 0x0000000ae008723c */ /* 0x040fe200000810d8 */
[----:B------:R-:W-:Y:S05]  /*cbc50*/  STL.64 [R1+0xaf8], R98 ;  /* 0x000af86201007387 */ /* 0x000fea0000100a00 */
        /* <DEDUP_REMOVED lines=8> */
[----:B------:R-:W-:Y:S01]  /*cbce0*/  STL.64 [R1+0xab8], R6 ;  /* 0x000ab80601007387 */ /* 0x000fe20000100a00 */
        /* <DEDUP_REMOVED lines=22> */
[----:B--2---:R-:W1:Y:S04]  /*cbe50*/  LDSM.16.M88.4 R248, [R2+UR12+0x180] ;  /* 0x0001800c02f8783b */ /* 0x004e680008000200 */
[----:B------:R-:W2:Y:S04]  /*cbe60*/  LDSM.16.M88.4 R124, [R2+UR12+0x2180] ;  /* 0x0021800c027c783b */ /* 0x000ea80008000200 */
[----:B------:R-:W3:Y:S04]  /*cbe70*/  LDSM.16.M88.4 R120, [R2+UR12+0x4180] ;  /* 0x0041800c0278783b */ /* 0x000ee80008000200 */
[----:B------:R-:W-:Y:S04]  /*cbe80*/  LDSM.16.M88.4 R116, [R2+UR12+0x6180] ;  /* 0x0061800c0274783b */ /* 0x000fe80008000200 */
[----:B------:R-:W4:Y:S04]  /*cbe90*/  LDSM.16.M88.4 R8, [R2+UR12+0x8180] ;  /* 0x0081800c0208783b */ /* 0x000f280008000200 */
[----:B------:R-:W4:Y:S04]  /*cbea0*/  LDSM.16.M88.4 R4, [R2+UR12+0xa180] ;  /* 0x00a1800c0204783b */ /* 0x000f280008000200 */
[----:B------:R-:W4:Y:S01]  /*cbeb0*/  LDSM.16.M88.4 R112, [R2+UR12+0xc180] ;  /* 0x00c1800c0270783b */ /* 0x000f220008000200 */
[----:B------:R-:W-:Y:S01]  /*cbec0*/  MOV R178, R13 ;  /* 0x0000000d00b27202 */ /* 0x000fe20000000f00 */
[----:B------:R-:W-:-:S02]  /*cbed0*/  IMAD.MOV.U32 R179, RZ, RZ, R12 ;  /* 0x000000ffffb37224 */ /* 0x000fc400078e000c */
[----:B------:R-:W4:Y:S04]  /*cbee0*/  LDSM.16.M88.4 R108, [R2+UR12+0xe180] ;  /* 0x00e1800c026c783b */ /* 0x000f280008000200 */
[----:B------:R-:W4:Y:S04]  /*cbef0*/  LDSM.16.M88.4 R16, [R2+UR12+0x10180] ;  /* 0x0101800c0210783b */ /* 0x000f280008000200 */
[----:B------:R-:W4:Y:S04]  /*cbf00*/  LDSM.16.M88.4 R104, [R2+UR12+0x12180] ;  /* 0x0121800c0268783b */ /* 0x000f280008000200 */
[----:B------:R-:W4:Y:S04]  /*cbf10*/  LDSM.16.M88.4 R100, [R2+UR12+0x14180] ;  /* 0x0141800c0264783b */ /* 0x000f280008000200 */
[----:B------:R-:W4:Y:S01]  /*cbf20*/  LDSM.16.M88.4 R96, [R2+UR12+0x16180] ;  /* 0x0161800c0260783b */ /* 0x000f220008000200 */
[C---:B-1----:R-:W-:Y:S06]  /*cbf30*/  HMMA.1688.F32.TF32 R92, R128.reuse, R248, R228 ;  /* 0x000000f8805c723c */ /* 0x042fec00000810e4 */
[----:B--2---:R-:W-:Y:S07]  /*cbf40*/  HMMA.1688.F32.TF32 R132, R128, R124, R232 ;  /* 0x0000007c8084723c */ /* 0x004fee00000810e8 */
[----:B------:R-:W-:-:S02]  /*cbf50*/  IMAD.MOV.U32 R232, RZ, RZ, R28 ;  /* 0x000000ffffe87224 */ /* 0x000fc400078e001c */
[----:B------:R-:W-:Y:S01]  /*cbf60*/  IMAD.MOV.U32 R233, RZ, RZ, R29 ;  /* 0x000000ffffe97224 */ /* 0x000fe200078e001d */
[----:B------:R-:W-:Y:S01]  /*cbf70*/  MOV R234, R80 ;  /* 0x0000005000ea7202 */ /* 0x000fe20000000f00 */
[----:B------:R-:W-:Y:S02]  /*cbf80*/  IMAD.MOV.U32 R235, RZ, RZ, R81 ;  /* 0x000000ffffeb7224 */ /* 0x000fe400078e0051 */
[----:B------:R-:W-:Y:S02]  /*cbf90*/  IMAD.MOV.U32 R228, RZ, RZ, R84 ;  /* 0x000000ffffe47224 */ /* 0x000fe400078e0054 */
[----:B------:R-:W-:Y:S01]  /*cbfa0*/  IMAD.MOV.U32 R229, RZ, RZ, R85 ;  /* 0x000000ffffe57224 */ /* 0x000fe200078e0055 */
[----:B------:R-:W-:Y:S01]  /*cbfb0*/  MOV R230, R64 ;  /* 0x0000004000e67202 */ /* 0x000fe20000000f00 */
[----:B------:R-:W-:Y:S04]  /*cbfc0*/  STL.64 [R1+0xbb0], R92 ;  /* 0x000bb05c01007387 */ /* 0x000fe80000100a00 */
[----:B------:R-:W-:Y:S04]  /*cbfd0*/  STL.64 [R1+0xbb8], R94 ;  /* 0x000bb85e01007387 */ /* 0x000fe80000100a00 */
[----:B------:R-:W2:Y:S04]  /*cbfe0*/  LDL.LU R28, [R1+0x529c] ;  /* 0x00529c00011c7983 */ /* 0x000ea80000300800 */
[----:B------:R-:W-:Y:S04]  /*cbff0*/  STL.64 [R1+0xbc0], R132 ;  /* 0x000bc08401007387 */ /* 0x000fe80000100a00 */
[----:B------:R1:W-:Y:S04]  /*cc000*/  STL.64 [R1+0xbc8], R134 ;  /* 0x000bc88601007387 */ /* 0x0003e80000100a00 */
[----:B------:R-:W2:Y:S04]  /*cc010*/  LDL.LU R29, [R1+0x5298] ;  /* 0x00529800011d7983 */ /* 0x000ea80000300800 */
[----:B------:R-:W2:Y:S04]  /*cc020*/  LDL.LU R80, [R1+0x5294] ;  /* 0x0052940001507983 */ /* 0x000ea80000300800 */
[----:B------:R-:W2:Y:S04]  /*cc030*/  LDL.LU R81, [R1+0x5290] ;  /* 0x0052900001517983 */ /* 0x000ea80000300800 */
[----:B------:R-:W2:Y:S04]  /*cc040*/  LDL.LU R84, [R1+0x528c] ;  /* 0x00528c0001547983 */ /* 0x000ea80000300800 */
[----:B------:R-:W2:Y:S04]  /*cc050*/  LDL.LU R85, [R1+0x5288] ;  /* 0x0052880001557983 */ /* 0x000ea80000300800 */
[----:B------:R-:W2:Y:S01]  /*cc060*/  LDL.LU R64, [R1+0x5284] ;  /* 0x0052840001407983 */ /* 0x000ea20000300800 */
[----:B------:R-:W-:-:S03]  /*cc070*/  IMAD.MOV.U32 R231, RZ, RZ, R65 ;  /* 0x000000ffffe77224 */ /* 0x000fc600078e0041 */
[----:B------:R-:W2:Y:S04]  /*cc080*/  LDSM.16.M88.4 R92, [R2+UR12+0x18180] ;  /* 0x0181800c025c783b */ /* 0x000ea80008000200 */
[----:B------:R-:W2:Y:S04]  /*cc090*/  LDL.LU R65, [R1+0x5280] ;  /* 0x0052800001417983 */ /* 0x000ea80000300800 */
[----:B------:R-:W2:Y:S04]  /*cc0a0*/  LDL.LU R68, [R1+0x527c] ;  /* 0x00527c0001447983 */ /* 0x000ea80000300800 */
[----:B------:R-:W2:Y:S04]  /*cc0b0*/  LDL.LU R69, [R1+0x5278] ;  /* 0x0052780001457983 */ /* 0x000ea80000300800 */
[----:B------:R-:W4:Y:S04]  /*cc0c0*/  LDL.LU R48, [R1+0x5274] ;  /* 0x0052740001307983 */ /* 0x000f280000300800 */
        /* <DEDUP_REMOVED lines=9> */
[----:B------:R-:W3:Y:S04]  /*cc160*/  LDL.LU R44, [R1+0x524c] ;  /* 0x00524c00012c7983 */ /* 0x000ee80000300800 */
[----:B------:R-:W4:Y:S04]  /*cc170*/  LDL.LU R45, [R1+0x5248] ;  /* 0x00524800012d7983 */ /* 0x000f280000300800 */
[----:B------:R-:W2:Y:S04]  /*cc180*/  LDL.LU R56, [R1+0x5244] ;  /* 0x0052440001387983 */ /* 0x000ea80000300800 */
[----:B------:R-:W3:Y:S04]  /*cc190*/  LDL.LU R57, [R1+0x5240] ;  /* 0x0052400001397983 */ /* 0x000ee80000300800 */
[----:B------:R-:W4:Y:S04]  /*cc1a0*/  LDL.LU R60, [R1+0x523c] ;  /* 0x00523c00013c7983 */ /* 0x000f280000300800 */
[----:B------:R-:W2:Y:S04]  /*cc1b0*/  LDL.LU R72, [R1+0x5238] ;  /* 0x0052380001487983 */ /* 0x000ea80000300800 */
[----:B------:R-:W3:Y:S04]  /*cc1c0*/  LDL.LU R76, [R1+0x5234] ;  /* 0x00523400014c7983 */ /* 0x000ee80000300800 */
[----:B------:R-:W4:Y:S04]  /*cc1d0*/  LDL.LU R77, [R1+0x5230] ;  /* 0x00523000014d7983 */ /* 0x000f280000300800 */
[----:B------:R-:W4:Y:S04]  /*cc1e0*/  LDL.LU R73, [R1+0x522c] ;  /* 0x00522c0001497983 */ /* 0x000f280000300800 */
[----:B------:R-:W4:Y:S01]  /*cc1f0*/  LDL.LU R61, [R1+0x5228] ;  /* 0x00522800013d7983 */ /* 0x000f220000300800 */
[----:B------:R-:W-:Y:S01]  /*cc200*/  MOV R162, R25 ;  /* 0x0000001900a27202 */ /* 0x000fe20000000f00 */
[----:B------:R-:W-:Y:S01]  /*cc210*/  IMAD.MOV.U32 R163, RZ, RZ, R24 ;  /* 0x000000ffffa37224 */ /* 0x000fe200078e0018 */
[----:B------:R-:W-:Y:S01]  /*cc220*/  MOV R166, R89 ;  /* 0x0000005900a67202 */ /* 0x000fe20000000f00 */
[----:B------:R-:W-:-:S02]  /*cc230*/  IMAD.MOV.U32 R167, RZ, RZ, R88 ;  /* 0x000000ffffa77224 */ /* 0x000fc400078e0058 */
[----:B------:R-:W-:Y:S01]  /*cc240*/  IMAD.MOV.U32 R176, RZ, RZ, R21 ;  /* 0x000000ffffb07224 */ /* 0x000fe200078e0015 */
[----:B------:R-:W1:Y:S01]  /*cc250*/  LDSM.16.M88.4 R88, [R2+UR12+0x1a180] ;  /* 0x01a1800c0258783b */ /* 0x000e620008000200 */
[----:B------:R-:W-:-:S03]  /*cc260*/  IMAD.MOV.U32 R177, RZ, RZ, R20 ;  /* 0x000000ffffb17224 */ /* 0x000fc600078e0014 */
[----:B------:R-:W-:Y:S04]  /*cc270*/  LDSM.16.M88.4 R24, [R2+UR12+0x3a180] ;  /* 0x03a1800c0218783b */ /* 0x000fe80008000200 */
[----:B------:R-:W-:Y:S01]  /*cc280*/  LDSM.16.M88.4 R20, [R2+UR12+0x3c180] ;  /* 0x03c1800c0214783b */ /* 0x000fe20008000200 */
[----:B--2---:R-:W-:Y:S02]  /*cc290*/  IMAD.MOV.U32 R199, RZ, RZ, R72 ;  /* 0x000000ffffc77224 */ /* 0x004fe400078e0048 */
[----:B---3--:R-:W-:Y:S02]  /*cc2a0*/  IMAD.MOV.U32 R197, RZ, RZ, R76 ;  /* 0x000000ffffc57224 */ /* 0x008fe400078e004c */
[----:B----4-:R-:W-:Y:S01]  /*cc2b0*/  IMAD.MOV.U32 R196, RZ, RZ, R77 ;  /* 0x000000ffffc47224 */ /* 0x010fe200078e004d */
[----:B------:R-:W-:Y:S01]  /*cc2c0*/  MOV R198, R73 ;  /* 0x0000004900c67202 */ /* 0x000fe20000000f00 */
[----:B------:R-:W-:-:S02]  /*cc2d0*/  IMAD.MOV.U32 R192, RZ, RZ, R61 ;  /* 0x000000ffffc07224 */ /* 0x000fc400078e003d */
[----:B------:R-:W-:Y:S01]  /*cc2e0*/  IMAD.MOV.U32 R193, RZ, RZ, R60 ;  /* 0x000000ffffc17224 */ /* 0x000fe200078e003c */
[----:B------:R-:W-:Y:S01]  /*cc2f0*/  MOV R194, R57 ;  /* 0x0000003900c27202 */ /* 0x000fe20000000f00 */
[----:B------:R-:W-:Y:S02]  /*cc300*/  IMAD.MOV.U32 R195, RZ, RZ, R56 ;  /* 0x000000ffffc37224 */ /* 0x000fe400078e0038 */
[----:B------:R-:W-:Y:S02]  /*cc310*/  IMAD.MOV.U32 R140, RZ, RZ, R45 ;  /* 0x000000ffff8c7224 */ /* 0x000fe400078e002d */
[----:B------:R-:W-:Y:S01]  /*cc320*/  IMAD.MOV.U32 R141, RZ, RZ, R44 ;  /* 0x000000ffff8d7224 */ /* 0x000fe200078e002c */
[----:B------:R-:W-:Y:S01]  /*cc330*/  HMMA.1688.F32.TF32 R12, R128, R120, R196 ;  /* 0x00000078800c723c */ /* 0x000fe200000810c4 */
        /* <DEDUP_REMOVED lines=10> */
[C---:B------:R-:W-:Y:S06]  /*cc3e0*/  HMMA.1688.F32.TF32 R140, R128.reuse, R8, R140 ;  /* 0x00000008808c723c */ /* 0x040fec000008108c */
[C---:B------:R-:W-:Y:S06]  /*cc3f0*/  HMMA.1688.F32.TF32 R136, R128.reuse, R4, R144 ;  /* 0x000000048088723c */ /* 0x040fec0000081090 */
[----:B-1----:R-:W-:Y:S01]  /*cc400*/  HMMA.1688.F32.TF32 R132, R128, R112, R148 ;  /* 0x000000708084723c */ /* 0x002fe20000081094 */
        /* <DEDUP_REMOVED lines=8> */
[----:B------:R-:W-:Y:S01]  /*cc490*/  IMAD.MOV.U32 R160, RZ, RZ, R29 ;  /* 0x000000ffffa07224 */ /* 0x000fe200078e001d */
[----:B------:R-:W-:Y:S04]  /*cc4a0*/  STL.64 [R1+0xbd0], R12 ;  /* 0x000bd00c01007387 */ /* 0x000fe80000100a00 */
[----:B------:R1:W-:Y:S01]  /*cc4b0*/  STL.64 [R1+0xbd8], R14 ;  /* 0x000bd80e01007387 */ /* 0x0003e20000100a00 */
[----:B------:R-:W-:-:S03]  /*cc4c0*/  IMAD.MOV.U32 R161, RZ, RZ, R28 ;  /* 0x000000ffffa17224 */ /* 0x000fc600078e001c */
[----:B------:R-:W2:Y:S04]  /*cc4d0*/  LDSM.16.M88.4 R84, [R2+UR12+0x1c180] ;  /* 0x01c1800c0254783b */ /* 0x000ea80008000200 */
        /* <DEDUP_REMOVED lines=8> */
[----:B------:R-:W4:Y:S01]  /*cc560*/  LDSM.16.M88.4 R48, [R2+UR12+0x2e180] ;  /* 0x02e1800c0230783b */ /* 0x000f220008000200 */
[C---:B-1----:R-:W-:Y:S03]  /*cc570*/  HMMA.1688.F32.TF32 R12, R128.reuse, R116, R192 ;  /* 0x00000074800c723c */ /* 0x042fe600000810c0 */
[----:B------:R-:W1:Y:S04]  /*cc580*/  LDSM.16.M88.4 R44, [R2+UR12+0x30180] ;  /* 0x0301800c022c783b */ /* 0x000e680008000200 */
[----:B------:R-:W1:Y:S04]  /*cc590*/  LDSM.16.M88.4 R40, [R2+UR12+0x32180] ;  /* 0x0321800c0228783b */ /* 0x000e680008000200 */
[----:B------:R-:W1:Y:S04]  /*cc5a0*/  LDSM.16.M88.4 R36, [R2+UR12+0x34180] ;  /* 0x0341800c0224783b */ /* 0x000e680008000200 */
[----:B------:R-:W1:Y:S04]  /*cc5b0*/  LDSM.16.M88.4 R32, [R2+UR12+0x36180] ;  /* 0x0361800c0220783b */ /* 0x000e680008000200 */
[----:B------:R-:W1:Y:S04]  /*cc5c0*/  LDSM.16.M88.4 R28, [R2+UR12+0x38180] ;  /* 0x0381800c021c783b */ /* 0x000e680008000200 */
[----:B------:R-:W-:Y:S04]  /*cc5d0*/  STL.64 [R1+0xbe0], R12 ;  /* 0x000be00c01007387 */ /* 0x000fe80000100a00 */
[----:B------:R-:W-:Y:S04]  /*cc5e0*/  STL.64 [R1+0xbe8], R14 ;  /* 0x000be80e01007387 */ /* 0x000fe80000100a00 */
[----:B------:R-:W-:Y:S04]  /*cc5f0*/  STL.64 [R1+0xbf0], R140 ;  /* 0x000bf08c01007387 */ /* 0x000fe80000100a00 */
[----:B------:R2:W-:Y:S04]  /*cc600*/  STL.64 [R1+0xbf8], R142 ;  /* 0x000bf88e01007387 */ /* 0x0005e80000100a00 */
[----:B------:R-:W-:Y:S04]  /*cc610*/  STL.64 [R1+0xc00], R136 ;  /* 0x000c008801007387 */ /* 0x000fe80000100a00 */
[----:B------:R3:W-:Y:S04]  /*cc620*/  STL.64 [R1+0xc08], R138 ;  /* 0x000c088a01007387 */ /* 0x0007e80000100a00 */
[----:B------:R-:W-:Y:S04]  /*cc630*/  STL.64 [R1+0xc10], R132 ;  /* 0x000c108401007387 */ /* 0x000fe80000100a00 */
[----:B------:R4:W-:Y:S04]  /*cc640*/  STL.64 [R1+0xc18], R134 ;  /* 0x000c188601007387 */ /* 0x0009e80000100a00 */
[----:B------:R-:W1:Y:S01]  /*cc650*/  LDSM.16.M88.4 R12, [R2+UR12+0x3e180] ;  /* 0x03e1800c020c783b */ /* 0x000e620008000200 */
        /* <DEDUP_REMOVED lines=29> */
[----:B----4-:R-:W-:Y:S11]  /*cc830*/  HMMA.1688.F32.TF32 R132, R128, R68, R232 ;  /* 0x000000448084723c */ /* 0x010ff600000810e8 */
        /* <DEDUP_REMOVED lines=103> */
[----:B------:R-:W3:Y:S04]  /*cceb0*/  LDS R227, [R243+UR18+0x8c800] ;  /* 0x08c80012f3e37984 */ /* 0x000ee80008000800 */
[----:B------:R-:W-:Y:S04]  /*ccec0*/  LDS R240, [R242+UR18+0x8c180] ;  /* 0x08c18012f2f07984 */ /* 0x000fe80008000800 */
[----:B------:R-:W-:Y:S01]  /*cced0*/  LDS R241, [R243+UR18+0x8c180] ;  /* 0x08c18012f3f17984 */ /* 0x000fe20008000800 */
[C---:B-1----:R-:W-:Y:S06]  /*ccee0*/  HMMA.1688.F32.TF32 R132, R128.reuse, R64, R204 ;  /* 0x000000408084723c */ /* 0x042fec00000810cc */
[C---:B----4-:R-:W-:Y:S06]  /*ccef0*/  HMMA.1688.F32.TF32 R180, R128.reuse, R60, R180 ;  /* 0x0000003c80b4723c */ /* 0x050fec00000810b4 */
[C---:B--2---:R-:W-:Y:S11]  /*ccf00*/  HMMA.1688.F32.TF32 R136, R128.reuse, R56, R184 ;  /* 0x000000388088723c */ /* 0x044ff600000810b8 */
[----:B------:R-:W-:Y:S04]  /*ccf10*/  STL.64 [R1+0xce0], R132 ;  /* 0x000ce08401007387 */ /* 0x000fe80000100a00 */
[----:B------:R3:W-:Y:S02]  /*ccf20*/  STL.64 [R1+0xce8], R134 ;  /* 0x000ce88601007387 */ /* 0x0007e40000100a00 */
[C---:B---3--:R-:W-:Y:S02]  /*ccf30*/  HMMA.1688.F32.TF32 R132, R128.reuse, R52, R188 ;  /* 0x000000348084723c */ /* 0x048fe400000810bc */
        /* <DEDUP_REMOVED lines=19> */
[----:B------:R-:W-:Y:S01]  /*cd070*/  STL.64 [R1+0xd58], R182 ;  /* 0x000d58b601007387 */ /* 0x000fe20000100a00 */
[C---:B------:R-:W-:Y:S03]  /*cd080*/  HMMA.1688.F32.TF32 R140, R128.reuse, R24, R148 ;  /* 0x00000018808c723c */ /* 0x040fe60000081094 */
[----:B------:R-:W-:Y:S04]  /*cd090*/  STL.64 [R1+0xd60], R136 ;  /* 0x000d608801007387 */ /* 0x000fe80000100a00 */
[----:B------:R1:W-:Y:S02]  /*cd0a0*/  STL.64 [R1+0xd68], R138 ;  /* 0x000d688a01007387 */ /* 0x0003e40000100a00 */
[C---:B-1----:R-:W-:Y:S02]  /*cd0b0*/  HMMA.1688.F32.TF32 R136, R128.reuse, R20, R152 ;  /* 0x000000148088723c */ /* 0x042fe40000081098 */
[----:B------:R-:W-:Y:S04]  /*cd0c0*/  STL.64 [R1+0xe00], R132 ;  /* 0x000e008401007387 */ /* 0x000fe80000100a00 */
[----:B------:R1:W-:Y:S02]  /*cd0d0*/  STL.64 [R1+0xe08], R134 ;  /* 0x000e088601007387 */ /* 0x0003e40000100a00 */
[----:B-1----:R-:W-:Y:S06]  /*cd0e0*/  HMMA.1688.F32.TF32 R132, R128, R12, R156 ;  /* 0x0000000c8084723c */ /* 0x002fec000008109c */
[----:B------:R-:W-:Y:S04]  /*cd0f0*/  STL.64 [R1+0xec0], R140 ;  /* 0x000ec08c01007387 */ /* 0x000fe80000100a00 */
[----:B------:R-:W-:Y:S01]  /*cd100*/  STL.64 [R1+0xec8], R142 ;  /* 0x000ec88e01007387 */ /* 0x000fe20000100a00 */
[C---:B------:R-:W-:Y:S04]  /*cd110*/  HMMA.1688.F32.TF32 R128, R224.reuse, R248, R160 ;  /* 0x000000f8e080723c */ /* 0x040fe800000810a0 */
[----:B------:R-:W-:Y:S04]  /*cd120*/  STL.64 [R1+0xee0], R136 ;  /* 0x000ee08801007387 */ /* 0x000fe80000100a00 */
[----:B------:R1:W-:Y:S02]  /*cd130*/  STL.64 [R1+0xee8], R138 ;  /* 0x000ee88a01007387 */ /* 0x0003e40000100a00 */
[C---:B-1----:R-:W-:Y:S02]  /*cd140*/  HMMA.1688.F32.TF32 R136, R224.reuse, R124, R164 ;  /* 0x0000007ce088723c */ /* 0x042fe400000810a4 */
[----:B------:R-:W-:Y:S04]  /*cd150*/  STL.64 [R1+0xed0], R132 ;  /* 0x000ed08401007387 */ /* 0x000fe80000100a00 */
[----:B------:R1:W-:Y:S02]  /*cd160*/  STL.64 [R1+0xed8], R134 ;  /* 0x000ed88601007387 */ /* 0x0003e40000100a00 */
[C---:B-1----:R-:W-:Y:S05]  /*cd170*/  HMMA.1688.F32.TF32 R132, R224.reuse, R120, R168 ;  /* 0x00000078e084723c */ /* 0x042fea00000810a8 */
[----:B------:R-:W-:Y:S04]  /*cd180*/  STL.64 [R1+0x14f0], R128 ;  /* 0x0014f08001007387 */ /* 0x000fe80000100a00 */
[----:B------:R1:W-:Y:S06]  /*cd190*/  STL.64 [R1+0x14f8], R130 ;  /* 0x0014f88201007387 */ /* 0x0003ec0000100a00 */
        /* <DEDUP_REMOVED lines=11> */
[----:B------:R1:W-:Y:S04]  /*cd250*/  STL.64 [R1+0x5208], R8 ;  /* 0x0052080801007387 */ /* 0x0003e80000100a00 */
[----:B------:R-:W-:Y:S04]  /*cd260*/  LDS R128, [R0+UR18+0x8c080] ;  /* 0x08c0801200807984 */ /* 0x000fe80008000800 */
[----:B------:R-:W-:Y:S04]  /*cd270*/  LDS R130, [R0+UR18+0x8c880] ;  /* 0x08c8801200827984 */ /* 0x000fe80008000800 */
[----:B------:R-:W-:Y:S04]  /*cd280*/  LDS R129, [R3+UR18+0x8c080] ;  /* 0x08c0801203817984 */ /* 0x000fe80008000800 */
[----:B------:R-:W2:Y:S01]  /*cd290*/  LDS R131, [R3+UR18+0x8c880] ;  /* 0x08c8801203837984 */ /* 0x000ea20008000800 */
[C---:B-1----:R-:W-:Y:S03]  /*cd2a0*/  HMMA.1688.F32.TF32 R8, R224.reuse, R4, R212 ;  /* 0x00000004e008723c */ /* 0x042fe600000810d4 */
[----:B------:R-:W-:Y:S04]  /*cd2b0*/  STL.64 [R1+0x14b0], R116 ;  /* 0x0014b07401007387 */ /* 0x000fe80000100a00 */
[----:B------:R-:W-:Y:S04]  /*cd2c0*/  STL.64 [R1+0x14b8], R118 ;  /* 0x0014b87601007387 */ /* 0x000fe80000100a00 */
[----:B------:R-:W-:Y:S04]  /*cd2d0*/  STL.64 [R1+0x5200], R6 ;  /* 0x0052000601007387 */ /* 0x000fe80000100a00 */
[----:B------:R1:W-:Y:S02]  /*cd2e0*/  STL.64 [R1+0x51f8], R4 ;  /* 0x0051f80401007387 */ /* 0x0003e40000100a00 */
[C---:B-1----:R-:W-:Y:S06]  /*cd2f0*/  HMMA.1688.F32.TF32 R4, R224.reuse, R112, R216 ;  /* 0x00000070e004723c */ /* 0x042fec00000810d8 */
[----:B------:R-:W-:Y:S04]  /*cd300*/  STL.64 [R1+0x14a0], R8 ;  /* 0x0014a00801007387 */ /* 0x000fe80000100a00 */
[----:B------:R-:W-:Y:S04]  /*cd310*/  STL.64 [R1+0x14a8], R10 ;  /* 0x0014a80a01007387 */ /* 0x000fe80000100a00 */
        /* <DEDUP_REMOVED lines=110> */
[C---:B---3--:R-:W-:Y:S06]  /*cda00*/  HMMA.1688.F32.TF32 R112, R224.reuse, R96, R204 ;  /* 0x00000060e070723c */ /* 0x048fec00000810cc */
[C---:B----4-:R-:W-:Y:S11]  /*cda10*/  HMMA.1688.F32.TF32 R8, R224.reuse, R92, R180 ;  /* 0x0000005ce008723c */ /* 0x050ff600000810b4 */
[----:B------:R-:W-:Y:S04]  /*cda20*/  STL.64 [R1+0x1450], R4 ;  /* 0x0014500401007387 */ /* 0x000fe80000100a00 */
[----:B------:R2:W-:Y:S02]  /*cda30*/  STL.64 [R1+0x1458], R6 ;  /* 0x0014580601007387 */ /* 0x0005e40000100a00 */
[C---:B--2---:R-:W-:Y:S02]  /*cda40*/  HMMA.1688.F32.TF32 R4, R224.reuse, R88, R184 ;  /* 0x00000058e004723c */ /* 0x044fe400000810b8 */
        /* <DEDUP_REMOVED lines=64> */
[----:B------:R1:W-:Y:S04]  /*cde50*/  STL.64 [R1+0x1308], R6 ;  /* 0x0013080601007387 */ /* 0x0003e80000100a00 */
[----:B------:R-:W3:Y:S01]  /*cde60*/  LDL.LU R228, [R1+0x5e0] ;  /* 0x0005e00001e47983 */ /* 0x000ee20000300800 */
[C---:B-1----:R-:W-:Y:S11]  /*cde70*/  HMMA.1688.F32.TF32 R4, R128.reuse, R124, R232 ;  /* 0x0000007c8004723c */ /* 0x042ff600000810e8 */
[----:B------:R1:W-:Y:S04]  /*cde80*/  STL.64 [R1+0xdf0], R8 ;  /* 0x000df00801007387 */ /* 0x0003e80000100a00 */
[----:B------:R4:W-:Y:S08]  /*cde90*/  STL.64 [R1+0xdf8], R10 ;  /* 0x000df80a01007387 */ /* 0x0009f00000100a00 */
        /* <DEDUP_REMOVED lines=148> */
[----:B------:R-:W3:Y:S01]  /*ce7e0*/  LDL.LU.64 R112, [R1+0x51e8] ;  /* 0x0051e80001707983 */ /* 0x000ee20000300a00 */
[C---:B------:R-:W-:Y:S06]  /*ce7f0*/  HMMA.1688.F32.TF32 R236, R128.reuse, R108, R236 ;  /* 0x0000006c80ec723c */ /* 0x040fec00000810ec */
[C---:B------:R-:W-:Y:S06]  /*ce800*/  HMMA.1688.F32.TF32 R136, R128.reuse, R104, R136 ;  /* 0x000000688088723c */ /* 0x040fec0000081088 */
[C---:B------:R-:W-:Y:S06]  /*ce810*/  HMMA.1688.F32.TF32 R180, R128.reuse, R96, R180 ;  /* 0x0000006080b4723c */ /* 0x040fec00000810b4 */
[----:B---3--:R-:W-:-:S15]  /*ce820*/  HMMA.1688.F32.TF32 R244, R128, R112, R244 ;  /* 0x0000007080f4723c */ /* 0x008fde00000810f4 */
[----:B------:R-:W-:-:S08]  /*ce830*/  NOP ;  /* 0x0000000000007918 */ /* 0x000fd00000000000 */
[----:B------:R-:W-:Y:S04]  /*ce840*/  STL.64 [R1+0xd90], R244 ;  /* 0x000d90f401007387 */ /* 0x000fe80000100a00 */
[----:B------:R1:W-:Y:S04]  /*ce850*/  STL.64 [R1+0xd98], R246 ;  /* 0x000d98f601007387 */ /* 0x0003e80000100a00 */
[----:B-1----:R-:W3:Y:S04]  /*ce860*/  LDL.LU.64 R246, [R1+0x51e0] ;  /* 0x0051e00001f67983 */ /* 0x002ee80000300a00 */
[----:B------:R-:W2:Y:S04]  /*ce870*/  LDL.LU.64 R244, [R1+0x51d8] ;  /* 0x0051d80001f47983 */ /* 0x000ea80000300a00 */
        /* <DEDUP_REMOVED lines=12> */
[C---:B----4-:R-:W-:Y:S01]  /*ce940*/  HMMA.1688.F32.TF32 R132, R128.reuse, R88, R188 ;  /* 0x000000588084723c */ /* 0x050fe200000810bc */
        /* <DEDUP_REMOVED lines=53> */
[----:B----4-:R-:W-:Y:S06]  /*ceca0*/  HMMA.1688.F32.TF32 R132, R128, R12, R228 ;  /* 0x0000000c8084723c */ /* 0x010fec00000810e4 */
[C---:B------:R-:W-:Y:S01]  /*cecb0*/  HMMA.1688.F32.TF32 R128, R224.reuse, R248, R232 ;  /* 0x000000f8e080723c */ /* 0x040fe200000810e8 */
[----:B------:R1:W-:Y:S04]  /*cecc0*/  STL.64 [R1+0x810], R140 ;  /* 0x0008108c01007387 */ /* 0x0003e80000100a00 */
[----:B------:R4:W-:Y:S06]  /*cecd0*/  STL.64 [R1+0x818], R142 ;  /* 0x0008188e01007387 */ /* 0x0009ec0000100a00 */
        /* <DEDUP_REMOVED lines=44> */
[----:B----4-:R-:W4:Y:S04]  /*cefa0*/  LDL.LU R142, [R1+0x398] ;  /* 0x00039800018e7983 */ /* 0x010f280000300800 */
[----:B------:R-:W4:Y:S04]  /*cefb0*/  LDL.LU R143, [R1+0x39c] ;  /* 0x00039c00018f7983 */ /* 0x000f280000300800 */
        /* <DEDUP_REMOVED lines=71> */
[C---:B------:R-:W-:Y:S06]  /*cf430*/  HMMA.1688.F32.TF32 R136, R224.reuse, R116, R136 ;  /* 0x00000074e088723c */ /* 0x040fec0000081088 */
[C---:B------:R-:W-:Y:S05]  /*cf440*/  HMMA.1688.F32.TF32 R232, R224.reuse, R4, R232 ;  /* 0x00000004e0e8723c */ /* 0x040fea00000810e8 */
        /* <DEDUP_REMOVED lines=10> */
[----:B-1----:R-:W2:Y:S04]  /*cf4f0*/  LDL.LU.64 R138, [R1+0x51b0] ;  /* 0x0051b000018a7983 */ /* 0x002ea80000300a00 */
[----:B------:R-:W2:Y:S04]  /*cf500*/  LDL.LU.64 R136, [R1+0x51a8] ;  /* 0x0051a80001887983 */ /* 0x000ea80000300a00 */
[----:B------:R-:W-:Y:S04]  /*cf510*/  STL.64 [R1+0x1160], R204 ;  /* 0x001160cc01007387 */ /* 0x000fe80000100a00 */
[----:B------:R1:W-:Y:S04]  /*cf520*/  STL.64 [R1+0x1168], R206 ;  /* 0x001168ce01007387 */ /* 0x0003e80000100a00 */
[----:B-1----:R-:W3:Y:S04]  /*cf530*/  LDL.LU.64 R206, [R1+0x51a0] ;  /* 0x0051a00001ce7983 */ /* 0x002ee80000300a00 */
[----:B------:R-:W4:Y:S04]  /*cf540*/  LDL.LU.64 R204, [R1+0x5198] ;  /* 0x0051980001cc7983 */ /* 0x000f280000300a00 */
[----:B------:R-:W-:Y:S04]  /*cf550*/  STL.64 [R1+0x1150], R232 ;  /* 0x001150e801007387 */ /* 0x000fe80000100a00 */
[----:B------:R1:W-:Y:S04]  /*cf560*/  STL.64 [R1+0x1158], R234 ;  /* 0x001158ea01007387 */ /* 0x0003e80000100a00 */
[----:B-1----:R-:W2:Y:S04]  /*cf570*/  LDL.LU.64 R234, [R1+0x5190] ;  /* 0x0051900001ea7983 */ /* 0x002ea80000300a00 */
[----:B------:R-:W3:Y:S01]  /*cf580*/  LDL.LU.64 R232, [R1+0x5188] ;  /* 0x0051880001e87983 */ /* 0x000ee20000300a00 */
[C---:B------:R-:W-:Y:S06]  /*cf590*/  HMMA.1688.F32.TF32 R128, R224.reuse, R112, R128 ;  /* 0x00000070e080723c */ /* 0x040fec0000081080 */
[----:B------:R-:W-:-:S15]  /*cf5a0*/  HMMA.1688.F32.TF32 R184, R224, R16, R184 ;  /* 0x00000010e0b8723c */ /* 0x000fde00000810b8 */
[----:B------:R-:W-:-:S02]  /*cf5b0*/  NOP ;  /* 0x0000000000007918 */ /* 0x000fc40000000000 */
        /* <DEDUP_REMOVED lines=11> */
[C---:B------:R-:W-:Y:S06]  /*cf670*/  HMMA.1688.F32.TF32 R188, R224.reuse, R92, R196 ;  /* 0x0000005ce0bc723c */ /* 0x040fec00000810c4 */
[C---:B------:R-:W-:Y:S01]  /*cf680*/  HMMA.1688.F32.TF32 R148, R224.reuse, R76, R148 ;  /* 0x0000004ce094723c */ /* 0x040fe20000081094 */
[----:B------:R-:W-:Y:S04]  /*cf690*/  LDS R128, [R0+UR18+0x8c100] ;  /* 0x08c1001200807984 */ /* 0x000fe80008000800 */
[----:B------:R-:W-:Y:S04]  /*cf6a0*/  LDS R130, [R0+UR18+0x8c900] ;  /* 0x08c9001200827984 */ /* 0x000fe80008000800 */
[----:B------:R-:W-:Y:S04]  /*cf6b0*/  LDS R129, [R3+UR18+0x8c100] ;  /* 0x08c1001203817984 */ /* 0x000fe80008000800 */
[----:B------:R-:W4:Y:S01]  /*cf6c0*/  LDS R131, [R3+UR18+0x8c900] ;  /* 0x08c9001203837984 */ /* 0x000f220008000800 */
[C---:B-1----:R-:W-:Y:S06]  /*cf6d0*/  HMMA.1688.F32.TF32 R184, R224.reuse, R100, R208 ;  /* 0x00000064e0b8723c */ /* 0x042fec00000810d0 */
[----:B------:R-:W-:-:S15]  /*cf6e0*/  HMMA.1688.F32.TF32 R180, R224, R96, R200 ;  /* 0x00000060e0b4723c */ /* 0x000fde00000810c8 */
[----:B------:R-:W-:-:S02]  /*cf6f0*/  NOP ;  /* 0x0000000000007918 */ /* 0x000fc40000000000 */
[----:B------:R-:W-:Y:S04]  /*cf700*/  STL.64 [R1+0x12f0], R184 ;  /* 0x0012f0b801007387 */ /* 0x000fe80000100a00 */
[----:B------:R1:W-:Y:S04]  /*cf710*/  STL.64 [R1+0x12f8], R186 ;  /* 0x0012f8ba01007387 */ /* 0x0003e80000100a00 */
[----:B------:R-:W-:Y:S04]  /*cf720*/  STL.64 [R1+0x12e0], R180 ;  /* 0x0012e0b401007387 */ /* 0x000fe80000100a00 */
[----:B------:R1:W-:Y:S02]  /*cf730*/  STL.64 [R1+0x12e8], R182 ;  /* 0x0012e8b601007387 */ /* 0x0003e40000100a00 */
[C---:B-1----:R-:W-:Y:S06]  /*cf740*/  HMMA.1688.F32.TF32 R184, R224.reuse, R88, R192 ;  /* 0x00000058e0b8723c */ /* 0x042fec00000810c0 */
[C---:B------:R-:W-:Y:S06]  /*cf750*/  HMMA.1688.F32.TF32 R180, R224.reuse, R84, R140 ;  /* 0x00000054e0b4723c */ /* 0x040fec000008108c */
[C---:B------:R-:W-:Y:S01]  /*cf760*/  HMMA.1688.F32.TF32 R140, R224.reuse, R80, R144 ;  /* 0x00000050e08c723c */ /* 0x040fe20000081090 */
[----:B------:R-:W-:Y:S04]  /*cf770*/  STL.64 [R1+0x12d0], R188 ;  /* 0x0012d0bc01007387 */ /* 0x000fe80000100a00 */
[----:B------:R-:W-:Y:S01]  /*cf780*/  STL.64 [R1+0x12d8], R190 ;  /* 0x0012d8be01007387 */ /* 0x000fe20000100a00 */
[C---:B------:R-:W-:Y:S05]  /*cf790*/  HMMA.1688.F32.TF32 R144, R224.reuse, R72, R152 ;  /* 0x00000048e090723c */ /* 0x040fea0000081098 */
        /* <DEDUP_REMOVED lines=33> */
[----:B-1----:R-:W-:Y:S10]  /*cf9b0*/  HMMA.1688.F32.TF32 R140, R224, R32, R228 ;  /* 0x00000020e08c723c */ /* 0x002ff400000810e4 */
[----:B------:R1:W-:Y:S04]  /*cf9c0*/  STL.64 [R1+0x1200], R148 ;  /* 0x0012009401007387 */ /* 0x0003e80000100a00 */
[----:B------:R4:W-:Y:S04]  /*cf9d0*/  STL.64 [R1+0x1208], R150 ;  /* 0x0012089601007387 */ /* 0x0009e80000100a00 */
[----:B------:R-:W4:Y:S04]  /*cf9e0*/  LDL.LU R220, [R1+0x150] ;  /* 0x0001500001dc7983 */ /* 0x000f280000300800 */
[----:B------:R-:W-:Y:S04]  /*cf9f0*/  STL.64 [R1+0x11f0], R144 ;  /* 0x0011f09001007387 */ /* 0x000fe80000100a00 */
[----:B------:R-:W-:Y:S04]  /*cfa00*/  STL.64 [R1+0x11f8], R146 ;  /* 0x0011f89201007387 */ /* 0x000fe80000100a00 */
[----:B------:R4:W-:Y:S04]  /*cfa10*/  STL.64 [R1+0x11e0], R140 ;  /* 0x0011e08c01007387 */ /* 0x0009e80000100a00 */
[----:B------:R4:W-:Y:S04]  /*cfa20*/  STL.64 [R1+0x11e8], R142 ;  /* 0x0011e88e01007387 */ /* 0x0009e80000100a00 */
[----:B------:R-:W4:Y:S01]  /*cfa30*/  LDL.LU R221, [R1+0x154] ;  /* 0x0001540001dd7983 */ /* 0x000f220000300800 */
[----:B--2---:R-:W-:-:S02]  /*cfa40*/  IMAD.MOV.U32 R222, RZ, RZ, R235 ;  /* 0x000000ffffde7224 */ /* 0x004fc400078e00eb */
[----:B---3--:R-:W-:Y:S01]  /*cfa50*/  IMAD.MOV.U32 R223, RZ, RZ, R233 ;  /* 0x000000ffffdf7224 */ /* 0x008fe200078e00e9 */
[----:B------:R-:W2:Y:S04]  /*cfa60*/  LDL.LU R235, [R1+0x5184] ;  /* 0x0051840001eb7983 */ /* 0x000ea80000300800 */
[----:B------:R-:W3:Y:S04]  /*cfa70*/  LDL.LU R233, [R1+0x5180] ;  /* 0x0051800001e97983 */ /* 0x000ee80000300800 */
[----:B------:R-:W4:Y:S04]  /*cfa80*/  LDL.LU R216, [R1+0x160] ;  /* 0x0001600001d87983 */ /* 0x000f280000300800 */
[----:B------:R-:W4:Y:S01]  /*cfa90*/  LDL.LU R217, [R1+0x164] ;  /* 0x0001640001d97983 */ /* 0x000f220000300800 */
[----:B------:R-:W-:Y:S01]  /*cfaa0*/  MOV R218, R232 ;  /* 0x000000e800da7202 */ /* 0x000fe20000000f00 */
[----:B------:R-:W-:-:S02]  /*cfab0*/  IMAD.MOV.U32 R219, RZ, RZ, R234 ;  /* 0x000000ffffdb7224 */ /* 0x000fc400078e00ea */
[----:B------:R-:W4:Y:S04]  /*cfac0*/  LDL.LU R232, [R1+0x517c] ;  /* 0x00517c0001e87983 */ /* 0x000f280000300800 */
[----:B------:R-:W4:Y:S01]  /*cfad0*/  LDL.LU R234, [R1+0x5178] ;  /* 0x0051780001ea7983 */ /* 0x000f220000300800 */
[----:B--2---:R-:W-:Y:S02]  /*cfae0*/  IMAD.MOV.U32 R212, RZ, RZ, R235 ;  /* 0x000000ffffd47224 */ /* 0x004fe400078e00eb */
[----:B---3--:R-:W-:Y:S01]  /*cfaf0*/  IMAD.MOV.U32 R213, RZ, RZ, R233 ;  /* 0x000000ffffd57224 */ /* 0x008fe200078e00e9 */
        /* <DEDUP_REMOVED lines=11> */
[----:B------:R-:W3:Y:S04]  /*cfbb0*/  LDL.LU R233, [R1+0x5160] ;  /* 0x0051600001e97983 */ /* 0x000ee80000300800 */
[----:B------:R-:W4:Y:S04]  /*cfbc0*/  LDL.LU R168, [R1+0x1a0] ;  /* 0x0001a00001a87983 */ /* 0x000f280000300800 */
[----:B------:R-:W4:Y:S04]  /*cfbd0*/  LDL.LU R169, [R1+0x1a4] ;  /* 0x0001a40001a97983 */ /* 0x000f280000300800 */
[----:B------:R-:W4:Y:S04]  /*cfbe0*/  LDL.LU R170, [R1+0x1a8] ;  /* 0x0001a80001aa7983 */ /* 0x000f280000300800 */
[----:B------:R-:W4:Y:S01]  /*cfbf0*/  LDL.LU R171, [R1+0x1ac] ;  /* 0x0001ac0001ab7983 */ /* 0x000f220000300800 */
[----:B--2---:R-:W-:Y:S01]  /*cfc00*/  MOV R164, R235 ;  /* 0x000000eb00a47202 */ /* 0x004fe20000000f00 */
[----:B---3--:R-:W-:-:S02]  /*cfc10*/  IMAD.MOV.U32 R165, RZ, RZ, R233 ;  /* 0x000000ffffa57224 */ /* 0x008fc400078e00e9 */
[----:B------:R-:W2:Y:S04]  /*cfc20*/  LDL.LU R235, [R1+0x515c] ;  /* 0x00515c0001eb7983 */ /* 0x000ea80000300800 */
[----:B------:R-:W3:Y:S01]  /*cfc30*/  LDL.LU R233, [R1+0x5158] ;  /* 0x0051580001e97983 */ /* 0x000ee20000300800 */
[----:B----4-:R-:W-:Y:S02]  /*cfc40*/  IMAD.MOV.U32 R166, RZ, RZ, R234 ;  /* 0x000000ffffa67224 */ /* 0x010fe400078e00ea */
[----:B------:R-:W-:Y:S01]  /*cfc50*/  IMAD.MOV.U32 R167, RZ, RZ, R232 ;  /* 0x000000ffffa77224 */ /* 0x000fe200078e00e8 */
[----:B------:R-:W4:Y:S04]  /*cfc60*/  LDL.LU R234, [R1+0x5154] ;  /* 0x0051540001ea7983 */ /* 0x000f280000300800 */
[----:B------:R-:W4:Y:S04]  /*cfc70*/  LDL.LU R232, [R1+0x5150] ;  /* 0x0051500001e87983 */ /* 0x000f280000300800 */
[----:B------:R-:W4:Y:S04]  /*cfc80*/  LDL.LU R156, [R1+0x1d0] ;  /* 0x0001d000019c7983 */ /* 0x000f280000300800 */
[----:B------:R-:W4:Y:S01]  /*cfc90*/  LDL.LU R157, [R1+0x1d4] ;  /* 0x0001d400019d7983 */ /* 0x000f220000300800 */
[----:B--2---:R-:W-:Y:S01]  /*cfca0*/  MOV R158, R235 ;  /* 0x000000eb009e7202 */ /* 0x004fe20000000f00 */
[----:B---3--:R-:W-:-:S02]  /*cfcb0*/  IMAD.MOV.U32 R159, RZ, RZ, R233 ;  /* 0x000000ffff9f7224 */ /* 0x008fc400078e00e9 */
[----:B------:R-:W1:Y:S04]  /*cfcc0*/  LDL.LU R235, [R1+0x514c] ;  /* 0x00514c0001eb7983 */ /* 0x000e680000300800 */
[----:B------:R-:W2:Y:S04]  /*cfcd0*/  LDL.LU R233, [R1+0x5148] ;  /* 0x0051480001e97983 */ /* 0x000ea80000300800 */
[----:B------:R-:W3:Y:S04]  /*cfce0*/  LDL.LU R152, [R1+0x1e0] ;  /* 0x0001e00001987983 */ /* 0x000ee80000300800 */
[----:B------:R-:W3:Y:S01]  /*cfcf0*/  LDL.LU R153, [R1+0x1e4] ;  /* 0x0001e40001997983 */ /* 0x000ee20000300800 */
[----:B----4-:R-:W-:-:S02]  /*cfd00*/  IMAD.MOV.U32 R154, RZ, RZ, R232 ;  /* 0x000000ffff9a7224 */ /* 0x010fc400078e00e8 */
[----:B------:R-:W-:Y:S01]  /*cfd10*/  IMAD.MOV.U32 R155, RZ, RZ, R234 ;  /* 0x000000ffff9b7224 */ /* 0x000fe200078e00ea */
[----:B------:R-:W4:Y:S04]  /*cfd20*/  LDL.LU R232, [R1+0x5144] ;  /* 0x0051440001e87983 */ /* 0x000f280000300800 */
[----:B------:R-:W3:Y:S01]  /*cfd30*/  LDL.LU R234, [R1+0x5140] ;  /* 0x0051400001ea7983 */ /* 0x000ee20000300800 */
[----:B-1----:R-:W-:Y:S01]  /*cfd40*/  MOV R148, R235 ;  /* 0x000000eb00947202 */ /* 0x002fe20000000f00 */
[----:B--2---:R-:W-:Y:S02]  /*cfd50*/  IMAD.MOV.U32 R149, RZ, RZ, R233 ;  /* 0x000000ffff957224 */ /* 0x004fe400078e00e9 */
[----:B------:R-:W2:Y:S04]  /*cfd60*/  LDL.LU R235, [R1+0x513c] ;  /* 0x00513c0001eb7983 */ /* 0x000ea80000300800 */
[----:B------:R-:W2:Y:S04]  /*cfd70*/  LDL.LU R233, [R1+0x5138] ;  /* 0x0051380001e97983 */ /* 0x000ea80000300800 */
[----:B------:R-:W2:Y:S04]  /*cfd80*/  LDL.LU R150, [R1+0x1f8] ;  /* 0x0001f80001967983 */ /* 0x000ea80000300800 */
[----:B------:R-:W2:Y:S01]  /*cfd90*/  LDL.LU R151, [R1+0x1fc] ;  /* 0x0001fc0001977983 */ /* 0x000ea20000300800 */
[----:B----4-:R-:W-:-:S02]  /*cfda0*/  IMAD.MOV.U32 R140, RZ, RZ, R232 ;  /* 0x000000ffff8c7224 */ /* 0x010fc400078e00e8 */
[----:B---3--:R-:W-:Y:S01]  /*cfdb0*/  IMAD.MOV.U32 R141, RZ, RZ, R234 ;  /* 0x000000ffff8d7224 */ /* 0x008fe200078e00ea */
[----:B------:R-:W3:Y:S04]  /*cfdc0*/  LDL.LU R232, [R1+0x5134] ;  /* 0x0051340001e87983 */ /* 0x000ee80000300800 */
[----:B------:R-:W4:Y:S01]  /*cfdd0*/  LDL.LU R234, [R1+0x5130] ;  /* 0x0051300001ea7983 */ /* 0x000f220000300800 */
[----:B--2---:R-:W-:Y:S01]  /*cfde0*/  MOV R142, R235 ;  /* 0x000000eb008e7202 */ /* 0x004fe20000000f00 */
[----:B------:R-:W-:Y:S02]  /*cfdf0*/  IMAD.MOV.U32 R143, RZ, RZ, R233 ;  /* 0x000000ffff8f7224 */ /* 0x000fe400078e00e9 */
        /* <DEDUP_REMOVED lines=15> */
[----:B----4-:R-:W-:Y:S01]  /*cfef0*/  IMAD.MOV.U32 R197, RZ, RZ, R234 ;  /* 0x000000ffffc57224 */ /* 0x010fe200078e00ea */
[----:B------:R-:W3:Y:S01]  /*cff00*/  LDL.LU R232, [R1+0x270] ;  /* 0x0002700001e87983 */ /* 0x000ee20000300800 */
[----:B--2---:R-:W-:Y:S01]  /*cff10*/  MOV R198, R233 ;  /* 0x000000e900c67202 */ /* 0x004fe20000000f00 */
[----:B------:R-:W-:Y:S02]  /*cff20*/  IMAD.MOV.U32 R196, RZ, RZ, R235 ;  /* 0x000000ffffc47224 */ /* 0x000fe400078e00eb */
        /* <DEDUP_REMOVED lines=9> */
[----:B------:R-:W4:Y:S01]  /*cffc0*/  LDL.LU R210, [R1+0x268] ;  /* 0x0002680001d27983 */ /* 0x000f220000300800 */
[C---:B------:R-:W-:Y:S03]  /*cffd0*/  HMMA.1688.F32.TF32 R180, R224.reuse, R28, R180 ;  /* 0x0000001ce0b4723c */ /* 0x040fe600000810b4 */
[----:B------:R-:W4:Y:S04]  /*cffe0*/  LDL.LU R211, [R1+0x26c] ;  /* 0x00026c0001d37983 */ /* 0x000f280000300800 */
[----:B------:R-:W2:Y:S04]  /*cfff0*/  LDL.LU R200, [R1+0x240] ;  /* 0x0002400001c87983 */ /* 0x000ea80000300800 */
[----:B------:R-:W2:Y:S01]  /*d0000*/  LDL.LU R201, [R1+0x244] ;  /* 0x0002440001c97983 */ /* 0x000ea20000300800 */
[C---:B------:R-:W-:Y:S03]  /*d0010*/  HMMA.1688.F32.TF32 R184, R224.reuse, R24, R184 ;  /* 0x00000018e0b8723c */ /* 0x040fe600000810b8 */
        /* <DEDUP_REMOVED lines=25> */
[----:B------:R-:W2:Y:S01]  /*d01b0*/  LDL.LU.64 R184, [R1+0x5108] ;  /* 0x0051080001b87983 */ /* 0x000ea20000300a00 */
[----:B---3--:R-:W-:-:S15]  /*d01c0*/  HMMA.1688.F32.TF32 R232, R224, R20, R232 ;  /* 0x00000014e0e8723c */ /* 0x008fde00000810e8 */
[----:B------:R-:W-:-:S08]  /*d01d0*/  NOP ;  /* 0x0000000000007918 */ /* 0x000fd00000000000 */
[----:B------:R-:W-:Y:S04]  /*d01e0*/  STL.64 [R1+0x11b0], R232 ;  /* 0x0011b0e801007387 */ /* 0x000fe80000100a00 */
[----:B------:R1:W-:Y:S04]  /*d01f0*/  STL.64 [R1+0x11b8], R234 ;  /* 0x0011b8ea01007387 */ /* 0x0003e80000100a00 */
[----:B-1----:R-:W3:Y:S04]  /*d0200*/  LDL.LU.64 R234, [R1+0x5100] ;  /* 0x0051000001ea7983 */ /* 0x002ee80000300a00 */
[----:B------:R-:W3:Y:S01]  /*d0210*/  LDL.LU.64 R232, [R1+0x50f8] ;  /* 0x0050f80001e87983 */ /* 0x000ee20000300a00 */
[C---:B----4-:R-:W-:Y:S06]  /*d0220*/  HMMA.1688.F32.TF32 R208, R128.reuse, R248, R208 ;  /* 0x000000f880d0723c */ /* 0x050fec00000810d0 */
[C---:B--2---:R-:W-:Y:S06]  /*d0230*/  HMMA.1688.F32.TF32 R188, R128.reuse, R124, R188 ;  /* 0x0000007c80bc723c */ /* 0x044fec00000810bc */
        /* <DEDUP_REMOVED lines=17> */
[----:B---3--:R-:W-:Y:S01]  /*d0350*/  HMMA.1688.F32.TF32 R224, R224, R12, R232 ;  /* 0x0000000ce0e0723c */ /* 0x008fe200000810e8 */
[----:B------:R-:W2:-:S15]  /*d0360*/  LDL.LU R232, [R1+0x130] ;  /* 0x0001300001e87983 */ /* 0x000e9e0000300800 */
[----:B------:R-:W-:-:S07]  /*d0370*/  NOP ;  /* 0x0000000000007918 */ /* 0x000fce0000000000 */
[----:B------:R-:W-:Y:S04]  /*d0380*/  STL.64 [R1+0x1100], R224 ;  /* 0x001100e001007387 */ /* 0x000fe80000100a00 */
[----:B------:R-:W-:Y:S04]  /*d0390*/  STL.64 [R1+0x1108], R226 ;  /* 0x001108e201007387 */ /* 0x000fe80000100a00 */
[----:B------:R-:W2:Y:S04]  /*d03a0*/  LDL.LU R233, [R1+0x134] ;  /* 0x0001340001e97983 */ /* 0x000ea80000300800 */
[----:B------:R-:W2:Y:S04]  /*d03b0*/  LDL.LU R234, [R1+0x138] ;  /* 0x0001380001ea7983 */ /* 0x000ea80000300800 */
[----:B------:R-:W2:Y:S04]  /*d03c0*/  LDL.LU R235, [R1+0x13c] ;  /* 0x00013c0001eb7983 */ /* 0x000ea80000300800 */
[----:B------:R-:W-:Y:S04]  /*d03d0*/  STL.64 [R1+0x840], R208 ;  /* 0x000840d001007387 */ /* 0x000fe80000100a00 */
[----:B------:R1:W-:Y:S04]  /*d03e0*/  STL.64 [R1+0x848], R210 ;  /* 0x000848d201007387 */ /* 0x0003e80000100a00 */
[----:B------:R-:W-:Y:S04]  /*d03f0*/  LDS R224, [R242+UR18+0x8c100] ;  /* 0x08c10012f2e07984 */ /* 0x000fe80008000800 */
[----:B------:R-:W-:Y:S04]  /*d0400*/  LDS R226, [R242+UR18+0x8c900] ;  /* 0x08c90012f2e27984 */ /* 0x000fe80008000800 */
[----:B------:R-:W-:Y:S04]  /*d0410*/  LDS R225, [R243+UR18+0x8c100] ;  /* 0x08c10012f3e17984 */ /* 0x000fe80008000800 */
[----:B------:R-:W3:Y:S04]  /*d0420*/  LDS R227, [R243+UR18+0x8c900] ;  /* 0x08c90012f3e37984 */ /* 0x000ee80008000800 */
[----:B------:R-:W-:Y:S04]  /*d0430*/  LDS R242, [R242+UR18+0x8c980] ;  /* 0x08c98012f2f27984 */ /* 0x000fe80008000800 */
[----:B------:R-:W-:Y:S04]  /*d0440*/  LDS R243, [R243+UR18+0x8c980] ;  /* 0x08c98012f3f37984 */ /* 0x000fe80008000800 */
[----:B-1----:R-:W4:Y:S04]  /*d0450*/  LDL.LU.64 R210, [R1+0x50f0] ;  /* 0x0050f00001d27983 */ /* 0x002f280000300a00 */
[----:B------:R-:W3:Y:S04]  /*d0460*/  LDL.LU.64 R208, [R1+0x50e8] ;  /* 0x0050e80001d07983 */ /* 0x000ee80000300a00 */
[----:B------:R-:W-:Y:S04]  /*d0470*/  STL.64 [R1+0x850], R188 ;  /* 0x000850bc01007387 */ /* 0x000fe80000100a00 */
[----:B------:R1:W-:Y:S04]  /*d0480*/  STL.64 [R1+0x858], R190 ;  /* 0x000858be01007387 */ /* 0x0003e80000100a00 */
[----:B-1----:R-:W4:Y:S04]  /*d0490*/  LDL.LU.64 R190, [R1+0x50e0] ;  /* 0x0050e00001be7983 */ /* 0x002f280000300a00 */
        /* <DEDUP_REMOVED lines=68> */
[----:B------:R-:W4:Y:S01]  /*d08e0*/  LDL.LU.64 R228, [R1+0x4fc8] ;  /* 0x004fc80001e47983 */ /* 0x000f220000300a00 */
[----:B--2---:R-:W-:-:S15]  /*d08f0*/  HMMA.1688.F32.TF32 R232, R128, R64, R232 ;  /* 0x0000004080e8723c */ /* 0x004fde00000810e8 */
[----:B------:R-:W-:-:S08]  /*d0900*/  NOP ;  /* 0x0000000000007918 */ /* 0x000fd00000000000 */
[----:B------:R1:W-:Y:S04]  /*d0910*/  STL.64 [R1+0x9a0], R232 ;  /* 0x0009a0e801007387 */ /* 0x0003e80000100a00 */
[----:B------:R2:W-:Y:S01]  /*d0920*/  STL.64 [R1+0x9a8], R234 ;  /* 0x0009a8ea01007387 */ /* 0x0005e20000100a00 */
[----:B-1----:R-:W-:Y:S02]  /*d0930*/  IMAD.MOV.U32 R232, RZ, RZ, R204 ;  /* 0x000000ffffe87224 */ /* 0x002fe400078e00cc */
[----:B------:R-:W-:Y:S01]  /*d0940*/  IMAD.MOV.U32 R233, RZ, RZ, R205 ;  /* 0x000000ffffe97224 */ /* 0x000fe200078e00cd */
[----:B--2---:R-:W-:Y:S01]  /*d0950*/  MOV R234, R206 ;  /* 0x000000ce00ea7202 */ /* 0x004fe20000000f00 */
[----:B------:R-:W-:Y:S01]  /*d0960*/  IMAD.MOV.U32 R235, RZ, RZ, R207 ;  /* 0x000000ffffeb7224 */ /* 0x000fe200078e00cf */
[C---:B---3--:R-:W-:Y:S06]  /*d0970*/  HMMA.1688.F32.TF32 R212, R128.reuse, R48, R212 ;  /* 0x0000003080d4723c */ /* 0x048fec00000810d4 */
[C---:B----4-:R-:W-:Y:S06]  /*d0980*/  HMMA.1688.F32.TF32 R216, R128.reuse, R52, R216 ;  /* 0x0000003480d8723c */ /* 0x050fec00000810d8 */
[C---:B------:R-:W-:Y:S06]  /*d0990*/  HMMA.1688.F32.TF32 R220, R128.reuse, R56, R220 ;  /* 0x0000003880dc723c */ /* 0x040fec00000810dc */
[----:B------:R-:W-:-:S15]  /*d09a0*/  HMMA.1688.F32.TF32 R228, R128, R60, R228 ;  /* 0x0000003c80e4723c */ /* 0x000fde00000810e4 */
[----:B------:R-:W-:-:S08]  /*d09b0*/  NOP ;  /* 0x0000000000007918 */ /* 0x000fd00000000000 */
[----:B------:R1:W-:Y:S04]  /*d09c0*/  STL.64 [R1+0x990], R228 ;  /* 0x000990e401007387 */ /* 0x0003e80000100a00 */
[----:B------:R2:W-:Y:S04]  /*d09d0*/  STL.64 [R1+0x998], R230 ;  /* 0x000998e601007387 */ /* 0x0005e80000100a00 */
[----:B------:R3:W-:Y:S04]  /*d09e0*/  STL.64 [R1+0x980], R220 ;  /* 0x000980dc01007387 */ /* 0x0007e80000100a00 */
[----:B------:R4:W-:Y:S04]  /*d09f0*/  STL.64 [R1+0x988], R222 ;  /* 0x000988de01007387 */ /* 0x0009e80000100a00 */
[----:B------:R4:W-:Y:S04]  /*d0a00*/  STL.64 [R1+0x970], R216 ;  /* 0x000970d801007387 */ /* 0x0009e80000100a00 */
[----:B------:R4:W-:Y:S01]  /*d0a10*/  STL.64 [R1+0x978], R218 ;  /* 0x000978da01007387 */ /* 0x0009e20000100a00 */
[----:B-1----:R-:W-:-:S03]  /*d0a20*/  IMAD.MOV.U32 R228, RZ, RZ, R180 ;  /* 0x000000ffffe47224 */ /* 0x002fc600078e00b4 */
[----:B------:R-:W4:Y:S04]  /*d0a30*/  LDL.LU R180, [R1+0x4fc0] ;  /* 0x004fc00001b47983 */ /* 0x000f280000300800 */
[----:B------:R1:W-:Y:S04]  /*d0a40*/  STL.64 [R1+0x960], R212 ;  /* 0x000960d401007387 */ /* 0x0003e80000100a00 */
[----:B------:R1:W-:Y:S01]  /*d0a50*/  STL.64 [R1+0x968], R214 ;  /* 0x000968d601007387 */ /* 0x0003e20000100a00 */
[----:B------:R-:W-:Y:S01]  /*d0a60*/  IMAD.MOV.U32 R229, RZ, RZ, R181 ;  /* 0x000000ffffe57224 */ /* 0x000fe200078e00b5 */
[----:B--2---:R-:W-:-:S02]  /*d0a70*/  MOV R230, R182 ;  /* 0x000000b600e67202 */ /* 0x004fc40000000f00 */
[----:B------:R-:W2:Y:S04]  /*d0a80*/  LDL.LU R181, [R1+0x4fbc] ;  /* 0x004fbc0001b57983 */ /* 0x000ea80000300800 */
[----:B------:R-:W2:Y:S01]  /*d0a90*/  LDL.LU R182, [R1+0x4fb8] ;  /* 0x004fb80001b67983 */ /* 0x000ea20000300800 */
[----:B------:R-:W-:Y:S02]  /*d0aa0*/  IMAD.MOV.U32 R231, RZ, RZ, R183 ;  /* 0x000000ffffe77224 */ /* 0x000fe400078e00b7 */
[----:B---3--:R-:W-:Y:S01]  /*d0ab0*/  IMAD.MOV.U32 R220, RZ, RZ, R184 ;  /* 0x000000ffffdc7224 */ /* 0x008fe200078e00b8 */
[----:B------:R-:W2:Y:S04]  /*d0ac0*/  LDL.LU R183, [R1+0x4fb4] ;  /* 0x004fb40001b77983 */ /* 0x000ea80000300800 */
[----:B------:R-:W3:Y:S01]  /*d0ad0*/  LDL.LU R184, [R1+0x4fb0] ;  /* 0x004fb00001b87983 */ /* 0x000ee20000300800 */
[----:B------:R-:W-:Y:S01]  /*d0ae0*/  IMAD.MOV.U32 R221, RZ, RZ, R185 ;  /* 0x000000ffffdd7224 */ /* 0x000fe200078e00b9 */
[----:B----4-:R-:W-:-:S02]  /*d0af0*/  MOV R222, R186 ;  /* 0x000000ba00de7202 */ /* 0x010fc40000000f00 */
[----:B------:R-:W3:Y:S04]  /*d0b00*/  LDL.LU R185, [R1+0x4fac] ;  /* 0x004fac0001b97983 */ /* 0x000ee80000300800 */
[----:B------:R-:W3:Y:S01]  /*d0b10*/  LDL.LU R186, [R1+0x4fa8] ;  /* 0x004fa80001ba7983 */ /* 0x000ee20000300800 */
[----:B------:R-:W-:Y:S02]  /*d0b20*/  IMAD.MOV.U32 R223, RZ, RZ, R187 ;  /* 0x000000ffffdf7224 */ /* 0x000fe400078e00bb */
[----:B------:R-:W-:Y:S01]  /*d0b30*/  IMAD.MOV.U32 R216, RZ, RZ, R188 ;  /* 0x000000ffffd87224 */ /* 0x000fe200078e00bc */
[----:B------:R-:W3:Y:S04]  /*d0b40*/  LDL.LU R187, [R1+0x4fa4] ;  /* 0x004fa40001bb7983 */ /* 0x000ee80000300800 */
[----:B------:R-:W4:Y:S01]  /*d0b50*/  LDL.LU R188, [R1+0x4fa0] ;  /* 0x004fa00001bc7983 */ /* 0x000f220000300800 */
[----:B------:R-:W-:Y:S01]  /*d0b60*/  IMAD.MOV.U32 R217, RZ, RZ, R189 ;  /* 0x000000ffffd97224 */ /* 0x000fe200078e00bd */
[----:B------:R-:W-:-:S02]  /*d0b70*/  MOV R218, R190 ;  /* 0x000000be00da7202 */ /* 0x000fc40000000f00 */
[----:B------:R-:W4:Y:S04]  /*d0b80*/  LDL.LU R189, [R1+0x4f9c] ;  /* 0x004f9c0001bd7983 */ /* 0x000f280000300800 */
[----:B------:R-:W4:Y:S01]  /*d0b90*/  LDL.LU R190, [R1+0x4f98] ;  /* 0x004f980001be7983 */ /* 0x000f220000300800 */
[----:B------:R-:W-:Y:S02]  /*d0ba0*/  IMAD.MOV.U32 R219, RZ, RZ, R208 ;  /* 0x000000ffffdb7224 */ /* 0x000fe400078e00d0 */
[----:B-1----:R-:W-:Y:S01]  /*d0bb0*/  IMAD.MOV.U32 R212, RZ, RZ, R209 ;  /* 0x000000ffffd47224 */ /* 0x002fe200078e00d1 */
[----:B------:R-:W2:Y:S04]  /*d0bc0*/  LDL.LU R208, [R1+0x4f94] ;  /* 0x004f940001d07983 */ /* 0x000ea80000300800 */
[----:B------:R-:W2:Y:S01]  /*d0bd0*/  LDL.LU R209, [R1+0x4f90] ;  /* 0x004f900001d17983 */ /* 0x000ea20000300800 */
[----:B------:R-:W-:Y:S01]  /*d0be0*/  IMAD.MOV.U32 R213, RZ, RZ, R210 ;  /* 0x000000ffffd57224 */ /* 0x000fe200078e00d2 */
[----:B------:R-:W-:-:S02]  /*d0bf0*/  MOV R214, R211 ;  /* 0x000000d300d67202 */ /* 0x000fc40000000f00 */
[----:B------:R-:W2:Y:S04]  /*d0c00*/  LDL.LU R210, [R1+0x4f8c] ;  /* 0x004f8c0001d27983 */ /* 0x000ea80000300800 */
[----:B------:R-:W2:Y:S01]  /*d0c10*/  LDL.LU R211, [R1+0x4f88] ;  /* 0x004f880001d37983 */ /* 0x000ea20000300800 */
[----:B------:R-:W-:-:S03]  /*d0c20*/  IMAD.MOV.U32 R215, RZ, RZ, R191 ;  /* 0x000000ffffd77224 */ /* 0x000fc600078e00bf */
[----:B------:R-:W4:Y:S04]  /*d0c30*/  LDL.LU R191, [R1+0x4f84] ;  /* 0x004f840001bf7983 */ /* 0x000f280000300800 */
[----:B------:R-:W3:Y:S04]  /*d0c40*/  LDL.LU R204, [R1+0x4f80] ;  /* 0x004f800001cc7983 */ /* 0x000ee80000300800 */
[----:B------:R-:W3:Y:S04]  /*d0c50*/  LDL.LU R205, [R1+0x4f7c] ;  /* 0x004f7c0001cd7983 */ /* 0x000ee80000300800 */
[----:B------:R-:W3:Y:S04]  /*d0c60*/  LDL.LU R206, [R1+0x4f78] ;  /* 0x004f780001ce7983 */ /* 0x000ee80000300800 */
[----:B------:R-:W3:Y:S01]  /*d0c70*/  LDL.LU R207, [R1+0x4f74] ;  /* 0x004f740001cf7983 */ /* 0x000ee20000300800 */
[----:B--2---:R-:W-:-:S15]  /*d0c80*/  HMMA.1688.F32.TF32 R208, R128, R44, R208 ;  /* 0x0000002c80d0723c */ /* 0x004fde00000810d0 */
[----:B------:R-:W-:-:S08]  /*d0c90*/  NOP ;  /* 0x0000000000007918 */ /* 0x000fd00000000000 */
[----:B------:R1:W-:Y:S04]  /*d0ca0*/  STL.64 [R1+0x950], R208 ;  /* 0x000950d001007387 */ /* 0x0003e80000100a00 */
[----:B------:R2:W-:Y:S01]  /*d0cb0*/  STL.64 [R1+0x958], R210 ;  /* 0x000958d201007387 */ /* 0x0005e20000100a00 */
[----:B-1----:R-:W-:Y:S02]  /*d0cc0*/  IMAD.MOV.U32 R208, RZ, RZ, R200 ;  /* 0x000000ffffd07224 */ /* 0x002fe400078e00c8 */
[----:B------:R-:W-:Y:S01]  /*d0cd0*/  IMAD.MOV.U32 R209, RZ, RZ, R201 ;  /* 0x000000ffffd17224 */ /* 0x000fe200078e00c9 */
[----:B------:R-:W4:Y:S04]  /*d0ce0*/  LDL.LU R200, [R1+0x4f70] ;  /* 0x004f700001c87983 */ /* 0x000f280000300800 */
[----:B------:R-:W4:Y:S01]  /*d0cf0*/  LDL.LU R201, [R1+0x4f6c] ;  /* 0x004f6c0001c97983 */ /* 0x000f220000300800 */
[----:B--2---:R-:W-:Y:S01]  /*d0d00*/  MOV R210, R202 ;  /* 0x000000ca00d27202 */ /* 0x004fe20000000f00 */
[----:B------:R-:W-:-:S02]  /*d0d10*/  IMAD.MOV.U32 R211, RZ, RZ, R203 ;  /* 0x000000ffffd37224 */ /* 0x000fc400078e00cb */
[----:B------:R-:W4:Y:S04]  /*d0d20*/  LDL.LU R202, [R1+0x4f68] ;  /* 0x004f680001ca7983 */ /* 0x000f280000300800 */
[----:B------:R-:W4:Y:S01]  /*d0d30*/  LDL.LU R203, [R1+0x4f64] ;  /* 0x004f640001cb7983 */ /* 0x000f220000300800 */
[----:B---3--:R-:W-:-:S15]  /*d0d40*/  HMMA.1688.F32.TF32 R204, R128, R40, R204 ;  /* 0x0000002880cc723c */ /* 0x008fde00000810cc */
[----:B------:R-:W-:-:S08]  /*d0d50*/  NOP ;  /* 0x0000000000007918 */ /* 0x000fd00000000000 */
[----:B------:R1:W-:Y:S04]  /*d0d60*/  STL.64 [R1+0x940], R204 ;  /* 0x000940cc01007387 */ /* 0x0003e80000100a00 */
[----:B------:R2:W-:Y:S01]  /*d0d70*/  STL.64 [R1+0x948], R206 ;  /* 0x000948ce01007387 */ /* 0x0005e20000100a00 */
[----:B-1----:R-:W-:Y:S02]  /*d0d80*/  IMAD.MOV.U32 R204, RZ, RZ, R196 ;  /* 0x000000ffffcc7224 */ /* 0x002fe400078e00c4 */
[----:B------:R-:W-:Y:S01]  /*d0d90*/  IMAD.MOV.U32 R205, RZ, RZ, R197 ;  /* 0x000000ffffcd7224 */ /* 0x000fe200078e00c5 */
[----:B------:R-:W3:Y:S04]  /*d0da0*/  LDL.LU R196, [R1+0x4f60] ;  /* 0x004f600001c47983 */ /* 0x000ee80000300800 */
[----:B------:R-:W3:Y:S01]  /*d0db0*/  LDL.LU R197, [R1+0x4f5c] ;  /* 0x004f5c0001c57983 */ /* 0x000ee20000300800 */
[----:B--2---:R-:W-:Y:S01]  /*d0dc0*/  MOV R206, R198 ;  /* 0x000000c600ce7202 */ /* 0x004fe20000000f00 */
[----:B------:R-:W-:-:S02]  /*d0dd0*/  IMAD.MOV.U32 R207, RZ, RZ, R199 ;  /* 0x000000ffffcf7224 */ /* 0x000fc400078e00c7 */
[----:B------:R-:W3:Y:S04]  /*d0de0*/  LDL.LU R198, [R1+0x4f58] ;  /* 0x004f580001c67983 */ /* 0x000ee80000300800 */
[----:B------:R-:W3:Y:S01]  /*d0df0*/  LDL.LU R199, [R1+0x4f54] ;  /* 0x004f540001c77983 */ /* 0x000ee20000300800 */
[----:B----4-:R-:W-:-:S15]  /*d0e00*/  HMMA.1688.F32.TF32 R200, R128, R36, R200 ;  /* 0x0000002480c8723c */ /* 0x010fde00000810c8 */
        /* <DEDUP_REMOVED lines=14> */
[----:B------:R2:W-:Y:S04]  /*d0ef0*/  STL.64 [R1+0x928], R198 ;  /* 0x000928c601007387 */ /* 0x0005e80000100a00 */
[----:B-1----:R-:W3:Y:S04]  /*d0f00*/  LDL.LU R196, [R1+0x120] ;  /* 0x0001200001c47983 */ /* 0x002ee80000300800 */
[----:B------:R-:W3:Y:S04]  /*d0f10*/  LDL.LU R197, [R1+0x124] ;  /* 0x0001240001c57983 */ /* 0x000ee80000300800 */
[----:B--2---:R-:W3:Y:S04]  /*d0f20*/  LDL.LU R198, [R1+0x128] ;  /* 0x0001280001c67983 */ /* 0x004ee80000300800 */
[----:B------:R-:W3:Y:S01]  /*d0f30*/  LDL.LU R199, [R1+0x12c] ;  /* 0x00012c0001c77983 */ /* 0x000ee20000300800 */
[C---:B------:R-:W-:Y:S06]  /*d0f40*/  HMMA.1688.F32.TF32 R188, R128.reuse, R24, R188 ;  /* 0x0000001880bc723c */ /* 0x040fec00000810bc */
        /* <DEDUP_REMOVED lines=8> */
[----:B------:R-:W-:Y:S06]  /*d0fd0*/  HMMA.1688.F32.TF32 R140, R224, R104, R140 ;  /* 0x00000068e08c723c */ /* 0x000fec000008108c */
[----:B----4-:R-:W-:Y:S06]  /*d0fe0*/  HMMA.1688.F32.TF32 R192, R128, R28, R192 ;  /* 0x0000001c80c0723c */ /* 0x010fec00000810c0 */
[----:B------:R-:W-:-:S15]  /*d0ff0*/  HMMA.1688.F32.TF32 R128, R224, R124, R172 ;  /* 0x0000007ce080723c */ /* 0x000fde00000810ac */
        /* <DEDUP_REMOVED lines=24> */
[----:B------:R-:W-:Y:S01]  /*d1180*/  STL.64 [R1+0x1098], R154 ;  /* 0x0010989a01007387 */ /* 0x000fe20000100a00 */
[C---:B---3--:R-:W-:Y:S08]  /*d1190*/  HMMA.1688.F32.TF32 R148, R224.reuse, R100, R196 ;  /* 0x00000064e094723c */ /* 0x048ff000000810c4 */
[----:B------:R-:W-:Y:S04]  /*d11a0*/  STL.64 [R1+0x1080], R128 ;  /* 0x0010808001007387 */ /* 0x000fe80000100a00 */
[----:B------:R-:W-:Y:S04]  /*d11b0*/  STL.64 [R1+0x1088], R130 ;  /* 0x0010888201007387 */ /* 0x000fe80000100a00 */
[----:B------:R-:W-:Y:S04]  /*d11c0*/  STL.64 [R1+0x1070], R144 ;  /* 0x0010709001007387 */ /* 0x000fe80000100a00 */
[----:B------:R1:W-:Y:S04]  /*d11d0*/  STL.64 [R1+0x1078], R146 ;  /* 0x0010789201007387 */ /* 0x0003e80000100a00 */
[----:B------:R-:W-:Y:S04]  /*d11e0*/  STL.64 [R1+0x1060], R140 ;  /* 0x0010608c01007387 */ /* 0x000fe80000100a00 */
[----:B------:R2:W-:Y:S04]  /*d11f0*/  STL.64 [R1+0x1068], R142 ;  /* 0x0010688e01007387 */ /* 0x0005e80000100a00 */
[----:B------:R-:W-:Y:S04]  /*d1200*/  LDS R128, [R0+UR18+0x8c180] ;  /* 0x08c1801200807984 */ /* 0x000fe80008000800 */
[----:B------:R-:W-:Y:S04]  /*d1210*/  LDS R130, [R0+UR18+0x8c980] ;  /* 0x08c9801200827984 */ /* 0x000fe80008000800 */
[----:B------:R-:W-:Y:S04]  /*d1220*/  LDS R129, [R3+UR18+0x8c180] ;  /* 0x08c1801203817984 */ /* 0x000fe80008000800 */
[----:B------:R-:W3:Y:S01]  /*d1230*/  LDS R131, [R3+UR18+0x8c980] ;  /* 0x08c9801203837984 */ /* 0x000ee20008000800 */
        /* <DEDUP_REMOVED lines=19> */
[----:B--2---:R-:W-:Y:S01]  /*d1370*/  HMMA.1688.F32.TF32 R140, R224, R68, R232 ;  /* 0x00000044e08c723c */ /* 0x004fe200000810e8 */
[----:B------:R1:W-:Y:S04]  /*d1380*/  STL.64 [R1+0xff0], R148 ;  /* 0x000ff09401007387 */ /* 0x0003e80000100a00 */
[----:B------:R2:W-:Y:S01]  /*d1390*/  STL.64 [R1+0xff8], R150 ;  /* 0x000ff89601007387 */ /* 0x0005e20000100a00 */
[----:B------:R-:W-:-:S02]  /*d13a0*/  IMAD.MOV.U32 R228, RZ, RZ, R238 ;  /* 0x000000ffffe47224 */ /* 0x000fc400078e00ee */
[----:B------:R-:W-:Y:S01]  /*d13b0*/  IMAD.MOV.U32 R229, RZ, RZ, R239 ;  /* 0x000000ffffe57224 */ /* 0x000fe200078e00ef */
[----:B------:R-:W-:Y:S01]  /*d13c0*/  MOV R230, R133 ;  /* 0x0000008500e67202 */ /* 0x000fe20000000f00 */
[----:B------:R-:W-:Y:S02]  /*d13d0*/  IMAD.MOV.U32 R231, RZ, RZ, R132 ;  /* 0x000000ffffe77224 */ /* 0x000fe400078e0084 */
[----:B------:R-:W-:Y:S02]  /*d13e0*/  IMAD.MOV.U32 R216, RZ, RZ, R236 ;  /* 0x000000ffffd87224 */ /* 0x000fe400078e00ec */
[----:B------:R-:W-:-:S03]  /*d13f0*/  IMAD.MOV.U32 R217, RZ, RZ, R237 ;  /* 0x000000ffffd97224 */ /* 0x000fc600078e00ed */
[----:B------:R-:W-:Y:S04]  /*d1400*/  STL.64 [R1+0xfe0], R144 ;  /* 0x000fe09001007387 */ /* 0x000fe80000100a00 */
[----:B------:R-:W-:Y:S04]  /*d1410*/  STL.64 [R1+0xfe8], R146 ;  /* 0x000fe89201007387 */ /* 0x000fe80000100a00 */
[----:B------:R-:W4:Y:S04]  /*d1420*/  LDL.LU R238, [R1+0x4f40] ;  /* 0x004f400001ee7983 */ /* 0x000f280000300800 */
[----:B------:R-:W-:Y:S04]  /*d1430*/  STL.64 [R1+0xfd0], R140 ;  /* 0x000fd08c01007387 */ /* 0x000fe80000100a00 */
[----:B------:R3:W-:Y:S04]  /*d1440*/  STL.64 [R1+0xfd8], R142 ;  /* 0x000fd88e01007387 */ /* 0x0007e80000100a00 */
[----:B------:R-:W2:Y:S04]  /*d1450*/  LDL.LU R239, [R1+0x4f3c] ;  /* 0x004f3c0001ef7983 */ /* 0x000ea80000300800 */
[----:B------:R-:W3:Y:S04]  /*d1460*/  LDL.LU R133, [R1+0x4f38] ;  /* 0x004f380001857983 */ /* 0x000ee80000300800 */
[----:B------:R-:W2:Y:S04]  /*d1470*/  LDL.LU R132, [R1+0x4f34] ;  /* 0x004f340001847983 */ /* 0x000ea80000300800 */
[----:B------:R-:W2:Y:S04]  /*d1480*/  LDL.LU R236, [R1+0x4f30] ;  /* 0x004f300001ec7983 */ /* 0x000ea80000300800 */
[----:B------:R-:W2:Y:S01]  /*d1490*/  LDL.LU R237, [R1+0x4f2c] ;  /* 0x004f2c0001ed7983 */ /* 0x000ea20000300800 */
[----:B------:R-:W-:Y:S01]  /*d14a0*/  MOV R218, R135 ;  /* 0x0000008700da7202 */ /* 0x000fe20000000f00 */
[----:B------:R-:W-:-:S02]  /*d14b0*/  IMAD.MOV.U32 R219, RZ, RZ, R134 ;  /* 0x000000ffffdb7224 */ /* 0x000fc400078e0086 */
[----:B------:R-:W2:Y:S04]  /*d14c0*/  LDL.LU R135, [R1+0x4f28] ;  /* 0x004f280001877983 */ /* 0x000ea80000300800 */
[----:B------:R-:W2:Y:S01]  /*d14d0*/  LDL.LU R134, [R1+0x4f24] ;  /* 0x004f240001867983 */ /* 0x000ea20000300800 */
[----:B----4-:R-:W-:Y:S02]  /*d14e0*/  IMAD.MOV.U32 R215, RZ, RZ, R238 ;  /* 0x000000ffffd77224 */ /* 0x010fe400078e00ee */
[----:B---3--:R-:W-:Y:S02]  /*d14f0*/  IMAD.MOV.U32 R212, RZ, RZ, R133 ;  /* 0x000000ffffd47224 */ /* 0x008fe400078e0085 */
[----:B--2---:R-:W-:Y:S01]  /*d1500*/  IMAD.MOV.U32 R213, RZ, RZ, R132 ;  /* 0x000000ffffd57224 */ /* 0x004fe200078e0084 */
[----:B------:R-:W2:Y:S04]  /*d1510*/  LDL.LU R133, [R1+0x4f20] ;  /* 0x004f200001857983 */ /* 0x000ea80000300800 */
[----:B------:R-:W3:Y:S01]  /*d1520*/  LDL.LU R132, [R1+0x4f1c] ;  /* 0x004f1c0001847983 */ /* 0x000ee20000300800 */
[----:B------:R-:W-:Y:S01]  /*d1530*/  MOV R214, R239 ;  /* 0x000000ef00d67202 */ /* 0x000fe20000000f00 */
[----:B------:R-:W-:-:S02]  /*d1540*/  IMAD.MOV.U32 R208, RZ, RZ, R237 ;  /* 0x000000ffffd07224 */ /* 0x000fc400078e00ed */
[----:B------:R-:W4:Y:S04]  /*d1550*/  LDL.LU R239, [R1+0x4f18] ;  /* 0x004f180001ef7983 */ /* 0x000f280000300800 */
[----:B------:R-:W2:Y:S04]  /*d1560*/  LDL.LU R238, [R1+0x4f14] ;  /* 0x004f140001ee7983 */ /* 0x000ea80000300800 */
[----:B------:R-:W3:Y:S01]  /*d1570*/  LDL.LU R237, [R1+0x4f10] ;  /* 0x004f100001ed7983 */ /* 0x000ee20000300800 */
[----:B------:R-:W-:-:S03]  /*d1580*/  IMAD.MOV.U32 R209, RZ, RZ, R236 ;  /* 0x000000ffffd17224 */ /* 0x000fc600078e00ec */
[----:B------:R-:W3:Y:S04]  /*d1590*/  LDL.LU R236, [R1+0x4f0c] ;  /* 0x004f0c0001ec7983 */ /* 0x000ee80000300800 */
[----:B------:R-:W3:Y:S04]  /*d15a0*/  LDL.LU R210, [R1+0x3e8] ;  /* 0x0003e80001d27983 */ /* 0x000ee80000300800 */
[----:B------:R-:W3:Y:S01]  /*d15b0*/  LDL.LU R211, [R1+0x3ec] ;  /* 0x0003ec0001d37983 */ /* 0x000ee20000300800 */
[----:B----4-:R-:W-:Y:S01]  /*d15c0*/  MOV R200, R239 ;  /* 0x000000ef00c87202 */ /* 0x010fe20000000f00 */
[----:B--2---:R-:W-:-:S02]  /*d15d0*/  IMAD.MOV.U32 R201, RZ, RZ, R238 ;  /* 0x000000ffffc97224 */ /* 0x004fc400078e00ee */
[----:B------:R-:W2:Y:S04]  /*d15e0*/  LDL.LU R239, [R1+0x4f08] ;  /* 0x004f080001ef7983 */ /* 0x000ea80000300800 */
[----:B------:R-:W4:Y:S01]  /*d15f0*/  LDL.LU R238, [R1+0x4f04] ;  /* 0x004f040001ee7983 */ /* 0x000f220000300800 */
[----:B---3--:R-:W-:Y:S02]  /*d1600*/  IMAD.MOV.U32 R202, RZ, RZ, R237 ;  /* 0x000000ffffca7224 */ /* 0x008fe400078e00ed */
[----:B------:R-:W-:Y:S01]  /*d1610*/  IMAD.MOV.U32 R203, RZ, RZ, R236 ;  /* 0x000000ffffcb7224 */ /* 0x000fe200078e00ec */
[----:B------:R-:W3:Y:S04]  /*d1620*/  LDL.LU R237, [R1+0x4f00] ;  /* 0x004f000001ed7983 */ /* 0x000ee80000300800 */
[----:B------:R-:W3:Y:S04]  /*d1630*/  LDL.LU R236, [R1+0x4efc] ;  /* 0x004efc0001ec7983 */ /* 0x000ee80000300800 */
[----:B------:R-:W3:Y:S04]  /*d1640*/  LDL.LU R184, [R1] ;  /* 0x0000000001b87983 */ /* 0x000ee80000300800 */
        /* <DEDUP_REMOVED lines=57> */
[----:B---3--:R-:W-:Y:S01]  /*d19e0*/  IMAD.MOV.U32 R193, RZ, RZ, R237 ;  /* 0x000000ffffc17224 */ /* 0x008fe200078e00ed */
[----:B------:R-:W-:Y:S02]  /*d19f0*/  MOV R192, R236 ;  /* 0x000000ec00c07202 */ /* 0x000fe40000000f00 */
        /* <DEDUP_REMOVED lines=22> */
[----:B------:R-:W-:-:S15]  /*d1b60*/  HMMA.1688.F32.TF32 R148, R224, R56, R156 ;  /* 0x00000038e094723c */ /* 0x000fde000008109c */
[----:B------:R-:W-:-:S02]  /*d1b70*/  NOP ;  /* 0x0000000000007918 */ /* 0x000fc40000000000 */
        /* <DEDUP_REMOVED lines=22> */
[----:B-1----:R-:W-:Y:S03]  /*d1ce0*/  HMMA.1688.F32.TF32 R144, R224, R28, R184 ;  /* 0x0000001ce090723c */ /* 0x002fe600000810b8 */
[----:B------:R-:W-:Y:S04]  /*d1cf0*/  STL.64 [R1+0xf40], R148 ;  /* 0x000f409401007387 */ /* 0x000fe80000100a00 */
[----:B------:R-:W-:-:S15]  /*d1d00*/  STL.64 [R1+0xf48], R150 ;  /* 0x000f489601007387 */ /* 0x000fde0000100a00 */
[----:B------:R-:W-:-:S01]  /*d1d10*/  NOP ;  /* 0x0000000000007918 */ /* 0x000fc20000000000 */
[----:B------:R-:W-:Y:S04]  /*d1d20*/  STL.64 [R1+0xf30], R144 ;  /* 0x000f309001007387 */ /* 0x000fe80000100a00 */
[----:B------:R-:W-:Y:S01]  /*d1d30*/  STL.64 [R1+0xf38], R146 ;  /* 0x000f389201007387 */ /* 0x000fe20000100a00 */
        /* <DEDUP_REMOVED lines=10> */
[C---:B-1----:R-:W-:Y:S06]  /*d1de0*/  HMMA.1688.F32.TF32 R140, R128.reuse, R248, R236 ;  /* 0x000000f8808c723c */ /* 0x042fec00000810ec */
[C---:B--2---:R-:W-:Y:S06]  /*d1df0*/  HMMA.1688.F32.TF32 R136, R128.reuse, R124, R188 ;  /* 0x0000007c8088723c */ /* 0x044fec00000810bc */
[C---:B---3--:R-:W-:Y:S11]  /*d1e00*/  HMMA.1688.F32.TF32 R132, R128.reuse, R120, R192 ;  /* 0x000000788084723c */ /* 0x048ff600000810c0 */
        /* <DEDUP_REMOVED lines=19> */
[----:B------:R-:W-:Y:S04]  /*d1f40*/  STL.64 [R1+0x38], R142 ;  /* 0x0000388e01007387 */ /* 0x000fe80000100a00 */
[----:B------:R-:W-:Y:S04]  /*d1f50*/  STL.64 [R1+0x4eb0], R18 ;  /* 0x004eb01201007387 */ /* 0x000fe80000100a00 */
[----:B------:R-:W-:Y:S04]  /*d1f60*/  STL.64 [R1+0x20], R136 ;  /* 0x0000208801007387 */ /* 0x000fe80000100a00 */
[----:B------:R1:W-:Y:S04]  /*d1f70*/  STL.64 [R1+0x28], R138 ;  /* 0x0000288a01007387 */ /* 0x0003e80000100a00 */
[----:B------:R-:W-:Y:S04]  /*d1f80*/  STL.64 [R1+0x4ea8], R16 ;  /* 0x004ea81001007387 */ /* 0x000fe80000100a00 */
[----:B------:R-:W-:Y:S04]  /*d1f90*/  STL.64 [R1+0x10], R132 ;  /* 0x0000108401007387 */ /* 0x000fe80000100a00 */
[----:B------:R2:W-:Y:S01]  /*d1fa0*/  STL.64 [R1+0x18], R134 ;  /* 0x0000188601007387 */ /* 0x0005e20000100a00 */
[C---:B-1----:R-:W-:Y:S06]  /*d1fb0*/  HMMA.1688.F32.TF32 R136, R128.reuse, R104, R220 ;  /* 0x000000688088723c */ /* 0x042fec00000810dc */
[C---:B--2---:R-:W-:Y:S06]  /*d1fc0*/  HMMA.1688.F32.TF32 R132, R128.reuse, R100, R228 ;  /* 0x000000648084723c */ /* 0x044fec00000810e4 */
[----:B------:R-:W-:Y:S11]  /*d1fd0*/  HMMA.1688.F32.TF32 R16, R128, R96, R232 ;  /* 0x000000608010723c */ /* 0x000ff600000810e8 */
[----:B------:R1:W-:Y:S04]  /*d1fe0*/  STL.64 [R1], R136 ;  /* 0x0000008801007387 */ /* 0x0003e80000100a00 */
        /* <DEDUP_REMOVED lines=116> */
[----:B------:R-:W-:-:S03]  /*d2730*/  MOV R235, R252 ;  /* 0x000000fc00eb7202 */ /* 0x000fc60000000f00 */
[----:B------:R-:W4:Y:S01]  /*d2740*/  LDL.LU R252, [R1+0x4eb8] ;  /* 0x004eb80001fc7983 */ /* 0x000f220000300800 */
[C---:B---3--:R-:W-:Y:S06]  /*d2750*/  HMMA.1688.F32.TF32 R224, R128.reuse, R88, R224 ;  /* 0x0000005880e0723c */ /* 0x048fec00000810e0 */
[C---:B--2---:R-:W-:Y:S06]  /*d2760*/  HMMA.1688.F32.TF32 R236, R128.reuse, R92, R236 ;  /* 0x0000005c80ec723c */ /* 0x044fec00000810ec */
[C---:B----4-:R-:W-:Y:S06]  /*d2770*/  HMMA.1688.F32.TF32 R16, R128.reuse, R84, R132 ;  /* 0x000000548010723c */ /* 0x050fec0000081084 */
[C---:B------:R-:W-:Y:S06]  /*d2780*/  HMMA.1688.F32.TF32 R136, R128.reuse, R80, R136 ;  /* 0x000000508088723c */ /* 0x040fec0000081088 */
        /* <DEDUP_REMOVED lines=61> */
[C---:B-1----:R-:W-:Y:S06]  /*d2b60*/  HMMA.1688.F32.TF32 R16, R240.reuse, R116, R212 ;  /* 0x00000074f010723c */ /* 0x042fec00000810d4 */
[----:B------:R-:W-:Y:S04]  /*d2b70*/  STL.64 [R1+0x280], R128 ;  /* 0x0002808001007387 */ /* 0x000fe80000100a00 */
[----:B------:R1:W-:Y:S05]  /*d2b80*/  STL.64 [R1+0x288], R130 ;  /* 0x0002888201007387 */ /* 0x0003ea0000100a00 */
[----:B------:R-:W-:Y:S04]  /*d2b90*/  STL.64 [R1+0x270], R132 ;  /* 0x0002708401007387 */ /* 0x000fe80000100a00 */
[----:B------:R-:W-:Y:S01]  /*d2ba0*/  STL.64 [R1+0x278], R134 ;  /* 0x0002788601007387 */ /* 0x000fe20000100a00 */
[C---:B-1----:R-:W-:Y:S03]  /*d2bb0*/  HMMA.1688.F32.TF32 R128, R240.reuse, R8, R216 ;  /* 0x00000008f080723c */ /* 0x042fe600000810d8 */
[----:B------:R-:W-:Y:S04]  /*d2bc0*/  STL.64 [R1+0x260], R16 ;  /* 0x0002601001007387 */ /* 0x000fe80000100a00 */
[----:B------:R1:W-:Y:S02]  /*d2bd0*/  STL.64 [R1+0x268], R18 ;  /* 0x0002681201007387 */ /* 0x0003e40000100a00 */
[----:B-1----:R-:W-:Y:S01]  /*d2be0*/  HMMA.1688.F32.TF32 R16, R240, R4, R220 ;  /* 0x00000004f010723c */ /* 0x002fe200000810dc */
[----:B------:R-:W-:-:S13]  /*d2bf0*/  LOP3.LUT R247, R2, 0x40, RZ, 0x3c, !PT ;  /* 0x0000004002f77812 */ /* 0x000fda00078e3cff */
[----:B------:R-:W-:Y:S04]  /*d2c00*/  STL.64 [R1+0x450], R128 ;  /* 0x0004508001007387 */ /* 0x000fe80000100a00 */
[----:B------:R1:W-:Y:S01]  /*d2c10*/  STL.64 [R1+0x458], R130 ;  /* 0x0004588201007387 */ /* 0x0003e20000100a00 */
[----:B------:R-:W-:Y:S03]  /*d2c20*/  HMMA.1688.F32.TF32 R132, R240, R112, R228 ;  /* 0x00000070f084723c */ /* 0x000fe600000810e4 */
[----:B------:R-:W-:Y:S04]  /*d2c30*/  LDSM.16.M88.4 R236, [R247+UR12+0x2180] ;  /* 0x0021800cf7ec783b */ /* 0x000fe80008000200 */
        /* <DEDUP_REMOVED lines=14> */
[----:B------:R-:W-:Y:S01]  /*d2d20*/  STL.64 [R1+0x440], R16 ;  /* 0x0004401001007387 */ /* 0x000fe20000100a00 */
[----:B------:R-:W-:-:S02]  /*d2d30*/  IMAD.MOV.U32 R117, RZ, RZ, R18 ;  /* 0x000000ffff757224 */ /* 0x000fc400078e0012 */
[----:B------:R-:W-:Y:S01]  /*d2d40*/  IMAD.MOV.U32 R116, RZ, RZ, R19 ;  /* 0x000000ffff747224 */ /* 0x000fe200078e0013 */
[----:B------:R-:W-:Y:S04]  /*d2d50*/  LDSM.16.M88.4 R144, [R247+UR12+0x26180] ;  /* 0x0261800cf790783b */ /* 0x000fe80008000200 */
[----:B------:R-:W2:Y:S01]  /*d2d60*/  LDSM.16.M88.4 R16, [R247+UR12+0x180] ;  /* 0x0001800cf710783b */ /* 0x000ea20008000200 */
[----:B-1----:R-:W-:Y:S03]  /*d2d70*/  HMMA.1688.F32.TF32 R128, R240, R108, R232 ;  /* 0x0000006cf080723c */ /* 0x002fe600000810e8 */
[----:B------:R-:W-:Y:S04]  /*d2d80*/  STL.64 [R1+0x430], R132 ;  /* 0x0004308401007387 */ /* 0x000fe80000100a00 */
[----:B------:R-:W-:Y:S04]  /*d2d90*/  STL.64 [R1+0x438], R134 ;  /* 0x0004388601007387 */ /* 0x000fe80000100a00 */
        /* <DEDUP_REMOVED lines=11> */
[----:B------:R-:W-:Y:S04]  /*d2e50*/  STL.64 [R1+0x420], R128 ;  /* 0x0004208001007387 */ /* 0x000fe80000100a00 */
[----:B------:R-:W-:Y:S04]  /*d2e60*/  STL.64 [R1+0x428], R130 ;  /* 0x0004288201007387 */ /* 0x000fe80000100a00 */
[----:B------:R-:W-:Y:S04]  /*d2e70*/  LDSM.16.M88.4 R128, [R247+UR12+0x1e180] ;  /* 0x01e1800cf780783b */ /* 0x000fe80008000200 */
[----:B--2---:R-:W-:Y:S04]  /*d2e80*/  STL.64 [R1+0x90], R16 ;  /* 0x0000901001007387 */ /* 0x004fe80000100a00 */
[----:B------:R-:W-:Y:S04]  /*d2e90*/  STL.64 [R1+0x98], R18 ;  /* 0x0000981201007387 */ /* 0x000fe80000100a00 */
[----:B------:R-:W1:Y:S04]  /*d2ea0*/  LDSM.16.M88.4 R16, [R247+UR12+0x3a180] ;  /* 0x03a1800cf710783b */ /* 0x000e680008000200 */
[----:B-1----:R-:W-:Y:S01]  /*d2eb0*/  STL.64 [R1+0xa0], R16 ;  /* 0x0000a01001007387 */ /* 0x002fe20000100a00 */
[----:B------:R-:W-:-:S03]  /*d2ec0*/  IMAD.MOV.U32 R120, RZ, RZ, R16 ;  /* 0x000000ffff787224 */ /* 0x000fc600078e0010 */
[----:B------:R-:W-:Y:S01]  /*d2ed0*/  STL.64 [R1+0xa8], R18 ;  /* 0x0000a81201007387 */ /* 0x000fe20000100a00 */
[----:B------:R-:W-:-:S03]  /*d2ee0*/  MOV R121, R17 ;  /* 0x0000001100797202 */ /* 0x000fc60000000f00 */
[----:B------:R-:W1:Y:S04]  /*d2ef0*/  LDSM.16.M88.4 R16, [R247+UR12+0x3c180] ;  /* 0x03c1800cf710783b */ /* 0x000e680008000200 */
[----:B------:R-:W2:Y:S04]  /*d2f00*/  LDSM.16.M88.4 R244, [R247+UR12+0x3e180] ;  /* 0x03e1800cf7f4783b */ /* 0x000ea80008000200 */
[----:B-1----:R-:W-:Y:S04]  /*d2f10*/  STL.64 [R1+0xb0], R16 ;  /* 0x0000b01001007387 */ /* 0x002fe80000100a00 */
[----:B------:R1:W-:Y:S04]  /*d2f20*/  STL.64 [R1+0xb8], R18 ;  /* 0x0000b81201007387 */ /* 0x0003e80000100a00 */
[----:B-1----:R-:W3:Y:S04]  /*d2f30*/  LDL.LU.64 R18, [R1+0x4eb0] ;  /* 0x004eb00001127983 */ /* 0x002ee80000300a00 */
[----:B------:R-:W4:Y:S04]  /*d2f40*/  LDL.LU.64 R16, [R1+0x4ea8] ;  /* 0x004ea80001107983 */ /* 0x000f280000300a00 */
[----:B--2---:R1:W-:Y:S04]  /*d2f50*/  STL.64 [R1+0xc0], R244 ;  /* 0x0000c0f401007387 */ /* 0x0043e80000100a00 */
[----:B------:R2:W-:Y:S04]  /*d2f60*/  STL.64 [R1+0xc8], R246 ;  /* 0x0000c8f601007387 */ /* 0x0005e80000100a00 */
[----:B-1----:R-:W3:Y:S04]  /*d2f70*/  LDL.LU R244, [R1+0xa40] ;  /* 0x000a400001f47983 */ /* 0x002ee80000300800 */
[----:B------:R-:W3:Y:S04]  /*d2f80*/  LDL.LU R245, [R1+0xa44] ;  /* 0x000a440001f57983 */ /* 0x000ee80000300800 */
[----:B--2---:R-:W3:Y:S04]  /*d2f90*/  LDL.LU R246, [R1+0xa48] ;  /* 0x000a480001f67983 */ /* 0x004ee80000300800 */
[----:B------:R-:W3:Y:S04]  /*d2fa0*/  LDL.LU R247, [R1+0xa4c] ;  /* 0x000a4c0001f77983 */ /* 0x000ee80000300800 */
        /* <DEDUP_REMOVED lines=15> */
[----:B------:R1:W-:Y:S04]  /*d30a0*/  STL.64 [R1+0x5230], R236 ;  /* 0x005230ec01007387 */ /* 0x0003e80000100a00 */
[----:B-1----:R-:W2:Y:S04]  /*d30b0*/  LDL.LU R236, [R1+0xa50] ;  /* 0x000a500001ec7983 */ /* 0x002ea80000300800 */
[----:B------:R-:W2:Y:S04]  /*d30c0*/  LDL.LU R237, [R1+0xa54] ;  /* 0x000a540001ed7983 */ /* 0x000ea80000300800 */
[----:B------:R-:W2:Y:S04]  /*d30d0*/  LDL.LU R238, [R1+0xa58] ;  /* 0x000a580001ee7983 */ /* 0x000ea80000300800 */
[----:B------:R-:W2:Y:S04]  /*d30e0*/  LDL.LU R239, [R1+0xa5c] ;  /* 0x000a5c0001ef7983 */ /* 0x000ea80000300800 */
[----:B------:R-:W-:Y:S04]  /*d30f0*/  STL.64 [R1+0x5228], R234 ;  /* 0x005228ea01007387 */ /* 0x000fe80000100a00 */
[----:B------:R1:W-:Y:S04]  /*d3100*/  STL.64 [R1+0x5220], R232 ;  /* 0x005220e801007387 */ /* 0x0003e80000100a00 */
[----:B-1----:R-:W4:Y:S04]  /*d3110*/  LDL.LU R232, [R1+0xa60] ;  /* 0x000a600001e87983 */ /* 0x002f280000300800 */
[----:B------:R-:W4:Y:S04]  /*d3120*/  LDL.LU R233, [R1+0xa64] ;  /* 0x000a640001e97983 */ /* 0x000f280000300800 */
[----:B------:R-:W4:Y:S04]  /*d3130*/  LDL.LU R234, [R1+0xa68] ;  /* 0x000a680001ea7983 */ /* 0x000f280000300800 */
[----:B------:R-:W4:Y:S04]  /*d3140*/  LDL.LU R235, [R1+0xa6c] ;  /* 0x000a6c0001eb7983 */ /* 0x000f280000300800 */
        /* <DEDUP_REMOVED lines=44> */
[----:B------:R-:W2:Y:S04]  /*d3410*/  LDL.LU R200, [R1+0xa70] ;  /* 0x000a700001c87983 */ /* 0x000ea80000300800 */
[----:B------:R-:W2:Y:S04]  /*d3420*/  LDL.LU R201, [R1+0xa74] ;  /* 0x000a740001c97983 */ /* 0x000ea80000300800 */
[----:B-1----:R-:W2:Y:S04]  /*d3430*/  LDL.LU R202, [R1+0xa78] ;  /* 0x000a780001ca7983 */ /* 0x002ea80000300800 */
[----:B---3--:R-:W2:Y:S04]  /*d3440*/  LDL.LU R203, [R1+0xa7c] ;  /* 0x000a7c0001cb7983 */ /* 0x008ea80000300800 */
[----:B------:R1:W-:Y:S04]  /*d3450*/  STL [R1+0x516c], R198 ;  /* 0x00516cc601007387 */ /* 0x0003e80000100800 */
[----:B------:R3:W-:Y:S04]  /*d3460*/  STL [R1+0x5168], R199 ;  /* 0x005168c701007387 */ /* 0x0007e80000100800 */
[----:B------:R-:W4:Y:S04]  /*d3470*/  LDL.LU R196, [R1+0xa80] ;  /* 0x000a800001c47983 */ /* 0x000f280000300800 */
[----:B------:R-:W4:Y:S04]  /*d3480*/  LDL.LU R197, [R1+0xa84] ;  /* 0x000a840001c57983 */ /* 0x000f280000300800 */
[----:B-1----:R-:W4:Y:S04]  /*d3490*/  LDL.LU R198, [R1+0xa88] ;  /* 0x000a880001c67983 */ /* 0x002f280000300800 */
[----:B---3--:R-:W4:Y:S04]  /*d34a0*/  LDL.LU R199, [R1+0xa8c] ;  /* 0x000a8c0001c77983 */ /* 0x008f280000300800 */
        /* <DEDUP_REMOVED lines=8> */
[----:B------:R-:W2:Y:S04]  /*d3530*/  LDL.LU R188, [R1+0xaa0] ;  /* 0x000aa00001bc7983 */ /* 0x000ea80000300800 */
[----:B------:R-:W2:Y:S04]  /*d3540*/  LDL.LU R189, [R1+0xaa4] ;  /* 0x000aa40001bd7983 */ /* 0x000ea80000300800 */
[----:B-1----:R-:W2:Y:S04]  /*d3550*/  LDL.LU R190, [R1+0xaa8] ;  /* 0x000aa80001be7983 */ /* 0x002ea80000300800 */
[----:B---3--:R-:W3:Y:S04]  /*d3560*/  LDL.LU R191, [R1+0xaac] ;  /* 0x000aac0001bf7983 */ /* 0x008ee80000300800 */
[----:B------:R-:W-:Y:S04]  /*d3570*/  STL [R1+0x5154], R186 ;  /* 0x005154ba01007387 */ /* 0x000fe80000100800 */
[----:B------:R-:W-:Y:S04]  /*d3580*/  STL [R1+0x5150], R187 ;  /* 0x005150bb01007387 */ /* 0x000fe80000100800 */
        /* <DEDUP_REMOVED lines=30> */
[C---:B----4-:R-:W-:Y:S06]  /*d3770*/  HMMA.1688.F32.TF32 R128, R240.reuse, R96, R196 ;  /* 0x00000060f080723c */ /* 0x050fec00000810c4 */
[C---:B--2---:R-:W-:Y:S06]  /*d3780*/  HMMA.1688.F32.TF32 R132, R240.reuse, R100, R192 ;  /* 0x00000064f084723c */ /* 0x044fec00000810c0 */
[----:B---3--:R-:W-:-:S15]  /*d3790*/  HMMA.1688.F32.TF32 R136, R240, R104, R188 ;  /* 0x00000068f088723c */ /* 0x008fde00000810bc */
        /* <DEDUP_REMOVED lines=9> */
[----:B-1----:R-:W-:Y:S09]  /*d3830*/  HMMA.1688.F32.TF32 R128, R240, R84, R236 ;  /* 0x00000054f080723c */ /* 0x002ff200000810ec */
[----:B------:R-:W-:Y:S04]  /*d3840*/  STL.64 [R1+0x3d0], R136 ;  /* 0x0003d08801007387 */ /* 0x000fe80000100a00 */
[----:B------:R-:W-:Y:S04]  /*d3850*/  STL.64 [R1+0x3d8], R138 ;  /* 0x0003d88a01007387 */ /* 0x000fe80000100a00 */
[----:B------:R-:W-:Y:S04]  /*d3860*/  STL.64 [R1+0x3c0], R132 ;  /* 0x0003c08401007387 */ /* 0x000fe80000100a00 */
[----:B------:R-:W-:Y:S04]  /*d3870*/  STL.64 [R1+0x3c8], R134 ;  /* 0x0003c88601007387 */ /* 0x000fe80000100a00 */
[----:B------:R1:W-:Y:S01]  /*d3880*/  STL.64 [R1+0x3b0], R128 ;  /* 0x0003b08001007387 */ /* 0x0003e20000100a00 */
[----:B------:R-:W-:-:S02]  /*d3890*/  IMAD.MOV.U32 R117, RZ, RZ, R130 ;  /* 0x000000ffff757224 */ /* 0x000fc400078e0082 */
[----:B------:R-:W-:Y:S01]  /*d38a0*/  IMAD.MOV.U32 R116, RZ, RZ, R131 ;  /* 0x000000ffff747224 */ /* 0x000fe200078e0083 */
[----:B------:R-:W2:Y:S01]  /*d38b0*/  LDL.LU R196, [R1+0xad0] ;  /* 0x000ad00001c47983 */ /* 0x000ea20000300800 */
[C---:B-1----:R-:W-:Y:S03]  /*d38c0*/  HMMA.1688.F32.TF32 R128, R240.reuse, R80, R244 ;  /* 0x00000050f080723c */ /* 0x042fe600000810f4 */
[----:B------:R-:W-:Y:S04]  /*d38d0*/  LDS R244, [R0+UR18+0x8d000] ;  /* 0x08d0001200f47984 */ /* 0x000fe80008000800 */
[----:B------:R-:W-:Y:S04]  /*d38e0*/  LDS R246, [R0+UR18+0x8d800] ;  /* 0x08d8001200f67984 */ /* 0x000fe80008000800 */
[----:B------:R-:W-:Y:S04]  /*d38f0*/  LDS R245, [R3+UR18+0x8d000] ;  /* 0x08d0001203f57984 */ /* 0x000fe80008000800 */
[----:B------:R-:W1:Y:S08]  /*d3900*/  LDS R247, [R3+UR18+0x8d800] ;  /* 0x08d8001203f77984 */ /* 0x000e700008000800 */
        /* <DEDUP_REMOVED lines=72> */
[----:B------:R-:W-:-:S15]  /*d3d90*/  HMMA.1688.F32.TF32 R148, R240, R68, R164 ;  /* 0x00000044f094723c */ /* 0x000fde00000810a4 */
[----:B------:R-:W-:-:S02]  /*d3da0*/  NOP ;  /* 0x0000000000007918 */ /* 0x000fc40000000000 */
[----:B------:R-:W-:Y:S04]  /*d3db0*/  STL.64 [R1+0x390], R156 ;  /* 0x0003909c01007387 */ /* 0x000fe80000100a00 */
[----:B------:R2:W-:Y:S04]  /*d3dc0*/  STL.64 [R1+0x398], R158 ;  /* 0x0003989e01007387 */ /* 0x0005e80000100a00 */
[----:B------:R-:W-:Y:S04]  /*d3dd0*/  STL.64 [R1+0x380], R168 ;  /* 0x000380a801007387 */ /* 0x000fe80000100a00 */
[----:B------:R-:W-:Y:S01]  /*d3de0*/  STL.64 [R1+0x388], R170 ;  /* 0x000388aa01007387 */ /* 0x000fe20000100a00 */
[C---:B--2---:R-:W-:Y:S03]  /*d3df0*/  HMMA.1688.F32.TF32 R156, R240.reuse, R64, R160 ;  /* 0x00000040f09c723c */ /* 0x044fe600000810a0 */
[----:B------:R-:W-:Y:S04]  /*d3e00*/  STL.64 [R1+0x370], R148 ;  /* 0x0003709401007387 */ /* 0x000fe80000100a00 */
[----:B------:R2:W-:Y:S02]  /*d3e10*/  STL.64 [R1+0x378], R150 ;  /* 0x0003789601007387 */ /* 0x0005e40000100a00 */
        /* <DEDUP_REMOVED lines=18> */
[----:B------:R-:W1:Y:S04]  /*d3f40*/  LDL.LU R200, [R1+0xbb0] ;  /* 0x000bb00001c87983 */ /* 0x000e680000300800 */
[----:B------:R-:W-:Y:S01]  /*d3f50*/  STL.64 [R1+0x300], R132 ;  /* 0x0003008401007387 */ /* 0x000fe20000100a00 */
[C---:B--2---:R-:W-:Y:S03]  /*d3f60*/  HMMA.1688.F32.TF32 R136, R240.reuse, R32, R184 ;  /* 0x00000020f088723c */ /* 0x044fe600000810b8 */
[----:B------:R2:W-:Y:S04]  /*d3f70*/  STL.64 [R1+0x308], R134 ;  /* 0x0003088601007387 */ /* 0x0005e80000100a00 */
[----:B------:R-:W-:Y:S04]  /*d3f80*/  STL.64 [R1+0x2f0], R128 ;  /* 0x0002f08001007387 */ /* 0x000fe80000100a00 */
[----:B------:R3:W-:Y:S01]  /*d3f90*/  STL.64 [R1+0x2f8], R130 ;  /* 0x0002f88201007387 */ /* 0x0007e20000100a00 */
[C---:B--2---:R-:W-:Y:S03]  /*d3fa0*/  HMMA.1688.F32.TF32 R132, R240.reuse, R28, R188 ;  /* 0x0000001cf084723c */ /* 0x044fe600000810bc */
[----:B------:R-:W1:Y:S04]  /*d3fb0*/  LDL.LU R201, [R1+0xbb4] ;  /* 0x000bb40001c97983 */ /* 0x000e680000300800 */
[----:B------:R-:W1:Y:S01]  /*d3fc0*/  LDL.LU R202, [R1+0xbb8] ;  /* 0x000bb80001ca7983 */ /* 0x000e620000300800 */
[C---:B---3--:R-:W-:Y:S03]  /*d3fd0*/  HMMA.1688.F32.TF32 R128, R240.reuse, R24, R196 ;  /* 0x00000018f080723c */ /* 0x048fe600000810c4 */
[----:B------:R-:W1:Y:S03]  /*d3fe0*/  LDL.LU R203, [R1+0xbbc] ;  /* 0x000bbc0001cb7983 */ /* 0x000e660000300800 */
[C---:B------:R-:W-:Y:S01]  /*d3ff0*/  HMMA.1688.F32.TF32 R236, R240.reuse, R16, R236 ;  /* 0x00000010f0ec723c */ /* 0x040fe200000810ec */
[----:B------:R-:W-:Y:S04]  /*d4000*/  STL.64 [R1+0x2e0], R136 ;  /* 0x0002e08801007387 */ /* 0x000fe80000100a00 */
[----:B------:R-:W-:Y:S04]  /*d4010*/  STL.64 [R1+0x2e8], R138 ;  /* 0x0002e88a01007387 */ /* 0x000fe80000100a00 */
[----:B------:R-:W2:Y:S04]  /*d4020*/  LDL.LU R196, [R1+0xbc0] ;  /* 0x000bc00001c47983 */ /* 0x000ea80000300800 */
[----:B------:R3:W-:Y:S04]  /*d4030*/  STL.64 [R1+0x2d0], R132 ;  /* 0x0002d08401007387 */ /* 0x0007e80000100a00 */
[----:B------:R4:W-:Y:S04]  /*d4040*/  STL.64 [R1+0x2d8], R134 ;  /* 0x0002d88601007387 */ /* 0x0009e80000100a00 */
[----:B------:R-:W-:Y:S04]  /*d4050*/  STL.64 [R1+0x2c0], R128 ;  /* 0x0002c08001007387 */ /* 0x000fe80000100a00 */
[----:B------:R4:W-:Y:S04]  /*d4060*/  STL.64 [R1+0x2c8], R130 ;  /* 0x0002c88201007387 */ /* 0x0009e80000100a00 */
[----:B------:R-:W2:Y:S04]  /*d4070*/  LDL.LU R197, [R1+0xbc4] ;  /* 0x000bc40001c57983 */ /* 0x000ea80000300800 */
[----:B------:R-:W2:Y:S04]  /*d4080*/  LDL.LU R198, [R1+0xbc8] ;  /* 0x000bc80001c67983 */ /* 0x000ea80000300800 */
[----:B------:R-:W2:Y:S04]  /*d4090*/  LDL.LU R199, [R1+0xbcc] ;  /* 0x000bcc0001c77983 */ /* 0x000ea80000300800 */
[----:B------:R-:W-:Y:S04]  /*d40a0*/  STL.64 [R1+0x5248], R238 ;  /* 0x005248ee01007387 */ /* 0x000fe80000100a00 */
[----:B------:R-:W-:Y:S04]  /*d40b0*/  STL.64 [R1+0x5240], R236 ;  /* 0x005240ec01007387 */ /* 0x000fe80000100a00 */
[----:B---3--:R-:W3:Y:S04]  /*d40c0*/  LDL.LU R132, [R1+0xbe0] ;  /* 0x000be00001847983 */ /* 0x008ee80000300800 */
[----:B------:R-:W3:Y:S04]  /*d40d0*/  LDL.LU R133, [R1+0xbe4] ;  /* 0x000be40001857983 */ /* 0x000ee80000300800 */
[----:B----4-:R-:W3:Y:S04]  /*d40e0*/  LDL.LU R134, [R1+0xbe8] ;  /* 0x000be80001867983 */ /* 0x010ee80000300800 */
[----:B------:R-:W3:Y:S01]  /*d40f0*/  LDL.LU R135, [R1+0xbec] ;  /* 0x000bec0001877983 */ /* 0x000ee20000300800 */
[C---:B------:R-:W-:Y:S03]  /*d4100*/  HMMA.1688.F32.TF32 R128, R240.reuse, R20, R192 ;  /* 0x00000014f080723c */ /* 0x040fe600000810c0 */
[----:B------:R-:W4:Y:S03]  /*d4110*/  LDL.LU R192, [R1+0xbd0] ;  /* 0x000bd00001c07983 */ /* 0x000f260000300800 */
[----:B------:R-:W-:Y:S01]  /*d4120*/  HMMA.1688.F32.TF32 R232, R240, R12, R232 ;  /* 0x0000000cf0e8723c */ /* 0x000fe200000810e8 */
[----:B------:R-:W4:Y:S04]  /*d4130*/  LDL.LU R193, [R1+0xbd4] ;  /* 0x000bd40001c17983 */ /* 0x000f280000300800 */
[----:B------:R-:W4:Y:S04]  /*d4140*/  LDL.LU R194, [R1+0xbd8] ;  /* 0x000bd80001c27983 */ /* 0x000f280000300800 */
[----:B------:R-:W4:Y:S04]  /*d4150*/  LDL.LU R195, [R1+0xbdc] ;  /* 0x000bdc0001c37983 */ /* 0x000f280000300800 */
[----:B------:R-:W-:Y:S04]  /*d4160*/  LDS R240, [R0+UR18+0x8d080] ;  /* 0x08d0801200f07984 */ /* 0x000fe80008000800 */
[----:B------:R-:W-:Y:S01]  /*d4170*/  LDS R242, [R0+UR18+0x8d880] ;  /* 0x08d8801200f27984 */ /* 0x000fe20008000800 */
[----:B------:R-:W-:Y:S01]  /*d4180*/  IMAD.MOV.U32 R120, RZ, RZ, R128 ;  /* 0x000000ffff787224 */ /* 0x000fe200078e0080 */
[----:B------:R-:W-:Y:S01]  /*d4190*/  MOV R121, R129 ;  /* 0x0000008100797202 */ /* 0x000fe20000000f00 */
[----:B------:R-:W-:Y:S01]  /*d41a0*/  IMAD.MOV.U32 R252, RZ, RZ, R130 ;  /* 0x000000fffffc7224 */ /* 0x000fe200078e0082 */
[----:B------:R-:W-:Y:S01]  /*d41b0*/  LDS R241, [R3+UR18+0x8d080] ;  /* 0x08d0801203f17984 */ /* 0x000fe20008000800 */
[----:B------:R-:W-:-:S03]  /*d41c0*/  IMAD.MOV.U32 R2, RZ, RZ, R131 ;  /* 0x000000ffff027224 */ /* 0x000fc600078e0083 */
[----:B------:R4:W-:Y:S04]  /*d41d0*/  STL.64 [R1+0x5260], R234 ;  /* 0x005260ea01007387 */ /* 0x0009e80000100a00 */
[----:B------:R4:W-:Y:S04]  /*d41e0*/  STL.64 [R1+0x5258], R232 ;  /* 0x005258e801007387 */ /* 0x0009e80000100a00 */
[----:B------:R-:W4:Y:S01]  /*d41f0*/  LDS R243, [R3+UR18+0x8d880] ;  /* 0x08d8801203f37984 */ /* 0x000f220008000800 */
[----:B-1----:R-:W-:-:S15]  /*d4200*/  HMMA.1688.F32.TF32 R128, R244, R250, R200 ;  /* 0x000000faf480723c */ /* 0x002fde00000810c8 */
[----:B------:R-:W-:-:S09]  /*d4210*/  NOP ;  /* 0x0000000000007918 */ /* 0x000fd20000000000 */
[----:B------:R-:W-:Y:S01]  /*d4220*/  IMAD.MOV.U32 R248, RZ, RZ, R128 ;  /* 0x000000fffff87224 */ /* 0x000fe200078e0080 */
[----:B------:R-:W-:Y:S01]  /*d4230*/  MOV R249, R129 ;  /* 0x0000008100f97202 */ /* 0x000fe20000000f00 */
[----:B------:R-:W4:Y:S01]  /*d4240*/  LDL.LU R128, [R1+0xbf0] ;  /* 0x000bf00001807983 */ /* 0x000f220000300800 */
[----:B------:R-:W-:Y:S01]  /*d4250*/  IMAD.MOV.U32 R200, RZ, RZ, R130 ;  /* 0x000000ffffc87224 */ /* 0x000fe200078e0082 */
[----:B--2---:R-:W-:Y:S02]  /*d4260*/  HMMA.1688.F32.TF32 R136, R244, R126, R196 ;  /* 0x0000007ef488723c */ /* 0x004fe400000810c4 */
[----:B------:R-:W2:Y:S01]  /*d4270*/  LDL.LU R129, [R1+0xbf4] ;  /* 0x000bf40001817983 */ /* 0x000ea20000300800 */
[----:B------:R-:W-:-:S03]  /*d4280*/  IMAD.MOV.U32 R201, RZ, RZ, R131 ;  /* 0x000000ffffc97224 */ /* 0x000fc600078e0083 */
[----:B------:R-:W2:Y:S04]  /*d4290*/  LDL.LU R130, [R1+0xbf8] ;  /* 0x000bf80001827983 */ /* 0x000ea80000300800 */
[----:B------:R-:W2:Y:S04]  /*d42a0*/  LDL.LU R131, [R1+0xbfc] ;  /* 0x000bfc0001837983 */ /* 0x000ea80000300800 */
[----:B------:R-:W2:Y:S04]  /*d42b0*/  LDL.LU R184, [R1+0xc00] ;  /* 0x000c000001b87983 */ /* 0x000ea80000300800 */
[----:B------:R-:W2:Y:S04]  /*d42c0*/  LDL.LU R185, [R1+0xc04] ;  /* 0x000c040001b97983 */ /* 0x000ea80000300800 */
[----:B------:R-:W2:Y:S01]  /*d42d0*/  LDL.LU R186, [R1+0xc08] ;  /* 0x000c080001ba7983 */ /* 0x000ea20000300800 */
[----:B---3--:R-:W-:Y:S03]  /*d42e0*/  HMMA.1688.F32.TF32 R132, R244, R118, R132 ;  /* 0x00000076f484723c */ /* 0x008fe60000081084 */
        /* <DEDUP_REMOVED lines=9> */
[----:B------:R-:W3:Y:S04]  /*d4380*/  LDL.LU R136, [R1+0xc20] ;  /* 0x000c200001887983 */ /* 0x000ee80000300800 */
        /* <DEDUP_REMOVED lines=27> */
[C---:B---3--:R-:W-:Y:S06]  /*d4540*/  HMMA.1688.F32.TF32 R136, R244.reuse, R110, R136 ;  /* 0x0000006ef488723c */ /* 0x048fec0000081088 */
[----:B------:R-:W-:-:S15]  /*d4550*/  HMMA.1688.F32.TF32 R132, R244, R18, R132 ;  /* 0x00000012f484723c */ /* 0x000fde0000081084 */
[----:B------:R-:W-:-:S03]  /*d4560*/  NOP ;  /* 0x0000000000007918 */ /* 0x000fc60000000000 */
[----:B------:R-:W-:Y:S01]  /*d4570*/  IMAD.MOV.U32 R235, RZ, RZ, R136 ;  /* 0x000000ffffeb7224 */ /* 0x000fe200078e0088 */
[----:B------:R-:W-:Y:S01]  /*d4580*/  MOV R234, R137 ;  /* 0x0000008900ea7202 */ /* 0x000fe20000000f00 */
[----:B------:R-:W-:Y:S01]  /*d4590*/  IMAD.MOV.U32 R233, RZ, RZ, R138 ;  /* 0x000000ffffe97224 */ /* 0x000fe200078e008a */
[----:B------:R-:W3:Y:S01]  /*d45a0*/  LDL.LU R136, [R1+0xc50] ;  /* 0x000c500001887983 */ /* 0x000ee20000300800 */
[----:B------:R-:W-:-:S03]  /*d45b0*/  IMAD.MOV.U32 R232, RZ, RZ, R139 ;  /* 0x000000ffffe87224 */ /* 0x000fc600078e008b */
[----:B------:R-:W3:Y:S04]  /*d45c0*/  LDL.LU R137, [R1+0xc54] ;  /* 0x000c540001897983 */ /* 0x000ee80000300800 */
[----:B------:R-:W3:Y:S04]  /*d45d0*/  LDL.LU R138, [R1+0xc58] ;  /* 0x000c5800018a7983 */ /* 0x000ee80000300800 */
[----:B------:R-:W3:Y:S01]  /*d45e0*/  LDL.LU R139, [R1+0xc5c] ;  /* 0x000c5c00018b7983 */ /* 0x000ee20000300800 */
[----:B------:R-:W-:Y:S01]  /*d45f0*/  IMAD.MOV.U32 R36, RZ, RZ, R132 ;  /* 0x000000ffff247224 */ /* 0x000fe200078e0084 */
[----:B------:R-:W-:-:S02]  /*d4600*/  MOV R37, R133 ;  /* 0x0000008500257202 */ /* 0x000fc40000000f00 */
[----:B------:R-:W-:Y:S01]  /*d4610*/  STL.64 [R1+0x5308], R234 ;  /* 0x005308ea01007387 */ /* 0x000fe20000100a00 */
[----:B------:R-:W-:-:S03]  /*d4620*/  IMAD.MOV.U32 R214, RZ, RZ, R134 ;  /* 0x000000ffffd67224 */ /* 0x000fc600078e0086 */
[----:B------:R-:W-:Y:S01]  /*d4630*/  STL.64 [R1+0x5300], R232 ;  /* 0x005300e801007387 */ /* 0x000fe20000100a00 */
[----:B------:R-:W-:-:S03]  /*d4640*/  IMAD.MOV.U32 R215, RZ, RZ, R135 ;  /* 0x000000ffffd77224 */ /* 0x000fc600078e0087 */
        /* <DEDUP_REMOVED lines=10> */
[----:B------:R-:W-:Y:S01]  /*d46f0*/  HMMA.1688.F32.TF32 R144, R244, R114, R188 ;  /* 0x00000072f490723c */ /* 0x000fe200000810bc */
[----:B------:R-:W-:Y:S04]  /*d4700*/  STL.64 [R1+0x5280], R214 ;  /* 0x005280d601007387 */ /* 0x000fe80000100a00 */
[----:B------:R1:W-:-:S15]  /*d4710*/  STL.64 [R1+0x5278], R212 ;  /* 0x005278d401007387 */ /* 0x0003de0000100a00 */
[----:B------:R-:W-:-:S04]  /*d4720*/  NOP ;  /* 0x0000000000007918 */ /* 0x000fc80000000000 */
[----:B------:R-:W-:Y:S01]  /*d4730*/  IMAD.MOV.U32 R28, RZ, RZ, R144 ;  /* 0x000000ffff1c7224 */ /* 0x000fe200078e0090 */
[----:B------:R-:W-:Y:S01]  /*d4740*/  MOV R29, R145 ;  /* 0x00000091001d7202 */ /* 0x000fe20000000f00 */
[----:B------:R-:W4:Y:S01]  /*d4750*/  LDL.LU R144, [R1+0xc70] ;  /* 0x000c700001907983 */ /* 0x000f220000300800 */
[----:B------:R-:W-:Y:S02]  /*d4760*/  IMAD.MOV.U32 R188, RZ, RZ, R146 ;  /* 0x000000ffffbc7224 */ /* 0x000fe400078e0092 */
[----:B------:R-:W-:Y:S01]  /*d4770*/  IMAD.MOV.U32 R189, RZ, RZ, R147 ;  /* 0x000000ffffbd7224 */ /* 0x000fe200078e0093 */
[----:B------:R-:W4:Y:S04]  /*d4780*/  LDL.LU R145, [R1+0xc74] ;  /* 0x000c740001917983 */ /* 0x000f280000300800 */
[----:B------:R-:W4:Y:S04]  /*d4790*/  LDL.LU R146, [R1+0xc78] ;  /* 0x000c780001927983 */ /* 0x000f280000300800 */
[----:B------:R-:W4:Y:S01]  /*d47a0*/  LDL.LU R147, [R1+0xc7c] ;  /* 0x000c7c0001937983 */ /* 0x000f220000300800 */
[----:B--2---:R-:W-:-:S15]  /*d47b0*/  HMMA.1688.F32.TF32 R140, R244, R106, R140 ;  /* 0x0000006af48c723c */ /* 0x004fde000008108c */
[----:B------:R-:W-:-:S09]  /*d47c0*/  NOP ;  /* 0x0000000000007918 */ /* 0x000fd20000000000 */
[----:B------:R-:W-:Y:S01]  /*d47d0*/  IMAD.MOV.U32 R222, RZ, RZ, R140 ;  /* 0x000000ffffde7224 */ /* 0x000fe200078e008c */
[----:B------:R-:W-:Y:S01]  /*d47e0*/  MOV R223, R141 ;  /* 0x0000008d00df7202 */ /* 0x000fe20000000f00 */
[----:B------:R-:W-:Y:S01]  /*d47f0*/  IMAD.MOV.U32 R218, RZ, RZ, R142 ;  /* 0x000000ffffda7224 */ /* 0x000fe200078e008e */
[----:B------:R-:W2:Y:S01]  /*d4800*/  LDL.LU R140, [R1+0xc80] ;  /* 0x000c8000018c7983 */ /* 0x000ea20000300800 */
[----:B------:R-:W-:-:S03]  /*d4810*/  IMAD.MOV.U32 R219, RZ, RZ, R143 ;  /* 0x000000ffffdb7224 */ /* 0x000fc600078e008f */
[----:B------:R-:W2:Y:S04]  /*d4820*/  LDL.LU R141, [R1+0xc84] ;  /* 0x000c8400018d7983 */ /* 0x000ea80000300800 */
[----:B------:R-:W2:Y:S04]  /*d4830*/  LDL.LU R142, [R1+0xc88] ;  /* 0x000c8800018e7983 */ /* 0x000ea80000300800 */
[----:B------:R-:W2:Y:S01]  /*d4840*/  LDL.LU R143, [R1+0xc8c] ;  /* 0x000c8c00018f7983 */ /* 0x000ea20000300800 */
[C---:B---3--:R-:W-:Y:S03]  /*d4850*/  HMMA.1688.F32.TF32 R136, R244.reuse, R102, R136 ;  /* 0x00000066f488723c */ /* 0x048fe60000081088 */
[----:B------:R-:W-:Y:S04]  /*d4860*/  STL.64 [R1+0x52b0], R218 ;  /* 0x0052b0da01007387 */ /* 0x000fe80000100a00 */
[----:B------:R-:W-:Y:S01]  /*d4870*/  STL.64 [R1+0x52a8], R216 ;  /* 0x0052a8d801007387 */ /* 0x000fe20000100a00 */
[----:B----4-:R-:W-:Y:S03]  /*d4880*/  HMMA.1688.F32.TF32 R132, R244, R98, R132 ;  /* 0x00000062f484723c */ /* 0x010fe60000081084 */
[----:B------:R-:W-:-:S13]  /*d4890*/  STL.64 [R1+0x52a0], R222 ;  /* 0x0052a0de01007387 */ /* 0x000fda0000100a00 */
[----:B------:R-:W-:Y:S01]  /*d48a0*/  IMAD.MOV.U32 R40, RZ, RZ, R136 ;  /* 0x000000ffff287224 */ /* 0x000fe200078e0088 */
[----:B------:R-:W-:Y:S01]  /*d48b0*/  MOV R41, R137 ;  /* 0x0000008900297202 */ /* 0x000fe20000000f00 */
[----:B------:R-:W-:Y:S01]  /*d48c0*/  IMAD.MOV.U32 R206, RZ, RZ, R138 ;  /* 0x000000ffffce7224 */ /* 0x000fe200078e008a */
[----:B------:R-:W-:Y:S01]  /*d48d0*/  STL.64 [R1+0x5298], R220 ;  /* 0x005298dc01007387 */ /* 0x000fe20000100a00 */
[----:B------:R-:W-:-:S03]  /*d48e0*/  IMAD.MOV.U32 R207, RZ, RZ, R139 ;  /* 0x000000ffffcf7224 */ /* 0x000fc600078e008b */
[----:B------:R-:W3:Y:S04]  /*d48f0*/  LDL.LU R136, [R1+0xc90] ;  /* 0x000c900001887983 */ /* 0x000ee80000300800 */
[----:B------:R-:W3:Y:S04]  /*d4900*/  LDL.LU R137, [R1+0xc94] ;  /* 0x000c940001897983 */ /* 0x000ee80000300800 */
[----:B------:R-:W3:Y:S04]  /*d4910*/  LDL.LU R138, [R1+0xc98] ;  /* 0x000c9800018a7983 */ /* 0x000ee80000300800 */
[----:B------:R-:W3:Y:S01]  /*d4920*/  LDL.LU R139, [R1+0xc9c] ;  /* 0x000c9c00018b7983 */ /* 0x000ee20000300800 */
[----:B------:R-:W-:-:S03]  /*d4930*/  IMAD.MOV.U32 R44, RZ, RZ, R132 ;  /* 0x000000ffff2c7224 */ /* 0x000fc600078e0084 */
[----:B------:R-:W-:Y:S01]  /*d4940*/  STL.64 [R1+0x52c0], R206 ;  /* 0x0052c0ce01007387 */ /* 0x000fe20000100a00 */
[----:B------:R-:W-:Y:S01]  /*d4950*/  MOV R45, R133 ;  /* 0x00000085002d7202 */ /* 0x000fe20000000f00 */
[----:B------:R-:W-:Y:S02]  /*d4960*/  IMAD.MOV.U32 R210, RZ, RZ, R134 ;  /* 0x000000ffffd27224 */ /* 0x000fe400078e0086 */
[----:B------:R-:W-:Y:S01]  /*d4970*/  STL.64 [R1+0x52b8], R204 ;  /* 0x0052b8cc01007387 */ /* 0x000fe20000100a00 */
[----:B------:R-:W-:-:S03]  /*d4980*/  IMAD.MOV.U32 R211, RZ, RZ, R135 ;  /* 0x000000ffffd37224 */ /* 0x000fc600078e0087 */
[----:B------:R-:W4:Y:S04]  /*d4990*/  LDL.LU R132, [R1+0xca0] ;  /* 0x000ca00001847983 */ /* 0x000f280000300800 */
[----:B------:R-:W4:Y:S04]  /*d49a0*/  LDL.LU R133, [R1+0xca4] ;  /* 0x000ca40001857983 */ /* 0x000f280000300800 */
[----:B------:R-:W4:Y:S04]  /*d49b0*/  LDL.LU R134, [R1+0xca8] ;  /* 0x000ca80001867983 */ /* 0x000f280000300800 */
[----:B------:R-:W4:Y:S01]  /*d49c0*/  LDL.LU R135, [R1+0xcac] ;  /* 0x000cac0001877983 */ /* 0x000f220000300800 */
[----:B------:R-:W-:Y:S03]  /*d49d0*/  HMMA.1688.F32.TF32 R144, R244, R94, R144 ;  /* 0x0000005ef490723c */ /* 0x000fe60000081090 */
[----:B------:R-:W-:Y:S04]  /*d49e0*/  STL.64 [R1+0x52d0], R210 ;  /* 0x0052d0d201007387 */ /* 0x000fe80000100a00 */
[----:B------:R-:W-:-:S15]  /*d49f0*/  STL.64 [R1+0x52c8], R208 ;  /* 0x0052c8d001007387 */ /* 0x000fde0000100a00 */
[----:B------:R-:W-:-:S02]  /*d4a00*/  NOP ;  /* 0x0000000000007918 */ /* 0x000fc40000000000 */
[----:B------:R-:W-:Y:S01]  /*d4a10*/  IMAD.MOV.U32 R48, RZ, RZ, R144 ;  /* 0x000000ffff307224 */ /* 0x000fe200078e0090 */
[----:B------:R-:W-:Y:S01]  /*d4a20*/  MOV R49, R145 ;  /* 0x0000009100317202 */ /* 0x000fe20000000f00 */
[----:B------:R-:W4:Y:S01]  /*d4a30*/  LDL.LU R144, [R1+0xcb0] ;  /* 0x000cb00001907983 */ /* 0x000f220000300800 */
[----:B------:R-:W-:Y:S02]  /*d4a40*/  IMAD.MOV.U32 R226, RZ, RZ, R146 ;  /* 0x000000ffffe27224 */ /* 0x000fe400078e0092 */
[----:B------:R-:W-:Y:S01]  /*d4a50*/  IMAD.MOV.U32 R227, RZ, RZ, R147 ;  /* 0x000000ffffe37224 */ /* 0x000fe200078e0093 */
[----:B------:R-:W4:Y:S04]  /*d4a60*/  LDL.LU R145, [R1+0xcb4] ;  /* 0x000cb40001917983 */ /* 0x000f280000300800 */
[----:B------:R-:W4:Y:S04]  /*d4a70*/  LDL.LU R146, [R1+0xcb8] ;  /* 0x000cb80001927983 */ /* 0x000f280000300800 */
[----:B------:R-:W4:Y:S04]  /*d4a80*/  LDL.LU R147, [R1+0xcbc] ;  /* 0x000cbc0001937983 */ /* 0x000f280000300800 */
[----:B------:R-:W-:Y:S04]  /*d4a90*/  STL.64 [R1+0x52e0], R226 ;  /* 0x0052e0e201007387 */ /* 0x000fe80000100a00 */
[----:B------:R-:W-:Y:S01]  /*d4aa0*/  STL.64 [R1+0x52d8], R224 ;  /* 0x0052d8e001007387 */ /* 0x000fe20000100a00 */
        /* <DEDUP_REMOVED lines=11> */
[----:B------:R-:W-:Y:S04]  /*d4b60*/  STL.64 [R1+0x52f0], R230 ;  /* 0x0052f0e601007387 */ /* 0x000fe80000100a00 */
[----:B------:R-:W-:Y:S01]  /*d4b70*/  STL.64 [R1+0x52e8], R228 ;  /* 0x0052e8e401007387 */ /* 0x000fe20000100a00 */
[----:B----4-:R-:W-:-:S15]  /*d4b80*/  HMMA.1688.F32.TF32 R132, R244, R82, R132 ;  /* 0x00000052f484723c */ /* 0x010fde0000081084 */
[----:B------:R-:W-:-:S01]  /*d4b90*/  NOP ;  /* 0x0000000000007918 */ /* 0x000fc20000000000 */
        /* <DEDUP_REMOVED lines=8> */
[----:B------:R-:W-:Y:S04]  /*d4c20*/  STL.64 [R1+0x5318], R202 ;  /* 0x005318ca01007387 */ /* 0x000fe80000100a00 */
[----:B------:R-:W-:Y:S01]  /*d4c30*/  STL.64 [R1+0x5310], R200 ;  /* 0x005310c801007387 */ /* 0x000fe20000100a00 */
[----:B------:R-:W-:Y:S01]  /*d4c40*/  IMAD.MOV.U32 R60, RZ, RZ, R132 ;  /* 0x000000ffff3c7224 */ /* 0x000fe200078e0084 */
[----:B------:R-:W-:Y:S01]  /*d4c50*/  MOV R61, R133 ;  /* 0x00000085003d7202 */ /* 0x000fe20000000f00 */
[----:B------:R-:W-:Y:S01]  /*d4c60*/  IMAD.MOV.U32 R148, RZ, RZ, R134 ;  /* 0x000000ffff947224 */ /* 0x000fe200078e0086 */
        /* <DEDUP_REMOVED lines=30> */
[----:B----4-:R-:W-:-:S15]  /*d4e50*/  HMMA.1688.F32.TF32 R132, R244, R66, R132 ;  /* 0x00000042f484723c */ /* 0x010fde0000081084 */
        /* <DEDUP_REMOVED lines=18> */
[----:B------:R-:W4:Y:S01]  /*d4f80*/  LDL.LU R135, [R1+0xd3c] ;  /* 0x000d3c0001877983 */ /* 0x000f220000300800 */
[C---:B------:R-:W-:Y:S06]  /*d4f90*/  HMMA.1688.F32.TF32 R152, R244.reuse, R62, R152 ;  /* 0x0000003ef498723c */ /* 0x040fec0000081098 */
[----:B------:R-:W-:-:S15]  /*d4fa0*/  HMMA.1688.F32.TF32 R144, R244, R58, R144 ;  /* 0x0000003af490723c */ /* 0x000fde0000081090 */
[----:B------:R-:W-:-:S03]  /*d4fb0*/  NOP ;  /* 0x0000000000007918 */ /* 0x000fc60000000000 */
        /* <DEDUP_REMOVED lines=8> */
[----:B------:R-:W-:Y:S01]  /*d5040*/  IMAD.MOV.U32 R84, RZ, RZ, R144 ;  /* 0x000000ffff547224 */ /* 0x000fe200078e0090 */
[----:B------:R-:W-:-:S02]  /*d5050*/  MOV R85, R145 ;  /* 0x0000009100557202 */ /* 0x000fc40000000f00 */
        /* <DEDUP_REMOVED lines=23> */
[----:B------:R-:W3:Y:S01]  /*d51d0*/  LDL.LU R136, [R1+0xe00] ;  /* 0x000e000001887983 */ /* 0x000ee20000300800 */
[----:B------:R-:W-:Y:S02]  /*d51e0*/  IMAD.MOV.U32 R164, RZ, RZ, R138 ;  /* 0x000000ffffa47224 */ /* 0x000fe400078e008a */
[----:B------:R-:W-:Y:S01]  /*d51f0*/  IMAD.MOV.U32 R165, RZ, RZ, R139 ;  /* 0x000000ffffa57224 */ /* 0x000fe200078e008b */
[----:B------:R-:W3:Y:S04]  /*d5200*/  LDL.LU R137, [R1+0xe04] ;  /* 0x000e040001897983 */ /* 0x000ee80000300800 */
[----:B------:R-:W3:Y:S04]  /*d5210*/  LDL.LU R138, [R1+0xe08] ;  /* 0x000e0800018a7983 */ /* 0x000ee80000300800 */
[----:B------:R-:W3:Y:S01]  /*d5220*/  LDL.LU R139, [R1+0xe0c] ;  /* 0x000e0c00018b7983 */ /* 0x000ee20000300800 */
[----:B------:R-:W-:Y:S01]  /*d5230*/  IMAD.MOV.U32 R96, RZ, RZ, R132 ;  /* 0x000000ffff607224 */ /* 0x000fe200078e0084 */
[----:B------:R-:W-:-:S02]  /*d5240*/  MOV R97, R133 ;  /* 0x0000008500617202 */ /* 0x000fc40000000f00 */
[----:B------:R-:W4:Y:S01]  /*d5250*/  LDL.LU R132, [R1+0xec0] ;  /* 0x000ec00001847983 */ /* 0x000f220000300800 */
[----:B------:R-:W-:Y:S02]  /*d5260*/  IMAD.MOV.U32 R160, RZ, RZ, R134 ;  /* 0x000000ffffa07224 */ /* 0x000fe400078e0086 */
[----:B------:R-:W-:Y:S01]  /*d5270*/  IMAD.MOV.U32 R161, RZ, RZ, R135 ;  /* 0x000000ffffa17224 */ /* 0x000fe200078e0087 */
[----:B------:R-:W4:Y:S04]  /*d5280*/  LDL.LU R133, [R1+0xec4] ;  /* 0x000ec40001857983 */ /* 0x000f280000300800 */
[----:B------:R-:W4:Y:S04]  /*d5290*/  LDL.LU R134, [R1+0xec8] ;  /* 0x000ec80001867983 */ /* 0x000f280000300800 */
[----:B------:R-:W4:Y:S04]  /*d52a0*/  LDL.LU R135, [R1+0xecc] ;  /* 0x000ecc0001877983 */ /* 0x000f280000300800 */
        /* <DEDUP_REMOVED lines=8> */
[----:B------:R-:W-:-:S15]  /*d5330*/  HMMA.1688.F32.TF32 R144, R244, R38, R144 ;  /* 0x00000026f490723c */ /* 0x000fde0000081090 */
[----:B------:R-:W-:-:S09]  /*d5340*/  NOP ;  /* 0x0000000000007918 */ /* 0x000fd20000000000 */
[----:B------:R-:W-:Y:S02]  /*d5350*/  IMAD.MOV.U32 R190, RZ, RZ, R146 ;  /* 0x000000ffffbe7224 */ /* 0x000fe400078e0092 */
[----:B------:R-:W-:-:S05]  /*d5360*/  IMAD.MOV.U32 R191, RZ, RZ, R147 ;  /* 0x000000ffffbf7224 */ /* 0x000fca00078e0093 */
[----:B------:R-:W-:Y:S04]  /*d5370*/  STL.64 [R1+0x5348], R190 ;  /* 0x005348be01007387 */ /* 0x000fe80000100a00 */
[----:B------:R4:W-:Y:S04]  /*d5380*/  STL.64 [R1+0x5340], R188 ;  /* 0x005340bc01007387 */ /* 0x0009e80000100a00 */
        /* <DEDUP_REMOVED lines=8> */
[----:B------:R-:W-:-:S05]  /*d5410*/  MOV R113, R137 ;  /* 0x0000008900717202 */ /* 0x000fca0000000f00 */
        /* <DEDUP_REMOVED lines=9> */
[----:B------:R-:W-:Y:S07]  /*d54b0*/  STL.64 [R1+0x5358], R130 ;  /* 0x0053588201007387 */ /* 0x000fee0000100a00 */
[----:B------:R-:W-:Y:S01]  /*d54c0*/  IMAD.MOV.U32 R124, RZ, RZ, R188 ;  /* 0x000000ffff7c7224 */ /* 0x000fe200078e00bc */
[----:B------:R-:W-:Y:S01]  /*d54d0*/  MOV R125, R189 ;  /* 0x000000bd007d7202 */ /* 0x000fe20000000f00 */
[----:B------:R-:W-:-:S02]  /*d54e0*/  IMAD.MOV.U32 R128, RZ, RZ, R190 ;  /* 0x000000ffff807224 */ /* 0x000fc400078e00be */
[----:B------:R-:W-:Y:S02]  /*d54f0*/  IMAD.MOV.U32 R129, RZ, RZ, R191 ;  /* 0x000000ffff817224 */ /* 0x000fe400078e00bf */
[----:B------:R-:W-:Y:S03]  /*d5500*/  HMMA.1688.F32.TF32 R188, R244, R14, R212 ;  /* 0x0000000ef4bc723c */ /* 0x000fe600000810d4 */
[----:B------:R1:W-:Y:S04]  /*d5510*/  STL.64 [R1+0x5350], R128 ;  /* 0x0053508001007387 */ /* 0x0003e80000100a00 */
[----:B------:R-:W3:Y:S04]  /*d5520*/  LDL.LU R216, [R1+0xdd0] ;  /* 0x000dd00001d87983 */ /* 0x000ee80000300800 */
[----:B------:R-:W3:Y:S04]  /*d5530*/  LDL.LU R217, [R1+0xdd4] ;  /* 0x000dd40001d97983 */ /* 0x000ee80000300800 */
[----:B------:R-:W3:Y:S04]  /*d5540*/  LDL.LU R218, [R1+0xdd8] ;  /* 0x000dd80001da7983 */ /* 0x000ee80000300800 */
[----:B------:R-:W3:Y:S05]  /*d5550*/  LDL.LU R219, [R1+0xddc] ;  /* 0x000ddc0001db7983 */ /* 0x000eea0000300800 */
[----:B------:R-:W-:Y:S01]  /*d5560*/  IMAD.MOV.U32 R186, RZ, RZ, R188 ;  /* 0x000000ffffba7224 */ /* 0x000fe200078e00bc */
[----:B------:R-:W-:-:S05]  /*d5570*/  MOV R187, R189 ;  /* 0x000000bd00bb7202 */ /* 0x000fca0000000f00 */
[----:B------:R-:W-:Y:S04]  /*d5580*/  STL.64 [R1+0x5368], R186 ;  /* 0x005368ba01007387 */ /* 0x000fe80000100a00 */
[----:B------:R4:W-:Y:S04]  /*d5590*/  STL.64 [R1+0x5360], R184 ;  /* 0x005360b801007387 */ /* 0x0009e80000100a00 */
[----:B------:R-:W4:Y:S04]  /*d55a0*/  LDL.LU R212, [R1+0xdc0] ;  /* 0x000dc00001d47983 */ /* 0x000f280000300800 */
[----:B------:R-:W4:Y:S04]  /*d55b0*/  LDL.LU R213, [R1+0xdc4] ;  /* 0x000dc40001d57983 */ /* 0x000f280000300800 */
[----:B------:R-:W4:Y:S04]  /*d55c0*/  LDL.LU R214, [R1+0xdc8] ;  /* 0x000dc80001d67983 */ /* 0x000f280000300800 */
[----:B------:R-:W4:Y:S01]  /*d55d0*/  LDL.LU R215, [R1+0xdcc] ;  /* 0x000dcc0001d77983 */ /* 0x000f220000300800 */
[----:B-1----:R-:W-:Y:S03]  /*d55e0*/  HMMA.1688.F32.TF32 R128, R240, R250, R232 ;  /* 0x000000faf080723c */ /* 0x002fe600000810e8 */
[----:B------:R-:W4:Y:S03]  /*d55f0*/  LDL.LU R232, [R1+0xdb0] ;  /* 0x000db00001e87983 */ /* 0x000f260000300800 */
[----:B------:R-:W-:Y:S01]  /*d5600*/  HMMA.1688.F32.TF32 R192, R244, R42, R152 ;  /* 0x0000002af4c0723c */ /* 0x000fe20000081098 */
[----:B------:R-:W4:Y:S04]  /*d5610*/  LDL.LU R233, [R1+0xdb4] ;  /* 0x000db40001e97983 */ /* 0x000f280000300800 */
[----:B------:R-:W4:Y:S04]  /*d5620*/  LDL.LU R234, [R1+0xdb8] ;  /* 0x000db80001ea7983 */ /* 0x000f280000300800 */
[----:B------:R-:W4:Y:S09]  /*d5630*/  LDL.LU R235, [R1+0xdbc] ;  /* 0x000dbc0001eb7983 */ /* 0x000f320000300800 */
[----:B------:R-:W-:-:S02]  /*d5640*/  IMAD.MOV.U32 R154, RZ, RZ, R130 ;  /* 0x000000ffff9a7224 */ /* 0x000fc400078e0082 */
[----:B------:R-:W-:Y:S01]  /*d5650*/  IMAD.MOV.U32 R155, RZ, RZ, R131 ;  /* 0x000000ffff9b7224 */ /* 0x000fe200078e0083 */
[----:B------:R-:W-:Y:S01]  /*d5660*/  MOV R147, R129 ;  /* 0x0000008100937202 */ /* 0x000fe20000000f00 */
[----:B------:R-:W-:Y:S02]  /*d5670*/  IMAD.MOV.U32 R146, RZ, RZ, R128 ;  /* 0x000000ffff927224 */ /* 0x000fe400078e0080 */
[----:B------:R-:W-:Y:S02]  /*d5680*/  IMAD.MOV.U32 R152, RZ, RZ, R194 ;  /* 0x000000ffff987224 */ /* 0x000fe400078e00c2 */
[----:B------:R-:W-:Y:S01]  /*d5690*/  IMAD.MOV.U32 R153, RZ, RZ, R195 ;  /* 0x000000ffff997224 */ /* 0x000fe200078e00c3 */
[----:B------:R-:W-:Y:S04]  /*d56a0*/  STL.64 [R1+0x5378], R154 ;  /* 0x0053789a01007387 */ /* 0x000fe80000100a00 */
[----:B------:R-:W-:Y:S04]  /*d56b0*/  STL.64 [R1+0x5370], R152 ;  /* 0x0053709801007387 */ /* 0x000fe80000100a00 */
[----:B------:R-:W-:Y:S04]  /*d56c0*/  STL [R1+0x5104], R147 ;  /* 0x0051049301007387 */ /* 0x000fe80000100800 */
[----:B------:R-:W-:Y:S01]  /*d56d0*/  STL [R1+0x5100], R146 ;  /* 0x0051009201007387 */ /* 0x000fe20000100800 */
        /* <DEDUP_REMOVED lines=15> */
[----:B----4-:R-:W-:Y:S06]  /*d57d0*/  HMMA.1688.F32.TF32 R128, R240, R118, R212 ;  /* 0x00000076f080723c */ /* 0x010fec00000810d4 */
[----:B------:R-:W-:-:S15]  /*d57e0*/  HMMA.1688.F32.TF32 R140, R244, R34, R140 ;  /* 0x00000022f48c723c */ /* 0x000fde000008108c */
[----:B------:R-:W-:-:S03]  /*d57f0*/  NOP ;  /* 0x0000000000007918 */ /* 0x000fc60000000000 */
[----:B------:R-:W-:Y:S01]  /*d5800*/  IMAD.MOV.U32 R182, RZ, RZ, R128 ;  /* 0x000000ffffb67224 */ /* 0x000fe200078e0080 */
[----:B------:R-:W-:Y:S01]  /*d5810*/  MOV R183, R129 ;  /* 0x0000008100b77202 */ /* 0x000fe20000000f00 */
[----:B------:R-:W-:Y:S02]  /*d5820*/  IMAD.MOV.U32 R174, RZ, RZ, R130 ;  /* 0x000000ffffae7224 */ /* 0x000fe400078e0082 */
[----:B------:R-:W-:Y:S02]  /*d5830*/  IMAD.MOV.U32 R175, RZ, RZ, R131 ;  /* 0x000000ffffaf7224 */ /* 0x000fe400078e0083 */
[----:B------:R-:W-:Y:S01]  /*d5840*/  HMMA.1688.F32.TF32 R128, R240, R10, R232 ;  /* 0x0000000af080723c */ /* 0x000fe200000810e8 */
[----:B------:R-:W-:Y:S04]  /*d5850*/  STL.64 [R1+0x5398], R166 ;  /* 0x005398a601007387 */ /* 0x000fe80000100a00 */
[----:B------:R-:W-:Y:S01]  /*d5860*/  STL.64 [R1+0x5390], R164 ;  /* 0x005390a401007387 */ /* 0x000fe20000100a00 */
[----:B------:R-:W-:-:S03]  /*d5870*/  IMAD.MOV.U32 R104, RZ, RZ, R144 ;  /* 0x000000ffff687224 */ /* 0x000fc600078e0090 */
[----:B------:R-:W-:Y:S01]  /*d5880*/  STL.64 [R1+0x5388], R162 ;  /* 0x005388a201007387 */ /* 0x000fe20000100a00 */
[----:B------:R-:W-:-:S03]  /*d5890*/  MOV R105, R145 ;  /* 0x0000009100697202 */ /* 0x000fc60000000f00 */
[----:B------:R-:W-:Y:S01]  /*d58a0*/  STL.64 [R1+0x5380], R160 ;  /* 0x005380a001007387 */ /* 0x000fe20000100a00 */
[----:B------:R-:W-:-:S03]  /*d58b0*/  IMAD.MOV.U32 R144, RZ, RZ, R142 ;  /* 0x000000ffff907224 */ /* 0x000fc600078e008e */
[----:B------:R-:W-:Y:S01]  /*d58c0*/  STL.64 [R1+0x53c0], R178 ;  /* 0x0053c0b201007387 */ /* 0x000fe20000100a00 */
[----:B------:R-:W-:Y:S01]  /*d58d0*/  IMAD.MOV.U32 R145, RZ, RZ, R143 ;  /* 0x000000ffff917224 */ /* 0x000fe200078e008f */
[----:B------:R-:W-:Y:S02]  /*d58e0*/  MOV R109, R141 ;  /* 0x0000008d006d7202 */ /* 0x000fe40000000f00 */
[----:B------:R1:W-:Y:S01]  /*d58f0*/  STL.64 [R1+0x53b8], R176 ;  /* 0x0053b8b001007387 */ /* 0x0003e20000100a00 */
[----:B------:R-:W-:Y:S02]  /*d5900*/  IMAD.MOV.U32 R108, RZ, RZ, R140 ;  /* 0x000000ffff6c7224 */ /* 0x000fe400078e008c */
[----:B------:R-:W-:Y:S01]  /*d5910*/  IMAD.MOV.U32 R142, RZ, RZ, R130 ;  /* 0x000000ffff8e7224 */ /* 0x000fe200078e0082 */
[----:B------:R-:W-:Y:S01]  /*d5920*/  STL.64 [R1+0x53b0], R170 ;  /* 0x0053b0aa01007387 */ /* 0x000fe20000100a00 */
[----:B------:R-:W-:Y:S02]  /*d5930*/  IMAD.MOV.U32 R143, RZ, RZ, R131 ;  /* 0x000000ffff8f7224 */ /* 0x000fe400078e0083 */
[----:B------:R-:W-:Y:S01]  /*d5940*/  IMAD.MOV.U32 R140, RZ, RZ, R138 ;  /* 0x000000ffff8c7224 */ /* 0x000fe200078e008a */
[----:B------:R-:W-:Y:S01]  /*d5950*/  STL.64 [R1+0x53a8], R168 ;  /* 0x0053a8a801007387 */ /* 0x000fe20000100a00 */
[----:B------:R-:W-:Y:S01]  /*d5960*/  IMAD.MOV.U32 R141, RZ, RZ, R139 ;  /* 0x000000ffff8d7224 */ /* 0x000fe200078e008b */
[----:B------:R-:W-:Y:S01]  /*d5970*/  MOV R139, R129 ;  /* 0x00000081008b7202 */ /* 0x000fe20000000f00 */
[----:B------:R-:W-:Y:S01]  /*d5980*/  IMAD.MOV.U32 R138, RZ, RZ, R128 ;  /* 0x000000ffff8a7224 */ /* 0x000fe200078e0080 */
[----:B------:R-:W-:Y:S04]  /*d5990*/  STL.64 [R1+0x53e0], R174 ;  /* 0x0053e0ae01007387 */ /* 0x000fe80000100a00 */
[----:B------:R-:W-:Y:S04]  /*d59a0*/  STL.64 [R1+0x53d8], R172 ;  /* 0x0053d8ac01007387 */ /* 0x000fe80000100a00 */
[----:B------:R-:W-:Y:S04]  /*d59b0*/  STL.64 [R1+0x53d0], R182 ;  /* 0x0053d0b601007387 */ /* 0x000fe80000100a00 */
[----:B------:R-:W-:Y:S04]  /*d59c0*/  STL.64 [R1+0x53c8], R180 ;  /* 0x0053c8b401007387 */ /* 0x000fe80000100a00 */
[----:B------:R-:W-:Y:S04]  /*d59d0*/  STL.64 [R1+0x5400], R142 ;  /* 0x0054008e01007387 */ /* 0x000fe80000100a00 */
[----:B------:R-:W-:Y:S04]  /*d59e0*/  STL.64 [R1+0x53f8], R140 ;  /* 0x0053f88c01007387 */ /* 0x000fe80000100a00 */
[----:B------:R-:W-:Y:S04]  /*d59f0*/  STL.64 [R1+0x53f0], R138 ;  /* 0x0053f08a01007387 */ /* 0x000fe80000100a00 */
[----:B------:R3:W-:Y:S01]  /*d5a00*/  STL.64 [R1+0x53e8], R136 ;  /* 0x0053e88801007387 */ /* 0x0007e20000100a00 */
[----:B------:R-:W-:Y:S01]  /*d5a10*/  IMAD.MOV.U32 R100, RZ, RZ, R192 ;  /* 0x000000ffff647224 */ /* 0x000fe200078e00c0 */
[----:B------:R-:W-:Y:S01]  /*d5a20*/  MOV R101, R193 ;  /* 0x000000c100657202 */ /* 0x000fe20000000f00 */
[----:B------:R-:W-:-:S02]  /*d5a30*/  IMAD.MOV.U32 R33, RZ, RZ, R190 ;  /* 0x000000ffff217224 */ /* 0x000fc400078e00be */
[----:B------:R-:W-:Y:S01]  /*d5a40*/  IMAD.MOV.U32 R32, RZ, RZ, R191 ;  /* 0x000000ffff207224 */ /* 0x000fe200078e00bf */
[----:B--2---:R-:W-:Y:S01]  /*d5a50*/  HMMA.1688.F32.TF32 R128, R240, R6, R236 ;  /* 0x00000006f080723c */ /* 0x004fe200000810ec */
        /* <DEDUP_REMOVED lines=85> */
[----:B------:R2:W-:Y:S04]  /*d5fb0*/  STL.64 [R1+0x5418], R132 ;  /* 0x0054188401007387 */ /* 0x0005e80000100a00 */
[----:B------:R-:W-:Y:S04]  /*d5fc0*/  STL.64 [R1+0x5410], R146 ;  /* 0x0054109201007387 */ /* 0x000fe80000100a00 */
[----:B------:R-:W-:Y:S01]  /*d5fd0*/  STL.64 [R1+0x5408], R144 ;  /* 0x0054089001007387 */ /* 0x000fe20000100a00 */
[C---:B---3--:R-:W-:Y:S06]  /*d5fe0*/  HMMA.1688.F32.TF32 R136, R240.reuse, R114, R176 ;  /* 0x00000072f088723c */ /* 0x048fec00000810b0 */
[----:B--2---:R-:W-:Y:S01]  /*d5ff0*/  HMMA.1688.F32.TF32 R132, R240, R106, R244 ;  /* 0x0000006af084723c */ /* 0x004fe200000810f4 */
[----:B------:R-:W-:Y:S04]  /*d6000*/  LDS R244, [R0+UR18+0x8d100] ;  /* 0x08d1001200f47984 */ /* 0x000fe80008000800 */
[----:B------:R-:W-:-:S13]  /*d6010*/  LDS R246, [R0+UR18+0x8d900] ;  /* 0x08d9001200f67984 */ /* 0x000fda0008000800 */
[----:B------:R-:W-:Y:S01]  /*d6020*/  IMAD.MOV.U32 R158, RZ, RZ, R136 ;  /* 0x000000ffff9e7224 */ /* 0x000fe200078e0088 */
[----:B------:R-:W-:Y:S01]  /*d6030*/  MOV R159, R137 ;  /* 0x00000089009f7202 */ /* 0x000fe20000000f00 */
[----:B------:R-:W-:Y:S01]  /*d6040*/  IMAD.MOV.U32 R150, RZ, RZ, R138 ;  /* 0x000000ffff967224 */ /* 0x000fe200078e008a */
[----:B------:R-:W-:Y:S01]  /*d6050*/  LDS R245, [R3+UR18+0x8d100] ;  /* 0x08d1001203f57984 */ /* 0x000fe20008000800 */
[----:B------:R-:W-:-:S03]  /*d6060*/  IMAD.MOV.U32 R151, RZ, RZ, R139 ;  /* 0x000000ffff977224 */ /* 0x000fc600078e008b */
[----:B------:R-:W1:Y:S01]  /*d6070*/  LDS R247, [R3+UR18+0x8d900] ;  /* 0x08d9001203f77984 */ /* 0x000e620008000800 */
[C---:B----4-:R-:W-:Y:S06]  /*d6080*/  HMMA.1688.F32.TF32 R140, R240.reuse, R110, R160 ;  /* 0x0000006ef08c723c */ /* 0x050fec00000810a0 */
        /* <DEDUP_REMOVED lines=13> */
[C---:B--2---:R-:W-:Y:S06]  /*d6160*/  HMMA.1688.F32.TF32 R132, R240.reuse, R94, R128 ;  /* 0x0000005ef084723c */ /* 0x044fec0000081080 */
[C---:B------:R-:W-:Y:S03]  /*d6170*/  HMMA.1688.F32.TF32 R128, R240.reuse, R90, R188 ;  /* 0x0000005af080723c */ /* 0x040fe600000810bc */
        /* <DEDUP_REMOVED lines=155> */
[C---:B------:R-:W-:Y:S05]  /*d6b30*/  HMMA.1688.F32.TF32 R144, R240.reuse, R26, R136 ;  /* 0x0000001af090723c */ /* 0x040fea0000081088 */
[----:B------:R-:W-:Y:S04]  /*d6b40*/  STL.64 [R1+0x7e0], R156 ;  /* 0x0007e09c01007387 */ /* 0x000fe80000100a00 */
[----:B------:R-:W-:Y:S01]  /*d6b50*/  STL.64 [R1+0x7e8], R158 ;  /* 0x0007e89e01007387 */ /* 0x000fe20000100a00 */
[C---:B------:R-:W-:Y:S03]  /*d6b60*/  HMMA.1688.F32.TF32 R136, R240.reuse, R22, R140 ;  /* 0x00000016f088723c */ /* 0x040fe6000008108c */
[----:B------:R-:W-:Y:S04]  /*d6b70*/  STL.64 [R1+0x7f0], R148 ;  /* 0x0007f09401007387 */ /* 0x000fe80000100a00 */
[----:B------:R-:W-:Y:S04]  /*d6b80*/  STL.64 [R1+0x7f8], R150 ;  /* 0x0007f89601007387 */ /* 0x000fe80000100a00 */
[----:B------:R-:W-:Y:S04]  /*d6b90*/  STL.64 [R1+0x800], R132 ;  /* 0x0008008401007387 */ /* 0x000fe80000100a00 */
[----:B------:R2:W-:Y:S02]  /*d6ba0*/  STL.64 [R1+0x808], R134 ;  /* 0x0008088601007387 */ /* 0x0005e40000100a00 */
[----:B--2---:R-:W-:Y:S02]  /*d6bb0*/  HMMA.1688.F32.TF32 R132, R240, R14, R180 ;  /* 0x0000000ef084723c */ /* 0x004fe400000810b4 */
[----:B------:R-:W-:Y:S04]  /*d6bc0*/  STL.64 [R1+0x810], R144 ;  /* 0x0008109001007387 */ /* 0x000fe80000100a00 */
[----:B------:R-:W-:Y:S04]  /*d6bd0*/  STL.64 [R1+0x818], R146 ;  /* 0x0008189201007387 */ /* 0x000fe80000100a00 */
        /* <DEDUP_REMOVED lines=10> */
[C---:B-1----:R-:W-:Y:S07]  /*d6c80*/  HMMA.1688.F32.TF32 R132, R244.reuse, R126, R168 ;  /* 0x0000007ef484723c */ /* 0x042fee00000810a8 */
[----:B------:R-:W-:Y:S04]  /*d6c90*/  STL.64 [R1+0x840], R136 ;  /* 0x0008408801007387 */ /* 0x000fe80000100a00 */
[----:B------:R1:W-:Y:S02]  /*d6ca0*/  STL.64 [R1+0x848], R138 ;  /* 0x0008488a01007387 */ /* 0x0003e40000100a00 */
        /* <DEDUP_REMOVED lines=12> */
[C---:B-1----:R-:W-:Y:S06]  /*d6d70*/  HMMA.1688.F32.TF32 R132, R244.reuse, R110, R128 ;  /* 0x0000006ef484723c */ /* 0x042fec0000081080 */
[C---:B------:R-:W-:Y:S02]  /*d6d80*/  HMMA.1688.F32.TF32 R128, R244.reuse, R18, R188 ;  /* 0x00000012f480723c */ /* 0x040fe400000810bc */
[----:B------:R-:W-:Y:S04]  /*d6d90*/  STL.64 [R1+0x8a0], R140 ;  /* 0x0008a08c01007387 */ /* 0x000fe80000100a00 */
[----:B------:R-:W-:Y:S05]  /*d6da0*/  STL.64 [R1+0x8a8], R142 ;  /* 0x0008a88e01007387 */ /* 0x000fea0000100a00 */
        /* <DEDUP_REMOVED lines=126> */
[C---:B----4-:R-:W-:Y:S06]  /*d7590*/  HMMA.1688.F32.TF32 R136, R244.reuse, R54, R168 ;  /* 0x00000036f488723c */ /* 0x050fec00000810a8 */
[C---:B---3--:R-:W-:Y:S06]  /*d75a0*/  HMMA.1688.F32.TF32 R140, R244.reuse, R58, R172 ;  /* 0x0000003af48c723c */ /* 0x048fec00000810ac */
[----:B--2---:R-:W-:-:S15]  /*d75b0*/  HMMA.1688.F32.TF32 R132, R244, R50, R236 ;  /* 0x00000032f484723c */ /* 0x004fde00000810ec */
[----:B------:R-:W-:-:S02]  /*d75c0*/  NOP ;  /* 0x0000000000007918 */ /* 0x000fc40000000000 */
[----:B------:R-:W-:Y:S04]  /*d75d0*/  STL.64 [R1+0x980], R140 ;  /* 0x0009808c01007387 */ /* 0x000fe80000100a00 */
[----:B------:R1:W-:Y:S04]  /*d75e0*/  STL.64 [R1+0x988], R142 ;  /* 0x0009888e01007387 */ /* 0x0003e80000100a00 */
[----:B------:R-:W2:Y:S04]  /*d75f0*/  LDL.LU R236, [R1+0x230] ;  /* 0x0002300001ec7983 */ /* 0x000ea80000300800 */
[----:B------:R-:W-:Y:S04]  /*d7600*/  STL.64 [R1+0x970], R136 ;  /* 0x0009708801007387 */ /* 0x000fe80000100a00 */
[----:B------:R3:W-:Y:S04]  /*d7610*/  STL.64 [R1+0x978], R138 ;  /* 0x0009788a01007387 */ /* 0x0007e80000100a00 */
[----:B------:R-:W-:Y:S04]  /*d7620*/  STL.64 [R1+0x960], R132 ;  /* 0x0009608401007387 */ /* 0x000fe80000100a00 */
[----:B------:R4:W-:Y:S04]  /*d7630*/  STL.64 [R1+0x968], R134 ;  /* 0x0009688601007387 */ /* 0x0009e80000100a00 */
[----:B------:R-:W2:Y:S04]  /*d7640*/  LDL.LU R237, [R1+0x234] ;  /* 0x0002340001ed7983 */ /* 0x000ea80000300800 */
[----:B------:R-:W2:Y:S04]  /*d7650*/  LDL.LU R238, [R1+0x238] ;  /* 0x0002380001ee7983 */ /* 0x000ea80000300800 */
[----:B------:R-:W2:Y:S01]  /*d7660*/  LDL.LU R239, [R1+0x23c] ;  /* 0x00023c0001ef7983 */ /* 0x000ea20000300800 */
[C---:B-1----:R-:W-:Y:S06]  /*d7670*/  HMMA.1688.F32.TF32 R140, R244.reuse, R46, R176 ;  /* 0x0000002ef48c723c */ /* 0x042fec00000810b0 */
[C---:B---3--:R-:W-:Y:S06]  /*d7680*/  HMMA.1688.F32.TF32 R136, R244.reuse, R42, R160 ;  /* 0x0000002af488723c */ /* 0x048fec00000810a0 */
[C---:B----4-:R-:W-:Y:S11]  /*d7690*/  HMMA.1688.F32.TF32 R132, R244.reuse, R38, R164 ;  /* 0x00000026f484723c */ /* 0x050ff600000810a4 */
        /* <DEDUP_REMOVED lines=8> */
[C---:B-1----:R-:W-:Y:S06]  /*d7720*/  HMMA.1688.F32.TF32 R132, R244.reuse, R26, R128 ;  /* 0x0000001af484723c */ /* 0x042fec0000081080 */
[C---:B------:R-:W-:Y:S03]  /*d7730*/  HMMA.1688.F32.TF32 R128, R244.reuse, R22, R188 ;  /* 0x00000016f480723c */ /* 0x040fe600000810bc */
[----:B------:R-:W-:Y:S04]  /*d7740*/  STL.64 [R1+0x920], R140 ;  /* 0x0009208c01007387 */ /* 0x000fe80000100a00 */
[----:B------:R-:W-:Y:S04]  /*d7750*/  STL.64 [R1+0x928], R142 ;  /* 0x0009288e01007387 */ /* 0x000fe80000100a00 */
[----:B------:R-:W-:Y:S04]  /*d7760*/  STL.64 [R1+0x900], R136 ;  /* 0x0009008801007387 */ /* 0x000fe80000100a00 */
[----:B------:R1:W-:Y:S04]  /*d7770*/  STL.64 [R1+0x908], R138 ;  /* 0x0009088a01007387 */ /* 0x0003e80000100a00 */
[----:B------:R-:W-:Y:S04]  /*d7780*/  STL.64 [R1+0x8e0], R132 ;  /* 0x0008e08401007387 */ /* 0x000fe80000100a00 */
[----:B------:R3:W-:Y:S01]  /*d7790*/  STL.64 [R1+0x8e8], R134 ;  /* 0x0008e88601007387 */ /* 0x0007e20000100a00 */
[----:B-1----:R-:W-:Y:S03]  /*d77a0*/  HMMA.1688.F32.TF32 R136, R244, R14, R192 ;  /* 0x0000000ef488723c */ /* 0x002fe600000810c0 */
        /* <DEDUP_REMOVED lines=30> */
[C---:B-1----:R-:W-:Y:S06]  /*d7990*/  HMMA.1688.F32.TF32 R108, R240.reuse, R18, R212 ;  /* 0x00000012f06c723c */ /* 0x042fec00000810d4 */
[----:B------:R-:W-:Y:S04]  /*d79a0*/  STL.64 [R1+0x5470], R18 ;  /* 0x0054701201007387 */ /* 0x000fe80000100a00 */
[----:B------:R1:W-:Y:S02]  /*d79b0*/  STL.64 [R1+0x5468], R16 ;  /* 0x0054681001007387 */ /* 0x0003e40000100a00 */
[C---:B-1----:R-:W-:Y:S11]  /*d79c0*/  HMMA.1688.F32.TF32 R16, R240.reuse, R106, R232 ;  /* 0x0000006af010723c */ /* 0x042ff600000810e8 */
[----:B------:R-:W-:Y:S04]  /*d79d0*/  STL.64 [R1+0xa50], R108 ;  /* 0x000a506c01007387 */ /* 0x000fe80000100a00 */
[----:B------:R-:W-:Y:S04]  /*d79e0*/  STL.64 [R1+0xa58], R110 ;  /* 0x000a586e01007387 */ /* 0x000fe80000100a00 */
[----:B------:R-:W-:Y:S04]  /*d79f0*/  STL.64 [R1+0x5460], R106 ;  /* 0x0054606a01007387 */ /* 0x000fe80000100a00 */
[----:B------:R-:W-:Y:S04]  /*d7a00*/  STL.64 [R1+0x5458], R104 ;  /* 0x0054586801007387 */ /* 0x000fe80000100a00 */
[----:B------:R-:W-:Y:S04]  /*d7a10*/  STL.64 [R1+0xa40], R16 ;  /* 0x000a401001007387 */ /* 0x000fe80000100a00 */
[----:B------:R2:W-:Y:S02]  /*d7a20*/  STL.64 [R1+0xa48], R18 ;  /* 0x000a481201007387 */ /* 0x0005e40000100a00 */
[----:B--2---:R-:W-:Y:S02]  /*d7a30*/  HMMA.1688.F32.TF32 R16, R240, R102, R236 ;  /* 0x00000066f010723c */ /* 0x004fe400000810ec */
[----:B------:R-:W2:-:S15]  /*d7a40*/  LDL.LU R236, [R1+0x14a0] ;  /* 0x0014a00001ec7983 */ /* 0x000e9e0000300800 */
[----:B------:R-:W-:-:S06]  /*d7a50*/  NOP ;  /* 0x0000000000007918 */ /* 0x000fcc0000000000 */
        /* <DEDUP_REMOVED lines=111> */
[----:B------:R-:W-:-:S02]  /*d8150*/  LOP3.LUT R142, R0, 0x40, RZ, 0x3c, !PT ;  /* 0x00000040008e7812 */ /* 0x000fc400078e3cff */
[----:B------:R-:W-:-:S03]  /*d8160*/  LOP3.LUT R143, R0, 0x60, RZ, 0x3c, !PT ;  /* 0x00000060008f7812 */ /* 0x000fc600078e3cff */
[----:B------:R-:W-:Y:S04]  /*d8170*/  LDS R244, [R142+UR18+0x8d000] ;  /* 0x08d000128ef47984 */ /* 0x000fe80008000800 */
[----:B------:R-:W-:Y:S04]  /*d8180*/  LDS R246, [R142+UR18+0x8d800] ;  /* 0x08d800128ef67984 */ /* 0x000fe80008000800 */
[----:B------:R-:W-:Y:S04]  /*d8190*/  LDS R245, [R143+UR18+0x8d000] ;  /* 0x08d000128ff57984 */ /* 0x000fe80008000800 */
[----:B------:R-:W3:Y:S01]  /*d81a0*/  LDS R247, [R143+UR18+0x8d800] ;  /* 0x08d800128ff77984 */ /* 0x000ee20008000800 */
[C---:B-1----:R-:W-:Y:S06]  /*d81b0*/  HMMA.1688.F32.TF32 R16, R240.reuse, R90, R144 ;  /* 0x0000005af010723c */ /* 0x042fec0000081090 */
[C---:B----4-:R-:W-:Y:S06]  /*d81c0*/  HMMA.1688.F32.TF32 R100, R240.reuse, R94, R148 ;  /* 0x0000005ef064723c */ /* 0x050fec0000081094 */
[----:B--2---:R-:W-:-:S15]  /*d81d0*/  HMMA.1688.F32.TF32 R104, R240, R98, R156 ;  /* 0x00000062f068723c */ /* 0x004fde000008109c */
[----:B------:R-:W-:-:S08]  /*d81e0*/  NOP ;  /* 0x0000000000007918 */ /* 0x000fd00000000000 */
[----:B------:R-:W-:Y:S04]  /*d81f0*/  STL.64 [R1+0x220], R104 ;  /* 0x0002206801007387 */ /* 0x000fe80000100a00 */
[----:B------:R3:W-:Y:S04]  /*d8200*/  STL.64 [R1+0x228], R106 ;  /* 0x0002286a01007387 */ /* 0x0007e80000100a00 */
[----:B------:R-:W-:Y:S04]  /*d8210*/  STL.64 [R1+0x210], R100 ;  /* 0x0002106401007387 */ /* 0x000fe80000100a00 */
[----:B------:R1:W-:Y:S01]  /*d8220*/  STL.64 [R1+0x218], R102 ;  /* 0x0002186601007387 */ /* 0x0003e20000100a00 */
[C---:B---3--:R-:W-:Y:S03]  /*d8230*/  HMMA.1688.F32.TF32 R104, R240.reuse, R86, R132 ;  /* 0x00000056f068723c */ /* 0x048fe60000081084 */
[----:B------:R-:W-:Y:S04]  /*d8240*/  STL.64 [R1+0x200], R16 ;  /* 0x0002001001007387 */ /* 0x000fe80000100a00 */
[----:B------:R2:W-:Y:S01]  /*d8250*/  STL.64 [R1+0x208], R18 ;  /* 0x0002081201007387 */ /* 0x0005e20000100a00 */
[C---:B-1----:R-:W-:Y:S06]  /*d8260*/  HMMA.1688.F32.TF32 R100, R240.reuse, R82, R136 ;  /* 0x00000052f064723c */ /* 0x042fec0000081088 */
[C---:B--2---:R-:W-:Y:S09]  /*d8270*/  HMMA.1688.F32.TF32 R16, R240.reuse, R78, R180 ;  /* 0x0000004ef010723c */ /* 0x044ff200000810b4 */
        /* <DEDUP_REMOVED lines=44> */
[----:B-1----:R-:W-:Y:S01]  /*d8540*/  HMMA.1688.F32.TF32 R16, R240, R14, R208 ;  /* 0x0000000ef010723c */ /* 0x002fe200000810d0 */
[----:B------:R-:W-:Y:S04]  /*d8550*/  LDS R240, [R142+UR18+0x8d080] ;  /* 0x08d080128ef07984 */ /* 0x000fe80008000800 */
[----:B------:R-:W-:Y:S04]  /*d8560*/  LDS R242, [R142+UR18+0x8d880] ;  /* 0x08d880128ef27984 */ /* 0x000fe80008000800 */
[----:B------:R-:W-:Y:S04]  /*d8570*/  STL.64 [R1+0x20], R104 ;  /* 0x0000206801007387 */ /* 0x000fe80000100a00 */
[----:B------:R1:W-:Y:S04]  /*d8580*/  STL.64 [R1+0x28], R106 ;  /* 0x0000286a01007387 */ /* 0x0003e80000100a00 */
[----:B------:R-:W-:Y:S04]  /*d8590*/  STL.64 [R1+0x10], R100 ;  /* 0x0000106401007387 */ /* 0x000fe80000100a00 */
[----:B------:R2:W-:Y:S01]  /*d85a0*/  STL.64 [R1+0x18], R102 ;  /* 0x0000186601007387 */ /* 0x0005e20000100a00 */
[C---:B-1----:R-:W-:Y:S03]  /*d85b0*/  HMMA.1688.F32.TF32 R104, R244.reuse, R250, R204 ;  /* 0x000000faf468723c */ /* 0x042fe600000810cc */
[----:B------:R-:W-:Y:S04]  /*d85c0*/  STL.64 [R1], R16 ;  /* 0x0000001001007387 */ /* 0x000fe80000100a00 */
[----:B------:R1:W-:Y:S01]  /*d85d0*/  STL.64 [R1+0x8], R18 ;  /* 0x0000081201007387 */ /* 0x0003e20000100a00 */
[C---:B--2---:R-:W-:Y:S03]  /*d85e0*/  HMMA.1688.F32.TF32 R100, R244.reuse, R126, R220 ;  /* 0x0000007ef464723c */ /* 0x044fe600000810dc */
[----:B------:R-:W-:Y:S04]  /*d85f0*/  LDS R241, [R143+UR18+0x8d080] ;  /* 0x08d080128ff17984 */ /* 0x000fe80008000800 */
[----:B------:R-:W2:Y:S01]  /*d8600*/  LDS R243, [R143+UR18+0x8d880] ;  /* 0x08d880128ff37984 */ /* 0x000ea20008000800 */
[C---:B-1----:R-:W-:Y:S07]  /*d8610*/  HMMA.1688.F32.TF32 R16, R244.reuse, R122, R216 ;  /* 0x0000007af410723c */ /* 0x042fee00000810d8 */
        /* <DEDUP_REMOVED lines=156> */
[----:B------:R-:W4:Y:S01]  /*d8fe0*/  LDL.LU.64 R104, [R1+0x5458] ;  /* 0x0054580001687983 */ /* 0x000f220000300a00 */
[----:B---3--:R-:W-:-:S15]  /*d8ff0*/  HMMA.1688.F32.TF32 R100, R244, R106, R100 ;  /* 0x0000006af464723c */ /* 0x008fde0000081064 */
[----:B------:R-:W-:-:S08]  /*d9000*/  NOP ;  /* 0x0000000000007918 */ /* 0x000fd00000000000 */
[----:B------:R-:W-:Y:S04]  /*d9010*/  STL.64 [R1+0xad0], R100 ;  /* 0x000ad06401007387 */ /* 0x000fe80000100a00 */
[----:B------:R1:W-:Y:S04]  /*d9020*/  STL.64 [R1+0xad8], R102 ;  /* 0x000ad86601007387 */ /* 0x0003e80000100a00 */
[----:B-1----:R-:W3:Y:S01]  /*d9030*/  LDL.LU.64 R102, [R1+0x5450] ;  /* 0x0054500001667983 */ /* 0x002ee20000300a00 */
[C---:B------:R-:W-:Y:S03]  /*d9040*/  HMMA.1688.F32.TF32 R156, R244.reuse, R98, R156 ;  /* 0x00000062f49c723c */ /* 0x040fe6000008109c */
[----:B------:R-:W4:Y:S03]  /*d9050*/  LDL.LU.64 R100, [R1+0x5448] ;  /* 0x0054480001647983 */ /* 0x000f260000300a00 */
        /* <DEDUP_REMOVED lines=25> */
[----:B------:R-:W-:Y:S01]  /*d91f0*/  STL.64 [R1+0xb50], R132 ;  /* 0x000b508401007387 */ /* 0x000fe20000100a00 */
[C---:B----4-:R-:W-:Y:S03]  /*d9200*/  HMMA.1688.F32.TF32 R136, R244.reuse, R66, R160 ;  /* 0x00000042f488723c */ /* 0x050fe600000810a0 */
[----:B------:R1:W-:Y:S03]  /*d9210*/  STL.64 [R1+0xb58], R134 ;  /* 0x000b588601007387 */ /* 0x0003e60000100a00 */
        /* <DEDUP_REMOVED lines=9> */
[C---:B-1----:R-:W-:Y:S06]  /*d92b0*/  HMMA.1688.F32.TF32 R132, R244.reuse, R50, R128 ;  /* 0x00000032f484723c */ /* 0x042fec0000081080 */
[C---:B------:R-:W-:Y:S05]  /*d92c0*/  HMMA.1688.F32.TF32 R128, R244.reuse, R46, R188 ;  /* 0x0000002ef480723c */ /* 0x040fea00000810bc */
        /* <DEDUP_REMOVED lines=39> */
[----:B------:R-:W-:Y:S04]  /*d9540*/  STL.64 [R1+0xc68], R138 ;  /* 0x000c688a01007387 */ /* 0x000fe80000100a00 */
        /* <DEDUP_REMOVED lines=117> */
[C---:B---3--:R-:W-:Y:S06]  /*d9ca0*/  HMMA.1688.F32.TF32 R156, R240.reuse, R110, R144 ;  /* 0x0000006ef09c723c */ /* 0x048fec0000081090 */
[C---:B------:R-:W-:Y:S06]  /*d9cb0*/  HMMA.1688.F32.TF32 R144, R240.reuse, R18, R132 ;  /* 0x00000012f090723c */ /* 0x040fec0000081084 */
[C---:B------:R-:W-:Y:S05]  /*d9cc0*/  HMMA.1688.F32.TF32 R132, R240.reuse, R106, R136 ;  /* 0x0000006af084723c */ /* 0x040fea0000081088 */
[----:B------:R-:W-:Y:S04]  /*d9cd0*/  STL.64 [R1+0xca0], R244 ;  /* 0x000ca0f401007387 */ /* 0x000fe80000100a00 */
[----:B------:R-:W-:Y:S01]  /*d9ce0*/  STL.64 [R1+0xca8], R246 ;  /* 0x000ca8f601007387 */ /* 0x000fe20000100a00 */
[C---:B------:R-:W-:Y:S03]  /*d9cf0*/  HMMA.1688.F32.TF32 R136, R240.reuse, R98, R172 ;  /* 0x00000062f088723c */ /* 0x040fe600000810ac */
[----:B------:R-:W-:Y:S04]  /*d9d00*/  STL.64 [R1+0xcb0], R156 ;  /* 0x000cb09c01007387 */ /* 0x000fe80000100a00 */
[----:B------:R-:W-:Y:S04]  /*d9d10*/  LDS R244, [R142+UR18+0x8d100] ;  /* 0x08d100128ef47984 */ /* 0x000fe80008000800 */
[----:B------:R-:W-:Y:S04]  /*d9d20*/  LDS R246, [R142+UR18+0x8d900] ;  /* 0x08d900128ef67984 */ /* 0x000fe80008000800 */
[----:B------:R-:W-:Y:S04]  /*d9d30*/  LDS R245, [R143+UR18+0x8d100] ;  /* 0x08d100128ff57984 */ /* 0x000fe80008000800 */
[----:B------:R1:W2:Y:S04]  /*d9d40*/  LDS R247, [R143+UR18+0x8d900] ;  /* 0x08d900128ff77984 */ /* 0x0002a80008000800 */
[----:B------:R-:W-:Y:S01]  /*d9d50*/  STL.64 [R1+0xcb8], R158 ;  /* 0x000cb89e01007387 */ /* 0x000fe20000100a00 */
[C---:B-1----:R-:W-:Y:S03]  /*d9d60*/  HMMA.1688.F32.TF32 R140, R240.reuse, R102, R180 ;  /* 0x00000066f08c723c */ /* 0x042fe600000810b4 */
[----:B------:R-:W-:Y:S04]  /*d9d70*/  STL.64 [R1+0xcc0], R144 ;  /* 0x000cc09001007387 */ /* 0x000fe80000100a00 */
[----:B------:R-:W-:Y:S04]  /*d9d80*/  STL.64 [R1+0xcc8], R146 ;  /* 0x000cc89201007387 */ /* 0x000fe80000100a00 */
        /* <DEDUP_REMOVED lines=59> */
[----:B-1----:R-:W-:Y:S09]  /*da140*/  HMMA.1688.F32.TF32 R128, R240, R14, R236 ;  /* 0x0000000ef080723c */ /* 0x002ff200000810ec */
        /* <DEDUP_REMOVED lines=162> */
[----:B------:R1:W-:Y:S02]  /*dab70*/  STL.64 [R1+0xe68], R162 ;  /* 0x000e68a201007387 */ /* 0x0003e40000100a00 */
[C---:B-1----:R-:W-:Y:S06]  /*dab80*/  HMMA.1688.F32.TF32 R160, R244.reuse, R102, R164 ;  /* 0x00000066f4a0723c */ /* 0x042fec00000810a4 */
[C---:B------:R-:W-:Y:S06]  /*dab90*/  HMMA.1688.F32.TF32 R164, R244.reuse, R98, R152 ;  /* 0x00000062f4a4723c */ /* 0x040fec0000081098 */
[C---:B------:R-:W-:Y:S11]  /*daba0*/  HMMA.1688.F32.TF32 R152, R244.reuse, R90, R128 ;  /* 0x0000005af498723c */ /* 0x040ff60000081080 */
[----:B------:R-:W-:Y:S04]  /*dabb0*/  STL.64 [R1+0x1050], R160 ;  /* 0x001050a001007387 */ /* 0x000fe80000100a00 */
[----:B------:R1:W-:Y:S01]  /*dabc0*/  STL.64 [R1+0x1058], R162 ;  /* 0x001058a201007387 */ /* 0x0003e20000100a00 */
[C---:B------:R-:W-:Y:S06]  /*dabd0*/  HMMA.1688.F32.TF32 R128, R244.reuse, R86, R188 ;  /* 0x00000056f480723c */ /* 0x040fec00000810bc */
[----:B-1----:R-:W-:Y:S01]  /*dabe0*/  HMMA.1688.F32.TF32 R160, R244, R94, R184 ;  /* 0x0000005ef4a0723c */ /* 0x002fe200000810b8 */
[----:B------:R-:W-:Y:S04]  /*dabf0*/  STL.64 [R1+0x1040], R164 ;  /* 0x001040a401007387 */ /* 0x000fe80000100a00 */
[----:B------:R-:W-:-:S15]  /*dac00*/  STL.64 [R1+0x1048], R166 ;  /* 0x001048a601007387 */ /* 0x000fde0000100a00 */
[----:B------:R-:W-:-:S03]  /*dac10*/  NOP ;  /* 0x0000000000007918 */ /* 0x000fc60000000000 */
[----:B------:R-:W-:Y:S04]  /*dac20*/  STL.64 [R1+0x1030], R160 ;  /* 0x001030a001007387 */ /* 0x000fe80000100a00 */
[----:B------:R1:W-:Y:S04]  /*dac30*/  STL.64 [R1+0x1038], R162 ;  /* 0x001038a201007387 */ /* 0x0003e80000100a00 */
[----:B------:R-:W-:Y:S04]  /*dac40*/  STL.64 [R1+0x1020], R152 ;  /* 0x0010209801007387 */ /* 0x000fe80000100a00 */
[----:B------:R1:W-:Y:S02]  /*dac50*/  STL.64 [R1+0x1028], R154 ;  /* 0x0010289a01007387 */ /* 0x0003e40000100a00 */
[C---:B-1----:R-:W-:Y:S02]  /*dac60*/  HMMA.1688.F32.TF32 R160, R244.reuse, R82, R192 ;  /* 0x00000052f4a0723c */ /* 0x042fe400000810c0 */
[----:B------:R-:W-:Y:S04]  /*dac70*/  STL.64 [R1+0x1010], R128 ;  /* 0x0010108001007387 */ /* 0x000fe80000100a00 */
[----:B------:R1:W-:Y:S01]  /*dac80*/  STL.64 [R1+0x1018], R130 ;  /* 0x0010188201007387 */ /* 0x0003e20000100a00 */
[C---:B------:R-:W-:Y:S06]  /*dac90*/  HMMA.1688.F32.TF32 R152, R244.reuse, R78, R196 ;  /* 0x0000004ef498723c */ /* 0x040fec00000810c4 */
[C---:B-1----:R-:W-:Y:S10]  /*daca0*/  HMMA.1688.F32.TF32 R128, R244.reuse, R74, R200 ;  /* 0x0000004af480723c */ /* 0x042ff400000810c8 */
        /* <DEDUP_REMOVED lines=101> */
[----:B------:R-:W-:-:S03]  /*db300*/  MOV R239, R116 ;  /* 0x0000007400ef7202 */ /* 0x000fc60000000f00 */
        /* <DEDUP_REMOVED lines=26> */
[----:B------:R-:W4:Y:S04]  /*db4b0*/  LDL.LU.64 R130, [R1+0x5358] ;  /* 0x0053580001827983 */ /* 0x000f280000300a00 */
[----:B------:R-:W3:Y:S04]  /*db4c0*/  LDL.LU.64 R128, [R1+0x5350] ;  /* 0x0053500001807983 */ /* 0x000ee80000300a00 */
[----:B------:R1:W-:Y:S04]  /*db4d0*/  STL.64 [R1+0xe50], R244 ;  /* 0x000e50f401007387 */ /* 0x0003e80000100a00 */
[----:B------:R1:W-:Y:S04]  /*db4e0*/  STL.64 [R1+0xe58], R246 ;  /* 0x000e58f601007387 */ /* 0x0003e80000100a00 */
[----:B-1----:R-:W2:Y:S04]  /*db4f0*/  LDL.LU R244, [R1+0x440] ;  /* 0x0004400001f47983 */ /* 0x002ea80000300800 */
[----:B------:R-:W2:Y:S01]  /*db500*/  LDL.LU R245, [R1+0x444] ;  /* 0x0004440001f57983 */ /* 0x000ea20000300800 */
[----:B------:R-:W-:-:S02]  /*db510*/  LOP3.LUT R242, R0, 0x40, RZ, 0x3c, !PT ;  /* 0x0000004000f27812 */ /* 0x000fc400078e3cff */
[----:B------:R-:W-:-:S03]  /*db520*/  LOP3.LUT R243, R0, 0x60, RZ, 0x3c, !PT ;  /* 0x0000006000f37812 */ /* 0x000fc600078e3cff */
[----:B------:R-:W-:Y:S04]  /*db530*/  LDS R240, [R242+UR18+0x8d180] ;  /* 0x08d18012f2f07984 */ /* 0x000fe80008000800 */
[----:B------:R-:W-:Y:S04]  /*db540*/  LDS R241, [R243+UR18+0x8d180] ;  /* 0x08d18012f3f17984 */ /* 0x000fe80008000800 */
[----:B------:R-:W-:Y:S04]  /*db550*/  LDS R242, [R242+UR18+0x8d980] ;  /* 0x08d98012f2f27984 */ /* 0x000fe80008000800 */
[----:B------:R-:W1:Y:S01]  /*db560*/  LDS R243, [R243+UR18+0x8d980] ;  /* 0x08d98012f3f37984 */ /* 0x000e620008000800 */
[----:B------:R-:W-:-:S02]  /*db570*/  IMAD.MOV.U32 R246, RZ, RZ, R117 ;  /* 0x000000fffff67224 */ /* 0x000fc400078e0075 */
[----:B------:R-:W-:Y:S01]  /*db580*/  IMAD.MOV.U32 R247, RZ, RZ, R116 ;  /* 0x000000fffff77224 */ /* 0x000fe200078e0074 */
[----:B------:R-:W-:Y:S04]  /*db590*/  LDS R117, [R3+UR18+0x8e000] ;  /* 0x08e0001203757984 */ /* 0x000fe80008000800 */
[----:B------:R-:W-:Y:S01]  /*db5a0*/  LDS R116, [R0+UR18+0x8e000] ;  /* 0x08e0001200747984 */ /* 0x000fe20008000800 */
[C---:B-1----:R-:W-:Y:S06]  /*db5b0*/  HMMA.1688.F32.TF32 R188, R240.reuse, R250, R188 ;  /* 0x000000faf0bc723c */ /* 0x042fec00000810bc */
[C---:B------:R-:W-:Y:S06]  /*db5c0*/  HMMA.1688.F32.TF32 R192, R240.reuse, R126, R192 ;  /* 0x0000007ef0c0723c */ /* 0x040fec00000810c0 */
[C---:B------:R-:W-:Y:S06]  /*db5d0*/  HMMA.1688.F32.TF32 R196, R240.reuse, R122, R196 ;  /* 0x0000007af0c4723c */ /* 0x040fec00000810c4 */
[C---:B------:R-:W-:Y:S01]  /*db5e0*/  HMMA.1688.F32.TF32 R220, R240.reuse, R118, R220 ;  /* 0x00000076f0dc723c */ /* 0x040fe200000810dc */
[----:B------:R-:W-:Y:S05]  /*db5f0*/  LDS R118, [R0+UR18+0x8e800] ;  /* 0x08e8001200767984 */ /* 0x000fea0008000800 */
[C---:B------:R-:W-:Y:S01]  /*db600*/  HMMA.1688.F32.TF32 R216, R240.reuse, R10, R216 ;  /* 0x0000000af0d8723c */ /* 0x040fe200000810d8 */
[----:B------:R-:W-:Y:S04]  /*db610*/  STL.64 [R1+0x1070], R188 ;  /* 0x001070bc01007387 */ /* 0x000fe80000100a00 */
[----:B------:R1:W-:Y:S04]  /*db620*/  STL.64 [R1+0x1078], R190 ;  /* 0x001078be01007387 */ /* 0x0003e80000100a00 */
[----:B------:R-:W4:Y:S04]  /*db630*/  LDS R119, [R3+UR18+0x8e800] ;  /* 0x08e8001203777984 */ /* 0x000f280008000800 */
        /* <DEDUP_REMOVED lines=9> */
[----:B------:R-:W3:Y:S04]  /*db6d0*/  LDL.LU.64 R196, [R1+0x5320] ;  /* 0x0053200001c47983 */ /* 0x000ee80000300a00 */
[----:B------:R1:W-:Y:S04]  /*db6e0*/  STL.64 [R1+0xe40], R220 ;  /* 0x000e40dc01007387 */ /* 0x0003e80000100a00 */
[----:B------:R1:W-:Y:S04]  /*db6f0*/  STL.64 [R1+0xe48], R222 ;  /* 0x000e48de01007387 */ /* 0x0003e80000100a00 */
[----:B-1----:R-:W4:Y:S04]  /*db700*/  LDL.LU R220, [R1+0x3a0] ;  /* 0x0003a00001dc7983 */ /* 0x002f280000300800 */
[----:B------:R1:W-:Y:S04]  /*db710*/  STL.64 [R1+0x450], R216 ;  /* 0x000450d801007387 */ /* 0x0003e80000100a00 */
[----:B------:R1:W-:Y:S04]  /*db720*/  STL.64 [R1+0x458], R218 ;  /* 0x000458da01007387 */ /* 0x0003e80000100a00 */
[----:B------:R-:W4:Y:S04]  /*db730*/  LDL.LU R221, [R1+0x3a4] ;  /* 0x0003a40001dd7983 */ /* 0x000f280000300800 */
[----:B------:R-:W4:Y:S04]  /*db740*/  LDL.LU R222, [R1+0x3a8] ;  /* 0x0003a80001de7983 */ /* 0x000f280000300800 */
[----:B------:R-:W4:Y:S04]  /*db750*/  LDL.LU R223, [R1+0x3ac] ;  /* 0x0003ac0001df7983 */ /* 0x000f280000300800 */
[----:B-1----:R-:W3:Y:S04]  /*db760*/  LDL.LU R216, [R1+0x390] ;  /* 0x0003900001d87983 */ /* 0x002ee80000300800 */
[----:B------:R-:W3:Y:S04]  /*db770*/  LDL.LU R217, [R1+0x394] ;  /* 0x0003940001d97983 */ /* 0x000ee80000300800 */
[----:B------:R-:W3:Y:S04]  /*db780*/  LDL.LU R218, [R1+0x398] ;  /* 0x0003980001da7983 */ /* 0x000ee80000300800 */
[----:B------:R-:W3:Y:S01]  /*db790*/  LDL.LU R219, [R1+0x39c] ;  /* 0x00039c0001db7983 */ /* 0x000ee20000300800 */
[----:B--2---:R-:W-:-:S15]  /*db7a0*/  HMMA.1688.F32.TF32 R244, R240, R6, R244 ;  /* 0x00000006f0f4723c */ /* 0x004fde00000810f4 */
[----:B------:R-:W-:-:S08]  /*db7b0*/  NOP ;  /* 0x0000000000007918 */ /* 0x000fd00000000000 */
[----:B------:R-:W-:Y:S04]  /*db7c0*/  STL.64 [R1+0x440], R244 ;  /* 0x000440f401007387 */ /* 0x000fe80000100a00 */
[----:B------:R1:W-:Y:S02]  /*db7d0*/  STL.64 [R1+0x448], R246 ;  /* 0x000448f601007387 */ /* 0x0003e40000100a00 */
[C---:B-1----:R-:W-:Y:S06]  /*db7e0*/  HMMA.1688.F32.TF32 R244, R240.reuse, R114, R200 ;  /* 0x00000072f0f4723c */ /* 0x042fec00000810c8 */
[C---:B------:R-:W-:Y:S06]  /*db7f0*/  HMMA.1688.F32.TF32 R200, R240.reuse, R110, R228 ;  /* 0x0000006ef0c8723c */ /* 0x040fec00000810e4 */
        /* <DEDUP_REMOVED lines=15> */
[C---:B-1----:R-:W-:Y:S02]  /*db8f0*/  HMMA.1688.F32.TF32 R200, R240.reuse, R86, R236 ;  /* 0x00000056f0c8723c */ /* 0x042fe400000810ec */
        /* <DEDUP_REMOVED lines=22> */
[C---:B----4-:R-:W-:Y:S03]  /*dba60*/  HMMA.1688.F32.TF32 R208, R240.reuse, R82, R220 ;  /* 0x00000052f0d0723c */ /* 0x050fe600000810dc */
[----:B------:R-:W4:Y:S03]  /*dba70*/  LDL.LU R236, [R1+0x340] ;  /* 0x0003400001ec7983 */ /* 0x000f260000300800 */
[C---:B---3--:R-:W-:Y:S01]  /*dba80*/  HMMA.1688.F32.TF32 R204, R240.reuse, R78, R216 ;  /* 0x0000004ef0cc723c */ /* 0x048fe200000810d8 */
[----:B------:R-:W4:Y:S04]  /*dba90*/  LDL.LU R237, [R1+0x344] ;  /* 0x0003440001ed7983 */ /* 0x000f280000300800 */
[----:B------:R-:W4:Y:S04]  /*dbaa0*/  LDL.LU R238, [R1+0x348] ;  /* 0x0003480001ee7983 */ /* 0x000f280000300800 */
[----:B------:R-:W4:Y:S04]  /*dbab0*/  LDL.LU R239, [R1+0x34c] ;  /* 0x00034c0001ef7983 */ /* 0x000f280000300800 */
        /* <DEDUP_REMOVED lines=29> */
[----:B------:R-:W-:-:S15]  /*dbc90*/  HMMA.1688.F32.TF32 R200, R240, R74, R200 ;  /* 0x0000004af0c8723c */ /* 0x000fde00000810c8 */
[----:B------:R-:W-:-:S08]  /*dbca0*/  NOP ;  /* 0x0000000000007918 */ /* 0x000fd00000000000 */
[----:B------:R-:W-:Y:S04]  /*dbcb0*/  STL.64 [R1+0x380], R200 ;  /* 0x000380c801007387 */ /* 0x000fe80000100a00 */
[----:B------:R1:W-:Y:S04]  /*dbcc0*/  STL.64 [R1+0x388], R202 ;  /* 0x000388ca01007387 */ /* 0x0003e80000100a00 */
[----:B-1----:R-:W2:Y:S04]  /*dbcd0*/  LDL.LU.64 R202, [R1+0x5318] ;  /* 0x0053180001ca7983 */ /* 0x002ea80000300a00 */
[----:B------:R-:W2:Y:S04]  /*dbce0*/  LDL.LU.64 R200, [R1+0x5310] ;  /* 0x0053100001c87983 */ /* 0x000ea80000300a00 */
[----:B------:R-:W-:Y:S04]  /*dbcf0*/  STL.64 [R1+0x370], R232 ;  /* 0x000370e801007387 */ /* 0x000fe80000100a00 */
[----:B------:R1:W-:Y:S04]  /*dbd00*/  STL.64 [R1+0x378], R234 ;  /* 0x000378ea01007387 */ /* 0x0003e80000100a00 */
[----:B-1----:R-:W3:Y:S04]  /*dbd10*/  LDL.LU.64 R234, [R1+0x5308] ;  /* 0x0053080001ea7983 */ /* 0x002ee80000300a00 */
[----:B------:R-:W2:Y:S01]  /*dbd20*/  LDL.LU.64 R232, [R1+0x5300] ;  /* 0x0053000001e87983 */ /* 0x000ea20000300a00 */
[C---:B------:R-:W-:Y:S06]  /*dbd30*/  HMMA.1688.F32.TF32 R244, R240.reuse, R66, R244 ;  /* 0x00000042f0f4723c */ /* 0x040fec00000810f4 */
[----:B----4-:R-:W-:-:S15]  /*dbd40*/  HMMA.1688.F32.TF32 R236, R240, R58, R236 ;  /* 0x0000003af0ec723c */ /* 0x010fde00000810ec */
[----:B------:R-:W-:-:S02]  /*dbd50*/  NOP ;  /* 0x0000000000007918 */ /* 0x000fc40000000000 */
[----:B------:R-:W-:Y:S04]  /*dbd60*/  STL.64 [R1+0x360], R244 ;  /* 0x000360f401007387 */ /* 0x000fe80000100a00 */
[----:B------:R1:W-:Y:S02]  /*dbd70*/  STL.64 [R1+0x368], R246 ;  /* 0x000368f601007387 */ /* 0x0003e40000100a00 */
[----:B-1----:R-:W-:Y:S02]  /*dbd80*/  HMMA.1688.F32.TF32 R244, R240, R62, R212 ;  /* 0x0000003ef0f4723c */ /* 0x002fe400000810d4 */
[----:B------:R-:W4:-:S15]  /*dbd90*/  LDL.LU R212, [R1+0x2d0] ;  /* 0x0002d00001d47983 */ /* 0x000f1e0000300800 */
[----:B------:R-:W-:-:S06]  /*dbda0*/  NOP ;  /* 0x0000000000007918 */ /* 0x000fcc0000000000 */
[----:B------:R3:W-:Y:S04]  /*dbdb0*/  STL.64 [R1+0x350], R244 ;  /* 0x000350f401007387 */ /* 0x0007e80000100a00 */
[----:B------:R2:W-:Y:S04]  /*dbdc0*/  STL.64 [R1+0x358], R246 ;  /* 0x000358f601007387 */ /* 0x0005e80000100a00 */
[----:B------:R1:W-:Y:S04]  /*dbdd0*/  STL.64 [R1+0x340], R236 ;  /* 0x000340ec01007387 */ /* 0x0003e80000100a00 */
[----:B------:R1:W-:Y:S04]  /*dbde0*/  STL.64 [R1+0x348], R238 ;  /* 0x000348ee01007387 */ /* 0x0003e80000100a00 */
[----:B------:R-:W4:Y:S04]  /*dbdf0*/  LDL.LU R213, [R1+0x2d4] ;  /* 0x0002d40001d57983 */ /* 0x000f280000300800 */
[----:B------:R-:W4:Y:S04]  /*dbe00*/  LDL.LU R214, [R1+0x2d8] ;  /* 0x0002d80001d67983 */ /* 0x000f280000300800 */
[----:B------:R-:W4:Y:S01]  /*dbe10*/  LDL.LU R215, [R1+0x2dc] ;  /* 0x0002dc0001d77983 */ /* 0x000f220000300800 */
[----:B---3--:R-:W-:Y:S01]  /*dbe20*/  MOV R245, R234 ;  /* 0x000000ea00f57202 */ /* 0x008fe20000000f00 */
[----:B------:R-:W-:-:S02]  /*dbe30*/  IMAD.MOV.U32 R244, RZ, RZ, R235 ;  /* 0x000000fffff47224 */ /* 0x000fc400078e00eb */
[----:B--2---:R-:W-:Y:S02]  /*dbe40*/  IMAD.MOV.U32 R247, RZ, RZ, R232 ;  /* 0x000000fffff77224 */ /* 0x004fe400078e00e8 */
[----:B------:R-:W-:Y:S01]  /*dbe50*/  IMAD.MOV.U32 R246, RZ, RZ, R233 ;  /* 0x000000fffff67224 */ /* 0x000fe200078e00e9 */
        /* <DEDUP_REMOVED lines=8> */
[----:B-1----:R-:W-:Y:S01]  /*dbee0*/  IMAD.MOV.U32 R236, RZ, RZ, R120 ;  /* 0x000000ffffec7224 */ /* 0x002fe200078e0078 */
[----:B------:R-:W-:Y:S01]  /*dbef0*/  MOV R237, R121 ;  /* 0x0000007900ed7202 */ /* 0x000fe20000000f00 */
[----:B------:R-:W-:Y:S01]  /*dbf00*/  IMAD.MOV.U32 R239, RZ, RZ, R2 ;  /* 0x000000ffffef7224 */ /* 0x000fe200078e0002 */
[----:B------:R-:W3:Y:S02]  /*dbf10*/  LDL.LU R120, [R1+0x52fc] ;  /* 0x0052fc0001787983 */ /* 0x000ee40000300800 */
[----:B------:R-:W-:Y:S01]  /*dbf20*/  HMMA.1688.F32.TF32 R216, R240, R38, R216 ;  /* 0x00000026f0d8723c */ /* 0x000fe200000810d8 */
[----:B------:R-:W-:Y:S01]  /*dbf30*/  IMAD.MOV.U32 R238, RZ, RZ, R252 ;  /* 0x000000ffffee7224 */ /* 0x000fe200078e00fc */
[----:B------:R-:W-:Y:S01]  /*dbf40*/  MOV R2, R231 ;  /* 0x000000e700027202 */ /* 0x000fe20000000f00 */
[----:B------:R-:W3:Y:S01]  /*dbf50*/  LDL.LU R121, [R1+0x52f8] ;  /* 0x0052f80001797983 */ /* 0x000ee20000300800 */
[----:B------:R-:W-:-:S02]  /*dbf60*/  IMAD.MOV.U32 R252, RZ, RZ, R230 ;  /* 0x000000fffffc7224 */ /* 0x000fc400078e00e6 */
[C---:B------:R-:W-:Y:S01]  /*dbf70*/  HMMA.1688.F32.TF32 R220, R240.reuse, R34, R220 ;  /* 0x00000022f0dc723c */ /* 0x040fe200000810dc */
[----:B------:R1:W-:Y:S04]  /*dbf80*/  STL.64 [R1+0x330], R228 ;  /* 0x000330e401007387 */ /* 0x0003e80000100a00 */
[----:B------:R-:W3:Y:S04]  /*dbf90*/  LDL.LU.64 R230, [R1+0x52f0] ;  /* 0x0052f00001e67983 */ /* 0x000ee80000300a00 */
[----:B-1----:R-:W3:Y:S04]  /*dbfa0*/  LDL.LU.64 R228, [R1+0x52e8] ;  /* 0x0052e80001e47983 */ /* 0x002ee80000300a00 */
[----:B------:R-:W-:Y:S04]  /*dbfb0*/  STL [R1+0x4ee4], R2 ;  /* 0x004ee40201007387 */ /* 0x000fe80000100800 */
[----:B------:R-:W-:Y:S04]  /*dbfc0*/  STL [R1+0x4ee0], R252 ;  /* 0x004ee0fc01007387 */ /* 0x000fe80000100800 */
[----:B------:R-:W-:Y:S04]  /*dbfd0*/  STL.64 [R1+0x320], R224 ;  /* 0x000320e001007387 */ /* 0x000fe80000100a00 */
[----:B------:R1:W-:Y:S01]  /*dbfe0*/  STL.64 [R1+0x328], R226 ;  /* 0x000328e201007387 */ /* 0x0003e20000100a00 */
[C---:B----4-:R-:W-:Y:S03]  /*dbff0*/  HMMA.1688.F32.TF32 R212, R240.reuse, R30, R212 ;  /* 0x0000001ef0d4723c */ /* 0x050fe600000810d4 */
[----:B-1----:R-:W4:Y:S04]  /*dc000*/  LDL.LU.64 R226, [R1+0x52e0] ;  /* 0x0052e00001e27983 */ /* 0x002f280000300a00 */
[----:B------:R-:W4:Y:S04]  /*dc010*/  LDL.LU.64 R224, [R1+0x52d8] ;  /* 0x0052d80001e07983 */ /* 0x000f280000300a00 */
[----:B------:R-:W-:Y:S04]  /*dc020*/  STL.64 [R1+0x310], R208 ;  /* 0x000310d001007387 */ /* 0x000fe80000100a00 */
[----:B------:R1:W-:Y:S01]  /*dc030*/  STL.64 [R1+0x318], R210 ;  /* 0x000318d201007387 */ /* 0x0003e20000100a00 */
[----:B------:R-:W-:Y:S03]  /*dc040*/  HMMA.1688.F32.TF32 R236, R240, R22, R236 ;  /* 0x00000016f0ec723c */ /* 0x000fe600000810ec */
[----:B-1----:R-:W4:Y:S04]  /*dc050*/  LDL.LU.64 R210, [R1+0x52d0] ;  /* 0x0052d00001d27983 */ /* 0x002f280000300a00 */
[----:B------:R-:W4:Y:S04]  /*dc060*/  LDL.LU.64 R208, [R1+0x52c8] ;  /* 0x0052c80001d07983 */ /* 0x000f280000300a00 */
[----:B------:R-:W-:Y:S04]  /*dc070*/  STL.64 [R1+0x300], R204 ;  /* 0x000300cc01007387 */ /* 0x000fe80000100a00 */
[----:B------:R1:W-:Y:S01]  /*dc080*/  STL.64 [R1+0x308], R206 ;  /* 0x000308ce01007387 */ /* 0x0003e20000100a00 */
[----:B------:R-:W-:-:S03]  /*dc090*/  IMAD.MOV.U32 R250, RZ, RZ, R200 ;  /* 0x000000fffffa7224 */ /* 0x000fc600078e00c8 */
[----:B-1----:R-:W4:Y:S04]  /*dc0a0*/  LDL.LU.64 R206, [R1+0x52c0] ;  /* 0x0052c00001ce7983 */ /* 0x002f280000300a00 */
[----:B------:R-:W4:Y:S04]  /*dc0b0*/  LDL.LU.64 R204, [R1+0x52b8] ;  /* 0x0052b80001cc7983 */ /* 0x000f280000300a00 */
[----:B------:R-:W-:Y:S04]  /*dc0c0*/  STL.64 [R1+0x2f0], R216 ;  /* 0x0002f0d801007387 */ /* 0x000fe80000100a00 */
[----:B------:R1:W-:Y:S01]  /*dc0d0*/  STL.64 [R1+0x2f8], R218 ;  /* 0x0002f8da01007387 */ /* 0x0003e20000100a00 */
[----:B------:R-:W-:Y:S01]  /*dc0e0*/  IMAD.MOV.U32 R251, RZ, RZ, R201 ;  /* 0x000000fffffb7224 */ /* 0x000fe200078e00c9 */
[----:B------:R-:W-:Y:S01]  /*dc0f0*/  MOV R7, R197 ;  /* 0x000000c500077202 */ /* 0x000fe20000000f00 */
[----:B------:R-:W-:Y:S01]  /*dc100*/  IMAD.MOV.U32 R6, RZ, RZ, R196 ;  /* 0x000000ffff067224 */ /* 0x000fe200078e00c4 */
[----:B-1----:R-:W4:Y:S04]  /*dc110*/  LDL.LU.64 R218, [R1+0x52b0] ;  /* 0x0052b00001da7983 */ /* 0x002f280000300a00 */
[----:B------:R-:W4:Y:S04]  /*dc120*/  LDL.LU.64 R216, [R1+0x52a8] ;  /* 0x0052a80001d87983 */ /* 0x000f280000300a00 */
[----:B------:R-:W-:Y:S04]  /*dc130*/  STL.64 [R1+0x2e0], R220 ;  /* 0x0002e0dc01007387 */ /* 0x000fe80000100a00 */
[----:B------:R1:W-:Y:S01]  /*dc140*/  STL.64 [R1+0x2e8], R222 ;  /* 0x0002e8de01007387 */ /* 0x0003e20000100a00 */
[----:B------:R-:W-:-:S03]  /*dc150*/  IMAD.MOV.U32 R10, RZ, RZ, R192 ;  /* 0x000000ffff0a7224 */ /* 0x000fc600078e00c0 */
[----:B-1----:R-:W4:Y:S04]  /*dc160*/  LDL.LU.64 R222, [R1+0x52a0] ;  /* 0x0052a00001de7983 */ /* 0x002f280000300a00 */
[----:B------:R-:W4:Y:S04]  /*dc170*/  LDL.LU.64 R220, [R1+0x5298] ;  /* 0x0052980001dc7983 */ /* 0x000f280000300a00 */
[----:B------:R-:W4:Y:S04]  /*dc180*/  LDL.LU R200, [R1+0x5294] ;  /* 0x0052940001c87983 */ /* 0x000f280000300800 */
[----:B------:R-:W4:Y:S04]  /*dc190*/  LDL.LU R201, [R1+0x5290] ;  /* 0x0052900001c97983 */ /* 0x000f280000300800 */
[----:B------:R-:W4:Y:S04]  /*dc1a0*/  LDL.LU R196, [R1+0x528c] ;  /* 0x00528c0001c47983 */ /* 0x000f280000300800 */
[----:B------:R-:W4:Y:S04]  /*dc1b0*/  LDL.LU R197, [R1+0x5288] ;  /* 0x0052880001c57983 */ /* 0x000f280000300800 */
[----:B------:R-:W-:Y:S01]  /*dc1c0*/  STL.64 [R1+0x290], R212 ;  /* 0x000290d401007387 */ /* 0x000fe20000100a00 */
[----:B------:R-:W-:-:S03]  /*dc1d0*/  IMAD.MOV.U32 R11, RZ, RZ, R193 ;  /* 0x000000ffff0b7224 */ /* 0x000fc600078e00c1 */
[----:B------:R1:W-:Y:S01]  /*dc1e0*/  STL.64 [R1+0x298], R214 ;  /* 0x000298d601007387 */ /* 0x0003e20000100a00 */
[----:B------:R-:W-:Y:S01]  /*dc1f0*/  IMAD.MOV.U32 R30, RZ, RZ, R188 ;  /* 0x000000ffff1e7224 */ /* 0x000fe200078e00bc */
[----:B------:R-:W-:Y:S02]  /*dc200*/  MOV R31, R189 ;  /* 0x000000bd001f7202 */ /* 0x000fe40000000f00 */
[----:B-1----:R-:W4:Y:S04]  /*dc210*/  LDL.LU.64 R214, [R1+0x5280] ;  /* 0x0052800001d67983 */ /* 0x002f280000300a00 */
[----:B------:R-:W4:Y:S04]  /*dc220*/  LDL.LU.64 R212, [R1+0x5278] ;  /* 0x0052780001d47983 */ /* 0x000f280000300a00 */
[----:B------:R-:W4:Y:S04]  /*dc230*/  LDL.LU R192, [R1+0x5274] ;  /* 0x0052740001c07983 */ /* 0x000f280000300800 */
[----:B------:R-:W4:Y:S04]  /*dc240*/  LDL.LU R193, [R1+0x5270] ;  /* 0x0052700001c17983 */ /* 0x000f280000300800 */
[----:B------:R-:W4:Y:S04]  /*dc250*/  LDL.LU R188, [R1+0x526c] ;  /* 0x00526c0001bc7983 */ /* 0x000f280000300800 */
[----:B------:R-:W4:Y:S01]  /*dc260*/  LDL.LU R189, [R1+0x5268] ;  /* 0x0052680001bd7983 */ /* 0x000f220000300800 */
[----:B--2---:R-:W-:Y:S07]  /*dc270*/  HMMA.1688.F32.TF32 R232, R240, R26, R232 ;  /* 0x0000001af0e8723c */ /* 0x004fee00000810e8 */
[----:B------:R-:W-:-:S02]  /*dc280*/  IMAD.MOV.U32 R26, RZ, RZ, R184 ;  /* 0x000000ffff1a7224 */ /* 0x000fc400078e00b8 */
[----:B------:R-:W-:-:S14]  /*dc290*/  IMAD.MOV.U32 R27, RZ, RZ, R185 ;  /* 0x000000ffff1b7224 */ /* 0x000fdc00078e00b9 */
[----:B------:R-:W-:Y:S04]  /*dc2a0*/  STL.64 [R1+0x280], R232 ;  /* 0x000280e801007387 */ /* 0x000fe80000100a00 */
[----:B------:R1:W-:Y:S04]  /*dc2b0*/  STL.64 [R1+0x288], R234 ;  /* 0x000288ea01007387 */ /* 0x0003e80000100a00 */
[----:B-1----:R-:W2:Y:S04]  /*dc2c0*/  LDL.LU.64 R234, [R1+0x5260] ;  /* 0x0052600001ea7983 */ /* 0x002ea80000300a00 */
[----:B------:R-:W2:Y:S04]  /*dc2d0*/  LDL.LU.64 R232, [R1+0x5258] ;  /* 0x0052580001e87983 */ /* 0x000ea80000300a00 */
[----:B------:R-:W4:Y:S04]  /*dc2e0*/  LDL.LU R184, [R1+0x5254] ;  /* 0x0052540001b87983 */ /* 0x000f280000300800 */
[----:B------:R-:W4:Y:S04]  /*dc2f0*/  LDL.LU R185, [R1+0x5250] ;  /* 0x0052500001b97983 */ /* 0x000f280000300800 */
[----:B------:R-:W-:Y:S04]  /*dc300*/  STL.64 [R1+0x270], R236 ;  /* 0x000270ec01007387 */ /* 0x000fe80000100a00 */
[----:B------:R1:W-:Y:S04]  /*dc310*/  STL.64 [R1+0x278], R238 ;  /* 0x000278ee01007387 */ /* 0x0003e80000100a00 */
[----:B-1----:R-:W3:Y:S04]  /*dc320*/  LDL.LU.64 R238, [R1+0x5248] ;  /* 0x0052480001ee7983 */ /* 0x002ee80000300a00 */
[----:B------:R-:W3:Y:S02]  /*dc330*/  LDL.LU.64 R236, [R1+0x5240] ;  /* 0x0052400001ec7983 */ /* 0x000ee40000300a00 */
[C---:B---3--:R-:W-:Y:S06]  /*dc340*/  HMMA.1688.F32.TF32 R236, R240.reuse, R18, R236 ;  /* 0x00000012f0ec723c */ /* 0x048fec00000810ec */
[----:B--2---:R-:W-:Y:S01]  /*dc350*/  HMMA.1688.F32.TF32 R240, R240, R14, R232 ;  /* 0x0000000ef0f0723c */ /* 0x004fe200000810e8 */
[----:B------:R-:W-:-:S02]  /*dc360*/  IMAD.MOV.U32 R18, RZ, RZ, R13 ;  /* 0x000000ffff127224 */ /* 0x000fc400078e000d */
[----:B------:R-:W-:-:S14]  /*dc370*/  IMAD.MOV.U32 R19, RZ, RZ, R12 ;  /* 0x000000ffff137224 */ /* 0x000fdc00078e000c */
[----:B------:R-:W-:Y:S04]  /*dc380*/  STL.64 [R1+0x260], R236 ;  /* 0x000260ec01007387 */ /* 0x000fe80000100a00 */
[----:B------:R1:W-:Y:S04]  /*dc390*/  STL.64 [R1+0x268], R238 ;  /* 0x000268ee01007387 */ /* 0x0003e80000100a00 */
[----:B-1----:R-:W2:Y:S04]  /*dc3a0*/  LDL.LU.64 R238, [R1+0x5238] ;  /* 0x0052380001ee7983 */ /* 0x002ea80000300a00 */
[----:B------:R-:W3:Y:S04]  /*dc3b0*/  LDL.LU.64 R236, [R1+0x5230] ;  /* 0x0052300001ec7983 */ /* 0x000ee80000300a00 */
[----:B------:R-:W2:Y:S04]  /*dc3c0*/  LDL.LU.64 R234, [R1+0x5228] ;  /* 0x0052280001ea7983 */ /* 0x000ea80000300a00 */
[----:B------:R-:W2:Y:S04]  /*dc3d0*/  LDL.LU.64 R232, [R1+0x5220] ;  /* 0x0052200001e87983 */ /* 0x000ea80000300a00 */
[----:B------:R-:W2:Y:S04]  /*dc3e0*/  LDL.64 R12, [R1+0x90] ;  /* 0x00009000010c7983 */ /* 0x000ea80000100a00 */
[----:B------:R1:W-:Y:S04]  /*dc3f0*/  STL.64 [R1+0x250], R240 ;  /* 0x000250f001007387 */ /* 0x0003e80000100a00 */
        /* <DEDUP_REMOVED lines=29> */
[----:B----4-:R-:W-:Y:S01]  /*dc5d0*/  MOV R51, R227 ;  /* 0x000000e300337202 */ /* 0x010fe20000000f00 */
[----:B------:R-:W-:Y:S01]  /*dc5e0*/  IMAD.MOV.U32 R50, RZ, RZ, R226 ;  /* 0x000000ffff327224 */ /* 0x000fe200078e00e2 */
[----:B------:R-:W-:Y:S01]  /*dc5f0*/  MOV R47, R211 ;  /* 0x000000d3002f7202 */ /* 0x000fe20000000f00 */
[----:B------:R-:W-:Y:S01]  /*dc600*/  IMAD.MOV.U32 R38, RZ, RZ, R214 ;  /* 0x000000ffff267224 */ /* 0x000fe200078e00d6 */
[----:B------:R-:W-:Y:S01]  /*dc610*/  MOV R59, R203 ;  /* 0x000000cb003b7202 */ /* 0x000fe20000000f00 */
        /* <DEDUP_REMOVED lines=8> */
[----:B------:R-:W-:Y:S02]  /*dc6a0*/  IMAD.MOV.U32 R74, RZ, RZ, R198 ;  /* 0x000000ffff4a7224 */ /* 0x000fe400078e00c6 */
[----:B------:R-:W-:Y:S02]  /*dc6b0*/  IMAD.MOV.U32 R75, RZ, RZ, R199 ;  /* 0x000000ffff4b7224 */ /* 0x000fe400078e00c7 */
[----:B------:R-:W-:Y:S02]  /*dc6c0*/  IMAD.MOV.U32 R90, RZ, RZ, R194 ;  /* 0x000000ffff5a7224 */ /* 0x000fe400078e00c2 */
[----:B------:R-:W-:-:S02]  /*dc6d0*/  IMAD.MOV.U32 R106, RZ, RZ, R190 ;  /* 0x000000ffff6a7224 */ /* 0x000fc400078e00be */
[----:B------:R-:W-:Y:S01]  /*dc6e0*/  IMAD.MOV.U32 R107, RZ, RZ, R191 ;  /* 0x000000ffff6b7224 */ /* 0x000fe200078e00bf */
        /* <DEDUP_REMOVED lines=12> */
[----:B-1----:R-:W4:Y:S04]  /*dc7b0*/  LDL R240, [R1+0xc0] ;  /* 0x0000c00001f07983 */ /* 0x002f280000100800 */
[----:B------:R-:W4:Y:S01]  /*dc7c0*/  LDL R241, [R1+0xc4] ;  /* 0x0000c40001f17983 */ /* 0x000f220000100800 */
[----:B--2---:R-:W-:-:S03]  /*dc7d0*/  IMAD.MOV.U32 R234, RZ, RZ, R136 ;  /* 0x000000ffffea7224 */ /* 0x004fc600078e0088 */
[----:B------:R-:W2:Y:S01]  /*dc7e0*/  LDL.LU R128, [R1+0x521c] ;  /* 0x00521c0001807983 */ /* 0x000ea20000300800 */
[----:B---3--:R-:W-:Y:S01]  /*dc7f0*/  IMAD.MOV.U32 R232, RZ, RZ, R132 ;  /* 0x000000ffffe87224 */ /* 0x008fe200078e0084 */
[----:B------:R-:W-:Y:S02]  /*dc800*/  MOV R233, R133 ;  /* 0x0000008500e97202 */ /* 0x000fe40000000f00 */
[----:B------:R-:W2:Y:S01]  /*dc810*/  LDL.LU R129, [R1+0x5218] ;  /* 0x0052180001817983 */ /* 0x000ea20000300800 */
[----:B------:R-:W-:-:S03]  /*dc820*/  IMAD.MOV.U32 R235, RZ, RZ, R137 ;  /* 0x000000ffffeb7224 */ /* 0x000fc600078e0089 */
        /* <DEDUP_REMOVED lines=24> */
[C---:B------:R-:W-:Y:S03]  /*dc9b0*/  HMMA.1688.F32.TF32 R12, R116.reuse, R228, R16 ;  /* 0x000000e4740c723c */ /* 0x040fe60000081010 */
[----:B------:R-:W4:Y:S04]  /*dc9c0*/  LDL.LU R156, [R1+0x51bc] ;  /* 0x0051bc00019c7983 */ /* 0x000f280000300800 */
[----:B------:R-:W4:Y:S01]  /*dc9d0*/  LDL.LU R157, [R1+0x51b8] ;  /* 0x0051b800019d7983 */ /* 0x000f220000300800 */
[C---:B------:R-:W-:Y:S03]  /*dc9e0*/  HMMA.1688.F32.TF32 R16, R116.reuse, R224, R20 ;  /* 0x000000e07410723c */ /* 0x040fe60000081014 */
[----:B------:R-:W4:Y:S03]  /*dc9f0*/  LDL.LU R148, [R1+0x51b4] ;  /* 0x0051b40001947983 */ /* 0x000f260000300800 */
[C---:B------:R-:W-:Y:S01]  /*dca00*/  HMMA.1688.F32.TF32 R20, R116.reuse, R220, R24 ;  /* 0x000000dc7414723c */ /* 0x040fe20000081018 */
[----:B------:R-:W4:Y:S04]  /*dca10*/  LDL.LU R149, [R1+0x51b0] ;  /* 0x0051b00001957983 */ /* 0x000f280000300800 */
[----:B------:R-:W4:Y:S01]  /*dca20*/  LDL.LU R230, [R1+0x51ac] ;  /* 0x0051ac0001e67983 */ /* 0x000f220000300800 */
[C---:B------:R-:W-:Y:S03]  /*dca30*/  HMMA.1688.F32.TF32 R24, R116.reuse, R216, R28 ;  /* 0x000000d87418723c */ /* 0x040fe6000008101c */
[----:B------:R-:W4:Y:S03]  /*dca40*/  LDL.LU R231, [R1+0x51a8] ;  /* 0x0051a80001e77983 */ /* 0x000f260000300800 */
[----:B------:R-:W-:Y:S01]  /*dca50*/  HMMA.1688.F32.TF32 R28, R116, R212, R244 ;  /* 0x000000d4741c723c */ /* 0x000fe200000810f4 */
[----:B------:R-:W4:Y:S04]  /*dca60*/  LDL.LU R226, [R1+0x51a4] ;  /* 0x0051a40001e27983 */ /* 0x000f280000300800 */
[----:B------:R-:W4:Y:S02]  /*dca70*/  LDL.LU R227, [R1+0x51a0] ;  /* 0x0051a00001e37983 */ /* 0x000f240000300800 */
[----:B------:R-:W-:-:S02]  /*dca80*/  IMAD.MOV.U32 R244, RZ, RZ, R222 ;  /* 0x000000fffff47224 */ /* 0x000fc400078e00de */
[----:B------:R-:W4:Y:S01]  /*dca90*/  LDL.LU R222, [R1+0x519c] ;  /* 0x00519c0001de7983 */ /* 0x000f220000300800 */
[----:B------:R-:W-:Y:S01]  /*dcaa0*/  IMAD.MOV.U32 R245, RZ, RZ, R223 ;  /* 0x000000fffff57224 */ /* 0x000fe200078e00df */
[----:B------:R-:W-:Y:S01]  /*dcab0*/  MOV R247, R219 ;  /* 0x000000db00f77202 */ /* 0x000fe20000000f00 */
[----:B------:R-:W-:Y:S01]  /*dcac0*/  IMAD.MOV.U32 R246, RZ, RZ, R218 ;  /* 0x000000fffff67224 */ /* 0x000fe200078e00da */
        /* <DEDUP_REMOVED lines=17> */
[----:B------:R-:W4:Y:S01]  /*dcbe0*/  LDL.64 R4, [R1+0xb0] ;  /* 0x0000b00001047983 */ /* 0x000f220000100a00 */
[----:B------:R-:W-:Y:S01]  /*dcbf0*/  IMAD.MOV.U32 R248, RZ, RZ, R186 ;  /* 0x000000fffff87224 */ /* 0x000fe200078e00ba */
[----:B------:R-:W-:Y:S01]  /*dcc00*/  MOV R249, R187 ;  /* 0x000000bb00f97202 */ /* 0x000fe20000000f00 */
[----:B------:R-:W-:Y:S01]  /*dcc10*/  IMAD.MOV.U32 R250, RZ, RZ, R33 ;  /* 0x000000fffffa7224 */ /* 0x000fe200078e0021 */
[----:B------:R-:W4:Y:S01]  /*dcc20*/  LDL.LU R186, [R1+0x5154] ;  /* 0x0051540001ba7983 */ /* 0x000f220000300800 */
[----:B------:R-:W-:-:S03]  /*dcc30*/  IMAD.MOV.U32 R251, RZ, RZ, R32 ;  /* 0x000000fffffb7224 */ /* 0x000fc600078e0020 */
[----:B------:R-:W4:Y:S01]  /*dcc40*/  LDL.LU R187, [R1+0x5150] ;  /* 0x0051500001bb7983 */ /* 0x000f220000300800 */
[C---:B------:R-:W-:Y:S03]  /*dcc50*/  HMMA.1688.F32.TF32 R120, R116.reuse, R120, R232 ;  /* 0x000000787478723c */ /* 0x040fe600000810e8 */
[----:B------:R1:W-:Y:S04]  /*dcc60*/  STL [R1+0x5094], R212 ;  /* 0x005094d401007387 */ /* 0x0003e80000100800 */
[----:B------:R1:W-:Y:S01]  /*dcc70*/  STL [R1+0x5090], R213 ;  /* 0x005090d501007387 */ /* 0x0003e20000100800 */
[C---:B------:R-:W-:Y:S03]  /*dcc80*/  HMMA.1688.F32.TF32 R32, R116.reuse, R208, R36 ;  /* 0x000000d07420723c */ /* 0x040fe60000081024 */
[----:B------:R-:W4:Y:S04]  /*dcc90*/  LDL.64 R238, [R1+0x98] ;  /* 0x0000980001ee7983 */ /* 0x000f280000100a00 */
[----:B------:R-:W4:Y:S01]  /*dcca0*/  LDL.LU.64 R234, [R1+0x5148] ;  /* 0x0051480001ea7983 */ /* 0x000f220000300a00 */
[C---:B------:R-:W-:Y:S03]  /*dccb0*/  HMMA.1688.F32.TF32 R36, R116.reuse, R204, R244 ;  /* 0x000000cc7424723c */ /* 0x040fe600000810f4 */
[----:B------:R-:W4:Y:S03]  /*dccc0*/  LDL.LU.64 R232, [R1+0x5140] ;  /* 0x0051400001e87983 */ /* 0x000f260000300a00 */
[C---:B------:R-:W-:Y:S01]  /*dccd0*/  HMMA.1688.F32.TF32 R40, R116.reuse, R200, R40 ;  /* 0x000000c87428723c */ /* 0x040fe20000081028 */
[----:B------:R-:W4:Y:S04]  /*dcce0*/  LDL.LU.64 R6, [R1+0x5138] ;  /* 0x0051380001067983 */ /* 0x000f280000300a00 */
[----:B------:R-:W-:Y:S01]  /*dccf0*/  LDS R244, [R0+UR18+0x8f000] ;  /* 0x08f0001200f47984 */ /* 0x000fe20008000800 */
[C---:B------:R-:W-:Y:S03]  /*dcd00*/  HMMA.1688.F32.TF32 R44, R116.reuse, R196, R44 ;  /* 0x000000c4742c723c */ /* 0x040fe6000008102c */
[----:B------:R-:W-:Y:S03]  /*dcd10*/  LDS R246, [R0+UR18+0x8f800] ;  /* 0x08f8001200f67984 */ /* 0x000fe60008000800 */
[C---:B------:R-:W-:Y:S01]  /*dcd20*/  HMMA.1688.F32.TF32 R48, R116.reuse, R192, R48 ;  /* 0x000000c07430723c */ /* 0x040fe20000081030 */
[----:B------:R-:W-:Y:S04]  /*dcd30*/  LDS R245, [R3+UR18+0x8f000] ;  /* 0x08f0001203f57984 */ /* 0x000fe80008000800 */
[----:B------:R-:W1:Y:S01]  /*dcd40*/  LDS R247, [R3+UR18+0x8f800] ;  /* 0x08f8001203f77984 */ /* 0x000e620008000800 */
[C---:B------:R-:W-:Y:S06]  /*dcd50*/  HMMA.1688.F32.TF32 R52, R116.reuse, R188, R52 ;  /* 0x000000bc7434723c */ /* 0x040fec0000081034 */
[C---:B------:R-:W-:Y:S06]  /*dcd60*/  HMMA.1688.F32.TF32 R56, R116.reuse, R184, R56 ;  /* 0x000000b87438723c */ /* 0x040fec0000081038 */
        /* <DEDUP_REMOVED lines=15> */
[----:B-1----:R-:W-:Y:S01]  /*dce60*/  IMAD.MOV.U32 R212, RZ, RZ, R4 ;  /* 0x000000ffffd47224 */ /* 0x002fe200078e0004 */
[----:B------:R-:W-:-:S02]  /*dce70*/  MOV R213, R5 ;  /* 0x0000000500d57202 */ /* 0x000fc40000000f00 */
[----:B------:R-:W2:Y:S01]  /*dce80*/  LDL.LU.64 R4, [R1+0x5130] ;  /* 0x0051300001047983 */ /* 0x000ea20000300a00 */
[----:B------:R-:W-:Y:S03]  /*dce90*/  HMMA.1688.F32.TF32 R116, R116, R240, R248 ;  /* 0x000000f07474723c */ /* 0x000fe600000810f8 */
[----:B------:R-:W3:Y:S04]  /*dcea0*/  LDL.LU.64 R250, [R1+0x5128] ;  /* 0x0051280001fa7983 */ /* 0x000ee80000300a00 */
[----:B------:R-:W3:Y:S04]  /*dceb0*/  LDL.LU.64 R248, [R1+0x5120] ;  /* 0x0051200001f87983 */ /* 0x000ee80000300a00 */
[----:B------:R-:W-:Y:S01]  /*dcec0*/  LDS R240, [R0+UR18+0x8e080] ;  /* 0x08e0801200f07984 */ /* 0x000fe20008000800 */
[----:B------:R-:W-:-:S03]  /*dced0*/  IMAD.MOV.U32 R252, RZ, RZ, R238 ;  /* 0x000000fffffc7224 */ /* 0x000fc600078e00ee */
[----:B------:R-:W1:Y:S01]  /*dcee0*/  LDS R241, [R3+UR18+0x8e080] ;  /* 0x08e0801203f17984 */ /* 0x000e620008000800 */
[----:B------:R-:W-:Y:S01]  /*dcef0*/  IMAD.MOV.U32 R2, RZ, RZ, R239 ;  /* 0x000000ffff027224 */ /* 0x000fe200078e00ef */
[----:B---3--:R-:W-:-:S15]  /*dcf00*/  HMMA.1688.F32.TF32 R248, R244, R238, R248 ;  /* 0x000000eef4f8723c */ /* 0x008fde00000810f8 */
[----:B------:R-:W-:-:S08]  /*dcf10*/  NOP ;  /* 0x0000000000007918 */ /* 0x000fd00000000000 */
[----:B------:R3:W-:Y:S04]  /*dcf20*/  STL.64 [R1+0x2c0], R248 ;  /* 0x0002c0f801007387 */ /* 0x0007e80000100a00 */
[----:B------:R4:W-:Y:S04]  /*dcf30*/  STL.64 [R1+0x2c8], R250 ;  /* 0x0002c8fa01007387 */ /* 0x0009e80000100a00 */
[----:B------:R-:W2:Y:S04]  /*dcf40*/  LDL.LU.64 R238, [R1+0x5118] ;  /* 0x0051180001ee7983 */ /* 0x000ea80000300a00 */
[----:B------:R-:W2:Y:S01]  /*dcf50*/  LDL.LU.64 R236, [R1+0x5110] ;  /* 0x0051100001ec7983 */ /* 0x000ea20000300a00 */
[----:B---3--:R-:W-:Y:S01]  /*dcf60*/  IMAD.MOV.U32 R248, RZ, RZ, R130 ;  /* 0x000000fffff87224 */ /* 0x008fe200078e0082 */
[----:B------:R-:W-:-:S02]  /*dcf70*/  MOV R249, R131 ;  /* 0x0000008300f97202 */ /* 0x000fc40000000f00 */
[----:B----4-:R-:W1:Y:S04]  /*dcf80*/  LDL.64 R250, [R1+0x98] ;  /* 0x0000980001fa7983 */ /* 0x010e680000100a00 */
[----:B------:R-:W3:Y:S04]  /*dcf90*/  LDL.LU R130, [R1+0x510c] ;  /* 0x00510c0001827983 */ /* 0x000ee80000300800 */
[----:B------:R-:W3:Y:S01]  /*dcfa0*/  LDL.LU R131, [R1+0x5108] ;  /* 0x0051080001837983 */ /* 0x000ee20000300800 */
[C---:B------:R-:W-:Y:S06]  /*dcfb0*/  HMMA.1688.F32.TF32 R8, R244.reuse, R234, R8 ;  /* 0x000000eaf408723c */ /* 0x040fec0000081008 */
[----:B--2---:R-:W-:-:S15]  /*dcfc0*/  HMMA.1688.F32.TF32 R4, R244, R238, R4 ;  /* 0x000000eef404723c */ /* 0x004fde0000081004 */
[----:B------:R-:W-:-:S08]  /*dcfd0*/  NOP ;  /* 0x0000000000007918 */ /* 0x000fd00000000000 */
[----:B------:R-:W-:Y:S04]  /*dcfe0*/  STL.64 [R1+0x2d0], R4 ;  /* 0x0002d00401007387 */ /* 0x000fe80000100a00 */
[----:B------:R2:W-:Y:S02]  /*dcff0*/  STL.64 [R1+0x2d8], R6 ;  /* 0x0002d80601007387 */ /* 0x0005e40000100a00 */
[C---:B--2---:R-:W-:Y:S02]  /*dd000*/  HMMA.1688.F32.TF32 R4, R244.reuse, R230, R12 ;  /* 0x000000e6f404723c */ /* 0x044fe4000008100c */
        /* <DEDUP_REMOVED lines=13> */
[C---:B----4-:R-:W-:Y:S03]  /*dd0e0*/  HMMA.1688.F32.TF32 R8, R244.reuse, R210, R32 ;  /* 0x000000d2f408723c */ /* 0x050fe60000081020 */
        /* <DEDUP_REMOVED lines=19> */
[----:B---3--:R-:W-:Y:S11]  /*dd220*/  HMMA.1688.F32.TF32 R4, R244, R130, R60 ;  /* 0x00000082f404723c */ /* 0x008ff6000008103c */
[----:B------:R-:W-:Y:S01]  /*dd230*/  STL.64 [R1+0x1330], R12 ;  /* 0x0013300c01007387 */ /* 0x000fe20000100a00 */
[----:B------:R-:W-:-:S03]  /*dd240*/  IMAD.MOV.U32 R20, RZ, RZ, R147 ;  /* 0x000000ffff147224 */ /* 0x000fc600078e0093 */
[----:B------:R-:W-:Y:S04]  /*dd250*/  STL.64 [R1+0x1338], R14 ;  /* 0x0013380e01007387 */ /* 0x000fe80000100a00 */
[----:B------:R-:W-:Y:S01]  /*dd260*/  STL.64 [R1+0x1320], R8 ;  /* 0x0013200801007387 */ /* 0x000fe20000100a00 */
[----:B------:R-:W-:-:S03]  /*dd270*/  IMAD.MOV.U32 R21, RZ, RZ, R146 ;  /* 0x000000ffff157224 */ /* 0x000fc600078e0092 */
[----:B------:R-:W-:Y:S04]  /*dd280*/  STL.64 [R1+0x1328], R10 ;  /* 0x0013280a01007387 */ /* 0x000fe80000100a00 */
[----:B------:R-:W2:Y:S04]  /*dd290*/  LDL.LU R147, [R1+0x5104] ;  /* 0x0051040001937983 */ /* 0x000ea80000300800 */
[----:B------:R3:W-:Y:S04]  /*dd2a0*/  STL.64 [R1+0x1310], R4 ;  /* 0x0013100401007387 */ /* 0x0007e80000100a00 */
[----:B------:R4:W-:Y:S04]  /*dd2b0*/  STL.64 [R1+0x1318], R6 ;  /* 0x0013180601007387 */ /* 0x0009e80000100a00 */
[----:B------:R-:W2:Y:S01]  /*dd2c0*/  LDL.LU R146, [R1+0x5100] ;  /* 0x0051000001927983 */ /* 0x000ea20000300800 */
[----:B------:R-:W-:Y:S01]  /*dd2d0*/  IMAD.MOV.U32 R22, RZ, RZ, R134 ;  /* 0x000000ffff167224 */ /* 0x000fe200078e0086 */
[----:B------:R-:W-:-:S02]  /*dd2e0*/  MOV R23, R135 ;  /* 0x0000008700177202 */ /* 0x000fc40000000f00 */
[----:B------:R-:W2:Y:S04]  /*dd2f0*/  LDL.LU R134, [R1+0x50fc] ;  /* 0x0050fc0001867983 */ /* 0x000ea80000300800 */
[----:B------:R-:W2:Y:S01]  /*dd300*/  LDL.LU R135, [R1+0x50f8] ;  /* 0x0050f80001877983 */ /* 0x000ea20000300800 */
[----:B------:R-:W-:Y:S02]  /*dd310*/  IMAD.MOV.U32 R16, RZ, RZ, R138 ;  /* 0x000000ffff107224 */ /* 0x000fe400078e008a */
[----:B------:R-:W-:Y:S01]  /*dd320*/  IMAD.MOV.U32 R17, RZ, RZ, R139 ;  /* 0x000000ffff117224 */ /* 0x000fe200078e008b */
[----:B------:R-:W2:Y:S01]  /*dd330*/  LDL.LU R138, [R1+0x50f4] ;  /* 0x0050f400018a7983 */ /* 0x000ea20000300800 */
[----:B------:R-:W-:Y:S01]  /*dd340*/  IMAD.MOV.U32 R18, RZ, RZ, R142 ;  /* 0x000000ffff127224 */ /* 0x000fe200078e008e */
[----:B------:R-:W-:-:S02]  /*dd350*/  MOV R19, R143 ;  /* 0x0000008f00137202 */ /* 0x000fc40000000f00 */
[----:B------:R-:W2:Y:S04]  /*dd360*/  LDL.LU R139, [R1+0x50f0] ;  /* 0x0050f000018b7983 */ /* 0x000ea80000300800 */
[----:B------:R-:W2:Y:S04]  /*dd370*/  LDL.LU R142, [R1+0x50ec] ;  /* 0x0050ec00018e7983 */ /* 0x000ea80000300800 */
[----:B------:R-:W2:Y:S01]  /*dd380*/  LDL.LU R143, [R1+0x50e8] ;  /* 0x0050e800018f7983 */ /* 0x000ea20000300800 */
[----:B------:R-:W-:Y:S01]  /*dd390*/  IMAD.MOV.U32 R30, RZ, RZ, R154 ;  /* 0x000000ffff1e7224 */ /* 0x000fe200078e009a */
[----:B------:R-:W-:Y:S01]  /*dd3a0*/  MOV R31, R155 ;  /* 0x0000009b001f7202 */ /* 0x000fe20000000f00 */
[----:B---3--:R-:W-:-:S02]  /*dd3b0*/  IMAD.MOV.U32 R4, RZ, RZ, R162 ;  /* 0x000000ffff047224 */ /* 0x008fc400078e00a2 */
[----:B------:R-:W-:Y:S01]  /*dd3c0*/  IMAD.MOV.U32 R5, RZ, RZ, R163 ;  /* 0x000000ffff057224 */ /* 0x000fe200078e00a3 */
[----:B----4-:R-:W-:Y:S01]  /*dd3d0*/  MOV R7, R167 ;  /* 0x000000a700077202 */ /* 0x010fe20000000f00 */
        /* <DEDUP_REMOVED lines=13> */
[----:B--2---:R-:W-:-:S02]  /*dd4b0*/  IMAD.MOV.U32 R29, RZ, RZ, R147 ;  /* 0x000000ffff1d7224 */ /* 0x004fc400078e0093 */
[----:B------:R-:W-:Y:S02]  /*dd4c0*/  IMAD.MOV.U32 R28, RZ, RZ, R146 ;  /* 0x000000ffff1c7224 */ /* 0x000fe400078e0092 */
[----:B------:R-:W2:Y:S04]  /*dd4d0*/  LDL.LU R146, [R1+0x50e4] ;  /* 0x0050e40001927983 */ /* 0x000ea80000300800 */
[----:B------:R-:W2:Y:S04]  /*dd4e0*/  LDL.LU R147, [R1+0x50e0] ;  /* 0x0050e00001937983 */ /* 0x000ea80000300800 */
[----:B------:R-:W3:Y:S04]  /*dd4f0*/  LDL.LU R154, [R1+0x50dc] ;  /* 0x0050dc00019a7983 */ /* 0x000ee80000300800 */
[----:B------:R-:W3:Y:S04]  /*dd500*/  LDL.LU R155, [R1+0x50d8] ;  /* 0x0050d800019b7983 */ /* 0x000ee80000300800 */
        /* <DEDUP_REMOVED lines=24> */
[----:B------:R-:W-:Y:S11]  /*dd690*/  HMMA.1688.F32.TF32 R48, R244, R142, R72 ;  /* 0x0000008ef430723c */ /* 0x000ff60000081048 */
[----:B------:R-:W-:Y:S04]  /*dd6a0*/  STL.64 [R1+0x1300], R44 ;  /* 0x0013002c01007387 */ /* 0x000fe80000100a00 */
[----:B------:R2:W-:Y:S04]  /*dd6b0*/  STL.64 [R1+0x1308], R46 ;  /* 0x0013082e01007387 */ /* 0x0005e80000100a00 */
[----:B------:R-:W-:Y:S04]  /*dd6c0*/  STL.64 [R1+0x12f0], R52 ;  /* 0x0012f03401007387 */ /* 0x000fe80000100a00 */
[----:B------:R3:W-:Y:S04]  /*dd6d0*/  STL.64 [R1+0x12f8], R54 ;  /* 0x0012f83601007387 */ /* 0x0007e80000100a00 */
[----:B------:R-:W-:Y:S04]  /*dd6e0*/  STL.64 [R1+0x12e0], R48 ;  /* 0x0012e03001007387 */ /* 0x000fe80000100a00 */
[----:B------:R4:W-:Y:S01]  /*dd6f0*/  STL.64 [R1+0x12e8], R50 ;  /* 0x0012e83201007387 */ /* 0x0009e20000100a00 */
[C---:B-1----:R-:W-:Y:S06]  /*dd700*/  HMMA.1688.F32.TF32 R248, R240.reuse, R248, R28 ;  /* 0x000000f8f0f8723c */ /* 0x042fec000008101c */
[C---:B------:R-:W-:Y:S06]  /*dd710*/  HMMA.1688.F32.TF32 R4, R240.reuse, R236, R4 ;  /* 0x000000ecf004723c */ /* 0x040fec0000081004 */
[----:B------:R-:W-:Y:S06]  /*dd720*/  HMMA.1688.F32.TF32 R8, R240, R232, R8 ;  /* 0x000000e8f008723c */ /* 0x000fec0000081008 */
[C---:B--2---:R-:W-:Y:S06]  /*dd730*/  HMMA.1688.F32.TF32 R44, R244.reuse, R146, R76 ;  /* 0x00000092f42c723c */ /* 0x044fec000008104c */
[----:B---3--:R-:W-:-:S15]  /*dd740*/  HMMA.1688.F32.TF32 R52, R244, R154, R80 ;  /* 0x0000009af434723c */ /* 0x008fde0000081050 */
[----:B------:R-:W-:-:S02]  /*dd750*/  NOP ;  /* 0x0000000000007918 */ /* 0x000fc40000000000 */
        /* <DEDUP_REMOVED lines=14> */
[----:B------:R1:W-:Y:S01]  /*dd840*/  STL.64 [R1+0x14c8], R54 ;  /* 0x0014c83601007387 */ /* 0x0003e20000100a00 */
[C---:B------:R-:W-:Y:S07]  /*dd850*/  HMMA.1688.F32.TF32 R40, R244.reuse, R42, R120 ;  /* 0x0000002af428723c */ /* 0x040fee0000081078 */
[----:B------:R-:W-:Y:S01]  /*dd860*/  STL.64 [R1+0x1500], R48 ;  /* 0x0015003001007387 */ /* 0x000fe20000100a00 */
[C---:B-1----:R-:W-:Y:S03]  /*dd870*/  HMMA.1688.F32.TF32 R52, R244.reuse, R174, R104 ;  /* 0x000000aef434723c */ /* 0x042fe60000081068 */
[----:B------:R1:W-:Y:S04]  /*dd880*/  STL.64 [R1+0x1508], R50 ;  /* 0x0015083201007387 */ /* 0x0003e80000100a00 */
[----:B------:R-:W-:Y:S04]  /*dd890*/  STL.64 [R1+0x1540], R44 ;  /* 0x0015402c01007387 */ /* 0x000fe80000100a00 */
[----:B------:R2:W-:Y:S01]  /*dd8a0*/  STL.64 [R1+0x1548], R46 ;  /* 0x0015482e01007387 */ /* 0x0005e20000100a00 */
[C---:B-1----:R-:W-:Y:S06]  /*dd8b0*/  HMMA.1688.F32.TF32 R48, R244.reuse, R158, R108 ;  /* 0x0000009ef430723c */ /* 0x042fec000008106c */
[C---:B--2---:R-:W-:Y:S06]  /*dd8c0*/  HMMA.1688.F32.TF32 R44, R244.reuse, R150, R112 ;  /* 0x00000096f42c723c */ /* 0x044fec0000081070 */
        /* <DEDUP_REMOVED lines=22> */
[----:B------:R-:W-:-:S03]  /*dda30*/  IMAD.MOV.U32 R124, RZ, RZ, R212 ;  /* 0x000000ffff7c7224 */ /* 0x000fc600078e00d4 */
[----:B-1----:R-:W3:Y:S01]  /*dda40*/  LDL.LU R248, [R1+0x820] ;  /* 0x0008200001f87983 */ /* 0x002ee20000300800 */
[----:B------:R-:W-:-:S03]  /*dda50*/  IMAD.MOV.U32 R125, RZ, RZ, R213 ;  /* 0x000000ffff7d7224 */ /* 0x000fc600078e00d5 */
[----:B------:R-:W3:Y:S04]  /*dda60*/  LDL.LU R249, [R1+0x824] ;  /* 0x0008240001f97983 */ /* 0x000ee80000300800 */
[----:B------:R-:W3:Y:S04]  /*dda70*/  LDL.LU R250, [R1+0x828] ;  /* 0x0008280001fa7983 */ /* 0x000ee80000300800 */
[----:B------:R-:W3:Y:S04]  /*dda80*/  LDL.LU R251, [R1+0x82c] ;  /* 0x00082c0001fb7983 */ /* 0x000ee80000300800 */
[----:B------:R-:W4:Y:S04]  /*dda90*/  LDL.LU R212, [R1+0x5094] ;  /* 0x0050940001d47983 */ /* 0x000f280000300800 */
[----:B------:R-:W4:Y:S04]  /*ddaa0*/  LDL.LU R213, [R1+0x5090] ;  /* 0x0050900001d57983 */ /* 0x000f280000300800 */
[----:B------:R-:W3:Y:S04]  /*ddab0*/  LDL R120, [R1+0xa0] ;  /* 0x0000a00001787983 */ /* 0x000ee80000100800 */
[----:B------:R-:W3:Y:S04]  /*ddac0*/  LDL R121, [R1+0xa4] ;  /* 0x0000a40001797983 */ /* 0x000ee80000100800 */
[----:B--2---:R-:W3:Y:S04]  /*ddad0*/  LDL.LU R232, [R1+0x810] ;  /* 0x0008100001e87983 */ /* 0x004ee80000300800 */
        /* <DEDUP_REMOVED lines=95> */
[----:B------:R-:W2:Y:S01]  /*de0d0*/  LDL.64 R244, [R1+0xc0] ;  /* 0x0000c00001f47983 */ /* 0x000ea20000100a00 */
[C---:B---3--:R-:W-:Y:S03]  /*de0e0*/  HMMA.1688.F32.TF32 R120, R240.reuse, R120, R232 ;  /* 0x00000078f078723c */ /* 0x048fe600000810e8 */
[----:B------:R-:W3:Y:S03]  /*de0f0*/  LDL.LU.64 R234, [R1+0x5088] ;  /* 0x0050880001ea7983 */ /* 0x000ee60000300a00 */
[C---:B------:R-:W-:Y:S01]  /*de100*/  HMMA.1688.F32.TF32 R12, R240.reuse, R228, R12 ;  /* 0x000000e4f00c723c */ /* 0x040fe2000008100c */
[----:B------:R-:W3:Y:S04]  /*de110*/  LDL.LU.64 R232, [R1+0x5080] ;  /* 0x0050800001e87983 */ /* 0x000ee80000300a00 */
[----:B------:R-:W-:Y:S01]  /*de120*/  LDS R40, [R0+UR18+0x8f080] ;  /* 0x08f0801200287984 */ /* 0x000fe20008000800 */
[C---:B------:R-:W-:Y:S03]  /*de130*/  HMMA.1688.F32.TF32 R16, R240.reuse, R224, R16 ;  /* 0x000000e0f010723c */ /* 0x040fe60000081010 */
[----:B------:R-:W-:Y:S03]  /*de140*/  LDS R42, [R0+UR18+0x8f880] ;  /* 0x08f88012002a7984 */ /* 0x000fe60008000800 */
[C---:B------:R-:W-:Y:S01]  /*de150*/  HMMA.1688.F32.TF32 R20, R240.reuse, R220, R20 ;  /* 0x000000dcf014723c */ /* 0x040fe20000081014 */
[----:B------:R-:W-:Y:S04]  /*de160*/  LDS R41, [R3+UR18+0x8f080] ;  /* 0x08f0801203297984 */ /* 0x000fe80008000800 */
[----:B------:R-:W1:Y:S01]  /*de170*/  LDS R43, [R3+UR18+0x8f880] ;  /* 0x08f88012032b7984 */ /* 0x000e620008000800 */
[C---:B------:R-:W-:Y:S03]  /*de180*/  HMMA.1688.F32.TF32 R24, R240.reuse, R216, R24 ;  /* 0x000000d8f018723c */ /* 0x040fe60000081018 */
[----:B------:R-:W-:Y:S03]  /*de190*/  LDS R246, [R0+UR18+0x8e900] ;  /* 0x08e9001200f67984 */ /* 0x000fe60008000800 */
[C---:B----4-:R-:W-:Y:S01]  /*de1a0*/  HMMA.1688.F32.TF32 R88, R240.reuse, R160, R88 ;  /* 0x000000a0f058723c */ /* 0x050fe20000081058 */
[----:B------:R-:W-:Y:S05]  /*de1b0*/  LDS R247, [R3+UR18+0x8e900] ;  /* 0x08e9001203f77984 */ /* 0x000fea0008000800 */
        /* <DEDUP_REMOVED lines=22> */
[----:B------:R-:W2:Y:S04]  /*de320*/  LDL.LU.64 R6, [R1+0x5078] ;  /* 0x0050780001067983 */ /* 0x000ea80000300a00 */
[----:B------:R-:W2:Y:S01]  /*de330*/  LDL.LU.64 R4, [R1+0x5070] ;  /* 0x0050700001047983 */ /* 0x000ea20000300a00 */
[----:B------:R-:W-:Y:S03]  /*de340*/  HMMA.1688.F32.TF32 R240, R240, R244, R248 ;  /* 0x000000f4f0f0723c */ /* 0x000fe600000810f8 */
[----:B------:R-:W1:Y:S04]  /*de350*/  LDL.LU.64 R250, [R1+0x5068] ;  /* 0x0050680001fa7983 */ /* 0x000e680000300a00 */
[----:B------:R-:W1:Y:S01]  /*de360*/  LDL.LU.64 R248, [R1+0x5060] ;  /* 0x0050600001f87983 */ /* 0x000e620000300a00 */
[----:B------:R-:W-:Y:S01]  /*de370*/  IMAD.MOV.U32 R238, RZ, RZ, R252 ;  /* 0x000000ffffee7224 */ /* 0x000fe200078e00fc */
[----:B------:R-:W-:-:S07]  /*de380*/  MOV R239, R2 ;  /* 0x0000000200ef7202 */ /* 0x000fce0000000f00 */
[----:B-1----:R-:W-:Y:S01]  /*de390*/  HMMA.1688.F32.TF32 R248, R40, R238, R248 ;  /* 0x000000ee28f8723c */ /* 0x002fe200000810f8 */
[----:B------:R-:W2:Y:S04]  /*de3a0*/  LDL.LU.64 R238, [R1+0x5058] ;  /* 0x0050580001ee7983 */ /* 0x000ea80000300a00 */
[----:B------:R-:W4:-:S15]  /*de3b0*/  LDL.LU.64 R236, [R1+0x5050] ;  /* 0x0050500001ec7983 */ /* 0x000f1e0000300a00 */
[----:B------:R-:W-:-:S03]  /*de3c0*/  NOP ;  /* 0x0000000000007918 */ /* 0x000fc60000000000 */
[----:B------:R-:W-:Y:S04]  /*de3d0*/  STL.64 [R1+0x12d0], R248 ;  /* 0x0012d0f801007387 */ /* 0x000fe80000100a00 */
[----:B------:R3:W-:Y:S02]  /*de3e0*/  STL.64 [R1+0x12d8], R250 ;  /* 0x0012d8fa01007387 */ /* 0x0007e40000100a00 */
[C---:B---3--:R-:W-:Y:S06]  /*de3f0*/  HMMA.1688.F32.TF32 R248, R40.reuse, R234, R8 ;  /* 0x000000ea28f8723c */ /* 0x048fec0000081008 */
        /* <DEDUP_REMOVED lines=43> */
[----:B------:R-:W-:Y:S04]  /*de6b0*/  STL.64 [R1+0x11f8], R14 ;  /* 0x0011f80e01007387 */ /* 0x000fe80000100a00 */
[----:B------:R-:W-:Y:S04]  /*de6c0*/  STL [R1+0x5004], R134 ;  /* 0x0050048601007387 */ /* 0x000fe80000100800 */
[----:B------:R-:W-:Y:S04]  /*de6d0*/  STL.64 [R1+0x11e0], R8 ;  /* 0x0011e00801007387 */ /* 0x000fe80000100a00 */
[----:B------:R-:W-:Y:S04]  /*de6e0*/  STL.64 [R1+0x11e8], R10 ;  /* 0x0011e80a01007387 */ /* 0x000fe80000100a00 */
[----:B------:R-:W-:Y:S04]  /*de6f0*/  STL [R1+0x5000], R135 ;  /* 0x0050008701007387 */ /* 0x000fe80000100800 */
[----:B------:R-:W-:Y:S04]  /*de700*/  STL.64 [R1+0x11d0], R4 ;  /* 0x0011d00401007387 */ /* 0x000fe80000100a00 */
[----:B------:R1:W-:Y:S02]  /*de710*/  STL.64 [R1+0x11d8], R6 ;  /* 0x0011d80601007387 */ /* 0x0003e40000100a00 */
[----:B-1----:R-:W-:Y:S06]  /*de720*/  HMMA.1688.F32.TF32 R4, R40, R138, R72 ;  /* 0x0000008a2804723c */ /* 0x002fec0000081048 */
[----:B------:R-:W-:Y:S04]  /*de730*/  STL [R1+0x500c], R138 ;  /* 0x00500c8a01007387 */ /* 0x000fe80000100800 */
[----:B------:R-:W-:-:S13]  /*de740*/  STL [R1+0x5008], R139 ;  /* 0x0050088b01007387 */ /* 0x000fda0000100800 */
[----:B------:R-:W-:Y:S04]  /*de750*/  STL.64 [R1+0x11c0], R4 ;  /* 0x0011c00401007387 */ /* 0x000fe80000100a00 */
[----:B------:R1:W-:Y:S02]  /*de760*/  STL.64 [R1+0x11c8], R6 ;  /* 0x0011c80601007387 */ /* 0x0003e40000100a00 */
[C---:B-1----:R-:W-:Y:S06]  /*de770*/  HMMA.1688.F32.TF32 R4, R40.reuse, R142, R76 ;  /* 0x0000008e2804723c */ /* 0x042fec000008104c */
[----:B------:R-:W-:Y:S04]  /*de780*/  STL [R1+0x5014], R142 ;  /* 0x0050148e01007387 */ /* 0x000fe80000100800 */
[----:B------:R-:W-:Y:S01]  /*de790*/  STL [R1+0x5010], R143 ;  /* 0x0050108f01007387 */ /* 0x000fe20000100800 */
[----:B------:R-:W-:-:S12]  /*de7a0*/  HMMA.1688.F32.TF32 R12, R40, R154, R84 ;  /* 0x0000009a280c723c */ /* 0x000fd80000081054 */
[----:B------:R-:W-:Y:S04]  /*de7b0*/  STL.64 [R1+0x11b0], R4 ;  /* 0x0011b00401007387 */ /* 0x000fe80000100a00 */
[----:B------:R1:W-:Y:S02]  /*de7c0*/  STL.64 [R1+0x11b8], R6 ;  /* 0x0011b80601007387 */ /* 0x0003e40000100a00 */
[C---:B-1----:R-:W-:Y:S06]  /*de7d0*/  HMMA.1688.F32.TF32 R4, R40.reuse, R146, R80 ;  /* 0x000000922804723c */ /* 0x042fec0000081050 */
[----:B------:R-:W-:Y:S04]  /*de7e0*/  STL [R1+0x501c], R146 ;  /* 0x00501c9201007387 */ /* 0x000fe80000100800 */
[----:B------:R-:W-:Y:S01]  /*de7f0*/  STL [R1+0x5018], R147 ;  /* 0x0050189301007387 */ /* 0x000fe20000100800 */
[----:B------:R-:W-:-:S12]  /*de800*/  HMMA.1688.F32.TF32 R8, R40, R162, R88 ;  /* 0x000000a22808723c */ /* 0x000fd80000081058 */
        /* <DEDUP_REMOVED lines=17> */
[----:B------:R-:W-:Y:S04]  /*de920*/  STL.64 [R1+0x1550], R4 ;  /* 0x0015500401007387 */ /* 0x000fe80000100a00 */
[----:B------:R2:W-:Y:S04]  /*de930*/  STL.64 [R1+0x1558], R6 ;  /* 0x0015580601007387 */ /* 0x0005e80000100a00 */
[----:B------:R3:W-:Y:S04]  /*de940*/  STL.64 [R1+0x15c0], R12 ;  /* 0x0015c00c01007387 */ /* 0x0007e80000100a00 */
[----:B------:R4:W-:Y:S04]  /*de950*/  STL.64 [R1+0x15c8], R14 ;  /* 0x0015c80e01007387 */ /* 0x0009e80000100a00 */
[----:B------:R-:W4:Y:S01]  /*de960*/  LDL.64 R38, [R1+0xa8] ;  /* 0x0000a80001267983 */ /* 0x000f220000100a00 */
[C---:B-1----:R-:W-:Y:S06]  /*de970*/  HMMA.1688.F32.TF32 R8, R40.reuse, R158, R112 ;  /* 0x0000009e2808723c */ /* 0x042fec0000081070 */
[----:B--2---:R-:W-:-:S15]  /*de980*/  HMMA.1688.F32.TF32 R4, R40, R150, R116 ;  /* 0x000000962804723c */ /* 0x004fde0000081074 */
[----:B------:R-:W-:-:S02]  /*de990*/  NOP ;  /* 0x0000000000007918 */ /* 0x000fc40000000000 */
[----:B------:R-:W-:Y:S04]  /*de9a0*/  STL.64 [R1+0x15b0], R8 ;  /* 0x0015b00801007387 */ /* 0x000fe80000100a00 */
[----:B------:R-:W-:Y:S04]  /*de9b0*/  STL.64 [R1+0x15b8], R10 ;  /* 0x0015b80a01007387 */ /* 0x000fe80000100a00 */
[----:B------:R-:W2:Y:S04]  /*de9c0*/  LDL.LU R20, [R1+0x8a0] ;  /* 0x0008a00001147983 */ /* 0x000ea80000300800 */
        /* <DEDUP_REMOVED lines=9> */
[----:B------:R-:W2:Y:S04]  /*dea60*/  LDL.64 R34, [R1+0xc8] ;  /* 0x0000c80001227983 */ /* 0x000ea80000100a00 */
        /* <DEDUP_REMOVED lines=8> */
[----:B------:R-:W2:Y:S04]  /*deaf0*/  LDL.64 R28, [R1+0x90] ;  /* 0x00009000011c7983 */ /* 0x000ea80000100a00 */
        /* <DEDUP_REMOVED lines=12> */
[----:B------:R-:W-:-:S15]  /*debc0*/  HMMA.1688.F32.TF32 R44, R40, R38, R120 ;  /* 0x00000026282c723c */ /* 0x000fde0000081078 */
[----:B------:R-:W-:-:S08]  /*debd0*/  NOP ;  /* 0x0000000000007918 */ /* 0x000fd00000000000 */
[----:B------:R-:W-:Y:S04]  /*debe0*/  STL.64 [R1+0x1650], R44 ;  /* 0x0016502c01007387 */ /* 0x000fe80000100a00 */
[----:B------:R-:W-:Y:S04]  /*debf0*/  STL.64 [R1+0x1658], R46 ;  /* 0x0016582e01007387 */ /* 0x000fe80000100a00 */
[----:B------:R-:W4:Y:S04]  /*dec00*/  LDL R122, [R1+0xb8] ;  /* 0x0000b800017a7983 */ /* 0x000f280000100800 */
[----:B------:R-:W4:Y:S04]  /*dec10*/  LDL R123, [R1+0xbc] ;  /* 0x0000bc00017b7983 */ /* 0x000f280000100800 */
[----:B------:R-:W3:Y:S04]  /*dec20*/  LDL R120, [R1+0xb0] ;  /* 0x0000b00001787983 */ /* 0x000ee80000100800 */
[----:B------:R-:W3:Y:S01]  /*dec30*/  LDL R121, [R1+0xb4] ;  /* 0x0000b40001797983 */ /* 0x000ee20000100800 */
[----:B------:R-:W-:Y:S01]  /*dec40*/  IMAD.MOV.U32 R138, RZ, RZ, R38 ;  /* 0x000000ffff8a7224 */ /* 0x000fe200078e0026 */
[----:B------:R-:W-:Y:S01]  /*dec50*/  MOV R139, R39 ;  /* 0x00000027008b7202 */ /* 0x000fe20000000f00 */
[----:B------:R-:W-:-:S02]  /*dec60*/  IMAD.MOV.U32 R252, RZ, RZ, R244 ;  /* 0x000000fffffc7224 */ /* 0x000fc400078e00f4 */
[----:B------:R-:W-:Y:S01]  /*dec70*/  IMAD.MOV.U32 R2, RZ, RZ, R245 ;  /* 0x000000ffff027224 */ /* 0x000fe200078e00f5 */
[----:B------:R-:W-:Y:S04]  /*dec80*/  LDS R244, [R0+UR18+0x8e100] ;  /* 0x08e1001200f47984 */ /* 0x000fe80008000800 */
[----:B------:R-:W1:Y:S01]  /*dec90*/  LDS R245, [R3+UR18+0x8e100] ;  /* 0x08e1001203f57984 */ /* 0x000e620008000800 */
[----:B----4-:R-:W-:Y:S01]  /*deca0*/  HMMA.1688.F32.TF32 R36, R40, R122, R124 ;  /* 0x0000007a2824723c */ /* 0x010fe2000008107c */
[----:B--2---:R-:W-:Y:S01]  /*decb0*/  IMAD.MOV.U32 R146, RZ, RZ, R28 ;  /* 0x000000ffff927224 */ /* 0x004fe200078e001c */
[----:B------:R-:W-:Y:S01]  /*decc0*/  MOV R147, R29 ;  /* 0x0000001d00937202 */ /* 0x000fe20000000f00 */
[----:B------:R-:W-:Y:S01]  /*decd0*/  IMAD.MOV.U32 R142, RZ, RZ, R34 ;  /* 0x000000ffff8e7224 */ /* 0x000fe200078e0022 */
[----:B------:R-:W-:-:S02]  /*dece0*/  MOV R143, R35 ;  /* 0x00000023008f7202 */ /* 0x000fc40000000f00 */
[----:B------:R-:W-:Y:S01]  /*decf0*/  IMAD.MOV.U32 R134, RZ, RZ, R122 ;  /* 0x000000ffff867224 */ /* 0x000fe200078e007a */
[C---:B-1----:R-:W-:Y:S01]  /*ded00*/  HMMA.1688.F32.TF32 R248, R244.reuse, R28, R248 ;  /* 0x0000001cf4f8723c */ /* 0x042fe200000810f8 */
[----:B------:R-:W-:Y:S01]  /*ded10*/  IMAD.MOV.U32 R135, RZ, RZ, R123 ;  /* 0x000000ffff877224 */ /* 0x000fe200078e007b */
[----:B------:R-:W-:Y:S04]  /*ded20*/  LDS R124, [R0+UR18+0x8f100] ;  /* 0x08f10012007c7984 */ /* 0x000fe80008000800 */
[C---:B---3--:R-:W-:Y:S01]  /*ded30*/  HMMA.1688.F32.TF32 R4, R244.reuse, R236, R4 ;  /* 0x000000ecf404723c */ /* 0x048fe20000081004 */
[----:B------:R-:W-:Y:S04]  /*ded40*/  LDS R126, [R0+UR18+0x8f900] ;  /* 0x08f90012007e7984 */ /* 0x000fe80008000800 */
[----:B------:R-:W-:Y:S01]  /*ded50*/  LDS R125, [R3+UR18+0x8f100] ;  /* 0x08f10012037d7984 */ /* 0x000fe20008000800 */
[----:B------:R-:W-:Y:S03]  /*ded60*/  HMMA.1688.F32.TF32 R8, R244, R232, R8 ;  /* 0x000000e8f408723c */ /* 0x000fe60000081008 */
[----:B------:R-:W1:Y:S04]  /*ded70*/  LDS R127, [R3+UR18+0x8f900] ;  /* 0x08f90012037f7984 */ /* 0x000e680008000800 */
[----:B------:R-:W-:Y:S04]  /*ded80*/  STL.64 [R1+0x1690], R36 ;  /* 0x0016902401007387 */ /* 0x000fe80000100a00 */
[----:B------:R2:W-:Y:S02]  /*ded90*/  STL.64 [R1+0x1698], R38 ;  /* 0x0016982601007387 */ /* 0x0005e40000100a00 */
[----:B--2---:R-:W-:Y:S02]  /*deda0*/  HMMA.1688.F32.TF32 R36, R40, R34, R240 ;  /* 0x000000222824723c */ /* 0x004fe400000810f0 */
[----:B------:R-:W-:-:S15]  /*dedb0*/  STL.64 [R1+0x5048], R120 ;  /* 0x0050487801007387 */ /* 0x000fde0000100a00 */
[----:B------:R-:W-:-:S06]  /*dedc0*/  NOP ;  /* 0x0000000000007918 */ /* 0x000fcc0000000000 */
[----:B------:R-:W-:Y:S04]  /*dedd0*/  STL.64 [R1+0x16d0], R36 ;  /* 0x0016d02401007387 */ /* 0x000fe80000100a00 */
[----:B------:R-:W-:Y:S04]  /*dede0*/  STL.64 [R1+0x16d8], R38 ;  /* 0x0016d82601007387 */ /* 0x000fe80000100a00 */
[----:B------:R-:W2:Y:S01]  /*dedf0*/  LDL.64 R242, [R1+0xc8] ;  /* 0x0000c80001f27983 */ /* 0x000ea20000100a00 */
[----:B------:R-:W-:Y:S02]  /*dee00*/  IMAD.MOV.U32 R240, RZ, RZ, R252 ;  /* 0x000000fffff07224 */ /* 0x000fe400078e00fc */
[----:B------:R-:W-:-:S05]  /*dee10*/  IMAD.MOV.U32 R241, RZ, RZ, R2 ;  /* 0x000000fffff17224 */ /* 0x000fca00078e0002 */
[----:B------:R3:W-:Y:S04]  /*dee20*/  STL.64 [R1+0x5040], R240 ;  /* 0x005040f001007387 */ /* 0x0007e80000100a00 */
[----:B------:R-:W-:Y:S04]  /*dee30*/  STL.64 [R1+0x5038], R250 ;  /* 0x005038fa01007387 */ /* 0x000fe80000100a00 */
[----:B------:R4:W-:Y:S04]  /*dee40*/  STL.64 [R1+0x5030], R248 ;  /* 0x005030f801007387 */ /* 0x0009e80000100a00 */
[----:B------:R1:W-:Y:S04]  /*dee50*/  STL.64 [R1+0x5028], R238 ;  /* 0x005028ee01007387 */ /* 0x0003e80000100a00 */
[----:B------:R1:W-:Y:S04]  /*dee60*/  STL.64 [R1+0x5020], R236 ;  /* 0x005020ec01007387 */ /* 0x0003e80000100a00 */
[----:B---3--:R-:W3:Y:S04]  /*dee70*/  LDL.LU R240, [R1+0x8c0] ;  /* 0x0008c00001f07983 */ /* 0x008ee80000300800 */
        /* <DEDUP_REMOVED lines=95> */
[----:B------:R-:W2:Y:S04]  /*df470*/  LDL.64 R120, [R1+0xa0] ;  /* 0x0000a00001787983 */ /* 0x000ea80000100a00 */
[----:B----4-:R-:W4:Y:S04]  /*df480*/  LDL.LU R248, [R1+0x890] ;  /* 0x0008900001f87983 */ /* 0x010f280000300800 */
[----:B------:R-:W4:Y:S04]  /*df490*/  LDL.LU R249, [R1+0x894] ;  /* 0x0008940001f97983 */ /* 0x000f280000300800 */
[----:B------:R-:W4:Y:S04]  /*df4a0*/  LDL.LU R250, [R1+0x898] ;  /* 0x0008980001fa7983 */ /* 0x000f280000300800 */
[----:B------:R-:W4:Y:S04]  /*df4b0*/  LDL.LU R251, [R1+0x89c] ;  /* 0x00089c0001fb7983 */ /* 0x000f280000300800 */
[----:B-1----:R-:W4:Y:S01]  /*df4c0*/  LDL.64 R238, [R1+0x98] ;  /* 0x0000980001ee7983 */ /* 0x002f220000100a00 */
[----:B--2---:R-:W-:Y:S06]  /*df4d0*/  HMMA.1688.F32.TF32 R116, R244, R120, R116 ;  /* 0x00000078f474723c */ /* 0x004fec0000081074 */
[----:B------:R-:W-:-:S02]  /*df4e0*/  IMAD.MOV.U32 R2, RZ, RZ, R121 ;  /* 0x000000ffff027224 */ /* 0x000fc400078e0079 */
[----:B------:R-:W3:Y:S02]  /*df4f0*/  LDL.LU.64 R120, [R1+0x5048] ;  /* 0x0050480001787983 */ /* 0x000ee40000300a00 */
[C---:B---3--:R-:W-:Y:S02]  /*df500*/  HMMA.1688.F32.TF32 R120, R244.reuse, R120, R240 ;  /* 0x00000078f478723c */ /* 0x048fe400000810f0 */
[----:B------:R-:W2:Y:S04]  /*df510*/  LDL.LU.64 R240, [R1+0x5040] ;  /* 0x0050400001f07983 */ /* 0x000ea80000300a00 */
        /* <DEDUP_REMOVED lines=25> */
[----:B------:R-:W-:Y:S01]  /*df6b0*/  HMMA.1688.F32.TF32 R112, R244, R148, R112 ;  /* 0x00000094f470723c */ /* 0x000fe20000081070 */
[----:B----4-:R-:W-:Y:S01]  /*df6c0*/  IMAD.MOV.U32 R252, RZ, RZ, R239 ;  /* 0x000000fffffc7224 */ /* 0x010fe200078e00ef */
[----:B------:R-:W-:Y:S04]  /*df6d0*/  LDS R242, [R0+UR18+0x8e980] ;  /* 0x08e9801200f27984 */ /* 0x000fe80008000800 */
[----:B------:R-:W-:Y:S01]  /*df6e0*/  HMMA.1688.F32.TF32 R8, R124, R234, R8 ;  /* 0x000000ea7c08723c */ /* 0x000fe20000081008 */
[----:B------:R-:W-:Y:S05]  /*df6f0*/  LDS R243, [R3+UR18+0x8e980] ;  /* 0x08e9801203f37984 */ /* 0x000fea0008000800 */
[----:B--2---:R-:W-:Y:S01]  /*df700*/  HMMA.1688.F32.TF32 R244, R244, R240, R248 ;  /* 0x000000f0f4f4723c */ /* 0x004fe200000810f8 */
[----:B------:R-:W2:Y:S04]  /*df710*/  LDL.LU.64 R250, [R1+0x5038] ;  /* 0x0050380001fa7983 */ /* 0x000ea80000300a00 */
[----:B------:R-:W2:Y:S04]  /*df720*/  LDL.LU.64 R248, [R1+0x5030] ;  /* 0x0050300001f87983 */ /* 0x000ea80000300a00 */
[----:B------:R-:W-:Y:S04]  /*df730*/  LDS R240, [R0+UR18+0x8e180] ;  /* 0x08e1801200f07984 */ /* 0x000fe80008000800 */
[----:B------:R-:W1:Y:S01]  /*df740*/  LDS R241, [R3+UR18+0x8e180] ;  /* 0x08e1801203f17984 */ /* 0x000e620008000800 */
[----:B--2---:R-:W-:Y:S03]  /*df750*/  HMMA.1688.F32.TF32 R248, R124, R238, R248 ;  /* 0x000000ee7cf8723c */ /* 0x004fe600000810f8 */
[----:B------:R-:W2:-:S15]  /*df760*/  LDL.LU.64 R238, [R1+0x5028] ;  /* 0x0050280001ee7983 */ /* 0x000e9e0000300a00 */
[----:B------:R-:W-:-:S05]  /*df770*/  NOP ;  /* 0x0000000000007918 */ /* 0x000fca0000000000 */
[----:B------:R-:W-:Y:S04]  /*df780*/  STL.64 [R1+0x9f0], R248 ;  /* 0x0009f0f801007387 */ /* 0x000fe80000100a00 */
[----:B------:R2:W-:Y:S04]  /*df790*/  STL.64 [R1+0x9f8], R250 ;  /* 0x0009f8fa01007387 */ /* 0x0005e80000100a00 */
[----:B------:R-:W3:Y:S01]  /*df7a0*/  LDL.LU.64 R236, [R1+0x5020] ;  /* 0x0050200001ec7983 */ /* 0x000ee20000300a00 */
        /* <DEDUP_REMOVED lines=37> */
[----:B----4-:R-:W-:Y:S05]  /*dfa00*/  HMMA.1688.F32.TF32 R4, R124, R130, R60 ;  /* 0x000000827c04723c */ /* 0x010fea000008103c */
        /* <DEDUP_REMOVED lines=9> */
[----:B------:R-:W2:Y:S01]  /*dfaa0*/  LDL.LU R23, [R1+0x4c] ;  /* 0x00004c0001177983 */ /* 0x000ea20000300800 */
[----:B------:R-:W-:-:S03]  /*dfab0*/  IMAD.MOV.U32 R24, RZ, RZ, R146 ;  /* 0x000000ffff187224 */ /* 0x000fc600078e0092 */
[----:B------:R-:W2:Y:S01]  /*dfac0*/  LDL.LU R16, [R1+0x50] ;  /* 0x0000500001107983 */ /* 0x000ea20000300800 */
[----:B------:R-:W-:-:S03]  /*dfad0*/  MOV R25, R147 ;  /* 0x0000009300197202 */ /* 0x000fc60000000f00 */
[----:B------:R-:W2:Y:S04]  /*dfae0*/  LDL.LU R17, [R1+0x54] ;  /* 0x0000540001117983 */ /* 0x000ea80000300800 */
[----:B------:R-:W2:Y:S04]  /*dfaf0*/  LDL.LU R18, [R1+0x58] ;  /* 0x0000580001127983 */ /* 0x000ea80000300800 */
[----:B------:R-:W2:Y:S04]  /*dfb00*/  LDL.LU R19, [R1+0x5c] ;  /* 0x00005c0001137983 */ /* 0x000ea80000300800 */
[----:B------:R-:W3:Y:S04]  /*dfb10*/  LDL.LU R146, [R1+0x501c] ;  /* 0x00501c0001927983 */ /* 0x000ee80000300800 */
[----:B------:R-:W3:Y:S01]  /*dfb20*/  LDL.LU R147, [R1+0x5018] ;  /* 0x0050180001937983 */ /* 0x000ee20000300800 */
        /* <DEDUP_REMOVED lines=9> */
[----:B------:R-:W3:Y:S01]  /*dfbc0*/  LDL.LU R142, [R1+0x5014] ;  /* 0x00501400018e7983 */ /* 0x000ee20000300800 */
[----:B------:R-:W-:-:S03]  /*dfbd0*/  IMAD.MOV.U32 R39, RZ, RZ, R135 ;  /* 0x000000ffff277224 */ /* 0x000fc600078e0087 */
[----:B------:R-:W3:Y:S04]  /*dfbe0*/  LDL.LU R143, [R1+0x5010] ;  /* 0x00501000018f7983 */ /* 0x000ee80000300800 */
[----:B------:R-:W2:Y:S04]  /*dfbf0*/  LDL.LU R138, [R1+0x500c] ;  /* 0x00500c00018a7983 */ /* 0x000ea80000300800 */
[----:B------:R-:W2:Y:S04]  /*dfc00*/  LDL.LU R139, [R1+0x5008] ;  /* 0x00500800018b7983 */ /* 0x000ea80000300800 */
[----:B------:R-:W3:Y:S04]  /*dfc10*/  LDL.LU R134, [R1+0x5004] ;  /* 0x0050040001867983 */ /* 0x000ee80000300800 */
[----:B------:R-:W3:Y:S04]  /*dfc20*/  LDL.LU R135, [R1+0x5000] ;  /* 0x0050000001877983 */ /* 0x000ee80000300800 */
[----:B----4-:R-:W4:Y:S04]  /*dfc30*/  LDL.LU R4, [R1+0x80] ;  /* 0x0000800001047983 */ /* 0x010f280000300800 */
        /* <DEDUP_REMOVED lines=53> */
[----:B------:R-:W-:Y:S06]  /*dff90*/  HMMA.1688.F32.TF32 R36, R124, R34, R244 ;  /* 0x000000227c24723c */ /* 0x000fec00000810f4 */
        /* <DEDUP_REMOVED lines=16> */
[C---:B------:R-:W-:Y:S03]  /*e00a0*/  HMMA.1688.F32.TF32 R24, R240.reuse, R216, R248 ;  /* 0x000000d8f018723c */ /* 0x040fe600000810f8 */
[----:B------:R-:W-:Y:S04]  /*e00b0*/  STL.64 [R1+0x4fc8], R238 ;  /* 0x004fc8ee01007387 */ /* 0x000fe80000100a00 */
[----:B------:R-:W-:Y:S04]  /*e00c0*/  STL.64 [R1+0x4fc0], R236 ;  /* 0x004fc0ec01007387 */ /* 0x000fe80000100a00 */
[----:B------:R-:W-:Y:S04]  /*e00d0*/  STL.64 [R1+0x4ff8], R234 ;  /* 0x004ff8ea01007387 */ /* 0x000fe80000100a00 */
[----:B------:R2:W-:Y:S04]  /*e00e0*/  STL.64 [R1+0x4ff0], R232 ;  /* 0x004ff0e801007387 */ /* 0x0005e80000100a00 */
[----:B------:R-:W3:Y:S04]  /*e00f0*/  LDL.LU R248, [R1] ;  /* 0x0000000001f87983 */ /* 0x000ee80000300800 */
[----:B------:R-:W3:Y:S04]  /*e0100*/  LDL.LU R249, [R1+0x4] ;  /* 0x0000040001f97983 */ /* 0x000ee80000300800 */
[----:B------:R-:W3:Y:S04]  /*e0110*/  LDL.LU R250, [R1+0x8] ;  /* 0x0000080001fa7983 */ /* 0x000ee80000300800 */
[----:B------:R-:W3:Y:S04]  /*e0120*/  LDL.LU R251, [R1+0xc] ;  /* 0x00000c0001fb7983 */ /* 0x000ee80000300800 */
[----:B------:R-:W4:Y:S04]  /*e0130*/  LDL R244, [R1+0xb0] ;  /* 0x0000b00001f47983 */ /* 0x000f280000100800 */
[----:B------:R-:W4:Y:S04]  /*e0140*/  LDL R245, [R1+0xb4] ;  /* 0x0000b40001f57983 */ /* 0x000f280000100800 */
[----:B-1----:R-:W4:Y:S01]  /*e0150*/  LDL.LU R4, [R1+0x10] ;  /* 0x0000100001047983 */ /* 0x002f220000300800 */
[----:B------:R-:W-:Y:S03]  /*e0160*/  HMMA.1688.F32.TF32 R8, R240, R232, R8 ;  /* 0x000000e8f008723c */ /* 0x000fe60000081008 */
[----:B------:R-:W4:Y:S04]  /*e0170*/  LDL.LU R5, [R1+0x14] ;  /* 0x0000140001057983 */ /* 0x000f280000300800 */
[----:B------:R-:W4:Y:S04]  /*e0180*/  LDL.LU R6, [R1+0x18] ;  /* 0x0000180001067983 */ /* 0x000f280000300800 */
[----:B------:R-:W4:Y:S04]  /*e0190*/  LDL.LU R7, [R1+0x1c] ;  /* 0x00001c0001077983 */ /* 0x000f280000300800 */
        /* <DEDUP_REMOVED lines=94> */
[----:B------:R-:W-:-:S03]  /*e0780*/  IMAD.MOV.U32 R125, RZ, RZ, R2 ;  /* 0x000000ffff7d7224 */ /* 0x000fc600078e0002 */
[----:B------:R-:W-:Y:S01]  /*e0790*/  LDS R30, [R0+UR18+0x8f980] ;  /* 0x08f98012001e7984 */ /* 0x000fe20008000800 */
[C---:B----4-:R-:W-:Y:S03]  /*e07a0*/  HMMA.1688.F32.TF32 R244, R240.reuse, R244, R4 ;  /* 0x000000f4f0f4723c */ /* 0x050fe60000081004 */
[----:B------:R1:W-:Y:S03]  /*e07b0*/  LDS R28, [R0+UR18+0x8f180] ;  /* 0x08f18012001c7984 */ /* 0x0003e60008000800 */
[----:B---3--:R-:W-:Y:S01]  /*e07c0*/  HMMA.1688.F32.TF32 R124, R240, R124, R232 ;  /* 0x0000007cf07c723c */ /* 0x008fe200000810e8 */
[----:B------:R-:W3:Y:S04]  /*e07d0*/  LDL R2, [R1+0x1c04] ;  /* 0x001c040001027983 */ /* 0x000ee80000100800 */
[----:B-1----:R-:W4:Y:S04]  /*e07e0*/  LDL R0, [R1+0x1c00] ;  /* 0x001c000001007983 */ /* 0x002f280000100800 */
[----:B------:R-:W3:Y:S01]  /*e07f0*/  LDL R238, [R1+0x98] ;  /* 0x0000980001ee7983 */ /* 0x000ee20000100800 */
[----:B------:R-:W-:-:S03]  /*e0800*/  MOV R239, R252 ;  /* 0x000000fc00ef7202 */ /* 0x000fc60000000f00 */
[----:B------:R-:W4:Y:S04]  /*e0810*/  LDL.LU.64 R234, [R1+0x4ff8] ;  /* 0x004ff80001ea7983 */ /* 0x000f280000300a00 */
[----:B------:R-:W4:Y:S04]  /*e0820*/  LDL.LU.64 R232, [R1+0x4ff0] ;  /* 0x004ff00001e87983 */ /* 0x000f280000300a00 */
[----:B------:R-:W4:Y:S04]  /*e0830*/  LDL.LU.64 R6, [R1+0x4fe8] ;  /* 0x004fe80001067983 */ /* 0x000f280000300a00 */
[----:B------:R-:W-:Y:S04]  /*e0840*/  LDS R31, [R3+UR18+0x8f980] ;  /* 0x08f98012031f7984 */ /* 0x000fe80008000800 */
[----:B------:R1:W3:Y:S04]  /*e0850*/  LDS R29, [R3+UR18+0x8f180] ;  /* 0x08f18012031d7984 */ /* 0x0002e80008000800 */
[----:B------:R-:W4:Y:S04]  /*e0860*/  LDL.LU.64 R4, [R1+0x4fe0] ;  /* 0x004fe00001047983 */ /* 0x000f280000300a00 */
[----:B------:R-:W3:Y:S01]  /*e0870*/  LDL.LU.64 R34, [R1+0x4fd8] ;  /* 0x004fd80001227983 */ /* 0x000ee20000300a00 */
[----:B--2---:R-:W-:Y:S06]  /*e0880*/  HMMA.1688.F32.TF32 R248, R240, R32, R248 ;  /* 0x00000020f0f8723c */ /* 0x004fec00000810f8 */
[----:B------:R-:W-:-:S02]  /*e0890*/  IMAD.MOV.U32 R252, RZ, RZ, R32 ;  /* 0x000000fffffc7224 */ /* 0x000fc400078e0020 */
[----:B-1----:R-:W-:Y:S02]  /*e08a0*/  IMAD.MOV.U32 R3, RZ, RZ, R33 ;  /* 0x000000ffff037224 */ /* 0x002fe400078e0021 */
[----:B------:R-:W3:Y:S01]  /*e08b0*/  LDL.LU.64 R32, [R1+0x4fd0] ;  /* 0x004fd00001207983 */ /* 0x000ee20000300a00 */
[----:B------:R-:W-:Y:S06]  /*e08c0*/  HMMA.1688.F32.TF32 R12, R240, R228, R12 ;  /* 0x000000e4f00c723c */ /* 0x000fec000008100c */
[----:B---3--:R-:W-:Y:S01]  /*e08d0*/  HMMA.1688.F32.TF32 R32, R28, R238, R32 ;  /* 0x000000ee1c20723c */ /* 0x008fe20000081020 */
[----:B------:R-:W2:Y:S04]  /*e08e0*/  LDL.LU.64 R238, [R1+0x4fc8] ;  /* 0x004fc80001ee7983 */ /* 0x000ea80000300a00 */
[----:B------:R-:W3:Y:S01]  /*e08f0*/  LDL.LU.64 R236, [R1+0x4fc0] ;  /* 0x004fc00001ec7983 */ /* 0x000ee20000300a00 */
[----:B------:R-:W-:Y:S06]  /*e0900*/  HMMA.1688.F32.TF32 R16, R240, R224, R16 ;  /* 0x000000e0f010723c */ /* 0x000fec0000081010 */
[C---:B----4-:R-:W-:Y:S06]  /*e0910*/  HMMA.1688.F32.TF32 R8, R28.reuse, R234, R8 ;  /* 0x000000ea1c08723c */ /* 0x050fec0000081008 */
[----:B------:R-:W-:Y:S05]  /*e0920*/  HMMA.1688.F32.TF32 R12, R28, R230, R12 ;  /* 0x000000e61c0c723c */ /* 0x000fea000008100c */
[----:B------:R-:W-:Y:S01]  /*e0930*/  STL.64 [R1+0x11a0], R32 ;  /* 0x0011a02001007387 */ /* 0x000fe20000100a00 */
[C---:B------:R-:W-:Y:S03]  /*e0940*/  HMMA.1688.F32.TF32 R20, R240.reuse, R220, R20 ;  /* 0x000000dcf014723c */ /* 0x040fe60000081014 */
[----:B------:R-:W-:Y:S03]  /*e0950*/  STL.64 [R1+0x11a8], R34 ;  /* 0x0011a82201007387 */ /* 0x000fe60000100a00 */
        /* <DEDUP_REMOVED lines=15> */
[----:B--2---:R-:W-:-:S15]  /*e0a50*/  HMMA.1688.F32.TF32 R4, R28, R238, R4 ;  /* 0x000000ee1c04723c */ /* 0x004fde0000081004 */
[----:B------:R-:W-:-:S08]  /*e0a60*/  NOP ;  /* 0x0000000000007918 */ /* 0x000fd00000000000 */
[----:B------:R-:W-:Y:S04]  /*e0a70*/  STL.64 [R1+0x1190], R4 ;  /* 0x0011900401007387 */ /* 0x000fe80000100a00 */
[----:B------:R1:W-:Y:S02]  /*e0a80*/  STL.64 [R1+0x1198], R6 ;  /* 0x0011980601007387 */ /* 0x0003e40000100a00 */
[C---:B-1----:R-:W-:Y:S02]  /*e0a90*/  HMMA.1688.F32.TF32 R4, R28.reuse, R226, R16 ;  /* 0x000000e21c04723c */ /* 0x042fe40000081010 */
[----:B------:R-:W-:Y:S04]  /*e0aa0*/  STL.64 [R1+0x1180], R8 ;  /* 0x0011800801007387 */ /* 0x000fe80000100a00 */
[----:B------:R1:W-:Y:S04]  /*e0ab0*/  STL.64 [R1+0x1188], R10 ;  /* 0x0011880a01007387 */ /* 0x0003e80000100a00 */
[----:B------:R-:W-:Y:S04]  /*e0ac0*/  STL.64 [R1+0x1170], R12 ;  /* 0x0011700c01007387 */ /* 0x000fe80000100a00 */
[----:B------:R-:W-:Y:S01]  /*e0ad0*/  STL.64 [R1+0x1178], R14 ;  /* 0x0011780e01007387 */ /* 0x000fe20000100a00 */
[C---:B-1----:R-:W-:Y:S06]  /*e0ae0*/  HMMA.1688.F32.TF32 R8, R28.reuse, R222, R20 ;  /* 0x000000de1c08723c */ /* 0x042fec0000081014 */
[----:B------:R-:W-:Y:S04]  /*e0af0*/  STL [R1+0x4f8c], R223 ;  /* 0x004f8cdf01007387 */ /* 0x000fe80000100800 */
[----:B------:R-:W-:Y:S04]  /*e0b00*/  STL.64 [R1+0x1160], R4 ;  /* 0x0011600401007387 */ /* 0x000fe80000100a00 */
[----:B------:R1:W-:Y:S02]  /*e0b10*/  STL.64 [R1+0x1168], R6 ;  /* 0x0011680601007387 */ /* 0x0003e40000100a00 */
[C---:B-1----:R-:W-:Y:S07]  /*e0b20*/  HMMA.1688.F32.TF32 R4, R28.reuse, R218, R24 ;  /* 0x000000da1c04723c */ /* 0x042fee0000081018 */
[----:B------:R-:W-:Y:S04]  /*e0b30*/  STL.64 [R1+0x1150], R8 ;  /* 0x0011500801007387 */ /* 0x000fe80000100a00 */
[----:B------:R1:W-:Y:S04]  /*e0b40*/  STL.64 [R1+0x1158], R10 ;  /* 0x0011580a01007387 */ /* 0x0003e80000100a00 */
[----:B------:R-:W-:Y:S01]  /*e0b50*/  STL [R1+0x4f88], R219 ;  /* 0x004f88db01007387 */ /* 0x000fe20000100800 */
[C---:B-1----:R-:W-:Y:S07]  /*e0b60*/  HMMA.1688.F32.TF32 R8, R28.reuse, R214, R36 ;  /* 0x000000d61c08723c */ /* 0x042fee0000081024 */
[----:B------:R-:W-:Y:S04]  /*e0b70*/  STL.64 [R1+0x1140], R4 ;  /* 0x0011400401007387 */ /* 0x000fe80000100a00 */
[----:B------:R1:W-:Y:S02]  /*e0b80*/  STL.64 [R1+0x1148], R6 ;  /* 0x0011480601007387 */ /* 0x0003e40000100a00 */
[C---:B-1----:R-:W-:Y:S10]  /*e0b90*/  HMMA.1688.F32.TF32 R4, R28.reuse, R210, R40 ;  /* 0x000000d21c04723c */ /* 0x042ff40000081028 */
[----:B------:R-:W-:Y:S01]  /*e0ba0*/  STL.64 [R1+0x1130], R8 ;  /* 0x0011300801007387 */ /* 0x000fe20000100a00 */
[C---:B------:R-:W-:Y:S03]  /*e0bb0*/  HMMA.1688.F32.TF32 R12, R28.reuse, R206, R44 ;  /* 0x000000ce1c0c723c */ /* 0x040fe6000008102c */
[----:B------:R1:W-:Y:S03]  /*e0bc0*/  STL.64 [R1+0x1138], R10 ;  /* 0x0011380a01007387 */ /* 0x0003e60000100a00 */
[C---:B-1----:R-:W-:Y:S06]  /*e0bd0*/  HMMA.1688.F32.TF32 R8, R28.reuse, R202, R48 ;  /* 0x000000ca1c08723c */ /* 0x042fec0000081030 */
[----:B------:R-:W-:Y:S04]  /*e0be0*/  STL.64 [R1+0x1120], R4 ;  /* 0x0011200401007387 */ /* 0x000fe80000100a00 */
[----:B------:R1:W-:Y:S02]  /*e0bf0*/  STL.64 [R1+0x1128], R6 ;  /* 0x0011280601007387 */ /* 0x0003e40000100a00 */
[C---:B-1----:R-:W-:Y:S05]  /*e0c00*/  HMMA.1688.F32.TF32 R4, R28.reuse, R198, R52 ;  /* 0x000000c61c04723c */ /* 0x042fea0000081034 */
[----:B------:R-:W-:Y:S04]  /*e0c10*/  STL.64 [R1+0x1110], R12 ;  /* 0x0011100c01007387 */ /* 0x000fe80000100a00 */
[----:B------:R1:W-:Y:S04]  /*e0c20*/  STL.64 [R1+0x1118], R14 ;  /* 0x0011180e01007387 */ /* 0x0003e80000100a00 */
[----:B------:R-:W-:Y:S04]  /*e0c30*/  STL.64 [R1+0x1100], R8 ;  /* 0x0011000801007387 */ /* 0x000fe80000100a00 */
[----:B------:R2:W-:Y:S01]  /*e0c40*/  STL.64 [R1+0x1108], R10 ;  /* 0x0011080a01007387 */ /* 0x0005e20000100a00 */
[C---:B-1----:R-:W-:Y:S05]  /*e0c50*/  HMMA.1688.F32.TF32 R12, R28.reuse, R194, R56 ;  /* 0x000000c21c0c723c */ /* 0x042fea0000081038 */
[----:B------:R-:W-:Y:S01]  /*e0c60*/  STL.64 [R1+0x10f0], R4 ;  /* 0x0010f00401007387 */ /* 0x000fe20000100a00 */
[C---:B--2---:R-:W-:Y:S03]  /*e0c70*/  HMMA.1688.F32.TF32 R8, R28.reuse, R190, R60 ;  /* 0x000000be1c08723c */ /* 0x044fe6000008103c */
[----:B------:R1:W-:Y:S03]  /*e0c80*/  STL.64 [R1+0x10f8], R6 ;  /* 0x0010f80601007387 */ /* 0x0003e60000100a00 */
        /* <DEDUP_REMOVED lines=21> */
[----:B------:R-:W-:Y:S04]  /*e0de0*/  STL [R1+0x4f74], R154 ;  /* 0x004f749a01007387 */ /* 0x000fe80000100800 */
[----:B------:R-:W-:Y:S04]  /*e0df0*/  STL.64 [R1+0x1400], R8 ;  /* 0x0014000801007387 */ /* 0x000fe80000100a00 */
[----:B------:R-:W-:Y:S04]  /*e0e00*/  STL.64 [R1+0x1408], R10 ;  /* 0x0014080a01007387 */ /* 0x000fe80000100a00 */
[----:B------:R-:W-:Y:S01]  /*e0e10*/  STL [R1+0x4f70], R155 ;  /* 0x004f709b01007387 */ /* 0x000fe20000100800 */
[----:B------:R-:W-:Y:S03]  /*e0e20*/  HMMA.1688.F32.TF32 R96, R240, R164, R96 ;  /* 0x000000a4f060723c */ /* 0x000fe60000081060 */
[----:B------:R-:W-:Y:S04]  /*e0e30*/  STL.64 [R1+0x1430], R4 ;  /* 0x0014300401007387 */ /* 0x000fe80000100a00 */
[----:B------:R1:W-:Y:S02]  /*e0e40*/  STL.64 [R1+0x1438], R6 ;  /* 0x0014380601007387 */ /* 0x0003e40000100a00 */
[----:B-1----:R-:W-:Y:S06]  /*e0e50*/  HMMA.1688.F32.TF32 R4, R28, R162, R92 ;  /* 0x000000a21c04723c */ /* 0x002fec000008105c */
[----:B------:R-:W-:Y:S04]  /*e0e60*/  STL [R1+0x4f7c], R162 ;  /* 0x004f7ca201007387 */ /* 0x000fe80000100800 */
[----:B------:R-:W-:Y:S01]  /*e0e70*/  STL [R1+0x4f78], R163 ;  /* 0x004f78a301007387 */ /* 0x000fe20000100800 */
[C---:B------:R-:W-:Y:S06]  /*e0e80*/  HMMA.1688.F32.TF32 R100, R240.reuse, R168, R100 ;  /* 0x000000a8f064723c */ /* 0x040fec0000081064 */
[C---:B------:R-:W-:Y:S06]  /*e0e90*/  HMMA.1688.F32.TF32 R104, R240.reuse, R176, R104 ;  /* 0x000000b0f068723c */ /* 0x040fec0000081068 */
[----:B------:R-:W-:Y:S01]  /*e0ea0*/  HMMA.1688.F32.TF32 R108, R240, R180, R108 ;  /* 0x000000b4f06c723c */ /* 0x000fe2000008106c */
[----:B------:R-:W-:Y:S04]  /*e0eb0*/  STL.64 [R1+0x1470], R4 ;  /* 0x0014700401007387 */ /* 0x000fe80000100a00 */
[----:B------:R1:W-:Y:S02]  /*e0ec0*/  STL.64 [R1+0x1478], R6 ;  /* 0x0014780601007387 */ /* 0x0003e40000100a00 */
[C---:B-1----:R-:W-:Y:S06]  /*e0ed0*/  HMMA.1688.F32.TF32 R4, R28.reuse, R166, R96 ;  /* 0x000000a61c04723c */ /* 0x042fec0000081060 */
[----:B------:R-:W-:Y:S01]  /*e0ee0*/  STL [R1+0x4f84], R166 ;  /* 0x004f84a601007387 */ /* 0x000fe20000100800 */
[----:B------:R-:W-:Y:S03]  /*e0ef0*/  HMMA.1688.F32.TF32 R12, R28, R170, R100 ;  /* 0x000000aa1c0c723c */ /* 0x000fe60000081064 */
[----:B------:R-:W-:Y:S03]  /*e0f00*/  STL [R1+0x4f80], R167 ;  /* 0x004f80a701007387 */ /* 0x000fe60000100800 */
[----:B------:R-:W-:Y:S06]  /*e0f10*/  HMMA.1688.F32.TF32 R112, R240, R172, R112 ;  /* 0x000000acf070723c */ /* 0x000fec0000081070 */
[----:B------:R-:W-:Y:S04]  /*e0f20*/  HMMA.1688.F32.TF32 R8, R28, R178, R104 ;  /* 0x000000b21c08723c */ /* 0x000fe80000081068 */
[----:B------:R-:W-:Y:S02]  /*e0f30*/  STL.64 [R1+0x14b0], R4 ;  /* 0x0014b00401007387 */ /* 0x000fe40000100a00 */
[C---:B------:R-:W-:Y:S02]  /*e0f40*/  HMMA.1688.F32.TF32 R116, R240.reuse, R156, R116 ;  /* 0x0000009cf074723c */ /* 0x040fe40000081074 */
[----:B------:R1:W-:Y:S04]  /*e0f50*/  STL.64 [R1+0x14b8], R6 ;  /* 0x0014b80601007387 */ /* 0x0003e80000100a00 */
[----:B------:R-:W-:Y:S06]  /*e0f60*/  HMMA.1688.F32.TF32 R120, R240, R148, R120 ;  /* 0x00000094f078723c */ /* 0x000fec0000081078 */
[C---:B-1----:R-:W-:Y:S01]  /*e0f70*/  HMMA.1688.F32.TF32 R4, R28.reuse, R182, R108 ;  /* 0x000000b61c04723c */ /* 0x042fe2000008106c */
        /* <DEDUP_REMOVED lines=27> */
[----:B------:R-:W3:Y:S04]  /*e1130*/  LDL.64 R50, [R1+0xa8] ;  /* 0x0000a80001327983 */ /* 0x000ee80000100a00 */
[----:B------:R-:W3:Y:S04]  /*e1140*/  LDL.LU R16, [R1+0xa80] ;  /* 0x000a800001107983 */ /* 0x000ee80000300800 */
[----:B------:R-:W3:Y:S04]  /*e1150*/  LDL.LU R17, [R1+0xa84] ;  /* 0x000a840001117983 */ /* 0x000ee80000300800 */
[----:B------:R-:W3:Y:S04]  /*e1160*/  LDL.LU R18, [R1+0xa88] ;  /* 0x000a880001127983 */ /* 0x000ee80000300800 */
[----:B------:R-:W3:Y:S04]  /*e1170*/  LDL.LU R19, [R1+0xa8c] ;  /* 0x000a8c0001137983 */ /* 0x000ee80000300800 */
[----:B------:R-:W3:Y:S04]  /*e1180*/  LDL.64 R46, [R1+0xc8] ;  /* 0x0000c800012e7983 */ /* 0x000ee80000100a00 */
        /* <DEDUP_REMOVED lines=8> */
[----:B------:R-:W4:Y:S04]  /*e1210*/  LDL.64 R36, [R1+0x90] ;  /* 0x0000900001247983 */ /* 0x000f280000100a00 */
        /* <DEDUP_REMOVED lines=12> */
[----:B------:R-:W4:Y:S04]  /*e12e0*/  LDL R122, [R1+0xb8] ;  /* 0x0000b800017a7983 */ /* 0x000f280000100800 */
[----:B------:R-:W4:Y:S04]  /*e12f0*/  LDL R123, [R1+0xbc] ;  /* 0x0000bc00017b7983 */ /* 0x000f280000100800 */
[----:B------:R-:W2:Y:S04]  /*e1300*/  LDL R120, [R1+0xb0] ;  /* 0x0000b00001787983 */ /* 0x000ea80000100800 */
[----:B------:R-:W2:Y:S01]  /*e1310*/  LDL R121, [R1+0xb4] ;  /* 0x0000b40001797983 */ /* 0x000ea20000100800 */
[----:B---3--:R-:W-:Y:S06]  /*e1320*/  HMMA.1688.F32.TF32 R52, R28, R50, R124 ;  /* 0x000000321c34723c */ /* 0x008fec000008107c */
[----:B------:R-:W-:Y:S01]  /*e1330*/  IMAD.MOV.U32 R162, RZ, RZ, R50 ;  /* 0x000000ffffa27224 */ /* 0x000fe200078e0032 */
[----:B------:R-:W-:-:S15]  /*e1340*/  MOV R163, R51 ;  /* 0x0000003300a37202 */ /* 0x000fde0000000f00 */
[----:B------:R-:W-:-:S01]  /*e1350*/  NOP ;  /* 0x0000000000007918 */ /* 0x000fc20000000000 */
[----:B------:R-:W-:Y:S04]  /*e1360*/  STL.64 [R1+0x1670], R52 ;  /* 0x0016703401007387 */ /* 0x000fe80000100a00 */
[----:B------:R-:W-:Y:S01]  /*e1370*/  STL.64 [R1+0x1678], R54 ;  /* 0x0016783601007387 */ /* 0x000fe20000100a00 */
[C---:B----4-:R-:W-:Y:S01]  /*e1380*/  HMMA.1688.F32.TF32 R48, R28.reuse, R122, R244 ;  /* 0x0000007a1c30723c */ /* 0x050fe200000810f4 */
[----:B------:R-:W-:Y:S01]  /*e1390*/  IMAD.MOV.U32 R166, RZ, RZ, R46 ;  /* 0x000000ffffa67224 */ /* 0x000fe200078e002e */
[----:B------:R-:W-:Y:S01]  /*e13a0*/  MOV R167, R47 ;  /* 0x0000002f00a77202 */ /* 0x000fe20000000f00 */
[----:B------:R-:W-:Y:S01]  /*e13b0*/  IMAD.MOV.U32 R223, RZ, RZ, R36 ;  /* 0x000000ffffdf7224 */ /* 0x000fe200078e0024 */
[----:B------:R-:W-:Y:S02]  /*e13c0*/  MOV R219, R37 ;  /* 0x0000002500db7202 */ /* 0x000fe40000000f00 */
[----:B------:R-:W-:Y:S01]  /*e13d0*/  IMAD.MOV.U32 R154, RZ, RZ, R122 ;  /* 0x000000ffff9a7224 */ /* 0x000fe200078e007a */
[----:B------:R-:W-:Y:S01]  /*e13e0*/  HMMA.1688.F32.TF32 R28, R28, R46, R248 ;  /* 0x0000002e1c1c723c */ /* 0x000fe200000810f8 */
[----:B------:R-:W-:Y:S01]  /*e13f0*/  IMAD.MOV.U32 R155, RZ, RZ, R123 ;  /* 0x000000ffff9b7224 */ /* 0x000fe200078e007b */
[----:B------:R-:W-:Y:S04]  /*e1400*/  LDS R244, [R0+UR18+0x8f000] ;  /* 0x08f0001200f47984 */ /* 0x000fe80008000800 */
[----:B------:R-:W-:Y:S01]  /*e1410*/  HMMA.1688.F32.TF32 R124, R240, R36, R40 ;  /* 0x00000024f07c723c */ /* 0x000fe20000081028 */
[----:B------:R-:W-:Y:S04]  /*e1420*/  LDS R246, [R0+UR18+0x8f800] ;  /* 0x08f8001200f67984 */ /* 0x000fe80008000800 */
[----:B------:R-:W-:Y:S04]  /*e1430*/  LDS R245, [R2+UR18+0x8f000] ;  /* 0x08f0001202f57984 */ /* 0x000fe80008000800 */
[----:B------:R-:W1:Y:S04]  /*e1440*/  LDS R247, [R2+UR18+0x8f800] ;  /* 0x08f8001202f77984 */ /* 0x000e680008000800 */
[----:B------:R-:W-:Y:S04]  /*e1450*/  STL.64 [R1+0x16b0], R48 ;  /* 0x0016b03001007387 */ /* 0x000fe80000100a00 */
[----:B------:R-:W-:Y:S04]  /*e1460*/  STL.64 [R1+0x16b8], R50 ;  /* 0x0016b83201007387 */ /* 0x000fe80000100a00 */
[----:B--2---:R-:W-:Y:S04]  /*e1470*/  STL.64 [R1+0x4fb8], R120 ;  /* 0x004fb87801007387 */ /* 0x004fe80000100a00 */
[----:B------:R-:W-:Y:S04]  /*e1480*/  STL.64 [R1+0x16f0], R28 ;  /* 0x0016f01c01007387 */ /* 0x000fe80000100a00 */
[----:B------:R-:W-:Y:S04]  /*e1490*/  STL.64 [R1+0x16f8], R30 ;  /* 0x0016f81e01007387 */ /* 0x000fe80000100a00 */
[----:B------:R-:W2:Y:S01]  /*e14a0*/  LDL.64 R250, [R1+0xc8] ;  /* 0x0000c80001fa7983 */ /* 0x000ea20000100a00 */
[----:B------:R-:W-:-:S02]  /*e14b0*/  IMAD.MOV.U32 R248, RZ, RZ, R252 ;  /* 0x000000fffff87224 */ /* 0x000fc400078e00fc */
[----:B------:R-:W-:-:S05]  /*e14c0*/  IMAD.MOV.U32 R249, RZ, RZ, R3 ;  /* 0x000000fffff97224 */ /* 0x000fca00078e0003 */
[----:B------:R3:W-:Y:S04]  /*e14d0*/  STL.64 [R1+0x4fb0], R248 ;  /* 0x004fb0f801007387 */ /* 0x0007e80000100a00 */
[----:B------:R-:W-:Y:S04]  /*e14e0*/  STL.64 [R1+0x4fa8], R126 ;  /* 0x004fa87e01007387 */ /* 0x000fe80000100a00 */
[----:B------:R4:W-:Y:S04]  /*e14f0*/  STL.64 [R1+0x4fa0], R124 ;  /* 0x004fa07c01007387 */ /* 0x0009e80000100a00 */
[----:B------:R1:W-:Y:S04]  /*e1500*/  STL.64 [R1+0x4f98], R238 ;  /* 0x004f98ee01007387 */ /* 0x0003e80000100a00 */
[----:B------:R-:W-:Y:S04]  /*e1510*/  STL.64 [R1+0x4f90], R236 ;  /* 0x004f90ec01007387 */ /* 0x000fe80000100a00 */
[----:B---3--:R-:W3:Y:S04]  /*e1520*/  LDL.LU R248, [R1+0xc30] ;  /* 0x000c300001f87983 */ /* 0x008ee80000300800 */
[----:B------:R-:W3:Y:S01]  /*e1530*/  LDL.LU R249, [R1+0xc34] ;  /* 0x000c340001f97983 */ /* 0x000ee20000300800 */
[C---:B------:R-:W-:Y:S03]  /*e1540*/  HMMA.1688.F32.TF32 R28, R240.reuse, R212, R32 ;  /* 0x000000d4f01c723c */ /* 0x040fe60000081020 */
        /* <DEDUP_REMOVED lines=98> */
[----:B------:R-:W-:Y:S02]  /*e1b70*/  IMAD.MOV.U32 R3, RZ, RZ, R121 ;  /* 0x000000ffff037224 */ /* 0x000fe400078e0079 */
[----:B------:R-:W3:Y:S02]  /*e1b80*/  LDL.LU.64 R120, [R1+0x4fb8] ;  /* 0x004fb80001787983 */ /* 0x000ee40000300a00 */
[C---:B---3--:R-:W-:Y:S02]  /*e1b90*/  HMMA.1688.F32.TF32 R120, R240.reuse, R120, R248 ;  /* 0x00000078f078723c */ /* 0x048fe400000810f8 */
[----:B------:R-:W4:Y:S04]  /*e1ba0*/  LDL.LU.64 R248, [R1+0x4fb0] ;  /* 0x004fb00001f87983 */ /* 0x000f280000300a00 */
[C---:B----4-:R-:W-:Y:S01]  /*e1bb0*/  HMMA.1688.F32.TF32 R248, R240.reuse, R248, R124 ;  /* 0x000000f8f0f8723c */ /* 0x050fe2000008107c */
        /* <DEDUP_REMOVED lines=29> */
[----:B------:R-:W-:Y:S04]  /*e1d90*/  LDS R240, [R0+UR18+0x8e080] ;  /* 0x08e0801200f07984 */ /* 0x000fe80008000800 */
[----:B------:R1:W-:Y:S04]  /*e1da0*/  LDS R242, [R0+UR18+0x8e880] ;  /* 0x08e8801200f27984 */ /* 0x0003e80008000800 */
[----:B------:R-:W-:Y:S04]  /*e1db0*/  LDS R241, [R2+UR18+0x8e080] ;  /* 0x08e0801202f17984 */ /* 0x000fe80008000800 */
[----:B------:R3:W4:Y:S01]  /*e1dc0*/  LDS R243, [R2+UR18+0x8e880] ;  /* 0x08e8801202f37984 */ /* 0x0007220008000800 */
[----:B-1----:R-:W-:Y:S01]  /*e1dd0*/  MOV R0, R239 ;  /* 0x000000ef00007202 */ /* 0x002fe20000000f00 */
[----:B---3--:R-:W-:Y:S01]  /*e1de0*/  IMAD.MOV.U32 R2, RZ, RZ, R238 ;  /* 0x000000ffff027224 */ /* 0x008fe200078e00ee */
[----:B--2---:R-:W-:-:S15]  /*e1df0*/  HMMA.1688.F32.TF32 R124, R244, R238, R124 ;  /* 0x000000eef47c723c */ /* 0x004fde000008107c */
[----:B------:R-:W-:-:S08]  /*e1e00*/  NOP ;  /* 0x0000000000007918 */ /* 0x000fd00000000000 */
[----:B------:R1:W-:Y:S04]  /*e1e10*/  STL.64 [R1+0x1a0], R124 ;  /* 0x0001a07c01007387 */ /* 0x0003e80000100a00 */
[----:B------:R2:W-:Y:S04]  /*e1e20*/  STL.64 [R1+0x1a8], R126 ;  /* 0x0001a87e01007387 */ /* 0x0005e80000100a00 */
[----:B------:R-:W3:Y:S04]  /*e1e30*/  LDL.LU.64 R238, [R1+0x4f98] ;  /* 0x004f980001ee7983 */ /* 0x000ee80000300a00 */
[----:B------:R-:W4:Y:S01]  /*e1e40*/  LDL.LU.64 R236, [R1+0x4f90] ;  /* 0x004f900001ec7983 */ /* 0x000f220000300a00 */
[----:B-1----:R-:W-:-:S03]  /*e1e50*/  IMAD.MOV.U32 R124, RZ, RZ, R223 ;  /* 0x000000ffff7c7224 */ /* 0x002fc600078e00df */
[----:B--2---:R-:W4:Y:S01]  /*e1e60*/  LDL.64 R126, [R1+0x98] ;  /* 0x00009800017e7983 */ /* 0x004f220000100a00 */
[----:B------:R-:W-:-:S03]  /*e1e70*/  IMAD.MOV.U32 R125, RZ, RZ, R219 ;  /* 0x000000ffff7d7224 */ /* 0x000fc600078e00db */
[----:B------:R-:W2:Y:S04]  /*e1e80*/  LDL.LU R223, [R1+0x4f8c] ;  /* 0x004f8c0001df7983 */ /* 0x000ea80000300800 */
[----:B------:R-:W4:Y:S01]  /*e1e90*/  LDL.LU R219, [R1+0x4f88] ;  /* 0x004f880001db7983 */ /* 0x000f220000300800 */
[----:B---3--:R-:W-:-:S15]  /*e1ea0*/  HMMA.1688.F32.TF32 R4, R244, R238, R4 ;  /* 0x000000eef404723c */ /* 0x008fde0000081004 */
        /* <DEDUP_REMOVED lines=10> */
[C---:B--2---:R-:W-:Y:S01]  /*e1f50*/  HMMA.1688.F32.TF32 R12, R244.reuse, R222, R20 ;  /* 0x000000def40c723c */ /* 0x044fe20000081014 */
[----:B------:R4:W-:Y:S05]  /*e1f60*/  STL.64 [R1+0x148], R10 ;  /* 0x0001480a01007387 */ /* 0x0009ea0000100a00 */
[C---:B----4-:R-:W-:Y:S11]  /*e1f70*/  HMMA.1688.F32.TF32 R8, R244.reuse, R218, R24 ;  /* 0x000000daf408723c */ /* 0x050ff60000081018 */
        /* <DEDUP_REMOVED lines=56> */
[----:B------:R-:W2:Y:S01]  /*e2300*/  LDL.LU R23, [R1+0xc9c] ;  /* 0x000c9c0001177983 */ /* 0x000ea20000300800 */
        /* <DEDUP_REMOVED lines=9> */
[----:B------:R-:W2:Y:S01]  /*e23a0*/  LDL.LU R166, [R1+0x4f84] ;  /* 0x004f840001a67983 */ /* 0x000ea20000300800 */
[----:B------:R-:W-:-:S03]  /*e23b0*/  MOV R47, R155 ;  /* 0x0000009b002f7202 */ /* 0x000fc60000000f00 */
[----:B------:R-:W2:Y:S04]  /*e23c0*/  LDL.LU R167, [R1+0x4f80] ;  /* 0x004f800001a77983 */ /* 0x000ea80000300800 */
[----:B------:R-:W4:Y:S04]  /*e23d0*/  LDL.LU R162, [R1+0x4f7c] ;  /* 0x004f7c0001a27983 */ /* 0x000f280000300800 */
        /* <DEDUP_REMOVED lines=23> */
[C---:B------:R-:W-:Y:S06]  /*e2550*/  HMMA.1688.F32.TF32 R48, R244.reuse, R50, R116 ;  /* 0x00000032f430723c */ /* 0x040fec0000081074 */
[C---:B------:R-:W-:Y:S06]  /*e2560*/  HMMA.1688.F32.TF32 R44, R244.reuse, R46, R120 ;  /* 0x0000002ef42c723c */ /* 0x040fec0000081078 */
[C---:B------:R-:W-:Y:S06]  /*e2570*/  HMMA.1688.F32.TF32 R40, R244.reuse, R42, R248 ;  /* 0x0000002af428723c */ /* 0x040fec00000810f8 */
[C---:B--2---:R-:W-:Y:S06]  /*e2580*/  HMMA.1688.F32.TF32 R52, R244.reuse, R166, R88 ;  /* 0x000000a6f434723c */ /* 0x044fec0000081058 */
[C---:B----4-:R-:W-:Y:S06]  /*e2590*/  HMMA.1688.F32.TF32 R56, R244.reuse, R162, R84 ;  /* 0x000000a2f438723c */ /* 0x050fec0000081054 */
[----:B------:R-:W-:-:S15]  /*e25a0*/  HMMA.1688.F32.TF32 R60, R244, R154, R80 ;  /* 0x0000009af43c723c */ /* 0x000fde0000081050 */
        /* <DEDUP_REMOVED lines=18> */
[----:B-1----:R-:W-:Y:S06]  /*e26d0*/  HMMA.1688.F32.TF32 R52, R244, R150, R112 ;  /* 0x00000096f434723c */ /* 0x002fec0000081070 */
[C---:B------:R-:W-:Y:S06]  /*e26e0*/  HMMA.1688.F32.TF32 R124, R240.reuse, R124, R36 ;  /* 0x0000007cf07c723c */ /* 0x040fec0000081024 */
[C---:B---3--:R-:W-:Y:S01]  /*e26f0*/  HMMA.1688.F32.TF32 R4, R240.reuse, R236, R4 ;  /* 0x000000ecf004723c */ /* 0x048fe20000081004 */
        /* <DEDUP_REMOVED lines=18> */
[----:B------:R-:W-:Y:S03]  /*e2820*/  HMMA.1688.F32.TF32 R8, R240, R232, R8 ;  /* 0x000000e8f008723c */ /* 0x000fe60000081008 */
[----:B-1----:R-:W2:Y:S04]  /*e2830*/  LDL R236, [R1+0x1c00] ;  /* 0x001c000001ec7983 */ /* 0x002ea80000100800 */
[----:B------:R-:W3:Y:S04]  /*e2840*/  LDL R237, [R1+0x1c04] ;  /* 0x001c040001ed7983 */ /* 0x000ee80000100800 */
[----:B------:R-:W-:Y:S04]  /*e2850*/  STL.64 [R1+0x4f68], R234 ;  /* 0x004f68ea01007387 */ /* 0x000fe80000100a00 */
[----:B------:R1:W-:Y:S04]  /*e2860*/  STL.64 [R1+0x4f60], R232 ;  /* 0x004f60e801007387 */ /* 0x0003e80000100a00 */
        /* <DEDUP_REMOVED lines=88> */
[----:B------:R-:W4:Y:S04]  /*e2df0*/  LDL.64 R4, [R1+0xb0] ;  /* 0x0000b00001047983 */ /* 0x000f280000100a00 */
[----:B------:R-:W4:Y:S04]  /*e2e00*/  LDL.LU R248, [R1+0xe20] ;  /* 0x000e200001f87983 */ /* 0x000f280000300800 */
[----:B------:R-:W4:Y:S04]  /*e2e10*/  LDL.LU R249, [R1+0xe24] ;  /* 0x000e240001f97983 */ /* 0x000f280000300800 */
[----:B------:R-:W4:Y:S04]  /*e2e20*/  LDL.LU R250, [R1+0xe28] ;  /* 0x000e280001fa7983 */ /* 0x000f280000300800 */
[----:B------:R-:W4:Y:S04]  /*e2e30*/  LDL.LU R251, [R1+0xe2c] ;  /* 0x000e2c0001fb7983 */ /* 0x000f280000300800 */
[----:B------:R-:W4:Y:S01]  /*e2e40*/  LDL.64 R124, [R1+0xc0] ;  /* 0x0000c000017c7983 */ /* 0x000f220000100a00 */
[----:B------:R-:W-:-:S02]  /*e2e50*/  IMAD.MOV.U32 R116, RZ, RZ, R252 ;  /* 0x000000ffff747224 */ /* 0x000fc400078e00fc */
[----:B------:R-:W-:Y:S01]  /*e2e60*/  IMAD.MOV.U32 R117, RZ, RZ, R3 ;  /* 0x000000ffff757224 */ /* 0x000fe200078e0003 */
[----:B------:R-:W-:Y:S01]  /*e2e70*/  MOV R239, R0 ;  /* 0x0000000000ef7202 */ /* 0x000fe20000000f00 */
[----:B------:R-:W-:Y:S01]  /*e2e80*/  IMAD.MOV.U32 R238, RZ, RZ, R2 ;  /* 0x000000ffffee7224 */ /* 0x000fe200078e0002 */
[----:B--2---:R-:W-:Y:S04]  /*e2e90*/  LDS R244, [R236+UR18+0x8f080] ;  /* 0x08f08012ecf47984 */ /* 0x004fe80008000800 */
[C---:B---3--:R-:W-:Y:S01]  /*e2ea0*/  HMMA.1688.F32.TF32 R116, R240.reuse, R116, R232 ;  /* 0x00000074f074723c */ /* 0x048fe200000810e8 */
[----:B------:R-:W2:Y:S04]  /*e2eb0*/  LDL.LU.64 R234, [R1+0x4f68] ;  /* 0x004f680001ea7983 */ /* 0x000ea80000300a00 */
[----:B------:R-:W3:Y:S04]  /*e2ec0*/  LDL.LU.64 R232, [R1+0x4f60] ;  /* 0x004f600001e87983 */ /* 0x000ee80000300a00 */
[----:B------:R-:W3:Y:S04]  /*e2ed0*/  LDL.LU.64 R6, [R1+0x4f58] ;  /* 0x004f580001067983 */ /* 0x000ee80000300a00 */
[----:B------:R-:W-:Y:S04]  /*e2ee0*/  LDS R246, [R236+UR18+0x8f880] ;  /* 0x08f88012ecf67984 */ /* 0x000fe80008000800 */
[----:B------:R-:W-:Y:S04]  /*e2ef0*/  LDS R245, [R237+UR18+0x8f080] ;  /* 0x08f08012edf57984 */ /* 0x000fe80008000800 */
[----:B------:R-:W1:Y:S01]  /*e2f00*/  LDS R247, [R237+UR18+0x8f880] ;  /* 0x08f88012edf77984 */ /* 0x000e620008000800 */
[----:B----4-:R-:W-:Y:S06]  /*e2f10*/  HMMA.1688.F32.TF32 R120, R240, R4, R120 ;  /* 0x00000004f078723c */ /* 0x010fec0000081078 */
[----:B------:R-:W-:-:S02]  /*e2f20*/  IMAD.MOV.U32 R3, RZ, RZ, R4 ;  /* 0x000000ffff037224 */ /* 0x000fc400078e0004 */
[----:B------:R-:W-:Y:S02]  /*e2f30*/  IMAD.MOV.U32 R0, RZ, RZ, R5 ;  /* 0x000000ffff007224 */ /* 0x000fe400078e0005 */
[----:B------:R-:W3:Y:S04]  /*e2f40*/  LDL.LU.64 R4, [R1+0x4f50] ;  /* 0x004f500001047983 */ /* 0x000ee80000300a00 */
[----:B------:R-:W1:Y:S01]  /*e2f50*/  LDL.LU.64 R126, [R1+0x4f48] ;  /* 0x004f4800017e7983 */ /* 0x000e620000300a00 */
[----:B------:R-:W-:Y:S06]  /*e2f60*/  HMMA.1688.F32.TF32 R248, R240, R124, R248 ;  /* 0x0000007cf0f8723c */ /* 0x000fec00000810f8 */
[----:B------:R-:W-:Y:S01]  /*e2f70*/  IMAD.MOV.U32 R252, RZ, RZ, R124 ;  /* 0x000000fffffc7224 */ /* 0x000fe200078e007c */
[----:B------:R-:W-:-:S02]  /*e2f80*/  MOV R2, R125 ;  /* 0x0000007d00027202 */ /* 0x000fc40000000f00 */
[----:B------:R-:W1:Y:S01]  /*e2f90*/  LDL.LU.64 R124, [R1+0x4f40] ;  /* 0x004f4000017c7983 */ /* 0x000e620000300a00 */
[----:B------:R-:W-:Y:S06]  /*e2fa0*/  HMMA.1688.F32.TF32 R12, R240, R228, R12 ;  /* 0x000000e4f00c723c */ /* 0x000fec000008100c */
[----:B-1----:R-:W-:Y:S01]  /*e2fb0*/  HMMA.1688.F32.TF32 R124, R244, R238, R124 ;  /* 0x000000eef47c723c */ /* 0x002fe2000008107c */
[----:B------:R-:W3:Y:S05]  /*e2fc0*/  LDL.LU.64 R238, [R1+0x4f38] ;  /* 0x004f380001ee7983 */ /* 0x000eea0000300a00 */
        /* <DEDUP_REMOVED lines=26> */
[----:B------:R-:W-:Y:S04]  /*e3170*/  LDS R242, [R236+UR18+0x8e900] ;  /* 0x08e90012ecf27984 */ /* 0x000fe80008000800 */
[----:B------:R-:W-:Y:S04]  /*e3180*/  LDS R241, [R237+UR18+0x8e100] ;  /* 0x08e10012edf17984 */ /* 0x000fe80008000800 */
[----:B------:R1:W4:Y:S04]  /*e3190*/  LDS R243, [R237+UR18+0x8e900] ;  /* 0x08e90012edf37984 */ /* 0x0003280008000800 */
[----:B-1----:R-:W4:Y:S04]  /*e31a0*/  LDL.LU.64 R236, [R1+0x4f30] ;  /* 0x004f300001ec7983 */ /* 0x002f280000300a00 */
[----:B------:R-:W-:Y:S04]  /*e31b0*/  STL.64 [R1+0x5c0], R124 ;  /* 0x0005c07c01007387 */ /* 0x000fe80000100a00 */
[----:B------:R2:W-:Y:S02]  /*e31c0*/  STL.64 [R1+0x5c8], R126 ;  /* 0x0005c87e01007387 */ /* 0x0005e40000100a00 */
[C---:B--2---:R-:W-:Y:S06]  /*e31d0*/  HMMA.1688.F32.TF32 R124, R244.reuse, R234, R8 ;  /* 0x000000eaf47c723c */ /* 0x044fec0000081008 */
[C---:B------:R-:W-:Y:S06]  /*e31e0*/  HMMA.1688.F32.TF32 R8, R244.reuse, R230, R12 ;  /* 0x000000e6f408723c */ /* 0x040fec000008100c */
[----:B---3--:R-:W-:-:S15]  /*e31f0*/  HMMA.1688.F32.TF32 R4, R244, R238, R4 ;  /* 0x000000eef404723c */ /* 0x008fde0000081004 */
[----:B------:R-:W-:-:S08]  /*e3200*/  NOP ;  /* 0x0000000000007918 */ /* 0x000fd00000000000 */
[----:B------:R-:W-:Y:S04]  /*e3210*/  STL.64 [R1+0x4a0], R4 ;  /* 0x0004a00401007387 */ /* 0x000fe80000100a00 */
[----:B------:R-:W-:Y:S04]  /*e3220*/  STL.64 [R1+0x4a8], R6 ;  /* 0x0004a80601007387 */ /* 0x000fe80000100a00 */
[----:B------:R-:W-:Y:S04]  /*e3230*/  STL.64 [R1+0x4f0], R124 ;  /* 0x0004f07c01007387 */ /* 0x000fe80000100a00 */
[----:B------:R1:W-:Y:S04]  /*e3240*/  STL.64 [R1+0x4f8], R126 ;  /* 0x0004f87e01007387 */ /* 0x0003e80000100a00 */
[----:B-1----:R-:W2:Y:S01]  /*e3250*/  LDL.64 R126, [R1+0xa8] ;  /* 0x0000a800017e7983 */ /* 0x002ea20000100a00 */
[C---:B------:R-:W-:Y:S03]  /*e3260*/  HMMA.1688.F32.TF32 R4, R244.reuse, R226, R16 ;  /* 0x000000e2f404723c */ /* 0x040fe60000081010 */
[----:B------:R-:W-:Y:S04]  /*e3270*/  STL.64 [R1+0x500], R8 ;  /* 0x0005000801007387 */ /* 0x000fe80000100a00 */
[----:B------:R1:W-:Y:S04]  /*e3280*/  STL.64 [R1+0x508], R10 ;  /* 0x0005080a01007387 */ /* 0x0003e80000100a00 */
[----:B------:R-:W-:Y:S01]  /*e3290*/  STL [R1+0x4efc], R227 ;  /* 0x004efce301007387 */ /* 0x000fe20000100800 */
[C---:B-1----:R-:W-:Y:S11]  /*e32a0*/  HMMA.1688.F32.TF32 R8, R244.reuse, R222, R20 ;  /* 0x000000def408723c */ /* 0x042ff60000081014 */
[----:B------:R-:W-:Y:S04]  /*e32b0*/  STL.64 [R1+0x520], R4 ;  /* 0x0005200401007387 */ /* 0x000fe80000100a00 */
[----:B------:R1:W-:Y:S02]  /*e32c0*/  STL.64 [R1+0x528], R6 ;  /* 0x0005280601007387 */ /* 0x0003e40000100a00 */
[C---:B-1----:R-:W-:Y:S06]  /*e32d0*/  HMMA.1688.F32.TF32 R4, R244.reuse, R218, R24 ;  /* 0x000000daf404723c */ /* 0x042fec0000081018 */
[----:B------:R-:W-:Y:S04]  /*e32e0*/  STL [R1+0x4ef8], R219 ;  /* 0x004ef8db01007387 */ /* 0x000fe80000100800 */
[----:B------:R-:W-:Y:S04]  /*e32f0*/  STL.64 [R1+0x530], R8 ;  /* 0x0005300801007387 */ /* 0x000fe80000100a00 */
[----:B------:R1:W-:Y:S02]  /*e3300*/  STL.64 [R1+0x538], R10 ;  /* 0x0005380a01007387 */ /* 0x0003e40000100a00 */
[C---:B-1----:R-:W-:Y:S07]  /*e3310*/  HMMA.1688.F32.TF32 R8, R244.reuse, R214, R28 ;  /* 0x000000d6f408723c */ /* 0x042fee000008101c */
[----:B------:R-:W-:Y:S04]  /*e3320*/  STL.64 [R1+0x550], R4 ;  /* 0x0005500401007387 */ /* 0x000fe80000100a00 */
[----:B------:R1:W-:Y:S02]  /*e3330*/  STL.64 [R1+0x558], R6 ;  /* 0x0005580601007387 */ /* 0x0003e40000100a00 */
[C---:B-1----:R-:W-:Y:S02]  /*e3340*/  HMMA.1688.F32.TF32 R4, R244.reuse, R210, R32 ;  /* 0x000000d2f404723c */ /* 0x042fe40000081020 */
[----:B------:R-:W-:Y:S08]  /*e3350*/  STL [R1+0x4ef4], R215 ;  /* 0x004ef4d701007387 */ /* 0x000ff00000100800 */
[----:B------:R-:W-:Y:S04]  /*e3360*/  STL.64 [R1+0x570], R8 ;  /* 0x0005700801007387 */ /* 0x000fe80000100a00 */
[----:B------:R-:W-:Y:S04]  /*e3370*/  STL.64 [R1+0x578], R10 ;  /* 0x0005780a01007387 */ /* 0x000fe80000100a00 */
[----:B------:R-:W-:Y:S04]  /*e3380*/  STL [R1+0x4ef0], R210 ;  /* 0x004ef0d201007387 */ /* 0x000fe80000100800 */
[----:B------:R-:W-:Y:S04]  /*e3390*/  STL [R1+0x4eec], R211 ;  /* 0x004eecd301007387 */ /* 0x000fe80000100800 */
[----:B------:R-:W-:Y:S04]  /*e33a0*/  STL.64 [R1+0x580], R4 ;  /* 0x0005800401007387 */ /* 0x000fe80000100a00 */
[----:B------:R1:W-:Y:S02]  /*e33b0*/  STL.64 [R1+0x588], R6 ;  /* 0x0005880601007387 */ /* 0x0003e40000100a00 */
[C---:B-1----:R-:W-:Y:S06]  /*e33c0*/  HMMA.1688.F32.TF32 R4, R244.reuse, R206, R36 ;  /* 0x000000cef404723c */ /* 0x042fec0000081024 */
[----:B------:R-:W-:Y:S01]  /*e33d0*/  STL [R1+0x4ee8], R207 ;  /* 0x004ee8cf01007387 */ /* 0x000fe20000100800 */
[----:B------:R-:W-:-:S15]  /*e33e0*/  HMMA.1688.F32.TF32 R8, R244, R202, R40 ;  /* 0x000000caf408723c */ /* 0x000fde0000081028 */
[----:B------:R-:W-:-:S01]  /*e33f0*/  NOP ;  /* 0x0000000000007918 */ /* 0x000fc20000000000 */
        /* <DEDUP_REMOVED lines=54> */
[----:B--2---:R-:W-:Y:S11]  /*e3760*/  HMMA.1688.F32.TF32 R4, R244, R126, R116 ;  /* 0x0000007ef404723c */ /* 0x004ff60000081074 */
[----:B------:R1:W-:Y:S04]  /*e3770*/  STL.64 [R1+0x770], R12 ;  /* 0x0007700c01007387 */ /* 0x0003e80000100a00 */
[----:B------:R2:W-:Y:S04]  /*e3780*/  STL.64 [R1+0x778], R14 ;  /* 0x0007780e01007387 */ /* 0x0005e80000100a00 */
        /* <DEDUP_REMOVED lines=17> */
[----:B------:R-:W4:Y:S04]  /*e38a0*/  LDL.64 R42, [R1+0xc8] ;  /* 0x0000c800012a7983 */ /* 0x000f280000100a00 */
[----:B-1----:R-:W4:Y:S04]  /*e38b0*/  LDL.LU R12, [R1+0xec0] ;  /* 0x000ec000010c7983 */ /* 0x002f280000300800 */
[----:B------:R-:W4:Y:S01]  /*e38c0*/  LDL.LU R13, [R1+0xec4] ;  /* 0x000ec400010d7983 */ /* 0x000f220000300800 */
[----:B------:R-:W-:-:S03]  /*e38d0*/  IMAD.MOV.U32 R211, RZ, RZ, R126 ;  /* 0x000000ffffd37224 */ /* 0x000fc600078e007e */
[----:B--2---:R-:W2:Y:S01]  /*e38e0*/  LDL.LU R14, [R1+0xec8] ;  /* 0x000ec800010e7983 */ /* 0x004ea20000300800 */
[----:B------:R-:W-:-:S03]  /*e38f0*/  IMAD.MOV.U32 R207, RZ, RZ, R127 ;  /* 0x000000ffffcf7224 */ /* 0x000fc600078e007f */
[----:B------:R-:W2:Y:S04]  /*e3900*/  LDL.LU R15, [R1+0xecc] ;  /* 0x000ecc00010f7983 */ /* 0x000ea80000300800 */
[----:B------:R-:W2:Y:S04]  /*e3910*/  LDL.LU R124, [R1+0xef0] ;  /* 0x000ef000017c7983 */ /* 0x000ea80000300800 */
[----:B------:R-:W2:Y:S04]  /*e3920*/  LDL.LU R125, [R1+0xef4] ;  /* 0x000ef400017d7983 */ /* 0x000ea80000300800 */
[----:B------:R-:W2:Y:S04]  /*e3930*/  LDL.LU R126, [R1+0xef8] ;  /* 0x000ef800017e7983 */ /* 0x000ea80000300800 */
[----:B------:R-:W2:Y:S04]  /*e3940*/  LDL.LU R127, [R1+0xefc] ;  /* 0x000efc00017f7983 */ /* 0x000ea80000300800 */
[----:B------:R-:W2:Y:S04]  /*e3950*/  LDL.LU.64 R36, [R1+0x90] ;  /* 0x0000900001247983 */ /* 0x000ea80000300a00 */
        /* <DEDUP_REMOVED lines=16> */
[----:B------:R-:W-:Y:S06]  /*e3a60*/  HMMA.1688.F32.TF32 R48, R244, R46, R120 ;  /* 0x0000002ef430723c */ /* 0x000fec0000081078 */
[----:B------:R-:W-:Y:S01]  /*e3a70*/  IMAD.MOV.U32 R227, RZ, RZ, R46 ;  /* 0x000000ffffe37224 */ /* 0x000fe200078e002e */
[----:B------:R-:W-:-:S02]  /*e3a80*/  MOV R219, R47 ;  /* 0x0000002f00db7202 */ /* 0x000fc40000000f00 */
[----:B------:R-:W-:Y:S01]  /*e3a90*/  HMMA.1688.F32.TF32 R44, R244, R42, R248 ;  /* 0x0000002af42c723c */ /* 0x000fe200000810f8 */
[----:B------:R-:W-:Y:S02]  /*e3aa0*/  IMAD.MOV.U32 R120, RZ, RZ, R3 ;  /* 0x000000ffff787224 */ /* 0x000fe400078e0003 */
[----:B------:R-:W-:-:S11]  /*e3ab0*/  IMAD.MOV.U32 R121, RZ, RZ, R0 ;  /* 0x000000ffff797224 */ /* 0x000fd600078e0000 */
[----:B------:R-:W-:Y:S04]  /*e3ac0*/  STL.64 [R1+0x890], R48 ;  /* 0x0008903001007387 */ /* 0x000fe80000100a00 */
[----:B------:R-:W-:Y:S04]  /*e3ad0*/  STL.64 [R1+0x898], R50 ;  /* 0x0008983201007387 */ /* 0x000fe80000100a00 */
[----:B------:R-:W4:Y:S04]  /*e3ae0*/  LDL.64 R122, [R1+0xb8] ;  /* 0x0000b800017a7983 */ /* 0x000f280000100a00 */
[----:B------:R-:W-:Y:S04]  /*e3af0*/  STL.64 [R1+0x4f28], R120 ;  /* 0x004f287801007387 */ /* 0x000fe80000100a00 */
[----:B------:R-:W-:Y:S04]  /*e3b00*/  STL.64 [R1+0x8b0], R44 ;  /* 0x0008b02c01007387 */ /* 0x000fe80000100a00 */
[----:B------:R-:W-:Y:S04]  /*e3b10*/  STL.64 [R1+0x8b8], R46 ;  /* 0x0008b82e01007387 */ /* 0x000fe80000100a00 */
[----:B------:R-:W4:Y:S01]  /*e3b20*/  LDL.64 R250, [R1+0xc8] ;  /* 0x0000c80001fa7983 */ /* 0x000f220000100a00 */
[----:B--2---:R-:W-:Y:S01]  /*e3b30*/  HMMA.1688.F32.TF32 R124, R240, R36, R124 ;  /* 0x00000024f07c723c */ /* 0x004fe2000008107c */
[----:B------:R-:W-:-:S02]  /*e3b40*/  IMAD.MOV.U32 R248, RZ, RZ, R252 ;  /* 0x000000fffff87224 */ /* 0x000fc400078e00fc */
[----:B------:R-:W-:-:S05]  /*e3b50*/  IMAD.MOV.U32 R249, RZ, RZ, R2 ;  /* 0x000000fffff97224 */ /* 0x000fca00078e0002 */
[----:B------:R-:W-:Y:S01]  /*e3b60*/  STL.64 [R1+0x4f20], R248 ;  /* 0x004f20f801007387 */ /* 0x000fe20000100a00 */
[----:B---3--:R-:W-:-:S14]  /*e3b70*/  HMMA.1688.F32.TF32 R4, R240, R236, R4 ;  /* 0x000000ecf004723c */ /* 0x008fdc0000081004 */
[----:B------:R-:W-:Y:S04]  /*e3b80*/  STL.64 [R1+0x4f18], R126 ;  /* 0x004f187e01007387 */ /* 0x000fe80000100a00 */
[----:B------:R-:W-:Y:S04]  /*e3b90*/  STL.64 [R1+0x4f10], R124 ;  /* 0x004f107c01007387 */ /* 0x000fe80000100a00 */
[----:B------:R-:W-:Y:S04]  /*e3ba0*/  STL.64 [R1+0x4f08], R238 ;  /* 0x004f08ee01007387 */ /* 0x000fe80000100a00 */
[----:B------:R1:W-:Y:S04]  /*e3bb0*/  STL.64 [R1+0x4f00], R236 ;  /* 0x004f00ec01007387 */ /* 0x0003e80000100a00 */
[----:B-1----:R-:W2:Y:S04]  /*e3bc0*/  LDL R236, [R1+0x1c00] ;  /* 0x001c000001ec7983 */ /* 0x002ea80000100800 */
[----:B------:R-:W3:Y:S04]  /*e3bd0*/  LDL R237, [R1+0x1c04] ;  /* 0x001c040001ed7983 */ /* 0x000ee80000100800 */
[----:B------:R-:W3:Y:S04]  /*e3be0*/  LDL.LU R248, [R1+0xf10] ;  /* 0x000f100001f87983 */ /* 0x000ee80000300800 */
[----:B------:R-:W3:Y:S01]  /*e3bf0*/  LDL.LU R249, [R1+0xf14] ;  /* 0x000f140001f97983 */ /* 0x000ee20000300800 */
[----:B------:R-:W-:Y:S01]  /*e3c00*/  IMAD.MOV.U32 R2, RZ, RZ, R36 ;  /* 0x000000ffff027224 */ /* 0x000fe200078e0024 */
[----:B------:R-:W-:Y:S01]  /*e3c10*/  MOV R252, R37 ;  /* 0x0000002500fc7202 */ /* 0x000fe20000000f00 */
[----:B------:R-:W-:Y:S01]  /*e3c20*/  IMAD.MOV.U32 R3, RZ, RZ, R42 ;  /* 0x000000ffff037224 */ /* 0x000fe200078e002a */
[----:B------:R-:W-:Y:S01]  /*e3c30*/  MOV R0, R43 ;  /* 0x0000002b00007202 */ /* 0x000fe20000000f00 */
        /* <DEDUP_REMOVED lines=86> */
[----:B------:R-:W4:Y:S04]  /*e41a0*/  LDL.LU.64 R120, [R1+0xa0] ;  /* 0x0000a00001787983 */ /* 0x000f280000300a00 */
[----:B------:R-:W4:Y:S04]  /*e41b0*/  LDL.LU R124, [R1+0xe50] ;  /* 0x000e5000017c7983 */ /* 0x000f280000300800 */
[----:B------:R-:W4:Y:S04]  /*e41c0*/  LDL.LU R125, [R1+0xe54] ;  /* 0x000e5400017d7983 */ /* 0x000f280000300800 */
[----:B------:R-:W4:Y:S04]  /*e41d0*/  LDL.LU R126, [R1+0xe58] ;  /* 0x000e5800017e7983 */ /* 0x000f280000300800 */
[----:B------:R-:W4:Y:S04]  /*e41e0*/  LDL.LU R127, [R1+0xe5c] ;  /* 0x000e5c00017f7983 */ /* 0x000f280000300800 */
[----:B------:R-:W4:Y:S04]  /*e41f0*/  LDL R238, [R1+0x98] ;  /* 0x0000980001ee7983 */ /* 0x000f280000100800 */
[----:B------:R-:W4:Y:S04]  /*e4200*/  LDL R239, [R1+0x9c] ;  /* 0x00009c0001ef7983 */ /* 0x000f280000100800 */
[----:B--2---:R-:W-:Y:S04]  /*e4210*/  LDS R244, [R236+UR18+0x8f100] ;  /* 0x08f10012ecf47984 */ /* 0x004fe80008000800 */
[----:B------:R-:W-:Y:S04]  /*e4220*/  LDS R246, [R236+UR18+0x8f900] ;  /* 0x08f90012ecf67984 */ /* 0x000fe80008000800 */
[----:B---3--:R-:W-:Y:S04]  /*e4230*/  LDS R245, [R237+UR18+0x8f100] ;  /* 0x08f10012edf57984 */ /* 0x008fe80008000800 */
[----:B------:R-:W1:Y:S01]  /*e4240*/  LDS R247, [R237+UR18+0x8f900] ;  /* 0x08f90012edf77984 */ /* 0x000e620008000800 */
[----:B----4-:R-:W-:Y:S06]  /*e4250*/  HMMA.1688.F32.TF32 R116, R240, R120, R116 ;  /* 0x00000078f074723c */ /* 0x010fec0000081074 */
[----:B------:R-:W-:-:S02]  /*e4260*/  IMAD.MOV.U32 R215, RZ, RZ, R120 ;  /* 0x000000ffffd77224 */ /* 0x000fc400078e0078 */
[----:B------:R-:W-:Y:S02]  /*e4270*/  IMAD.MOV.U32 R210, RZ, RZ, R121 ;  /* 0x000000ffffd27224 */ /* 0x000fe400078e0079 */
[----:B------:R-:W2:Y:S02]  /*e4280*/  LDL.LU.64 R120, [R1+0x4f28] ;  /* 0x004f280001787983 */ /* 0x000ea40000300a00 */
[C---:B--2---:R-:W-:Y:S02]  /*e4290*/  HMMA.1688.F32.TF32 R120, R240.reuse, R120, R248 ;  /* 0x00000078f078723c */ /* 0x044fe400000810f8 */
[----:B------:R-:W2:Y:S04]  /*e42a0*/  LDL.LU.64 R248, [R1+0x4f20] ;  /* 0x004f200001f87983 */ /* 0x000ea80000300a00 */
[C---:B--2---:R-:W-:Y:S01]  /*e42b0*/  HMMA.1688.F32.TF32 R248, R240.reuse, R248, R124 ;  /* 0x000000f8f0f8723c */ /* 0x044fe2000008107c */
[----:B------:R-:W1:Y:S04]  /*e42c0*/  LDL.LU.64 R126, [R1+0x4f18] ;  /* 0x004f1800017e7983 */ /* 0x000e680000300a00 */
[----:B------:R-:W1:Y:S01]  /*e42d0*/  LDL.LU.64 R124, [R1+0x4f10] ;  /* 0x004f1000017c7983 */ /* 0x000e620000300a00 */
[C---:B------:R-:W-:Y:S06]  /*e42e0*/  HMMA.1688.F32.TF32 R8, R240.reuse, R232, R8 ;  /* 0x000000e8f008723c */ /* 0x040fec0000081008 */
[----:B------:R-:W-:Y:S06]  /*e42f0*/  HMMA.1688.F32.TF32 R12, R240, R228, R12 ;  /* 0x000000e4f00c723c */ /* 0x000fec000008100c */
[----:B-1----:R-:W-:Y:S01]  /*e4300*/  HMMA.1688.F32.TF32 R124, R244, R238, R124 ;  /* 0x000000eef47c723c */ /* 0x002fe2000008107c */
[----:B------:R-:W2:Y:S05]  /*e4310*/  LDL.LU.64 R238, [R1+0x4f08] ;  /* 0x004f080001ee7983 */ /* 0x000eaa0000300a00 */
        /* <DEDUP_REMOVED lines=28> */
[----:B------:R1:W3:Y:S01]  /*e44e0*/  LDS R243, [R237+UR18+0x8e980] ;  /* 0x08e98012edf37984 */ /* 0x0002e20008000800 */
[C---:B------:R-:W-:Y:S03]  /*e44f0*/  HMMA.1688.F32.TF32 R8, R244.reuse, R234, R8 ;  /* 0x000000eaf408723c */ /* 0x040fe60000081008 */
[----:B-1----:R-:W4:Y:S04]  /*e4500*/  LDL.LU.64 R236, [R1+0x4f00] ;  /* 0x004f000001ec7983 */ /* 0x002f280000300a00 */
[----:B------:R-:W-:Y:S04]  /*e4510*/  STL.64 [R1+0xa60], R124 ;  /* 0x000a607c01007387 */ /* 0x000fe80000100a00 */
[----:B------:R2:W-:Y:S02]  /*e4520*/  STL.64 [R1+0xa68], R126 ;  /* 0x000a687e01007387 */ /* 0x0005e40000100a00 */
[C---:B--2---:R-:W-:Y:S06]  /*e4530*/  HMMA.1688.F32.TF32 R124, R244.reuse, R238, R4 ;  /* 0x000000eef47c723c */ /* 0x044fec0000081004 */
[----:B------:R-:W-:-:S15]  /*e4540*/  HMMA.1688.F32.TF32 R4, R244, R230, R12 ;  /* 0x000000e6f404723c */ /* 0x000fde000008100c */
[----:B------:R-:W-:-:S02]  /*e4550*/  NOP ;  /* 0x0000000000007918 */ /* 0x000fc40000000000 */
[----:B------:R-:W-:Y:S04]  /*e4560*/  STL.64 [R1+0xa70], R124 ;  /* 0x000a707c01007387 */ /* 0x000fe80000100a00 */
[----:B------:R1:W-:Y:S04]  /*e4570*/  STL.64 [R1+0xa78], R126 ;  /* 0x000a787e01007387 */ /* 0x0003e80000100a00 */
[----:B------:R-:W-:Y:S04]  /*e4580*/  STL.64 [R1+0xa80], R8 ;  /* 0x000a800801007387 */ /* 0x000fe80000100a00 */
[----:B------:R2:W-:Y:S01]  /*e4590*/  STL.64 [R1+0xa88], R10 ;  /* 0x000a880a01007387 */ /* 0x0005e20000100a00 */
[----:B-1----:R-:W-:-:S03]  /*e45a0*/  IMAD.MOV.U32 R126, RZ, RZ, R227 ;  /* 0x000000ffff7e7224 */ /* 0x002fc600078e00e3 */
[----:B------:R-:W2:Y:S01]  /*e45b0*/  LDL.LU R227, [R1+0x4efc] ;  /* 0x004efc0001e37983 */ /* 0x000ea20000300800 */
[----:B------:R-:W-:-:S03]  /*e45c0*/  MOV R127, R219 ;  /* 0x000000db007f7202 */ /* 0x000fc60000000f00 */
[----:B------:R-:W-:Y:S04]  /*e45d0*/  STL.64 [R1+0xa90], R4 ;  /* 0x000a900401007387 */ /* 0x000fe80000100a00 */
[----:B------:R1:W-:Y:S04]  /*e45e0*/  STL.64 [R1+0xa98], R6 ;  /* 0x000a980601007387 */ /* 0x0003e80000100a00 */
[----:B------:R-:W1:Y:S01]  /*e45f0*/  LDL.LU R219, [R1+0x4ef8] ;  /* 0x004ef80001db7983 */ /* 0x000e620000300800 */
[----:B------:R-:W-:Y:S02]  /*e4600*/  IMAD.MOV.U32 R12, RZ, RZ, R215 ;  /* 0x000000ffff0c7224 */ /* 0x000fe400078e00d7 */
[----:B------:R-:W-:Y:S01]  /*e4610*/  IMAD.MOV.U32 R13, RZ, RZ, R210 ;  /* 0x000000ffff0d7224 */ /* 0x000fe200078e00d2 */
[----:B------:R-:W3:Y:S01]  /*e4620*/  LDL.LU R215, [R1+0x4ef4] ;  /* 0x004ef40001d77983 */ /* 0x000ee20000300800 */
[----:B------:R-:W-:Y:S01]  /*e4630*/  IMAD.MOV.U32 R14, RZ, RZ, R211 ;  /* 0x000000ffff0e7224 */ /* 0x000fe200078e00d3 */
[----:B------:R-:W-:-:S02]  /*e4640*/  MOV R15, R207 ;  /* 0x000000cf000f7202 */ /* 0x000fc40000000f00 */
[----:B------:R-:W4:Y:S04]  /*e4650*/  LDL.LU R210, [R1+0x4ef0] ;  /* 0x004ef00001d27983 */ /* 0x000f280000300800 */
[----:B------:R-:W4:Y:S04]  /*e4660*/  LDL.LU R211, [R1+0x4eec] ;  /* 0x004eec0001d37983 */ /* 0x000f280000300800 */
[----:B------:R-:W4:Y:S01]  /*e4670*/  LDL.LU R207, [R1+0x4ee8] ;  /* 0x004ee80001cf7983 */ /* 0x000f220000300800 */
[C---:B--2---:R-:W-:Y:S06]  /*e4680*/  HMMA.1688.F32.TF32 R8, R244.reuse, R226, R16 ;  /* 0x000000e2f408723c */ /* 0x044fec0000081010 */
[C---:B------:R-:W-:Y:S06]  /*e4690*/  HMMA.1688.F32.TF32 R16, R244.reuse, R222, R20 ;  /* 0x000000def410723c */ /* 0x040fec0000081014 */
[C---:B-1----:R-:W-:Y:S11]  /*e46a0*/  HMMA.1688.F32.TF32 R4, R244.reuse, R218, R24 ;  /* 0x000000daf404723c */ /* 0x042ff60000081018 */
[----:B------:R-:W-:Y:S04]  /*e46b0*/  STL.64 [R1+0xaa0], R8 ;  /* 0x000aa00801007387 */ /* 0x000fe80000100a00 */
[----:B------:R3:W-:Y:S04]  /*e46c0*/  STL.64 [R1+0xaa8], R10 ;  /* 0x000aa80a01007387 */ /* 0x0007e80000100a00 */
[----:B------:R-:W-:Y:S04]  /*e46d0*/  STL.64 [R1+0xab0], R16 ;  /* 0x000ab01001007387 */ /* 0x000fe80000100a00 */
[----:B------:R4:W-:Y:S01]  /*e46e0*/  STL.64 [R1+0xab8], R18 ;  /* 0x000ab81201007387 */ /* 0x0009e20000100a00 */
[C---:B---3--:R-:W-:Y:S03]  /*e46f0*/  HMMA.1688.F32.TF32 R8, R244.reuse, R214, R28 ;  /* 0x000000d6f408723c */ /* 0x048fe6000008101c */
        /* <DEDUP_REMOVED lines=67> */
[----:B------:R1:W-:Y:S04]  /*e4b30*/  STL.64 [R1+0xbf0], R8 ;  /* 0x000bf00801007387 */ /* 0x0003e80000100a00 */
[----:B------:R2:W-:Y:S04]  /*e4b40*/  STL.64 [R1+0xbf8], R10 ;  /* 0x000bf80a01007387 */ /* 0x0005e80000100a00 */
[----:B-1----:R-:W3:Y:S04]  /*e4b50*/  LDL.LU R8, [R1+0x3d0] ;  /* 0x0003d00001087983 */ /* 0x002ee80000300800 */
[----:B------:R1:W-:Y:S04]  /*e4b60*/  STL.64 [R1+0xc00], R16 ;  /* 0x000c001001007387 */ /* 0x0003e80000100a00 */
[----:B------:R-:W-:Y:S04]  /*e4b70*/  STL.64 [R1+0xc08], R18 ;  /* 0x000c081201007387 */ /* 0x000fe80000100a00 */
        /* <DEDUP_REMOVED lines=17> */
[----:B-1----:R-:W-:-:S03]  /*e4c90*/  IMAD.MOV.U32 R16, RZ, RZ, R2 ;  /* 0x000000ffff107224 */ /* 0x002fc600078e0002 */
[----:B------:R-:W2:Y:S01]  /*e4ca0*/  LDL.LU R36, [R1+0x440] ;  /* 0x0004400001247983 */ /* 0x000ea20000300800 */
[----:B------:R-:W-:-:S03]  /*e4cb0*/  IMAD.MOV.U32 R17, RZ, RZ, R252 ;  /* 0x000000ffff117224 */ /* 0x000fc600078e00fc */
        /* <DEDUP_REMOVED lines=13> */
[----:B------:R-:W2:Y:S04]  /*e4d90*/  LDL.LU R24, [R1+0xf00] ;  /* 0x000f000001187983 */ /* 0x000ea80000300800 */
[----:B------:R-:W2:Y:S04]  /*e4da0*/  LDL.LU R25, [R1+0xf04] ;  /* 0x000f040001197983 */ /* 0x000ea80000300800 */
[----:B------:R-:W2:Y:S04]  /*e4db0*/  LDL.LU R26, [R1+0xf08] ;  /* 0x000f0800011a7983 */ /* 0x000ea80000300800 */
[----:B------:R-:W2:Y:S01]  /*e4dc0*/  LDL.LU R27, [R1+0xf0c] ;  /* 0x000f0c00011b7983 */ /* 0x000ea20000300800 */
[----:B------:R-:W-:Y:S01]  /*e4dd0*/  IMAD.MOV.U32 R66, RZ, RZ, R3 ;  /* 0x000000ffff427224 */ /* 0x000fe200078e0003 */
[----:B------:R-:W-:-:S02]  /*e4de0*/  MOV R67, R0 ;  /* 0x0000000000437202 */ /* 0x000fc40000000f00 */
[----:B------:R-:W2:Y:S04]  /*e4df0*/  LDL.LU R28, [R1+0xe40] ;  /* 0x000e4000011c7983 */ /* 0x000ea80000300800 */
[----:B------:R-:W2:Y:S01]  /*e4e00*/  LDL.LU R29, [R1+0xe44] ;  /* 0x000e4400011d7983 */ /* 0x000ea20000300800 */
[----:B------:R-:W-:Y:S03]  /*e4e10*/  HMMA.1688.F32.TF32 R64, R244, R66, R248 ;  /* 0x00000042f440723c */ /* 0x000fe600000810f8 */
        /* <DEDUP_REMOVED lines=26> */
[----:B------:R-:W-:Y:S04]  /*e4fc0*/  STL.64 [R1+0xc30], R64 ;  /* 0x000c304001007387 */ /* 0x000fe80000100a00 */
[----:B------:R-:W-:Y:S04]  /*e4fd0*/  STL.64 [R1+0xc38], R66 ;  /* 0x000c384201007387 */ /* 0x000fe80000100a00 */
[----:B------:R1:W-:Y:S04]  /*e4fe0*/  STL.64 [R1+0x4ec0], R16 ;  /* 0x004ec01001007387 */ /* 0x0003e80000100a00 */
[----:B------:R-:W2:Y:S04]  /*e4ff0*/  LDL.LU.64 R6, [R1+0x1eb0] ;  /* 0x001eb00001067983 */ /* 0x000ea80000300a00 */
[----:B------:R3:W-:Y:S04]  /*e5000*/  STL.64 [R1+0x4eb8], R22 ;  /* 0x004eb81601007387 */ /* 0x0007e80000100a00 */
[----:B------:R4:W-:Y:S04]  /*e5010*/  STL.64 [R1+0x4eb0], R20 ;  /* 0x004eb01401007387 */ /* 0x0009e80000100a00 */
[----:B------:R-:W2:Y:S04]  /*e5020*/  LDL.LU.64 R76, [R1+0x1ea8] ;  /* 0x001ea800014c7983 */ /* 0x000ea80000300a00 */
[----:B-1----:R-:W2:Y:S04]  /*e5030*/  LDL.LU.64 R16, [R1+0x1ea0] ;  /* 0x001ea00001107983 */ /* 0x002ea80000300a00 */
[----:B------:R1:W-:Y:S04]  /*e5040*/  STL.64 [R1+0x4ed8], R26 ;  /* 0x004ed81a01007387 */ /* 0x0003e80000100a00 */
[----:B------:R1:W-:Y:S04]  /*e5050*/  STL.64 [R1+0x4ed0], R24 ;  /* 0x004ed01801007387 */ /* 0x0003e80000100a00 */
[----:B------:R-:W2:Y:S04]  /*e5060*/  LDL.LU.64 R4, [R1+0x1e98] ;  /* 0x001e980001047983 */ /* 0x000ea80000300a00 */
[----:B---3--:R-:W3:Y:S04]  /*e5070*/  LDL.LU.64 R22, [R1+0x1e90] ;  /* 0x001e900001167983 */ /* 0x008ee80000300a00 */
[----:B------:R-:W3:Y:S01]  /*e5080*/  LDL.LU.64 R14, [R1+0x1e88] ;  /* 0x001e8800010e7983 */ /* 0x000ee20000300a00 */
[C---:B------:R-:W-:Y:S03]  /*e5090*/  HMMA.1688.F32.TF32 R64, R240.reuse, R192, R8 ;  /* 0x000000c0f040723c */ /* 0x040fe60000081008 */
[----:B----4-:R-:W4:Y:S04]  /*e50a0*/  LDL.LU.64 R20, [R1+0x1e80] ;  /* 0x001e800001147983 */ /* 0x010f280000300a00 */
[----:B------:R-:W4:Y:S04]  /*e50b0*/  LDL.LU.64 R10, [R1+0x1e78] ;  /* 0x001e7800010a7983 */ /* 0x000f280000300a00 */
[----:B------:R-:W4:Y:S04]  /*e50c0*/  LDL.LU.64 R18, [R1+0x1e70] ;  /* 0x001e700001127983 */ /* 0x000f280000300a00 */
[----:B------:R-:W4:Y:S04]  /*e50d0*/  LDL.LU.64 R8, [R1+0x1e68] ;  /* 0x001e680001087983 */ /* 0x000f280000300a00 */
[----:B------:R-:W4:Y:S01]  /*e50e0*/  LDL.LU.64 R74, [R1+0x1e60] ;  /* 0x001e6000014a7983 */ /* 0x000f220000300a00 */
[C---:B------:R-:W-:Y:S06]  /*e50f0*/  HMMA.1688.F32.TF32 R56, R240.reuse, R200, R56 ;  /* 0x000000c8f038723c */ /* 0x040fec0000081038 */
[----:B------:R-:W-:Y:S07]  /*e5100*/  HMMA.1688.F32.TF32 R68, R240, R188, R124 ;  /* 0x000000bcf044723c */ /* 0x000fee000008107c */
[----:B--2---:R-:W-:-:S04]  /*e5110*/  IADD3 R189, P0, R6, UR15, RZ ;  /* 0x0000000f06bd7c10 */ /* 0x004fc8000ff1e0ff */
[----:B------:R-:W-:Y:S02]  /*e5120*/  IADD3.X R188, R7, UR9, RZ, P0, !PT ;  /* 0x0000000907bc7c10 */ /* 0x000fe400087fe4ff */
[----:B------:R-:W2:Y:S04]  /*e5130*/  LDL.LU.64 R6, [R1+0x1e58] ;  /* 0x001e580001067983 */ /* 0x000ea80000300a00 */
[----:B------:R-:W2:Y:S01]  /*e5140*/  LDL.LU.64 R72, [R1+0x1e50] ;  /* 0x001e500001487983 */ /* 0x000ea20000300a00 */
[----:B------:R-:W-:-:S03]  /*e5150*/  IADD3 R193, P0, R76, UR15, RZ ;  /* 0x0000000f4cc17c10 */ /* 0x000fc6000ff1e0ff */
[----:B-1----:R-:W2:Y:S01]  /*e5160*/  LDL.LU.64 R26, [R1+0x1e48] ;  /* 0x001e4800011a7983 */ /* 0x002ea20000300a00 */
[----:B------:R-:W-:-:S03]  /*e5170*/  IADD3.X R192, R77, UR9, RZ, P0, !PT ;  /* 0x000000094dc07c10 */ /* 0x000fc600087fe4ff */
[----:B------:R-:W2:Y:S01]  /*e5180*/  LDL.LU.64 R24, [R1+0x1e40] ;  /* 0x001e400001187983 */ /* 0x000ea20000300a00 */
[----:B------:R-:W-:-:S04]  /*e5190*/  IADD3 R201, P0, R4, UR15, RZ ;  /* 0x0000000f04c97c10 */ /* 0x000fc8000ff1e0ff */
[----:B------:R-:W-:Y:S02]  /*e51a0*/  IADD3.X R200, R5, UR9, RZ, P0, !PT ;  /* 0x0000000905c87c10 */ /* 0x000fe400087fe4ff */
[----:B------:R-:W2:Y:S01]  /*e51b0*/  LDL.LU.64 R4, [R1+0x1e38] ;  /* 0x001e380001047983 */ /* 0x000ea20000300a00 */
[C---:B------:R-:W-:Y:S07]  /*e51c0*/  HMMA.1688.F32.TF32 R60, R240.reuse, R196, R60 ;  /* 0x000000c4f03c723c */ /* 0x040fee000008103c */
[----:B------:R-:W-:Y:S01]  /*e51d0*/  IADD3 R197, P2, R16, UR15, RZ ;  /* 0x0000000f10c57c10 */ /* 0x000fe2000ff5e0ff */
[----:B------:R-:W-:Y:S03]  /*e51e0*/  HMMA.1688.F32.TF32 R48, R240, R208, R48 ;  /* 0x000000d0f030723c */ /* 0x000fe60000081030 */
[----:B------:R-:W-:-:S02]  /*e51f0*/  IADD3.X R196, R17, UR9, RZ, P2, !PT ;  /* 0x0000000911c47c10 */ /* 0x000fc400097fe4ff */
[----:B------:R-:W2:Y:S02]  /*e5200*/  LDL.LU.64 R16, [R1+0x1e30] ;  /* 0x001e300001107983 */ /* 0x000ea40000300a00 */
[----:B---3--:R-:W-:Y:S01]  /*e5210*/  IADD3 R209, P0, R14, UR15, RZ ;  /* 0x0000000f0ed17c10 */ /* 0x008fe2000ff1e0ff */
[C---:B------:R-:W-:Y:S03]  /*e5220*/  HMMA.1688.F32.TF32 R52, R240.reuse, R204, R52 ;  /* 0x000000ccf034723c */ /* 0x040fe60000081034 */
[----:B------:R-:W-:Y:S02]  /*e5230*/  IADD3.X R208, R15, UR9, RZ, P0, !PT ;  /* 0x000000090fd07c10 */ /* 0x000fe400087fe4ff */
[----:B------:R-:W3:Y:S02]  /*e5240*/  LDL.LU.64 R14, [R1+0x1e28] ;  /* 0x001e2800010e7983 */ /* 0x000ee40000300a00 */
[----:B------:R-:W-:Y:S01]  /*e5250*/  IADD3 R205, P2, R22, UR15, RZ ;  /* 0x0000000f16cd7c10 */ /* 0x000fe2000ff5e0ff */
[----:B------:R-:W-:Y:S03]  /*e5260*/  HMMA.1688.F32.TF32 R40, R240, R216, R40 ;  /* 0x000000d8f028723c */ /* 0x000fe60000081028 */
[----:B------:R-:W-:-:S02]  /*e5270*/  IADD3.X R204, R23, UR9, RZ, P2, !PT ;  /* 0x0000000917cc7c10 */ /* 0x000fc400097fe4ff */
[----:B------:R-:W3:Y:S02]  /*e5280*/  LDL.LU.64 R22, [R1+0x1e20] ;  /* 0x001e200001167983 */ /* 0x000ee40000300a00 */
[----:B----4-:R-:W-:Y:S01]  /*e5290*/  IADD3 R217, P0, R10, UR15, RZ ;  /* 0x0000000f0ad97c10 */ /* 0x010fe2000ff1e0ff */
[C---:B------:R-:W-:Y:S03]  /*e52a0*/  HMMA.1688.F32.TF32 R44, R240.reuse, R212, R44 ;  /* 0x000000d4f02c723c */ /* 0x040fe6000008102c */
[----:B------:R-:W-:Y:S02]  /*e52b0*/  IADD3.X R216, R11, UR9, RZ, P0, !PT ;  /* 0x000000090bd87c10 */ /* 0x000fe400087fe4ff */
[----:B------:R-:W4:Y:S02]  /*e52c0*/  LDL.LU.64 R10, [R1+0x1e18] ;  /* 0x001e1800010a7983 */ /* 0x000f240000300a00 */
[----:B------:R-:W-:Y:S01]  /*e52d0*/  IADD3 R213, P2, R20, UR15, RZ ;  /* 0x0000000f14d57c10 */ /* 0x000fe2000ff5e0ff */
[----:B------:R-:W-:Y:S03]  /*e52e0*/  HMMA.1688.F32.TF32 R36, R240, R220, R36 ;  /* 0x000000dcf024723c */ /* 0x000fe60000081024 */
[----:B------:R-:W-:-:S02]  /*e52f0*/  IADD3.X R212, R21, UR9, RZ, P2, !PT ;  /* 0x0000000915d47c10 */ /* 0x000fc400097fe4ff */
[----:B------:R-:W4:Y:S01]  /*e5300*/  LDL.LU.64 R20, [R1+0x1e10] ;  /* 0x001e100001147983 */ /* 0x000f220000300a00 */
[----:B------:R-:W-:Y:S01]  /*e5310*/  HMMA.1688.F32.TF32 R32, R240, R224, R32 ;  /* 0x000000e0f020723c */ /* 0x000fe20000081020 */
[----:B------:R-:W-:-:S04]  /*e5320*/  IADD3 R221, P2, R18, UR15, RZ ;  /* 0x0000000f12dd7c10 */ /* 0x000fc8000ff5e0ff */
[----:B------:R-:W-:Y:S02]  /*e5330*/  IADD3.X R220, R19, UR9, RZ, P2, !PT ;  /* 0x0000000913dc7c10 */ /* 0x000fe400097fe4ff */
[----:B------:R-:W-:Y:S01]  /*e5340*/  IADD3 R225, P0, R8, UR15, RZ ;  /* 0x0000000f08e17c10 */ /* 0x000fe2000ff1e0ff */
[----:B------:R-:W-:Y:S03]  /*e5350*/  HMMA.1688.F32.TF32 R28, R240, R228, R28 ;  /* 0x000000e4f01c723c */ /* 0x000fe6000008101c */
[----:B------:R-:W-:Y:S02]  /*e5360*/  IADD3.X R224, R9, UR9, RZ, P0, !PT ;  /* 0x0000000909e07c10 */ /* 0x000fe400087fe4ff */
[----:B------:R-:W4:Y:S02]  /*e5370*/  LDL.LU.64 R8, [R1+0x1e08] ;  /* 0x001e080001087983 */ /* 0x000f240000300a00 */
[----:B------:R-:W-:-:S02]  /*e5380*/  IADD3 R229, P2, R74, UR15, RZ ;  /* 0x0000000f4ae57c10 */ /* 0x000fc4000ff5e0ff */
[----:B------:R-:W4:Y:S02]  /*e5390*/  LDL.LU.64 R18, [R1+0x1e00] ;  /* 0x001e000001127983 */ /* 0x000f240000300a00 */
[----:B------:R-:W-:Y:S02]  /*e53a0*/  IADD3.X R228, R75, UR9, RZ, P2, !PT ;  /* 0x000000094be47c10 */ /* 0x000fe400097fe4ff */
[----:B--2---:R-:W-:Y:S02]  /*e53b0*/  IADD3 R233, P0, R6, UR15, RZ ;  /* 0x0000000f06e97c10 */ /* 0x004fe4000ff1e0ff */
[----:B------:R-:W-:Y:S02]  /*e53c0*/  IADD3 R237, P2, R72, UR15, RZ ;  /* 0x0000000f48ed7c10 */ /* 0x000fe4000ff5e0ff */
[----:B------:R-:W-:Y:S02]  /*e53d0*/  IADD3.X R232, R7, UR9, RZ, P0, !PT ;  /* 0x0000000907e87c10 */ /* 0x000fe400087fe4ff */
[----:B------:R-:W-:Y:S01]  /*e53e0*/  IADD3.X R236, R73, UR9, RZ, P2, !PT ;  /* 0x0000000949ec7c10 */ /* 0x000fe200097fe4ff */
[----:B------:R-:W2:Y:S01]  /*e53f0*/  LDL.LU.64 R6, [R1+0x1df8] ;  /* 0x001df80001067983 */ /* 0x000ea20000300a00 */
[----:B------:R-:W-:-:S02]  /*e5400*/  IADD3 R249, P0, R26, UR15, RZ ;  /* 0x0000000f1af97c10 */ /* 0x000fc4000ff1e0ff */
[----:B------:R-:W-:Y:S02]  /*e5410*/  IADD3 R251, P2, R24, UR15, RZ ;  /* 0x0000000f18fb7c10 */ /* 0x000fe4000ff5e0ff */
[----:B------:R-:W-:Y:S02]  /*e5420*/  IADD3.X R248, R27, UR9, RZ, P0, !PT ;  /* 0x000000091bf87c10 */ /* 0x000fe400087fe4ff */
[----:B------:R-:W-:Y:S02]  /*e5430*/  IADD3.X R250, R25, UR9, RZ, P2, !PT ;  /* 0x0000000919fa7c10 */ /* 0x000fe400097fe4ff */
[----:B------:R-:W-:-:S04]  /*e5440*/  IADD3 R25, P0, R4, UR15, RZ ;  /* 0x0000000f04197c10 */ /* 0x000fc8000ff1e0ff */
[----:B------:R-:W-:Y:S01]  /*e5450*/  IADD3.X R24, R5, UR9, RZ, P0, !PT ;  /* 0x0000000905187c10 */ /* 0x000fe200087fe4ff */
[----:B------:R3:W-:Y:S04]  /*e5460*/  STL [R1+0x4], R25 ;  /* 0x0000041901007387 */ /* 0x0007e80000100800 */
[----:B------:R-:W2:Y:S01]  /*e5470*/  LDL.LU.64 R4, [R1+0x1df0] ;  /* 0x001df00001047983 */ /* 0x000ea20000300a00 */
[----:B------:R-:W1:Y:S01]  /*e5480*/  S2R R0, SR_TID.X ;  /* 0x0000000000007919 */ /* 0x000e620000002100 */
[----:B------:R-:W-:Y:S01]  /*e5490*/  UIMAD UR16, UR5, -0x80, UR6 ;  /* 0xffffff80051078a4 */ /* 0x000fe2000f8e0206 */
[----:B---3--:R-:W-:Y:S02]  /*e54a0*/  IADD3 R25, P0, R14, UR15, RZ ;  /* 0x0000000f0e197c10 */ /* 0x008fe4000ff1e0ff */
[----:B-1----:R-:W-:-:S04]  /*e54b0*/  LOP3.LUT R3, R0, 0x3f, RZ, 0xc0, !PT ;  /* 0x0000003f00037812 */ /* 0x002fc800078ec0ff */
[----:B------:R-:W-:-:S04]  /*e54c0*/  LOP3.LUT R0, R3, 0x40, RZ, 0xfc, !PT ;  /* 0x0000004003007812 */ /* 0x000fc800078efcff */
[----:B------:R-:W-:Y:S02]  /*e54d0*/  ISETP.GE.AND P1, PT, R0, UR16, PT ;  /* 0x0000001000007c0c */ /* 0x000fe4000bf26270 */
[----:B------:R-:W-:-:S05]  /*e54e0*/  IADD3 R0, P2, R16, UR15, RZ ;  /* 0x0000000f10007c10 */ /* 0x000fca000ff5e0ff */
[----:B------:R1:W-:Y:S04]  /*e54f0*/  STL [R1+0xc], R0 ;  /* 0x00000c0001007387 */ /* 0x0003e80000100800 */
[----:B------:R3:W-:Y:S01]  /*e5500*/  STL [R1], R24 ;  /* 0x0000001801007387 */ /* 0x0007e20000100800 */
[----:B-1----:R-:W-:-:S03]  /*e5510*/  IADD3.X R0, R17, UR9, RZ, P2, !PT ;  /* 0x0000000911007c10 */ /* 0x002fc600097fe4ff */
[----:B------:R-:W2:Y:S01]  /*e5520*/  LDL.LU.64 R16, [R1+0x1de8] ;  /* 0x001de80001107983 */ /* 0x000ea20000300a00 */
[----:B---3--:R-:W-:-:S03]  /*e5530*/  IADD3.X R24, R15, UR9, RZ, P0, !PT ;  /* 0x000000090f187c10 */ /* 0x008fc600087fe4ff */
[----:B------:R1:W-:Y:S04]  /*e5540*/  STL [R1+0x8], R0 ;  /* 0x0000080001007387 */ /* 0x0003e80000100800 */
[----:B------:R4:W-:Y:S04]  /*e5550*/  STL [R1+0x14], R25 ;  /* 0x0000141901007387 */ /* 0x0009e80000100800 */
[----:B------:R-:W3:Y:S01]  /*e5560*/  LDL.LU.64 R14, [R1+0x1de0] ;  /* 0x001de000010e7983 */ /* 0x000ee20000300a00 */
[----:B-1----:R-:W-:-:S05]  /*e5570*/  IADD3 R0, P2, R22, UR15, RZ ;  /* 0x0000000f16007c10 */ /* 0x002fca000ff5e0ff */
[----:B------:R1:W-:Y:S01]  /*e5580*/  STL [R1+0x1c], R0 ;  /* 0x00001c0001007387 */ /* 0x0003e20000100800 */
[----:B----4-:R-:W-:-:S03]  /*e5590*/  IADD3 R25, P0, R10, UR15, RZ ;  /* 0x0000000f0a197c10 */ /* 0x010fc6000ff1e0ff */
[----:B------:R4:W-:Y:S01]  /*e55a0*/  STL [R1+0x10], R24 ;  /* 0x0000101801007387 */ /* 0x0009e20000100800 */
[----:B-1----:R-:W-:-:S03]  /*e55b0*/  IADD3.X R0, R23, UR9, RZ, P2, !PT ;  /* 0x0000000917007c10 */ /* 0x002fc600097fe4ff */
[----:B------:R-:W3:Y:S01]  /*e55c0*/  LDL.LU.64 R22, [R1+0x1dd8] ;  /* 0x001dd80001167983 */ /* 0x000ee20000300a00 */
[----:B----4-:R-:W-:-:S03]  /*e55d0*/  IADD3.X R24, R11, UR9, RZ, P0, !PT ;  /* 0x000000090b187c10 */ /* 0x010fc600087fe4ff */
        /* <DEDUP_REMOVED lines=11> */
[----:B------:R-:W-:Y:S04]  /*e5690*/  STL [R1+0x34], R25 ;  /* 0x0000341901007387 */ /* 0x000fe80000100800 */
[----:B------:R-:W4:Y:S01]  /*e56a0*/  LDL.LU.64 R8, [R1+0x1dc0] ;  /* 0x001dc00001087983 */ /* 0x000f220000300a00 */
[----:B-1----:R-:W-:-:S05]  /*e56b0*/  IADD3 R0, P2, R18, UR15, RZ ;  /* 0x0000000f12007c10 */ /* 0x002fca000ff5e0ff */
[----:B------:R1:W-:Y:S04]  /*e56c0*/  STL [R1+0x3c], R0 ;  /* 0x00003c0001007387 */ /* 0x0003e80000100800 */
[----:B------:R2:W-:Y:S01]  /*e56d0*/  STL [R1+0x30], R24 ;  /* 0x0000301801007387 */ /* 0x0005e20000100800 */
[----:B-1----:R-:W-:-:S03]  /*e56e0*/  IADD3.X R0, R19, UR9, RZ, P2, !PT ;  /* 0x0000000913007c10 */ /* 0x002fc600097fe4ff */
[----:B------:R-:W4:Y:S04]  /*e56f0*/  LDL.LU.64 R18, [R1+0x1db8] ;  /* 0x001db80001127983 */ /* 0x000f280000300a00 */
[----:B------:R1:W-:Y:S01]  /*e5700*/  STL [R1+0x38], R0 ;  /* 0x0000380001007387 */ /* 0x0003e20000100800 */
[----:B--2---:R-:W-:-:S04]  /*e5710*/  IADD3 R25, P0, R6, UR15, RZ ;  /* 0x0000000f06197c10 */ /* 0x004fc8000ff1e0ff */
[----:B------:R-:W-:Y:S01]  /*e5720*/  IADD3.X R24, R7, UR9, RZ, P0, !PT ;  /* 0x0000000907187c10 */ /* 0x000fe200087fe4ff */
[----:B------:R-:W-:Y:S04]  /*e5730*/  STL [R1+0x44], R25 ;  /* 0x0000441901007387 */ /* 0x000fe80000100800 */
[----:B------:R-:W2:Y:S01]  /*e5740*/  LDL.LU.64 R6, [R1+0x1db0] ;  /* 0x001db00001067983 */ /* 0x000ea20000300a00 */
[----:B-1----:R-:W-:-:S05]  /*e5750*/  IADD3 R0, P2, R4, UR15, RZ ;  /* 0x0000000f04007c10 */ /* 0x002fca000ff5e0ff */
[----:B------:R1:W-:Y:S04]  /*e5760*/  STL [R1+0x4c], R0 ;  /* 0x00004c0001007387 */ /* 0x0003e80000100800 */
[----:B------:R1:W-:Y:S02]  /*e5770*/  STL [R1+0x40], R24 ;  /* 0x0000401801007387 */ /* 0x0003e40000100800 */
[----:B-1----:R-:W-:Y:S02]  /*e5780*/  IADD3.X R0, R5, UR9, RZ, P2, !PT ;  /* 0x0000000905007c10 */ /* 0x002fe400097fe4ff */
[----:B------:R-:W2:Y:S04]  /*e5790*/  LDL.LU.64 R4, [R1+0x1da8] ;  /* 0x001da80001047983 */ /* 0x000ea80000300a00 */
[----:B------:R3:W-:Y:S01]  /*e57a0*/  STL [R1+0x48], R0 ;  /* 0x0000480001007387 */ /* 0x0007e20000100800 */
[----:B------:R-:W-:-:S04]  /*e57b0*/  IADD3 R25, P0, R16, UR15, RZ ;  /* 0x0000000f10197c10 */ /* 0x000fc8000ff1e0ff */
[----:B------:R-:W-:Y:S01]  /*e57c0*/  IADD3.X R24, R17, UR9, RZ, P0, !PT ;  /* 0x0000000911187c10 */ /* 0x000fe200087fe4ff */
[----:B------:R-:W-:Y:S04]  /*e57d0*/  STL [R1+0x54], R25 ;  /* 0x0000541901007387 */ /* 0x000fe80000100800 */
[----:B------:R-:W2:Y:S01]  /*e57e0*/  LDL.LU.64 R16, [R1+0x1da0] ;  /* 0x001da00001107983 */ /* 0x000ea20000300a00 */
[----:B---3--:R-:W-:-:S05]  /*e57f0*/  IADD3 R0, P2, R14, UR15, RZ ;  /* 0x0000000f0e007c10 */ /* 0x008fca000ff5e0ff */
[----:B------:R1:W-:Y:S04]  /*e5800*/  STL [R1+0x5c], R0 ;  /* 0x00005c0001007387 */ /* 0x0003e80000100800 */
[----:B------:R3:W-:Y:S01]  /*e5810*/  STL [R1+0x50], R24 ;  /* 0x0000501801007387 */ /* 0x0007e20000100800 */
[----:B-1----:R-:W-:-:S03]  /*e5820*/  IADD3.X R0, R15, UR9, RZ, P2, !PT ;  /* 0x000000090f007c10 */ /* 0x002fc600097fe4ff */
[----:B------:R-:W2:Y:S01]  /*e5830*/  LDL.LU.64 R14, [R1+0x1d98] ;  /* 0x001d9800010e7983 */ /* 0x000ea20000300a00 */
[----:B------:R-:W-:-:S03]  /*e5840*/  IADD3 R25, P0, R22, UR15, RZ ;  /* 0x0000000f16197c10 */ /* 0x000fc6000ff1e0ff */
[----:B------:R1:W-:Y:S01]  /*e5850*/  STL [R1+0x58], R0 ;  /* 0x0000580001007387 */ /* 0x0003e20000100800 */
[----:B---3--:R-:W-:-:S03]  /*e5860*/  IADD3.X R24, R23, UR9, RZ, P0, !PT ;  /* 0x0000000917187c10 */ /* 0x008fc600087fe4ff */
[----:B------:R-:W-:Y:S04]  /*e5870*/  STL [R1+0x64], R25 ;  /* 0x0000641901007387 */ /* 0x000fe80000100800 */
[----:B------:R-:W3:Y:S01]  /*e5880*/  LDL.LU.64 R22, [R1+0x1d90] ;  /* 0x001d900001167983 */ /* 0x000ee20000300a00 */
[----:B-1----:R-:W-:-:S05]  /*e5890*/  IADD3 R0, P2, R10, UR15, RZ ;  /* 0x0000000f0a007c10 */ /* 0x002fca000ff5e0ff */
[----:B------:R1:W-:Y:S04]  /*e58a0*/  STL [R1+0x6c], R0 ;  /* 0x00006c0001007387 */ /* 0x0003e80000100800 */
[----:B------:R1:W-:Y:S02]  /*e58b0*/  STL [R1+0x60], R24 ;  /* 0x0000601801007387 */ /* 0x0003e40000100800 */
[----:B-1----:R-:W-:Y:S02]  /*e58c0*/  IADD3.X R0, R11, UR9, RZ, P2, !PT ;  /* 0x000000090b007c10 */ /* 0x002fe400097fe4ff */
[----:B------:R-:W3:Y:S01]  /*e58d0*/  LDL.LU.64 R10, [R1+0x1d88] ;  /* 0x001d8800010a7983 */ /* 0x000ee20000300a00 */
[----:B------:R-:W-:-:S03]  /*e58e0*/  IADD3 R25, P0, R20, UR15, RZ ;  /* 0x0000000f14197c10 */ /* 0x000fc6000ff1e0ff */
[----:B------:R4:W-:Y:S01]  /*e58f0*/  STL [R1+0x68], R0 ;  /* 0x0000680001007387 */ /* 0x0009e20000100800 */
[----:B------:R-:W-:-:S03]  /*e5900*/  IADD3.X R24, R21, UR9, RZ, P0, !PT ;  /* 0x0000000915187c10 */ /* 0x000fc600087fe4ff */
[----:B------:R-:W-:Y:S04]  /*e5910*/  STL [R1+0x74], R25 ;  /* 0x0000741901007387 */ /* 0x000fe80000100800 */
[----:B------:R-:W3:Y:S01]  /*e5920*/  LDL.LU.64 R20, [R1+0x1d80] ;  /* 0x001d800001147983 */ /* 0x000ee20000300a00 */
[----:B----4-:R-:W-:-:S05]  /*e5930*/  IADD3 R0, P2, R8, UR15, RZ ;  /* 0x0000000f08007c10 */ /* 0x010fca000ff5e0ff */
[----:B------:R1:W-:Y:S04]  /*e5940*/  STL [R1+0x7c], R0 ;  /* 0x00007c0001007387 */ /* 0x0003e80000100800 */
[----:B------:R4:W-:Y:S01]  /*e5950*/  STL [R1+0x70], R24 ;  /* 0x0000701801007387 */ /* 0x0009e20000100800 */
[----:B-1----:R-:W-:-:S03]  /*e5960*/  IADD3.X R0, R9, UR9, RZ, P2, !PT ;  /* 0x0000000909007c10 */ /* 0x002fc600097fe4ff */
[----:B------:R-:W3:Y:S01]  /*e5970*/  LDL.LU.64 R8, [R1+0x1d78] ;  /* 0x001d780001087983 */ /* 0x000ee20000300a00 */
[----:B------:R-:W-:-:S03]  /*e5980*/  IADD3 R25, P0, R18, UR15, RZ ;  /* 0x0000000f12197c10 */ /* 0x000fc6000ff1e0ff */
[----:B------:R2:W-:Y:S01]  /*e5990*/  STL [R1+0x78], R0 ;  /* 0x0000780001007387 */ /* 0x0005e20000100800 */
[----:B----4-:R-:W-:-:S03]  /*e59a0*/  IADD3.X R24, R19, UR9, RZ, P0, !PT ;  /* 0x0000000913187c10 */ /* 0x010fc600087fe4ff */
[----:B------:R-:W-:Y:S04]  /*e59b0*/  STL [R1+0x84], R25 ;  /* 0x0000841901007387 */ /* 0x000fe80000100800 */
[----:B------:R-:W4:Y:S01]  /*e59c0*/  LDL.LU.64 R18, [R1+0x1d70] ;  /* 0x001d700001127983 */ /* 0x000f220000300a00 */
[----:B--2---:R-:W-:-:S05]  /*e59d0*/  IADD3 R0, P2, R6, UR15, RZ ;  /* 0x0000000f06007c10 */ /* 0x004fca000ff5e0ff */
[----:B------:R1:W-:Y:S04]  /*e59e0*/  STL [R1+0x8c], R0 ;  /* 0x00008c0001007387 */ /* 0x0003e80000100800 */
[----:B------:R2:W-:Y:S01]  /*e59f0*/  STL [R1+0x80], R24 ;  /* 0x0000801801007387 */ /* 0x0005e20000100800 */
[----:B-1----:R-:W-:-:S03]  /*e5a00*/  IADD3.X R0, R7, UR9, RZ, P2, !PT ;  /* 0x0000000907007c10 */ /* 0x002fc600097fe4ff */
[----:B------:R-:W4:Y:S04]  /*e5a10*/  LDL.LU.64 R6, [R1+0x1d68] ;  /* 0x001d680001067983 */ /* 0x000f280000300a00 */
[----:B------:R1:W-:Y:S01]  /*e5a20*/  STL [R1+0x88], R0 ;  /* 0x0000880001007387 */ /* 0x0003e20000100800 */
[----:B------:R-:W-:-:S04]  /*e5a30*/  IADD3 R25, P0, R4, UR15, RZ ;  /* 0x0000000f04197c10 */ /* 0x000fc8000ff1e0ff */
[----:B--2---:R-:W-:Y:S01]  /*e5a40*/  IADD3.X R24, R5, UR9, RZ, P0, !PT ;  /* 0x0000000905187c10 */ /* 0x004fe200087fe4ff */
[----:B------:R-:W-:Y:S04]  /*e5a50*/  STL [R1+0x94], R25 ;  /* 0x0000941901007387 */ /* 0x000fe80000100800 */
[----:B------:R-:W2:Y:S01]  /*e5a60*/  LDL.LU.64 R4, [R1+0x1d60] ;  /* 0x001d600001047983 */ /* 0x000ea20000300a00 */
[----:B-1----:R-:W-:-:S05]  /*e5a70*/  IADD3 R0, P2, R16, UR15, RZ ;  /* 0x0000000f10007c10 */ /* 0x002fca000ff5e0ff */
[----:B------:R1:W-:Y:S04]  /*e5a80*/  STL [R1+0x174], R0 ;  /* 0x0001740001007387 */ /* 0x0003e80000100800 */
[----:B------:R1:W-:Y:S02]  /*e5a90*/  STL [R1+0x90], R24 ;  /* 0x0000901801007387 */ /* 0x0003e40000100800 */
[----:B-1----:R-:W-:Y:S02]  /*e5aa0*/  IADD3.X R0, R17, UR9, RZ, P2, !PT ;  /* 0x0000000911007c10 */ /* 0x002fe400097fe4ff */
[----:B------:R-:W2:Y:S01]  /*e5ab0*/  LDL.LU.64 R16, [R1+0x1d58] ;  /* 0x001d580001107983 */ /* 0x000ea20000300a00 */
[----:B------:R-:W-:-:S03]  /*e5ac0*/  IADD3 R25, P0, R14, UR15, RZ ;  /* 0x0000000f0e197c10 */ /* 0x000fc6000ff1e0ff */
[----:B------:R3:W-:Y:S01]  /*e5ad0*/  STL [R1+0x170], R0 ;  /* 0x0001700001007387 */ /* 0x0007e20000100800 */
[----:B------:R-:W-:-:S03]  /*e5ae0*/  IADD3.X R24, R15, UR9, RZ, P0, !PT ;  /* 0x000000090f187c10 */ /* 0x000fc600087fe4ff */
        /* <DEDUP_REMOVED lines=26> */
[----:B------:R-:W3:Y:S04]  /*e5c90*/  LDL.LU.64 R18, [R1+0x1d28] ;  /* 0x001d280001127983 */ /* 0x000ee80000300a00 */
[----:B------:R2:W-:Y:S01]  /*e5ca0*/  STL [R1+0x260], R0 ;  /* 0x0002600001007387 */ /* 0x0005e20000100800 */
[----:B------:R-:W-:-:S04]  /*e5cb0*/  IADD3 R25, P0, R6, UR15, RZ ;  /* 0x0000000f06197c10 */ /* 0x000fc8000ff1e0ff */
[----:B----4-:R-:W-:Y:S01]  /*e5cc0*/  IADD3.X R24, R7, UR9, RZ, P0, !PT ;  /* 0x0000000907187c10 */ /* 0x010fe200087fe4ff */
        /* <DEDUP_REMOVED lines=56> */
[----:B------:R-:W4:Y:S01]  /*e6050*/  LDL.LU.64 R16, [R1+0x1cc8] ;  /* 0x001cc80001107983 */ /* 0x000f220000300a00 */
[----:B------:R-:W-:-:S03]  /*e6060*/  IADD3 R25, P0, R14, UR15, RZ ;  /* 0x0000000f0e197c10 */ /* 0x000fc6000ff1e0ff */
[----:B------:R1:W-:Y:S01]  /*e6070*/  STL [R1+0x420], R0 ;  /* 0x0004200001007387 */ /* 0x0003e20000100800 */
[----:B--2---:R-:W-:-:S03]  /*e6080*/  IADD3.X R24, R15, UR9, RZ, P0, !PT ;  /* 0x000000090f187c10 */ /* 0x004fc600087fe4ff */
        /* <DEDUP_REMOVED lines=26> */
[----:B------:R-:W3:Y:S04]  /*e6230*/  LDL.LU.64 R18, [R1+0x1b18] ;  /* 0x001b180001127983 */ /* 0x000ee80000300a00 */
[----:B------:R4:W-:Y:S01]  /*e6240*/  STL [R1+0x450], R0 ;  /* 0x0004500001007387 */ /* 0x0009e20000100800 */
[----:B------:R-:W-:-:S04]  /*e6250*/  IADD3 R25, P0, R6, UR15, RZ ;  /* 0x0000000f06197c10 */ /* 0x000fc8000ff1e0ff */
[----:B------:R-:W-:Y:S01]  /*e6260*/  IADD3.X R24, R7, UR9, RZ, P0, !PT ;  /* 0x0000000907187c10 */ /* 0x000fe200087fe4ff */
        /* <DEDUP_REMOVED lines=86> */
[----:B------:R-:W2:Y:S04]  /*e67d0*/  LDL.LU.64 R18, [R1+0x1aa0] ;  /* 0x001aa00001127983 */ /* 0x000ea80000300a00 */
[----:B------:R1:W-:Y:S01]  /*e67e0*/  STL [R1+0x480], R0 ;  /* 0x0004800001007387 */ /* 0x0003e20000100800 */
[----:B------:R-:W-:-:S04]  /*e67f0*/  IADD3 R25, P0, R6, UR15, RZ ;  /* 0x0000000f06197c10 */ /* 0x000fc8000ff1e0ff */
[----:B---3--:R-:W-:Y:S01]  /*e6800*/  IADD3.X R24, R7, UR9, RZ, P0, !PT ;  /* 0x0000000907187c10 */ /* 0x008fe200087fe4ff */
        /* <DEDUP_REMOVED lines=54> */
[----:B------:R-:W-:Y:S01]  /*e6b70*/  STL [R1+0xdac], R24 ;  /* 0x000dac1801007387 */ /* 0x000fe20000100800 */
[----:B-1----:R-:W-:-:S03]  /*e6b80*/  IADD3.X R0, R17, UR9, RZ, P2, !PT ;  /* 0x0000000911007c10 */ /* 0x002fc600097fe4ff */
[----:B------:R-:W3:Y:S01]  /*e6b90*/  LDL.LU.64 R16, [R1+0x1af0] ;  /* 0x001af00001107983 */ /* 0x000ee20000300a00 */
[----:B------:R-:W-:-:S03]  /*e6ba0*/  IADD3 R25, P0, R14, UR15, RZ ;  /* 0x0000000f0e197c10 */ /* 0x000fc6000ff1e0ff */
[----:B------:R1:W-:Y:S04]  /*e6bb0*/  STL [R1+0xdb4], R0 ;  /* 0x000db40001007387 */ /* 0x0003e80000100800 */
[----:B------:R-:W-:Y:S01]  /*e6bc0*/  STL [R1+0x48c], R25 ;  /* 0x00048c1901007387 */ /* 0x000fe20000100800 */
[----:B-1----:R-:W-:-:S03]  /*e6bd0*/  IADD3.X R0, R15, UR9, RZ, P0, !PT ;  /* 0x000000090f007c10 */ /* 0x002fc600087fe4ff */
[----:B------:R-:W3:Y:S01]  /*e6be0*/  LDL.LU.64 R14, [R1+0x1ae8] ;  /* 0x001ae800010e7983 */ /* 0x000ee20000300a00 */
[----:B----4-:R-:W-:-:S04]  /*e6bf0*/  IADD3 R24, P2, R22, UR15, RZ ;  /* 0x0000000f16187c10 */ /* 0x010fc8000ff5e0ff */
[----:B------:R-:W-:Y:S01]  /*e6c00*/  IADD3.X R22, R23, UR9, RZ, P2, !PT ;  /* 0x0000000917167c10 */ /* 0x000fe200097fe4ff */
[----:B------:R-:W-:Y:S04]  /*e6c10*/  STL [R1+0xa44], R24 ;  /* 0x000a441801007387 */ /* 0x000fe80000100800 */
[----:B------:R-:W-:Y:S04]  /*e6c20*/  STL [R1+0x488], R0 ;  /* 0x0004880001007387 */ /* 0x000fe80000100800 */
[----:B------:R1:W-:Y:S01]  /*e6c30*/  STL [R1+0xa40], R22 ;  /* 0x000a401601007387 */ /* 0x0003e20000100800 */
[----:B------:R-:W-:-:S04]  /*e6c40*/  IADD3 R23, P0, R10, UR15, RZ ;  /* 0x0000000f0a177c10 */ /* 0x000fc8000ff1e0ff */
[----:B-1----:R-:W-:Y:S01]  /*e6c50*/  IADD3.X R22, R11, UR9, RZ, P0, !PT ;  /* 0x000000090b167c10 */ /* 0x002fe200087fe4ff */
[----:B------:R-:W-:Y:S04]  /*e6c60*/  STL [R1+0xc4c], R23 ;  /* 0x000c4c1701007387 */ /* 0x000fe80000100800 */
[----:B------:R-:W4:Y:S01]  /*e6c70*/  LDL.LU.64 R10, [R1+0x1ab0] ;  /* 0x001ab000010a7983 */ /* 0x000f220000300a00 */
[----:B--2---:R-:W-:-:S05]  /*e6c80*/  IADD3 R0, P2, R20, UR15, RZ ;  /* 0x0000000f14007c10 */ /* 0x004fca000ff5e0ff */
[----:B------:R1:W-:Y:S04]  /*e6c90*/  STL [R1+0xc54], R0 ;  /* 0x000c540001007387 */ /* 0x0003e80000100800 */
[----:B------:R2:W-:Y:S01]  /*e6ca0*/  STL [R1+0xc48], R22 ;  /* 0x000c481601007387 */ /* 0x0005e20000100800 */
[----:B-1----:R-:W-:-:S03]  /*e6cb0*/  IADD3.X R0, R21, UR9, RZ, P2, !PT ;  /* 0x0000000915007c10 */ /* 0x002fc600097fe4ff */
[----:B--2---:R-:W2:Y:S01]  /*e6cc0*/  LDL.LU.64 R22, [R1+0x1aa8] ;  /* 0x001aa80001167983 */ /* 0x004ea20000300a00 */
[----:B------:R-:W-:-:S03]  /*e6cd0*/  IADD3 R20, P0, R8, UR15, RZ ;  /* 0x0000000f08147c10 */ /* 0x000fc6000ff1e0ff */
[----:B------:R1:W-:Y:S04]  /*e6ce0*/  STL [R1+0xc50], R0 ;  /* 0x000c500001007387 */ /* 0x0003e80000100800 */
[----:B------:R1:W-:Y:S01]  /*e6cf0*/  STL [R1+0xc98], R20 ;  /* 0x000c981401007387 */ /* 0x0003e20000100800 */
[----:B------:R-:W-:Y:S02]  /*e6d00*/  IADD3 R24, P2, R18, UR15, RZ ;  /* 0x0000000f12187c10 */ /* 0x000fe4000ff5e0ff */
[----:B-1----:R-:W-:Y:S02]  /*e6d10*/  IADD3.X R0, R9, UR9, RZ, P0, !PT ;  /* 0x0000000909007c10 */ /* 0x002fe400087fe4ff */
[----:B------:R-:W-:Y:S01]  /*e6d20*/  IADD3.X R18, R19, UR9, RZ, P2, !PT ;  /* 0x0000000913127c10 */ /* 0x000fe200097fe4ff */
[----:B------:R-:W2:Y:S04]  /*e6d30*/  LDL.LU.64 R20, [R1+0x1a70] ;  /* 0x001a700001147983 */ /* 0x000ea80000300a00 */
[----:B------:R-:W-:Y:S04]  /*e6d40*/  STL [R1+0xca0], R24 ;  /* 0x000ca01801007387 */ /* 0x000fe80000100800 */
[----:B------:R-:W2:Y:S04]  /*e6d50*/  LDL.LU.64 R8, [R1+0x1a68] ;  /* 0x001a680001087983 */ /* 0x000ea80000300a00 */
[----:B------:R-:W-:Y:S04]  /*e6d60*/  STL [R1+0xc94], R0 ;  /* 0x000c940001007387 */ /* 0x000fe80000100800 */
[----:B------:R1:W-:Y:S01]  /*e6d70*/  STL [R1+0xc9c], R18 ;  /* 0x000c9c1201007387 */ /* 0x0003e20000100800 */
[----:B------:R-:W-:-:S04]  /*e6d80*/  IADD3 R19, P0, R6, UR15, RZ ;  /* 0x0000000f06137c10 */ /* 0x000fc8000ff1e0ff */
[----:B-1----:R-:W-:Y:S01]  /*e6d90*/  IADD3.X R18, R7, UR9, RZ, P0, !PT ;  /* 0x0000000907127c10 */ /* 0x002fe200087fe4ff */
[----:B------:R-:W-:Y:S04]  /*e6da0*/  STL [R1+0xcf8], R19 ;  /* 0x000cf81301007387 */ /* 0x000fe80000100800 */
[----:B------:R-:W2:Y:S01]  /*e6db0*/  LDL.LU.64 R6, [R1+0x1c18] ;  /* 0x001c180001067983 */ /* 0x000ea20000300a00 */
[----:B---3--:R-:W-:-:S05]  /*e6dc0*/  IADD3 R0, P2, R4, UR15, RZ ;  /* 0x0000000f04007c10 */ /* 0x008fca000ff5e0ff */
[----:B------:R1:W-:Y:S04]  /*e6dd0*/  STL [R1+0xd00], R0 ;  /* 0x000d000001007387 */ /* 0x0003e80000100800 */
[----:B------:R3:W-:Y:S01]  /*e6de0*/  STL [R1+0xcf4], R18 ;  /* 0x000cf41201007387 */ /* 0x0007e20000100800 */
[----:B-1----:R-:W-:-:S03]  /*e6df0*/  IADD3.X R0, R5, UR9, RZ, P2, !PT ;  /* 0x0000000905007c10 */ /* 0x002fc600097fe4ff */
[----:B------:R-:W2:Y:S04]  /*e6e00*/  LDL.LU.64 R4, [R1+0x1c10] ;  /* 0x001c100001047983 */ /* 0x000ea80000300a00 */
[----:B------:R-:W-:Y:S01]  /*e6e10*/  STL [R1+0xcfc], R0 ;  /* 0x000cfc0001007387 */ /* 0x000fe20000100800 */
[----:B---3--:R-:W-:-:S04]  /*e6e20*/  IADD3 R18, P0, R16, UR15, RZ ;  /* 0x0000000f10127c10 */ /* 0x008fc8000ff1e0ff */
[----:B------:R-:W-:Y:S01]  /*e6e30*/  IADD3.X R16, R17, UR9, RZ, P0, !PT ;  /* 0x0000000911107c10 */ /* 0x000fe200087fe4ff */
[----:B------:R1:W-:Y:S04]  /*e6e40*/  STL [R1+0xd40], R18 ;  /* 0x000d401201007387 */ /* 0x0003e80000100800 */
[----:B-1----:R-:W3:Y:S01]  /*e6e50*/  LDL.LU.64 R18, [R1+0x1be8] ;  /* 0x001be80001127983 */ /* 0x002ee20000300a00 */
[----:B------:R-:W-:-:S05]  /*e6e60*/  IADD3 R0, P2, R14, UR15, RZ ;  /* 0x0000000f0e007c10 */ /* 0x000fca000ff5e0ff */
[----:B------:R1:W-:Y:S04]  /*e6e70*/  STL [R1+0xd48], R0 ;  /* 0x000d480001007387 */ /* 0x0003e80000100800 */
[----:B------:R1:W-:Y:S02]  /*e6e80*/  STL [R1+0xd3c], R16 ;  /* 0x000d3c1001007387 */ /* 0x0003e40000100800 */
[----:B-1----:R-:W-:Y:S02]  /*e6e90*/  IADD3.X R0, R15, UR9, RZ, P2, !PT ;  /* 0x000000090f007c10 */ /* 0x002fe400097fe4ff */
[----:B------:R-:W3:Y:S04]  /*e6ea0*/  LDL.LU.64 R16, [R1+0x1be0] ;  /* 0x001be00001107983 */ /* 0x000ee80000300a00 */
[----:B------:R-:W3:Y:S04]  /*e6eb0*/  LDL.LU.64 R14, [R1+0x1b98] ;  /* 0x001b9800010e7983 */ /* 0x000ee80000300a00 */
[----:B------:R4:W-:Y:S04]  /*e6ec0*/  STL [R1+0xd44], R0 ;  /* 0x000d440001007387 */ /* 0x0009e80000100800 */
[----:B------:R-:W3:Y:S01]  /*e6ed0*/  LDL.LU R124, [R1+0x3b0] ;  /* 0x0003b000017c7983 */ /* 0x000ee20000300800 */
[----:B----4-:R-:W-:-:S05]  /*e6ee0*/  IADD3 R0, P0, R10, UR15, RZ ;  /* 0x0000000f0a007c10 */ /* 0x010fca000ff1e0ff */
[----:B------:R1:W-:Y:S04]  /*e6ef0*/  STL [R1+0xd80], R0 ;  /* 0x000d800001007387 */ /* 0x0003e80000100800 */
[----:B------:R-:W4:Y:S01]  /*e6f00*/  LDL.LU R125, [R1+0x3b4] ;  /* 0x0003b400017d7983 */ /* 0x000f220000300800 */
[----:B--2---:R-:W-:-:S03]  /*e6f10*/  IADD3 R24, P2, R22, UR15, RZ ;  /* 0x0000000f16187c10 */ /* 0x004fc6000ff5e0ff */
[----:B------:R-:W4:Y:S01]  /*e6f20*/  LDL.LU R126, [R1+0x3b8] ;  /* 0x0003b800017e7983 */ /* 0x000f220000300800 */
[----:B-1----:R-:W-:-:S03]  /*e6f30*/  IADD3.X R0, R11, UR9, RZ, P0, !PT ;  /* 0x000000090b007c10 */ /* 0x002fc600087fe4ff */
[----:B------:R-:W4:Y:S01]  /*e6f40*/  LDL.LU R127, [R1+0x3bc] ;  /* 0x0003bc00017f7983 */ /* 0x000f220000300800 */
[----:B------:R-:W-:-:S03]  /*e6f50*/  IADD3.X R23, R23, UR9, RZ, P2, !PT ;  /* 0x0000000917177c10 */ /* 0x000fc600097fe4ff */
[----:B------:R-:W2:Y:S04]  /*e6f60*/  LDL.LU.64 R10, [R1+0x1b90] ;  /* 0x001b9000010a7983 */ /* 0x000ea80000300a00 */
[----:B------:R-:W-:Y:S04]  /*e6f70*/  STL [R1+0xd88], R24 ;  /* 0x000d881801007387 */ /* 0x000fe80000100800 */
[----:B------:R1:W-:Y:S01]  /*e6f80*/  STL [R1+0xd7c], R0 ;  /* 0x000d7c0001007387 */ /* 0x0003e20000100800 */
[----:B------:R-:W-:-:S03]  /*e6f90*/  IADD3 R22, P0, R20, UR15, RZ ;  /* 0x0000000f14167c10 */ /* 0x000fc6000ff1e0ff */
[----:B------:R-:W-:Y:S01]  /*e6fa0*/  STL [R1+0xd84], R23 ;  /* 0x000d841701007387 */ /* 0x000fe20000100800 */
[----:B------:R-:W-:Y:S02]  /*e6fb0*/  IADD3.X R20, R21, UR9, RZ, P0, !PT ;  /* 0x0000000915147c10 */ /* 0x000fe400087fe4ff */
[----:B-1----:R-:W-:Y:S01]  /*e6fc0*/  IADD3 R0, P2, R8, UR15, RZ ;  /* 0x0000000f08007c10 */ /* 0x002fe2000ff5e0ff */
[----:B------:R-:W-:Y:S03]  /*e6fd0*/  STL [R1+0xdc0], R22 ;  /* 0x000dc01601007387 */ /* 0x000fe60000100800 */
[----:B------:R-:W-:Y:S01]  /*e6fe0*/  IADD3.X R8, R9, UR9, RZ, P2, !PT ;  /* 0x0000000909087c10 */ /* 0x000fe200097fe4ff */
[----:B------:R1:W-:Y:S04]  /*e6ff0*/  STL [R1+0xdc8], R0 ;  /* 0x000dc80001007387 */ /* 0x0003e80000100800 */
[----:B------:R-:W-:Y:S04]  /*e7000*/  STL [R1+0xdbc], R20 ;  /* 0x000dbc1401007387 */ /* 0x000fe80000100800 */
[----:B------:R-:W4:Y:S04]  /*e7010*/  LDL.LU R76, [R1+0x3a0] ;  /* 0x0003a000014c7983 */ /* 0x000f280000300800 */
[----:B------:R-:W-:Y:S01]  /*e7020*/  STL [R1+0xdc4], R8 ;  /* 0x000dc40801007387 */ /* 0x000fe20000100800 */
[----:B-1----:R-:W-:-:S05]  /*e7030*/  IADD3 R0, P0, R6, UR15, RZ ;  /* 0x0000000f06007c10 */ /* 0x002fca000ff1e0ff */
[----:B------:R1:W-:Y:S04]  /*e7040*/  STL [R1+0xa4c], R0 ;  /* 0x000a4c0001007387 */ /* 0x0003e80000100800 */
[----:B------:R-:W4:Y:S04]  /*e7050*/  LDL.LU R77, [R1+0x3a4] ;  /* 0x0003a400014d7983 */ /* 0x000f280000300800 */
[----:B------:R-:W4:Y:S01]  /*e7060*/  LDL.LU R78, [R1+0x3a8] ;  /* 0x0003a800014e7983 */ /* 0x000f220000300800 */
[----:B-1----:R-:W-:-:S03]  /*e7070*/  IADD3.X R0, R7, UR9, RZ, P0, !PT ;  /* 0x0000000907007c10 */ /* 0x002fc600087fe4ff */
[----:B------:R-:W4:Y:S04]  /*e7080*/  LDL.LU R79, [R1+0x3ac] ;  /* 0x0003ac00014f7983 */ /* 0x000f280000300800 */
[----:B------:R-:W4:Y:S01]  /*e7090*/  LDL.LU.64 R8, [R1+0x1b48] ;  /* 0x001b480001087983 */ /* 0x000f220000300a00 */
[----:B------:R-:W-:-:S05]  /*e70a0*/  IADD3 R20, P2, R4, UR15, RZ ;  /* 0x0000000f04147c10 */ /* 0x000fca000ff5e0ff */
[----:B------:R-:W-:Y:S04]  /*e70b0*/  STL [R1+0xa54], R20 ;  /* 0x000a541401007387 */ /* 0x000fe80000100800 */
[----:B------:R-:W4:Y:S04]  /*e70c0*/  LDL.LU.64 R6, [R1+0x1b40] ;  /* 0x001b400001067983 */ /* 0x000f280000300a00 */
[----:B------:R1:W-:Y:S02]  /*e70d0*/  STL [R1+0xa48], R0 ;  /* 0x000a480001007387 */ /* 0x0003e40000100800 */
[----:B-1----:R-:W-:-:S02]  /*e70e0*/  IADD3.X R0, R5, UR9, RZ, P2, !PT ;  /* 0x0000000905007c10 */ /* 0x002fc400097fe4ff */
[----:B------:R-:W4:Y:S04]  /*e70f0*/  LDL.LU.64 R4, [R1+0x1af8] ;  /* 0x001af80001047983 */ /* 0x000f280000300a00 */
[----:B------:R1:W-:Y:S01]  /*e7100*/  STL [R1+0xa50], R0 ;  /* 0x000a500001007387 */ /* 0x0003e20000100800 */
[----:B---3--:R-:W-:-:S04]  /*e7110*/  IADD3 R20, P0, R18, UR15, RZ ;  /* 0x0000000f12147c10 */ /* 0x008fc8000ff1e0ff */
[----:B------:R-:W-:Y:S01]  /*e7120*/  IADD3.X R18, R19, UR9, RZ, P0, !PT ;  /* 0x0000000913127c10 */ /* 0x000fe200087fe4ff */
[----:B------:R-:W-:Y:S01]  /*e7130*/  STL [R1+0xc5c], R20 ;  /* 0x000c5c1401007387 */ /* 0x000fe20000100800 */
[----:B-1----:R-:W-:-:S04]  /*e7140*/  IADD3 R0, P2, R16, UR15, RZ ;  /* 0x0000000f10007c10 */ /* 0x002fc8000ff5e0ff */
[----:B------:R-:W-:Y:S01]  /*e7150*/  IADD3.X R17, R17, UR9, RZ, P2, !PT ;  /* 0x0000000911117c10 */ /* 0x000fe200097fe4ff */
[----:B------:R1:W-:Y:S04]  /*e7160*/  STL [R1+0xc64], R0 ;  /* 0x000c640001007387 */ /* 0x0003e80000100800 */
[----:B------:R-:W-:Y:S01]  /*e7170*/  STL [R1+0xc58], R18 ;  /* 0x000c581201007387 */ /* 0x000fe20000100800 */
[----:B-1----:R-:W-:-:S03]  /*e7180*/  IADD3 R0, P0, R14, UR15, RZ ;  /* 0x0000000f0e007c10 */ /* 0x002fc6000ff1e0ff */
[----:B------:R-:W-:Y:S01]  /*e7190*/  STL [R1+0xc60], R17 ;  /* 0x000c601101007387 */ /* 0x000fe20000100800 */
[----:B------:R-:W-:-:S03]  /*e71a0*/  IADD3.X R14, R15, UR9, RZ, P0, !PT ;  /* 0x000000090f0e7c10 */ /* 0x000fc600087fe4ff */
[----:B------:R1:W-:Y:S01]  /*e71b0*/  STL [R1+0xca8], R0 ;  /* 0x000ca80001007387 */ /* 0x0003e20000100800 */
[----:B--2---:R-:W-:-:S04]  /*e71c0*/  IADD3 R16, P2, R10, UR15, RZ ;  /* 0x0000000f0a107c10 */ /* 0x004fc8000ff5e0ff */
[----:B-1----:R-:W-:Y:S01]  /*e71d0*/  IADD3.X R0, R11, UR9, RZ, P2, !PT ;  /* 0x000000090b007c10 */ /* 0x002fe200097fe4ff */
[----:B------:R1:W-:Y:S04]  /*e71e0*/  STL [R1+0xcb0], R16 ;  /* 0x000cb01001007387 */ /* 0x0003e80000100800 */
[----:B------:R-:W2:Y:S04]  /*e71f0*/  LDL.LU.64 R20, [R1+0x1b00] ;  /* 0x001b000001147983 */ /* 0x000ea80000300a00 */
[----:B------:R3:W-:Y:S04]  /*e7200*/  STL [R1+0xca4], R14 ;  /* 0x000ca40e01007387 */ /* 0x0007e80000100800 */
[----:B------:R-:W2:Y:S04]  /*e7210*/  LDL.LU.64 R18, [R1+0x1ac0] ;  /* 0x001ac00001127983 */ /* 0x000ea80000300a00 */
[----:B------:R3:W-:Y:S04]  /*e7220*/  STL [R1+0xcac], R0 ;  /* 0x000cac0001007387 */ /* 0x0007e80000100800 */
[----:B-1----:R-:W2:Y:S01]  /*e7230*/  LDL.LU.64 R16, [R1+0x1ab8] ;  /* 0x001ab80001107983 */ /* 0x002ea20000300a00 */
[----:B----4-:R-:W-:Y:S03]  /*e7240*/  HMMA.1688.F32.TF32 R72, R240, R184, R124 ;  /* 0x000000b8f048723c */ /* 0x010fe6000008107c */
[----:B---3--:R-:W3:Y:S04]  /*e7250*/  LDL.LU.64 R14, [R1+0x1a78] ;  /* 0x001a7800010e7983 */ /* 0x008ee80000300a00 */
[----:B------:R-:W4:Y:S04]  /*e7260*/  LDL.LU R124, [R1+0x390] ;  /* 0x00039000017c7983 */ /* 0x000f280000300800 */
[----:B------:R-:W4:Y:S04]  /*e7270*/  LDL.LU R125, [R1+0x394] ;  /* 0x00039400017d7983 */ /* 0x000f280000300800 */
[----:B------:R-:W4:Y:S04]  /*e7280*/  LDL.LU R126, [R1+0x398] ;  /* 0x00039800017e7983 */ /* 0x000f280000300800 */
[----:B------:R-:W4:Y:S01]  /*e7290*/  LDL.LU R127, [R1+0x39c] ;  /* 0x00039c00017f7983 */ /* 0x000f220000300800 */
[----:B------:R-:W-:-:S04]  /*e72a0*/  IADD3 R11, P0, R8, UR15, RZ ;  /* 0x0000000f080b7c10 */ /* 0x000fc8000ff1e0ff */
[----:B------:R-:W-:Y:S01]  /*e72b0*/  IADD3.X R8, R9, UR9, RZ, P0, !PT ;  /* 0x0000000909087c10 */ /* 0x000fe200087fe4ff */
[----:B------:R-:W-:Y:S01]  /*e72c0*/  STL [R1+0xcc8], R11 ;  /* 0x000cc80b01007387 */ /* 0x000fe20000100800 */
[----:B------:R-:W-:-:S04]  /*e72d0*/  IADD3 R10, P2, R6, UR15, RZ ;  /* 0x0000000f060a7c10 */ /* 0x000fc8000ff5e0ff */
[----:B------:R-:W-:Y:S01]  /*e72e0*/  IADD3.X R6, R7, UR9, RZ, P2, !PT ;  /* 0x0000000907067c10 */ /* 0x000fe200097fe4ff */
[----:B------:R1:W-:Y:S01]  /*e72f0*/  STL [R1+0xcd0], R10 ;  /* 0x000cd00a01007387 */ /* 0x0003e20000100800 */
[----:B------:R-:W-:-:S05]  /*e7300*/  IADD3 R0, P3, R4, UR15, RZ ;  /* 0x0000000f04007c10 */ /* 0x000fca000ff7e0ff */
[----:B------:R1:W-:Y:S04]  /*e7310*/  STL [R1+0xd18], R0 ;  /* 0x000d180001007387 */ /* 0x0003e80000100800 */
[----:B------:R1:W-:Y:S04]  /*e7320*/  STL [R1+0xcc4], R8 ;  /* 0x000cc40801007387 */ /* 0x0003e80000100800 */
[----:B-1----:R-:W4:Y:S01]  /*e7330*/  LDL.LU.64 R10, [R1+0x1a80] ;  /* 0x001a8000010a7983 */ /* 0x002f220000300a00 */
[----:B------:R-:W-:-:S03]  /*e7340*/  IADD3.X R0, R5, UR9, RZ, P3, !PT ;  /* 0x0000000905007c10 */ /* 0x000fc60009ffe4ff */
[----:B------:R1:W-:Y:S04]  /*e7350*/  STL [R1+0xccc], R6 ;  /* 0x000ccc0601007387 */ /* 0x0003e80000100800 */
[----:B------:R-:W4:Y:S04]  /*e7360*/  LDL.LU.64 R8, [R1+0x1c50] ;  /* 0x001c500001087983 */ /* 0x000f280000300a00 */
[----:B------:R2:W-:Y:S04]  /*e7370*/  STL [R1+0xd14], R0 ;  /* 0x000d140001007387 */ /* 0x0005e80000100800 */
[----:B-1----:R-:W4:Y:S04]  /*e7380*/  LDL.LU.64 R6, [R1+0x1c48] ;  /* 0x001c480001067983 */ /* 0x002f280000300a00 */
[----:B------:R-:W4:Y:S01]  /*e7390*/  LDL.LU.64 R4, [R1+0x1bf0] ;  /* 0x001bf00001047983 */ /* 0x000f220000300a00 */
[----:B--2---:R-:W-:-:S05]  /*e73a0*/  IADD3 R23, P0, R20, UR15, RZ ;  /* 0x0000000f14177c10 */ /* 0x004fca000ff1e0ff */
[----:B------:R-:W-:Y:S01]  /*e73b0*/  STL [R1+0xd10], R23 ;  /* 0x000d101701007387 */ /* 0x000fe20000100800 */
[----:B------:R-:W-:-:S03]  /*e73c0*/  IADD3 R22, P2, R18, UR15, RZ ;  /* 0x0000000f12167c10 */ /* 0x000fc6000ff5e0ff */
[----:B------:R-:W2:Y:S01]  /*e73d0*/  LDL.LU R84, [R1+0x380] ;  /* 0x0003800001547983 */ /* 0x000ea20000300800 */
[----:B------:R-:W-:-:S03]  /*e73e0*/  IADD3.X R20, R21, UR9, RZ, P0, !PT ;  /* 0x0000000915147c10 */ /* 0x000fc600087fe4ff */
[----:B------:R3:W-:Y:S01]  /*e73f0*/  STL [R1+0xd50], R22 ;  /* 0x000d501601007387 */ /* 0x0007e20000100800 */
[----:B------:R-:W-:-:S05]  /*e7400*/  IADD3 R0, P3, R16, UR15, RZ ;  /* 0x0000000f10007c10 */ /* 0x000fca000ff7e0ff */
[----:B------:R1:W-:Y:S01]  /*e7410*/  STL [R1+0xd58], R0 ;  /* 0x000d580001007387 */ /* 0x0003e20000100800 */
[----:B---3--:R-:W-:-:S03]  /*e7420*/  IADD3 R22, P4, R14, UR15, RZ ;  /* 0x0000000f0e167c10 */ /* 0x008fc6000ff9e0ff */
[----:B------:R-:W2:Y:S04]  /*e7430*/  LDL.LU R85, [R1+0x384] ;  /* 0x0003840001557983 */ /* 0x000ea80000300800 */
[----:B------:R-:W2:Y:S01]  /*e7440*/  LDL.LU R86, [R1+0x388] ;  /* 0x0003880001567983 */ /* 0x000ea20000300800 */
[----:B-1----:R-:W-:-:S03]  /*e7450*/  IADD3.X R0, R19, UR9, RZ, P2, !PT ;  /* 0x0000000913007c10 */ /* 0x002fc600097fe4ff */
[----:B------:R-:W2:Y:S01]  /*e7460*/  LDL.LU R87, [R1+0x38c] ;  /* 0x00038c0001577983 */ /* 0x000ea20000300800 */
[----:B------:R-:W-:-:S03]  /*e7470*/  IADD3.X R16, R17, UR9, RZ, P3, !PT ;  /* 0x0000000911107c10 */ /* 0x000fc60009ffe4ff */
[----:B------:R-:W-:Y:S04]  /*e7480*/  STL [R1+0xd98], R22 ;  /* 0x000d981601007387 */ /* 0x000fe80000100800 */
[----:B------:R-:W3:Y:S04]  /*e7490*/  LDL.LU R88, [R1+0x370] ;  /* 0x0003700001587983 */ /* 0x000ee80000300800 */
[----:B------:R-:W-:Y:S04]  /*e74a0*/  STL [R1+0xd0c], R20 ;  /* 0x000d0c1401007387 */ /* 0x000fe80000100800 */
[----:B------:R1:W-:Y:S04]  /*e74b0*/  STL [R1+0xd4c], R0 ;  /* 0x000d4c0001007387 */ /* 0x0003e80000100800 */
[----:B------:R-:W3:Y:S04]  /*e74c0*/  LDL.LU R89, [R1+0x374] ;  /* 0x0003740001597983 */ /* 0x000ee80000300800 */
[----:B------:R-:W3:Y:S01]  /*e74d0*/  LDL.LU R90, [R1+0x378] ;  /* 0x00037800015a7983 */ /* 0x000ee20000300800 */
[----:B-1----:R-:W-:-:S03]  /*e74e0*/  IADD3.X R0, R15, UR9, RZ, P4, !PT ;  /* 0x000000090f007c10 */ /* 0x002fc6000a7fe4ff */
[----:B------:R-:W3:Y:S04]  /*e74f0*/  LDL.LU R91, [R1+0x37c] ;  /* 0x00037c00015b7983 */ /* 0x000ee80000300800 */
[----:B------:R-:W2:Y:S04]  /*e7500*/  LDL.LU.64 R20, [R1+0x1bf8] ;  /* 0x001bf80001147983 */ /* 0x000ea80000300a00 */
[----:B------:R1:W-:Y:S04]  /*e7510*/  STL [R1+0xd54], R16 ;  /* 0x000d541001007387 */ /* 0x0003e80000100800 */
[----:B------:R-:W3:Y:S04]  /*e7520*/  LDL.LU.64 R18, [R1+0x1ba8] ;  /* 0x001ba80001127983 */ /* 0x000ee80000300a00 */
[----:B------:R4:W-:Y:S04]  /*e7530*/  STL [R1+0xd94], R0 ;  /* 0x000d940001007387 */ /* 0x0009e80000100800 */
[----:B-1----:R-:W3:Y:S01]  /*e7540*/  LDL.LU.64 R16, [R1+0x1ba0] ;  /* 0x001ba00001107983 */ /* 0x002ee20000300a00 */
[----:B----4-:R-:W-:Y:S01]  /*e7550*/  HMMA.1688.F32.TF32 R80, R240, R132, R124 ;  /* 0x00000084f050723c */ /* 0x010fe2000008107c */
[----:B------:R-:W-:-:S02]  /*e7560*/  IADD3 R15, P0, R10, UR15, RZ ;  /* 0x0000000f0a0f7c10 */ /* 0x000fc4000ff1e0ff */
[----:B------:R-:W-:-:S03]  /*e7570*/  IADD3 R0, P2, R8, UR15, RZ ;  /* 0x0000000f08007c10 */ /* 0x000fc6000ff5e0ff */
[----:B------:R-:W-:Y:S01]  /*e7580*/  STL [R1+0xd90], R15 ;  /* 0x000d900f01007387 */ /* 0x000fe20000100800 */
[----:B------:R-:W-:-:S03]  /*e7590*/  IADD3 R14, P3, R6, UR15, RZ ;  /* 0x0000000f060e7c10 */ /* 0x000fc6000ff7e0ff */
[----:B------:R1:W-:Y:S04]  /*e75a0*/  STL [R1+0x398], R0 ;  /* 0x0003980001007387 */ /* 0x0003e80000100800 */
[----:B------:R4:W-:Y:S01]  /*e75b0*/  STL [R1+0x3a0], R14 ;  /* 0x0003a00e01007387 */ /* 0x0009e20000100800 */
[----:B------:R-:W-:Y:S02]  /*e75c0*/  IADD3 R22, P4, R4, UR15, RZ ;  /* 0x0000000f04167c10 */ /* 0x000fe4000ff9e0ff */
[----:B------:R-:W-:Y:S02]  /*e75d0*/  IADD3.X R8, R9, UR9, RZ, P2, !PT ;  /* 0x0000000909087c10 */ /* 0x000fe400097fe4ff */
[----:B-1----:R-:W-:Y:S01]  /*e75e0*/  IADD3.X R0, R11, UR9, RZ, P0, !PT ;  /* 0x000000090b007c10 */ /* 0x002fe200087fe4ff */
[----:B----4-:R-:W4:Y:S01]  /*e75f0*/  LDL.LU.64 R14, [R1+0x1b50] ;  /* 0x001b5000010e7983 */ /* 0x010f220000300a00 */
[----:B------:R-:W-:-:S03]  /*e7600*/  IADD3.X R6, R7, UR9, RZ, P3, !PT ;  /* 0x0000000907067c10 */ /* 0x000fc60009ffe4ff */
[----:B------:R-:W-:Y:S04]  /*e7610*/  STL [R1+0x3b8], R22 ;  /* 0x0003b81601007387 */ /* 0x000fe80000100800 */
[----:B------:R1:W-:Y:S04]  /*e7620*/  STL [R1+0xd8c], R0 ;  /* 0x000d8c0001007387 */ /* 0x0003e80000100800 */
[----:B------:R1:W-:Y:S04]  /*e7630*/  STL [R1+0x394], R8 ;  /* 0x0003940801007387 */ /* 0x0003e80000100800 */
[----:B------:R-:W4:Y:S01]  /*e7640*/  LDL.LU.64 R10, [R1+0x1b58] ;  /* 0x001b5800010a7983 */ /* 0x000f220000300a00 */
[----:B-1----:R-:W-:-:S03]  /*e7650*/  IADD3.X R0, R5, UR9, RZ, P4, !PT ;  /* 0x0000000905007c10 */ /* 0x002fc6000a7fe4ff */
[----:B------:R1:W-:Y:S04]  /*e7660*/  STL [R1+0x39c], R6 ;  /* 0x00039c0601007387 */ /* 0x0003e80000100800 */
[----:B------:R-:W4:Y:S04]  /*e7670*/  LDL.LU.64 R8, [R1+0x1b08] ;  /* 0x001b080001087983 */ /* 0x000f280000300a00 */
[----:B------:R3:W-:Y:S04]  /*e7680*/  STL [R1+0x3b4], R0 ;  /* 0x0003b40001007387 */ /* 0x0007e80000100800 */
[----:B-1----:R-:W4:Y:S04]  /*e7690*/  LDL.LU.64 R6, [R1+0x1c08] ;  /* 0x001c080001067983 */ /* 0x002f280000300a00 */
[----:B------:R-:W4:Y:S04]  /*e76a0*/  LDL.LU.64 R4, [R1+0x1c58] ;  /* 0x001c580001047983 */ /* 0x000f280000300a00 */
[----:B------:R-:W4:Y:S04]  /*e76b0*/  LDL.LU R124, [R1+0x360] ;  /* 0x00036000017c7983 */ /* 0x000f280000300800 */
[----:B------:R-:W4:Y:S04]  /*e76c0*/  LDL.LU R125, [R1+0x364] ;  /* 0x00036400017d7983 */ /* 0x000f280000300800 */
[----:B------:R-:W4:Y:S04]  /*e76d0*/  LDL.LU R126, [R1+0x368] ;  /* 0x00036800017e7983 */ /* 0x000f280000300800 */
[----:B------:R-:W4:Y:S01]  /*e76e0*/  LDL.LU R127, [R1+0x36c] ;  /* 0x00036c00017f7983 */ /* 0x000f220000300800 */
[----:B--2---:R-:W-:-:S02]  /*e76f0*/  IADD3 R22, P0, R20, UR15, RZ ;  /* 0x0000000f14167c10 */ /* 0x004fc4000ff1e0ff */
[----:B---3--:R-:W-:-:S03]  /*e7700*/  IADD3 R0, P2, R18, UR15, RZ ;  /* 0x0000000f12007c10 */ /* 0x008fc6000ff5e0ff */
[----:B------:R-:W-:Y:S04]  /*e7710*/  STL [R1+0x3b0], R22 ;  /* 0x0003b01601007387 */ /* 0x000fe80000100800 */
[----:B------:R1:W-:Y:S01]  /*e7720*/  STL [R1+0xc68], R0 ;  /* 0x000c680001007387 */ /* 0x0003e20000100800 */
[----:B------:R-:W-:Y:S02]  /*e7730*/  IADD3 R23, P3, R16, UR15, RZ ;  /* 0x0000000f10177c10 */ /* 0x000fe4000ff7e0ff */
[----:B------:R-:W-:Y:S02]  /*e7740*/  IADD3.X R18, R19, UR9, RZ, P2, !PT ;  /* 0x0000000913127c10 */ /* 0x000fe400097fe4ff */
[----:B-1----:R-:W-:Y:S01]  /*e7750*/  IADD3.X R0, R21, UR9, RZ, P0, !PT ;  /* 0x0000000915007c10 */ /* 0x002fe200087fe4ff */
[----:B------:R-:W-:Y:S01]  /*e7760*/  STL [R1+0xc70], R23 ;  /* 0x000c701701007387 */ /* 0x000fe20000100800 */
[----:B------:R-:W-:-:S02]  /*e7770*/  IADD3.X R16, R17, UR9, RZ, P3, !PT ;  /* 0x0000000911107c10 */ /* 0x000fc40009ffe4ff */
[----:B----4-:R-:W-:-:S05]  /*e7780*/  IADD3 R22, P4, R14, UR15, RZ ;  /* 0x0000000f0e167c10 */ /* 0x010fca000ff9e0ff */
[----:B------:R-:W-:Y:S04]  /*e7790*/  STL [R1+0xcc0], R22 ;  /* 0x000cc01601007387 */ /* 0x000fe80000100800 */
[----:B------:R1:W-:Y:S04]  /*e77a0*/  STL [R1+0x3ac], R0 ;  /* 0x0003ac0001007387 */ /* 0x0003e80000100800 */
[----:B------:R2:W-:Y:S04]  /*e77b0*/  STL [R1+0x3bc], R18 ;  /* 0x0003bc1201007387 */ /* 0x0005e80000100800 */
[----:B------:R-:W3:Y:S01]  /*e77c0*/  LDL.LU.64 R20, [R1+0x1c78] ;  /* 0x001c780001147983 */ /* 0x000ee20000300a00 */
[----:B-1----:R-:W-:-:S03]  /*e77d0*/  IADD3.X R0, R15, UR9, RZ, P4, !PT ;  /* 0x000000090f007c10 */ /* 0x002fc6000a7fe4ff */
[----:B------:R-:W-:Y:S01]  /*e77e0*/  STL [R1+0xc6c], R16 ;  /* 0x000c6c1001007387 */ /* 0x000fe20000100800 */
[----:B------:R-:W-:-:S03]  /*e77f0*/  IADD3 R14, P0, R10, UR15, RZ ;  /* 0x0000000f0a0e7c10 */ /* 0x000fc6000ff1e0ff */
[----:B--2---:R-:W2:Y:S04]  /*e7800*/  LDL.LU.64 R18, [R1+0x1c70] ;  /* 0x001c700001127983 */ /* 0x004ea80000300a00 */
[----:B------:R1:W-:Y:S01]  /*e7810*/  STL [R1+0xcbc], R0 ;  /* 0x000cbc0001007387 */ /* 0x0003e20000100800 */
[----:B------:R-:W-:-:S03]  /*e7820*/  IADD3 R15, P3, R6, UR15, RZ ;  /* 0x0000000f060f7c10 */ /* 0x000fc6000ff7e0ff */
[----:B------:R-:W4:Y:S01]  /*e7830*/  LDL.LU R96, [R1+0x350] ;  /* 0x0003500001607983 */ /* 0x000f220000300800 */
[----:B-1----:R-:W-:-:S03]  /*e7840*/  IADD3 R0, P2, R8, UR15, RZ ;  /* 0x0000000f08007c10 */ /* 0x002fc6000ff5e0ff */
[----:B------:R1:W-:Y:S04]  /*e7850*/  STL [R1+0xcb8], R14 ;  /* 0x000cb80e01007387 */ /* 0x0003e80000100800 */
[----:B------:R1:W-:Y:S04]  /*e7860*/  STL [R1+0xd08], R0 ;  /* 0x000d080001007387 */ /* 0x0003e80000100800 */
[----:B------:R-:W4:Y:S01]  /*e7870*/  LDL.LU R97, [R1+0x354] ;  /* 0x0003540001617983 */ /* 0x000f220000300800 */
[----:B-1----:R-:W-:-:S03]  /*e7880*/  IADD3 R14, P4, R4, UR15, RZ ;  /* 0x0000000f040e7c10 */ /* 0x002fc6000ff9e0ff */
[----:B------:R-:W4:Y:S04]  /*e7890*/  LDL.LU R98, [R1+0x358] ;  /* 0x0003580001627983 */ /* 0x000f280000300800 */
[----:B------:R-:W4:Y:S04]  /*e78a0*/  LDL.LU R99, [R1+0x35c] ;  /* 0x00035c0001637983 */ /* 0x000f280000300800 */
[----:B------:R-:W-:Y:S04]  /*e78b0*/  STL [R1+0x3a8], R15 ;  /* 0x0003a80f01007387 */ /* 0x000fe80000100800 */
[----:B------:R-:W4:Y:S04]  /*e78c0*/  LDL.LU.64 R16, [R1+0x1c68] ;  /* 0x001c680001107983 */ /* 0x000f280000300a00 */
[----:B------:R1:W-:Y:S01]  /*e78d0*/  STL [R1+0x390], R14 ;  /* 0x0003900e01007387 */ /* 0x0003e20000100800 */
[----:B------:R-:W-:-:S02]  /*e78e0*/  IADD3.X R0, R11, UR9, RZ, P0, !PT ;  /* 0x000000090b007c10 */ /* 0x000fc400087fe4ff */
[----:B------:R-:W-:Y:S01]  /*e78f0*/  IADD3.X R8, R9, UR9, RZ, P2, !PT ;  /* 0x0000000909087c10 */ /* 0x000fe200097fe4ff */
[----:B-1----:R-:W4:Y:S01]  /*e7900*/  LDL.LU.64 R14, [R1+0x1c60] ;  /* 0x001c6000010e7983 */ /* 0x002f220000300a00 */
[----:B------:R-:W-:-:S03]  /*e7910*/  IADD3.X R6, R7, UR9, RZ, P3, !PT ;  /* 0x0000000907067c10 */ /* 0x000fc60009ffe4ff */
[----:B------:R1:W-:Y:S04]  /*e7920*/  STL [R1+0xcb4], R0 ;  /* 0x000cb40001007387 */ /* 0x0003e80000100800 */
[----:B------:R-:W-:Y:S04]  /*e7930*/  STL [R1+0xd04], R8 ;  /* 0x000d040801007387 */ /* 0x000fe80000100800 */
[----:B------:R-:W4:Y:S01]  /*e7940*/  LDL.LU.64 R10, [R1+0x1c98] ;  /* 0x001c9800010a7983 */ /* 0x000f220000300a00 */
[----:B-1----:R-:W-:-:S03]  /*e7950*/  IADD3.X R0, R5, UR9, RZ, P4, !PT ;  /* 0x0000000905007c10 */ /* 0x002fc6000a7fe4ff */
[----:B------:R1:W-:Y:S04]  /*e7960*/  STL [R1+0x3a4], R6 ;  /* 0x0003a40601007387 */ /* 0x0003e80000100800 */
[----:B-1----:R-:W4:Y:S04]  /*e7970*/  LDL.LU.64 R6, [R1+0x1c90] ;  /* 0x001c900001067983 */ /* 0x002f280000300a00 */
[----:B------:R4:W-:Y:S04]  /*e7980*/  STL [R1+0x38c], R0 ;  /* 0x00038c0001007387 */ /* 0x0009e80000100800 */
[----:B------:R-:W4:Y:S04]  /*e7990*/  LDL.LU.64 R4, [R1+0x1c88] ;  /* 0x001c880001047983 */ /* 0x000f280000300a00 */
[----:B------:R-:W4:Y:S01]  /*e79a0*/  LDL.LU.64 R8, [R1+0x1c80] ;  /* 0x001c800001087983 */ /* 0x000f220000300a00 */
[----:B------:R-:W-:Y:S03]  /*e79b0*/  HMMA.1688.F32.TF32 R92, R240, R144, R124 ;  /* 0x00000090f05c723c */ /* 0x000fe6000008107c */
[----:B------:R-:W4:Y:S04]  /*e79c0*/  LDL.LU R124, [R1+0x340] ;  /* 0x00034000017c7983 */ /* 0x000f280000300800 */
[----:B------:R-:W4:Y:S04]  /*e79d0*/  LDL.LU R125, [R1+0x344] ;  /* 0x00034400017d7983 */ /* 0x000f280000300800 */
[----:B------:R-:W4:Y:S04]  /*e79e0*/  LDL.LU R126, [R1+0x348] ;  /* 0x00034800017e7983 */ /* 0x000f280000300800 */
[----:B------:R-:W4:Y:S01]  /*e79f0*/  LDL.LU R127, [R1+0x34c] ;  /* 0x00034c00017f7983 */ /* 0x000f220000300800 */
[----:B------:R-:W-:-:S02]  /*e7a00*/  IMAD.MOV.U32 R107, RZ, RZ, R2 ;  /* 0x000000ffff6b7224 */ /* 0x000fc400078e0002 */
[----:B------:R-:W-:Y:S01]  /*e7a10*/  IMAD.MOV.U32 R106, RZ, RZ, R252 ;  /* 0x000000ffff6a7224 */ /* 0x000fe200078e00fc */
[----:B---3--:R-:W-:-:S05]  /*e7a20*/  IADD3 R22, P0, R20, UR15, RZ ;  /* 0x0000000f14167c10 */ /* 0x008fca000ff1e0ff */
[----:B------:R1:W-:Y:S01]  /*e7a30*/  STL [R1+0x370], R22 ;  /* 0x0003701601007387 */ /* 0x0003e20000100800 */
[----:B--2---:R-:W-:Y:S02]  /*e7a40*/  IADD3 R23, P2, R18, UR15, RZ ;  /* 0x0000000f12177c10 */ /* 0x004fe4000ff5e0ff */
[----:B------:R-:W-:-:S03]  /*e7a50*/  IADD3.X R20, R21, UR9, RZ, P0, !PT ;  /* 0x0000000915147c10 */ /* 0x000fc600087fe4ff */
[----:B------:R-:W-:Y:S01]  /*e7a60*/  STL [R1+0x378], R23 ;  /* 0x0003781701007387 */ /* 0x000fe20000100800 */
[----:B----4-:R-:W-:-:S05]  /*e7a70*/  IADD3 R0, P3, R16, UR15, RZ ;  /* 0x0000000f10007c10 */ /* 0x010fca000ff7e0ff */
[----:B------:R2:W-:Y:S01]  /*e7a80*/  STL [R1+0x380], R0 ;  /* 0x0003800001007387 */ /* 0x0005e20000100800 */
[----:B------:R-:W-:Y:S02]  /*e7a90*/  IADD3.X R2, R17, UR9, RZ, P3, !PT ;  /* 0x0000000911027c10 */ /* 0x000fe40009ffe4ff */
[----:B-1----:R-:W-:Y:S02]  /*e7aa0*/  IADD3 R22, P4, R14, UR15, RZ ;  /* 0x0000000f0e167c10 */ /* 0x002fe4000ff9e0ff */
[----:B--2---:R-:W-:-:S03]  /*e7ab0*/  IADD3.X R0, R19, UR9, RZ, P2, !PT ;  /* 0x0000000913007c10 */ /* 0x004fc600097fe4ff */
[----:B------:R-:W-:Y:S04]  /*e7ac0*/  STL [R1+0x388], R22 ;  /* 0x0003881601007387 */ /* 0x000fe80000100800 */
[----:B------:R-:W2:Y:S04]  /*e7ad0*/  LDL.LU R104, [R1+0x330] ;  /* 0x0003300001687983 */ /* 0x000ea80000300800 */
[----:B------:R-:W-:Y:S04]  /*e7ae0*/  STL [R1+0x36c], R20 ;  /* 0x00036c1401007387 */ /* 0x000fe80000100800 */
[----:B------:R1:W-:Y:S04]  /*e7af0*/  STL [R1+0x374], R0 ;  /* 0x0003740001007387 */ /* 0x0003e80000100800 */
[----:B------:R-:W2:Y:S04]  /*e7b00*/  LDL.LU R105, [R1+0x334] ;  /* 0x0003340001697983 */ /* 0x000ea80000300800 */
[----:B------:R-:W3:Y:S01]  /*e7b10*/  LDL.LU.64 R18, [R1+0x1cb8] ;  /* 0x001cb80001127983 */ /* 0x000ee20000300a00 */
[----:B-1----:R-:W-:-:S03]  /*e7b20*/  IADD3.X R0, R15, UR9, RZ, P4, !PT ;  /* 0x000000090f007c10 */ /* 0x002fc6000a7fe4ff */
[----:B------:R1:W-:Y:S01]  /*e7b30*/  STL [R1+0x37c], R2 ;  /* 0x00037c0201007387 */ /* 0x0003e20000100800 */
[----:B------:R-:W-:-:S03]  /*e7b40*/  IADD3 R20, P2, R6, UR15, RZ ;  /* 0x0000000f06147c10 */ /* 0x000fc6000ff5e0ff */
[----:B------:R-:W4:Y:S04]  /*e7b50*/  LDL.LU.64 R16, [R1+0x1cb0] ;  /* 0x001cb00001107983 */ /* 0x000f280000300a00 */
[----:B------:R1:W-:Y:S02]  /*e7b60*/  STL [R1+0x384], R0 ;  /* 0x0003840001007387 */ /* 0x0003e40000100800 */
[----:B-1----:R-:W-:Y:S02]  /*e7b70*/  IADD3 R2, P0, R10, UR15, RZ ;  /* 0x0000000f0a027c10 */ /* 0x002fe4000ff1e0ff */
[----:B------:R-:W3:Y:S01]  /*e7b80*/  LDL.LU.64 R14, [R1+0x1ca8] ;  /* 0x001ca800010e7983 */ /* 0x000ee20000300a00 */
[----:B------:R-:W-:Y:S02]  /*e7b90*/  IADD3.X R10, R7, UR9, RZ, P2, !PT ;  /* 0x00000009070a7c10 */ /* 0x000fe400097fe4ff */
[----:B------:R-:W-:Y:S01]  /*e7ba0*/  IADD3 R0, P3, R4, UR15, RZ ;  /* 0x0000000f04007c10 */ /* 0x000fe2000ff7e0ff */
[----:B------:R1:W-:Y:S04]  /*e7bb0*/  STL [R1+0x350], R2 ;  /* 0x0003500201007387 */ /* 0x0003e80000100800 */
[----:B------:R-:W-:Y:S04]  /*e7bc0*/  STL [R1+0x358], R20 ;  /* 0x0003581401007387 */ /* 0x000fe80000100800 */
[----:B------:R1:W-:Y:S02]  /*e7bd0*/  STL [R1+0x360], R0 ;  /* 0x0003600001007387 */ /* 0x0003e40000100800 */
[----:B-1----:R-:W-:-:S02]  /*e7be0*/  IADD3 R2, P4, R8, UR15, RZ ;  /* 0x0000000f08027c10 */ /* 0x002fc4000ff9e0ff */
[----:B------:R-:W3:Y:S01]  /*e7bf0*/  LDL.LU.64 R6, [R1+0x1ca0] ;  /* 0x001ca00001067983 */ /* 0x000ee20000300a00 */
[----:B------:R-:W-:-:S03]  /*e7c00*/  IADD3.X R0, R5, UR9, RZ, P3, !PT ;  /* 0x0000000905007c10 */ /* 0x000fc60009ffe4ff */
[----:B------:R1:W-:Y:S01]  /*e7c10*/  STL [R1+0x354], R10 ;  /* 0x0003540a01007387 */ /* 0x0003e20000100800 */
[----:B------:R-:W-:-:S03]  /*e7c20*/  IADD3.X R252, R9, UR9, RZ, P4, !PT ;  /* 0x0000000909fc7c10 */ /* 0x000fc6000a7fe4ff */
[----:B------:R-:W3:Y:S01]  /*e7c30*/  LDL.LU.64 R4, [R1+0x1cc0] ;  /* 0x001cc00001047983 */ /* 0x000ee20000300a00 */
[----:B------:R-:W-:Y:S03]  /*e7c40*/  HMMA.1688.F32.TF32 R96, R240, R152, R96 ;  /* 0x00000098f060723c */ /* 0x000fe60000081060 */
[----:B------:R3:W-:Y:S04]  /*e7c50*/  STL [R1+0x35c], R0 ;  /* 0x00035c0001007387 */ /* 0x0007e80000100800 */
[----:B------:R-:W3:Y:S01]  /*e7c60*/  LDL.LU R8, [R1+0x320] ;  /* 0x0003200001087983 */ /* 0x000ee20000300800 */
[----:B------:R-:W-:-:S03]  /*e7c70*/  IADD3.X R153, R11, UR9, RZ, P0, !PT ;  /* 0x000000090b997c10 */ /* 0x000fc600087fe4ff */
[----:B------:R-:W3:Y:S01]  /*e7c80*/  LDL.LU R9, [R1+0x324] ;  /* 0x0003240001097983 */ /* 0x000ee20000300800 */
[C---:B------:R-:W-:Y:S03]  /*e7c90*/  HMMA.1688.F32.TF32 R100, R240.reuse, R160, R124 ;  /* 0x000000a0f064723c */ /* 0x040fe6000008107c */
[----:B-1----:R-:W3:Y:S04]  /*e7ca0*/  LDL.LU R10, [R1+0x328] ;  /* 0x00032800010a7983 */ /* 0x002ee80000300800 */
        /* <DEDUP_REMOVED lines=9> */
[----:B------:R-:W3:Y:S01]  /*e7d40*/  LDL.LU R119, [R1+0x30c] ;  /* 0x00030c0001777983 */ /* 0x000ee20000300800 */
[C---:B------:R-:W-:Y:S06]  /*e7d50*/  HMMA.1688.F32.TF32 R76, R240.reuse, R128, R76 ;  /* 0x00000080f04c723c */ /* 0x040fec000008104c */
[----:B--2---:R-:W-:Y:S01]  /*e7d60*/  HMMA.1688.F32.TF32 R104, R240, R164, R104 ;  /* 0x000000a4f068723c */ /* 0x004fe20000081068 */
[----:B----4-:R-:W-:-:S04]  /*e7d70*/  IADD3 R144, P2, R16, UR15, RZ ;  /* 0x0000000f10907c10 */ /* 0x010fc8000ff5e0ff */
[----:B------:R-:W-:Y:S02]  /*e7d80*/  IADD3.X R141, R17, UR9, RZ, P2, !PT ;  /* 0x00000009118d7c10 */ /* 0x000fe400097fe4ff */
[----:B---3--:R-:W-:Y:S02]  /*e7d90*/  IADD3 R152, P3, R14, UR15, RZ ;  /* 0x0000000f0e987c10 */ /* 0x008fe4000ff7e0ff */
[----:B------:R-:W-:Y:S02]  /*e7da0*/  IADD3 R140, P0, R18, UR15, RZ ;  /* 0x0000000f128c7c10 */ /* 0x000fe4000ff1e0ff */
[----:B------:R-:W-:Y:S02]  /*e7db0*/  IADD3.X R145, R15, UR9, RZ, P3, !PT ;  /* 0x000000090f917c10 */ /* 0x000fe40009ffe4ff */
[----:B------:R-:W-:Y:S02]  /*e7dc0*/  IADD3.X R129, R19, UR9, RZ, P0, !PT ;  /* 0x0000000913817c10 */ /* 0x000fe400087fe4ff */
[----:B------:R-:W-:-:S04]  /*e7dd0*/  IADD3 R165, P2, R6, UR15, RZ ;  /* 0x0000000f06a57c10 */ /* 0x000fc8000ff5e0ff */
[----:B------:R-:W-:Y:S02]  /*e7de0*/  IADD3.X R164, R7, UR9, RZ, P2, !PT ;  /* 0x0000000907a47c10 */ /* 0x000fe400097fe4ff */
[----:B------:R-:W2:Y:S04]  /*e7df0*/  LDL.LU R7, [R1+0x4250] ;  /* 0x0042500001077983 */ /* 0x000ea80000300800 */
[----:B------:R-:W3:Y:S04]  /*e7e00*/  LDL.LU R20, [R1+0x424c] ;  /* 0x00424c0001147983 */ /* 0x000ee80000300800 */
[----:B------:R-:W4:Y:S01]  /*e7e10*/  LDL.LU R15, [R1+0x4214] ;  /* 0x00421400010f7983 */ /* 0x000f220000300800 */
[C---:B------:R-:W-:Y:S03]  /*e7e20*/  HMMA.1688.F32.TF32 R108, R240.reuse, R168, R8 ;  /* 0x000000a8f06c723c */ /* 0x040fe60000081008 */
[----:B------:R-:W4:Y:S04]  /*e7e30*/  LDL.LU R8, [R1+0x4248] ;  /* 0x0042480001087983 */ /* 0x000f280000300800 */
[----:B------:R-:W4:Y:S04]  /*e7e40*/  LDL.LU R21, [R1+0x4240] ;  /* 0x0042400001157983 */ /* 0x000f280000300800 */
[----:B------:R-:W4:Y:S01]  /*e7e50*/  LDL.LU R19, [R1+0x4208] ;  /* 0x0042080001137983 */ /* 0x000f220000300800 */
[----:B------:R-:W-:Y:S03]  /*e7e60*/  HMMA.1688.F32.TF32 R112, R240, R176, R124 ;  /* 0x000000b0f070723c */ /* 0x000fe6000008107c */
[----:B------:R-:W4:Y:S04]  /*e7e70*/  LDL.LU R126, [R1+0x1c00] ;  /* 0x001c0000017e7983 */ /* 0x000f280000300800 */
[----:B------:R-:W4:Y:S01]  /*e7e80*/  LDL.LU R127, [R1+0x1c04] ;  /* 0x001c0400017f7983 */ /* 0x000f220000300800 */
[----:B------:R-:W-:Y:S01]  /*e7e90*/  UIADD3 UR12, UR10, -0x2, URZ ;  /* 0xfffffffe0a0c7890 */ /* 0x000fe2000fffe03f */
[C---:B------:R-:W-:Y:S01]  /*e7ea0*/  ISETP.GE.AND P0, PT, R3.reuse, UR16, PT ;  /* 0x0000001003007c0c */ /* 0x040fe2000bf06270 */
[----:B------:R-:W-:Y:S01]  /*e7eb0*/  UIADD3 UR7, UR7, 0x1, URZ ;  /* 0x0000000107077890 */ /* 0x000fe2000fffe03f */
[----:B------:R-:W-:Y:S01]  /*e7ec0*/  IMAD.SHL.U32 R168, R3, 0x4, RZ ;  /* 0x0000000403a87824 */ /* 0x000fe200078e00ff */
[----:B------:R-:W-:Y:S01]  /*e7ed0*/  UISETP.GE.AND UP0, UPT, UR5, UR12, UPT ;  /* 0x0000000c0500728c */ /* 0x000fe2000bf06270 */
[----:B------:R-:W-:Y:S01]  /*e7ee0*/  SEL R0, RZ, 0x4, P0 ;  /* 0x00000004ff007807 */ /* 0x000fe20000000000 */
[----:B------:R-:W-:Y:S01]  /*e7ef0*/  UISETP.GT.AND UP1, UPT, UR7, 0x1, UPT ;  /* 0x000000010700788c */ /* 0x000fe2000bf24270 */
[----:B------:R-:W-:Y:S01]  /*e7f00*/  IADD3 R161, P0, R4, UR15, RZ ;  /* 0x0000000f04a17c10 */ /* 0x000fe2000ff1e0ff */
[----:B------:R-:W4:Y:S02]  /*e7f10*/  LDL.LU R18, [R1+0x4200] ;  /* 0x0042000001127983 */ /* 0x000f240000300800 */
[----:B------:R-:W-:Y:S01]  /*e7f20*/  PLOP3.LUT P3, PT, PT, PT, UP0, 0x80, 0x0 ;  /* 0x000000000000781c */ /* 0x000fe20003f6f008 */
[----:B------:R-:W-:Y:S01]  /*e7f30*/  USEL UR7, UR7, URZ, !UP1 ;  /* 0x0000003f07077287 */ /* 0x000fe2000c800000 */
[----:B------:R-:W-:Y:S01]  /*e7f40*/  IADD3.X R160, R5, UR9, RZ, P0, !PT ;  /* 0x0000000905a07c10 */ /* 0x000fe200087fe4ff */
[----:B------:R-:W4:Y:S01]  /*e7f50*/  LDL.LU R17, [R1+0x420c] ;  /* 0x00420c0001117983 */ /* 0x000f220000300800 */
[----:B------:R-:W-:Y:S01]  /*e7f60*/  SEL R0, R0, RZ, !P3 ;  /* 0x000000ff00007207 */ /* 0x000fe20005800000 */
[----:B------:R-:W-:Y:S01]  /*e7f70*/  ULEA UR17, UR7, UR4, 0x10 ;  /* 0x0000000407117291 */ /* 0x000fe2000f8e803f */
[----:B------:R-:W-:Y:S01]  /*e7f80*/  LOP3.LUT R5, R168, 0x40, RZ, 0x3c, !PT ;  /* 0x00000040a8057812 */ /* 0x000fe200078e3cff */
[----:B------:R-:W4:Y:S01]  /*e7f90*/  LDL.LU R14, [R1+0x41d4] ;  /* 0x0041d400010e7983 */ /* 0x000f220000300800 */
[----:B------:R-:W-:-:S02]  /*e7fa0*/  ISETP.NE.U32.AND P0, PT, R0, RZ, PT ;  /* 0x000000ff0000720c */ /* 0x000fc40003f05070 */
[----:B------:R-:W-:Y:S01]  /*e7fb0*/  SEL R0, RZ, 0x4, P1 ;  /* 0x00000004ff007807 */ /* 0x000fe20000800000 */
[----:B------:R-:W-:Y:S01]  /*e7fc0*/  IMAD.U32 R4, RZ, RZ, UR17 ;  /* 0x00000011ff047e24 */ /* 0x000fe2000f8e00ff */
[----:B------:R-:W-:Y:S01]  /*e7fd0*/  LOP3.LUT R6, R168, 0x60, RZ, 0x3c, !PT ;  /* 0x00000060a8067812 */ /* 0x000fe200078e3cff */
[----:B------:R-:W4:Y:S01]  /*e7fe0*/  LDL.LU R10, [R1+0x41cc] ;  /* 0x0041cc00010a7983 */ /* 0x000f220000300800 */
[----:B------:R-:W-:Y:S02]  /*e7ff0*/  SEL R0, R0, RZ, !P3 ;  /* 0x000000ff00007207 */ /* 0x000fe40005800000 */
[----:B------:R-:W-:Y:S01]  /*e8000*/  MOV R3, UR17 ;  /* 0x0000001100037c02 */ /* 0x000fe20008000f00 */
[----:B------:R-:W-:Y:S01]  /*e8010*/  UISETP.GT.AND UP1, UPT, UR16, URZ, UPT ;  /* 0x0000003f1000728c */ /* 0x000fe2000bf24270 */
[----:B------:R-:W-:Y:S02]  /*e8020*/  ISETP.NE.U32.AND P1, PT, R0, RZ, PT ;  /* 0x000000ff0000720c */ /* 0x000fe40003f25070 */
[----:B------:R-:W-:-:S02]  /*e8030*/  IADD3 R3, R5, 0x100000, R3 ;  /* 0x0010000005037810 */ /* 0x000fc40007ffe003 */
[----:B------:R-:W-:Y:S01]  /*e8040*/  IADD3 R0, R6, 0x100000, R4 ;  /* 0x0010000006007810 */ /* 0x000fe20007ffe004 */
[----:B------:R-:W-:-:S04]  /*e8050*/  USEL UR12, URZ, 0x4, !UP1 ;  /* 0x000000043f0c7887 */ /* 0x000fc8000c800000 */
[----:B------:R-:W-:Y:S01]  /*e8060*/  USEL UR12, UR12, URZ, !UP0 ;  /* 0x0000003f0c0c7287 */ /* 0x000fe2000c000000 */
[----:B------:R-:W-:-:S05]  /*e8070*/  IMAD.U32 R128, RZ, RZ, UR17 ;  /* 0x00000011ff807e24 */ /* 0x000fca000f8e00ff */
[----:B------:R-:W-:Y:S02]  /*e8080*/  IADD3 R128, R168, 0x100000, R128 ;  /* 0x00100000a8807810 */ /* 0x000fe40007ffe080 */
[----:B--2---:R-:W-:Y:S02]  /*e8090*/  IADD3 R7, P2, R7, UR14, RZ ;  /* 0x0000000e07077c10 */ /* 0x004fe4000ff5e0ff */
[----:B---3--:R-:W-:-:S03]  /*e80a0*/  IADD3 R20, P3, R20, UR14, RZ ;  /* 0x0000000e14147c10 */ /* 0x008fc6000ff7e0ff */
[----:B------:R-:W-:Y:S01]  /*e80b0*/  STL [R1+0x4250], R7 ;  /* 0x0042500701007387 */ /* 0x000fe20000100800 */
[----:B----4-:R-:W-:-:S03]  /*e80c0*/  IADD3 R15, P4, R15, UR14, RZ ;  /* 0x0000000e0f0f7c10 */ /* 0x010fc6000ff9e0ff */
[----:B------:R-:W-:Y:S04]  /*e80d0*/  STL [R1+0x424c], R20 ;  /* 0x00424c1401007387 */ /* 0x000fe80000100800 */
[----:B------:R-:W-:Y:S01]  /*e80e0*/  STL [R1+0x4214], R15 ;  /* 0x0042140f01007387 */ /* 0x000fe20000100800 */
[----:B------:R-:W-:-:S05]  /*e80f0*/  IADD3.X R8, R8, UR8, RZ, P2, !PT ;  /* 0x0000000808087c10 */ /* 0x000fca00097fe4ff */
[----:B------:R1:W-:Y:S01]  /*e8100*/  STL [R1+0x4248], R8 ;  /* 0x0042480801007387 */ /* 0x0003e20000100800 */
[----:B------:R-:W-:Y:S01]  /*e8110*/  IMAD.MOV.U32 R9, RZ, RZ, R8 ;  /* 0x000000ffff097224 */ /* 0x000fe200078e0008 */
[----:B-1----:R-:W-:Y:S02]  /*e8120*/  MOV R8, R7 ;  /* 0x0000000700087202 */ /* 0x002fe40000000f00 */
[----:B------:R-:W-:Y:S04]  /*e8130*/  LDS R6, [R126+UR18+0x8f980] ;  /* 0x08f980127e067984 */ /* 0x000fe80008000800 */
[----:B------:R1:W-:Y:S04]  /*e8140*/  LDS R4, [R126+UR18+0x8f180] ;  /* 0x08f180127e047984 */ /* 0x0003e80008000800 */
[----:B------:R-:W-:Y:S04]  /*e8150*/  LDS R7, [R127+UR18+0x8f980] ;  /* 0x08f980127f077984 */ /* 0x000fe80008000800 */
[----:B------:R2:W3:Y:S01]  /*e8160*/  LDS R5, [R127+UR18+0x8f180] ;  /* 0x08f180127f057984 */ /* 0x0004e20008000800 */
[----:B------:R-:W-:-:S02]  /*e8170*/  IADD3.X R21, R21, UR8, RZ, P3, !PT ;  /* 0x0000000815157c10 */ /* 0x000fc40009ffe4ff */
[----:B------:R-:W-:Y:S02]  /*e8180*/  IADD3.X R19, R19, UR8, RZ, P4, !PT ;  /* 0x0000000813137c10 */ /* 0x000fe4000a7fe4ff */
[----:B------:R-:W-:Y:S01]  /*e8190*/  ISETP.NE.U32.AND P2, PT, RZ, UR12, PT ;  /* 0x0000000cff007c0c */ /* 0x000fe2000bf45070 */
[----:B------:R-:W-:Y:S06]  /*e81a0*/  BAR.SYNC.DEFER_BLOCKING 0x0 ;  /* 0x0000000000007b1d */ /* 0x000fec0000010000 */
[----:B------:R4:W-:Y:S04]  /*e81b0*/  STL [R1+0x4240], R21 ;  /* 0x0042401501007387 */ /* 0x0009e80000100800 */
[----:B------:R3:W-:Y:S04]  /*e81c0*/  STL [R1+0x4208], R19 ;  /* 0x0042081301007387 */ /* 0x0007e80000100800 */
[----:B------:R-:W3:Y:S04]  /*e81d0*/  LDL.LU R16, [R1+0x41c8] ;  /* 0x0041c80001107983 */ /* 0x000ee80000300800 */
[----:B------:R-:W3:Y:S04]  /*e81e0*/  LDL.LU R11, [R1+0x41c0] ;  /* 0x0041c000010b7983 */ /* 0x000ee80000300800 */
[----:B------:R-:W-:Y:S01]  /*e81f0*/  @!PT LDS RZ, [RZ] ;  /* 0x00000000fffff984 */ /* 0x000fe20000000800 */
[----:B------:R-:W-:Y:S01]  /*e8200*/  @!PT LDS RZ, [RZ] ;  /* 0x00000000fffff984 */ /* 0x000fe20000000800 */
[----:B------:R-:W-:Y:S01]  /*e8210*/  @!PT LDS RZ, [RZ] ;  /* 0x00000000fffff984 */ /* 0x000fe20000000800 */
[----:B------:R1:W-:Y:S04]  /*e8220*/  LDGSTS.E [R128+-0x80000], desc[UR58][R8.64], P2 ;  /* 0x8000000008807fae */ /* 0x0003e8000912187a */
[----:B------:R-:W3:Y:S04]  /*e8230*/  LDL.LU R124, [R1+0x2f0] ;  /* 0x0002f000017c7983 */ /* 0x000ee80000300800 */
[----:B------:R-:W3:Y:S01]  /*e8240*/  LDL.LU R125, [R1+0x2f4] ;  /* 0x0002f400017d7983 */ /* 0x000ee20000300800 */
[----:B-1----:R-:W-:-:S03]  /*e8250*/  IMAD.MOV.U32 R8, RZ, RZ, R20 ;  /* 0x000000ffff087224 */ /* 0x002fc600078e0014 */
[----:B------:R-:W3:Y:S01]  /*e8260*/  LDL.LU R126, [R1+0x2f8] ;  /* 0x0002f800017e7983 */ /* 0x000ee20000300800 */
[----:B------:R-:W-:-:S03]  /*e8270*/  IMAD.MOV.U32 R9, RZ, RZ, R21 ;  /* 0x000000ffff097224 */ /* 0x000fc600078e0015 */
[----:B--2---:R-:W2:Y:S04]  /*e8280*/  LDL.LU R127, [R1+0x2fc] ;  /* 0x0002fc00017f7983 */ /* 0x004ea80000300800 */
[----:B------:R1:W-:Y:S04]  /*e8290*/  LDGSTS.E [R128+-0x7ff00], desc[UR58][R8.64], P2 ;  /* 0x8010000008807fae */ /* 0x0003e8000912187a */
[----:B------:R-:W2:Y:S01]  /*e82a0*/  LDL.LU R22, [R1+0x4188] ;  /* 0x0041880001167983 */ /* 0x000ea20000300800 */
[----:B-1----:R-:W-:-:S03]  /*e82b0*/  IMAD.MOV.U32 R8, RZ, RZ, R15 ;  /* 0x000000ffff087224 */ /* 0x002fc600078e000f */
[----:B------:R-:W2:Y:S01]  /*e82c0*/  LDL.LU R15, [R1+0x4194] ;  /* 0x00419400010f7983 */ /* 0x000ea20000300800 */
[----:B------:R-:W-:Y:S01]  /*e82d0*/  UISETP.GT.AND UP1, UPT, UR16, 0x4, UPT ;  /* 0x000000041000788c */ /* 0x000fe2000bf24270 */
[----:B------:R-:W-:Y:S02]  /*e82e0*/  IADD3 R17, P4, R17, UR14, RZ ;  /* 0x0000000e11117c10 */ /* 0x000fe4000ff9e0ff */
[----:B------:R-:W-:Y:S01]  /*e82f0*/  IADD3 R14, P5, R14, UR14, RZ ;  /* 0x0000000e0e0e7c10 */ /* 0x000fe2000ffbe0ff */
[----:B------:R-:W-:Y:S01]  /*e8300*/  USEL UR13, URZ, 0x4, !UP1 ;  /* 0x000000043f0d7887 */ /* 0x000fe2000c800000 */
[----:B----4-:R-:W4:Y:S03]  /*e8310*/  LDL.LU R21, [R1+0x4180] ;  /* 0x0041800001157983 */ /* 0x010f260000300800 */
[----:B------:R-:W-:Y:S01]  /*e8320*/  USEL UR13, UR13, URZ, !UP0 ;  /* 0x0000003f0d0d7287 */ /* 0x000fe2000c000000 */
[----:B------:R-:W-:Y:S01]  /*e8330*/  IADD3.X R18, R18, UR8, RZ, P4, !PT ;  /* 0x0000000812127c10 */ /* 0x000fe2000a7fe4ff */
[----:B------:R-:W-:Y:S01]  /*e8340*/  UISETP.GT.AND UP1, UPT, UR16, 0x8, UPT ;  /* 0x000000081000788c */ /* 0x000fe2000bf24270 */
[----:B------:R-:W-:Y:S01]  /*e8350*/  MOV R9, R19 ;  /* 0x0000001300097202 */ /* 0x000fe20000000f00 */
[----:B------:R-:W4:Y:S02]  /*e8360*/  LDL.LU R20, [R1+0x418c] ;  /* 0x00418c0001147983 */ /* 0x000f240000300800 */
[----:B------:R-:W-:Y:S01]  /*e8370*/  ISETP.NE.U32.AND P3, PT, RZ, UR13, PT ;  /* 0x0000000dff007c0c */ /* 0x000fe2000bf65070 */
[----:B------:R-:W-:Y:S01]  /*e8380*/  USEL UR12, URZ, 0x4, !UP1 ;  /* 0x000000043f0c7887 */ /* 0x000fe2000c800000 */
[----:B------:R-:W-:Y:S01]  /*e8390*/  IADD3 R10, P4, R10, UR14, RZ ;  /* 0x0000000e0a0a7c10 */ /* 0x000fe2000ff9e0ff */
[----:B------:R-:W-:Y:S02]  /*e83a0*/  STL [R1+0x420c], R17 ;  /* 0x00420c1101007387 */ /* 0x000fe40000100800 */
[----:B------:R-:W-:-:S02]  /*e83b0*/  USEL UR12, UR12, URZ, !UP0 ;  /* 0x0000003f0c0c7287 */ /* 0x000fc4000c000000 */
[----:B------:R-:W-:Y:S04]  /*e83c0*/  STL [R1+0x41d4], R14 ;  /* 0x0041d40e01007387 */ /* 0x000fe80000100800 */
[----:B------:R1:W-:Y:S04]  /*e83d0*/  STL [R1+0x4200], R18 ;  /* 0x0042001201007387 */ /* 0x0003e80000100800 */
[----:B------:R2:W-:Y:S01]  /*e83e0*/  STL [R1+0x41cc], R10 ;  /* 0x0041cc0a01007387 */ /* 0x0005e20000100800 */
[----:B------:R-:W-:-:S03]  /*e83f0*/  ISETP.NE.U32.AND P2, PT, RZ, UR12, PT ;  /* 0x0000000cff007c0c */ /* 0x000fc6000bf45070 */
[----:B------:R1:W-:Y:S02]  /*e8400*/  LDGSTS.E [R128+-0x7f800], desc[UR58][R8.64], P3 ;  /* 0x8080000008807fae */ /* 0x0003e4000992187a */
[----:B-1----:R-:W-:Y:S02]  /*e8410*/  IMAD.MOV.U32 R9, RZ, RZ, R18 ;  /* 0x000000ffff097224 */ /* 0x002fe400078e0012 */
[----:B------:R-:W-:-:S05]  /*e8420*/  IMAD.MOV.U32 R8, RZ, RZ, R17 ;  /* 0x000000ffff087224 */ /* 0x000fca00078e0011 */
[----:B------:R1:W-:Y:S02]  /*e8430*/  LDGSTS.E [R128+-0x7f700], desc[UR58][R8.64], P3 ;  /* 0x8090000008807fae */ /* 0x0003e4000992187a */
[----:B-1----:R-:W-:Y:S01]  /*e8440*/  IMAD.MOV.U32 R8, RZ, RZ, R14 ;  /* 0x000000ffff087224 */ /* 0x002fe200078e000e */
[----:B---3--:R-:W-:-:S05]  /*e8450*/  IADD3.X R16, R16, UR8, RZ, P5, !PT ;  /* 0x0000000810107c10 */ /* 0x008fca000affe4ff */
[----:B------:R1:W-:Y:S04]  /*e8460*/  STL [R1+0x41c8], R16 ;  /* 0x0041c81001007387 */ /* 0x0003e80000100800 */
[----:B------:R-:W3:Y:S04]  /*e8470*/  LDL.LU R19, [R1+0x4148] ;  /* 0x0041480001137983 */ /* 0x000ee80000300800 */
[----:B------:R-:W3:Y:S01]  /*e8480*/  LDL.LU R18, [R1+0x4154] ;  /* 0x0041540001127983 */ /* 0x000ee20000300800 */
[----:B------:R-:W-:Y:S02]  /*e8490*/  IADD3.X R11, R11, UR8, RZ, P4, !PT ;  /* 0x000000080b0b7c10 */ /* 0x000fe4000a7fe4ff */
[----:B------:R-:W-:-:S03]  /*e84a0*/  MOV R9, R16 ;  /* 0x0000001000097202 */ /* 0x000fc60000000f00 */
[----:B------:R1:W-:Y:S04]  /*e84b0*/  STL [R1+0x41c0], R11 ;  /* 0x0041c00b01007387 */ /* 0x0003e80000100800 */
[----:B------:R1:W-:Y:S02]  /*e84c0*/  LDGSTS.E [R128+-0x7f000], desc[UR58][R8.64], P2 ;  /* 0x8100000008807fae */ /* 0x0003e4000912187a */
[----:B-1----:R-:W-:Y:S01]  /*e84d0*/  IMAD.MOV.U32 R8, RZ, RZ, R10 ;  /* 0x000000ffff087224 */ /* 0x002fe200078e000a */
[----:B--2---:R-:W-:-:S05]  /*e84e0*/  IADD3 R15, P4, R15, UR14, RZ ;  /* 0x0000000e0f0f7c10 */ /* 0x004fca000ff9e0ff */
[----:B------:R1:W-:Y:S04]  /*e84f0*/  STL [R1+0x4194], R15 ;  /* 0x0041940f01007387 */ /* 0x0003e80000100800 */
[----:B------:R-:W2:Y:S04]  /*e8500*/  LDL.LU R14, [R1+0x4140] ;  /* 0x00414000010e7983 */ /* 0x000ea80000300800 */
[----:B------:R-:W2:Y:S01]  /*e8510*/  LDL.LU R10, [R1+0x414c] ;  /* 0x00414c00010a7983 */ /* 0x000ea20000300800 */
[----:B------:R-:W-:-:S03]  /*e8520*/  IMAD.MOV.U32 R9, RZ, RZ, R11 ;  /* 0x000000ffff097224 */ /* 0x000fc600078e000b */
[----:B------:R-:W2:Y:S04]  /*e8530*/  LDL.LU R17, [R1+0x4108] ;  /* 0x0041080001117983 */ /* 0x000ea80000300800 */
[----:B------:R-:W2:Y:S04]  /*e8540*/  LDL.LU R16, [R1+0x4114] ;  /* 0x0041140001107983 */ /* 0x000ea80000300800 */
[----:B------:R-:W2:Y:S01]  /*e8550*/  LDL.LU R11, [R1+0x410c] ;  /* 0x00410c00010b7983 */ /* 0x000ea20000300800 */
[----:B----4-:R-:W-:Y:S01]  /*e8560*/  IADD3 R20, P5, R20, UR14, RZ ;  /* 0x0000000e14147c10 */ /* 0x010fe2000ffbe0ff */
[----:B------:R-:W-:Y:S01]  /*e8570*/  UISETP.GT.AND UP1, UPT, UR16, 0xc, UPT ;  /* 0x0000000c1000788c */ /* 0x000fe2000bf24270 */
[----:B------:R-:W-:Y:S01]  /*e8580*/  IADD3.X R22, R22, UR8, RZ, P4, !PT ;  /* 0x0000000816167c10 */ /* 0x000fe2000a7fe4ff */
[----:B------:R4:W-:Y:S01]  /*e8590*/  LDGSTS.E [R128+-0x7ef00], desc[UR58][R8.64], P2 ;  /* 0x8110000008807fae */ /* 0x0009e2000912187a */
[----:B------:R-:W-:Y:S01]  /*e85a0*/  IADD3.X R21, R21, UR8, RZ, P5, !PT ;  /* 0x0000000815157c10 */ /* 0x000fe2000affe4ff */
[----:B------:R-:W-:-:S02]  /*e85b0*/  USEL UR12, URZ, 0x4, !UP1 ;  /* 0x000000043f0c7887 */ /* 0x000fc4000c800000 */
[----:B------:R-:W-:Y:S02]  /*e85c0*/  STL [R1+0x418c], R20 ;  /* 0x00418c1401007387 */ /* 0x000fe40000100800 */
[----:B------:R-:W-:Y:S02]  /*e85d0*/  USEL UR12, UR12, URZ, !UP0 ;  /* 0x0000003f0c0c7287 */ /* 0x000fe4000c000000 */
[----:B------:R1:W-:Y:S01]  /*e85e0*/  STL [R1+0x4188], R22 ;  /* 0x0041881601007387 */ /* 0x0003e20000100800 */
[----:B------:R-:W-:Y:S01]  /*e85f0*/  HMMA.1688.F32.TF32 R120, R240, R172, R124 ;  /* 0x000000acf078723c */ /* 0x000fe2000008107c */
[----:B----4-:R-:W-:Y:S02]  /*e8600*/  IMAD.MOV.U32 R8, RZ, RZ, R15 ;  /* 0x000000ffff087224 */ /* 0x010fe400078e000f */
[----:B------:R-:W-:Y:S02]  /*e8610*/  ISETP.NE.U32.AND P3, PT, RZ, UR12, PT ;  /* 0x0000000cff007c0c */ /* 0x000fe4000bf65070 */
[----:B------:R-:W-:-:S11]  /*e8620*/  MOV R9, R22 ;  /* 0x0000001600097202 */ /* 0x000fd60000000f00 */
[----:B------:R4:W-:Y:S02]  /*e8630*/  LDGSTS.E [R128+-0x7e800], desc[UR58][R8.64], P3 ;  /* 0x8180000008807fae */ /* 0x0009e4000992187a */
[----:B----4-:R-:W-:Y:S02]  /*e8640*/  IMAD.MOV.U32 R9, RZ, RZ, R21 ;  /* 0x000000ffff097224 */ /* 0x010fe400078e0015 */
[----:B------:R-:W-:Y:S01]  /*e8650*/  IMAD.MOV.U32 R8, RZ, RZ, R20 ;  /* 0x000000ffff087224 */ /* 0x000fe200078e0014 */
[----:B---3--:R-:W-:Y:S02]  /*e8660*/  IADD3 R18, P4, R18, UR14, RZ ;  /* 0x0000000e12127c10 */ /* 0x008fe4000ff9e0ff */
[----:B--2---:R-:W-:Y:S01]  /*e8670*/  IADD3 R16, P5, R16, UR14, RZ ;  /* 0x0000000e10107c10 */ /* 0x004fe2000ffbe0ff */
[----:B------:R-:W-:Y:S01]  /*e8680*/  UISETP.GT.AND UP1, UPT, UR16, 0x10, UPT ;  /* 0x000000101000788c */ /* 0x000fe2000bf24270 */
[----:B------:R-:W-:Y:S01]  /*e8690*/  IADD3.X R19, R19, UR8, RZ, P4, !PT ;  /* 0x0000000813137c10 */ /* 0x000fe2000a7fe4ff */
[----:B------:R-:W-:Y:S04]  /*e86a0*/  STL [R1+0x4154], R18 ;  /* 0x0041541201007387 */ /* 0x000fe80000100800 */
[----:B------:R2:W-:Y:S04]  /*e86b0*/  STL [R1+0x4180], R21 ;  /* 0x0041801501007387 */ /* 0x0005e80000100800 */
[----:B-1----:R-:W3:Y:S04]  /*e86c0*/  LDL.LU R15, [R1+0x4100] ;  /* 0x00410000010f7983 */ /* 0x002ee80000300800 */
[----:B------:R-:W-:Y:S04]  /*e86d0*/  STL [R1+0x4148], R19 ;  /* 0x0041481301007387 */ /* 0x000fe80000100800 */
[----:B------:R-:W4:Y:S04]  /*e86e0*/  LDL.LU R124, [R1+0x2e0] ;  /* 0x0002e000017c7983 */ /* 0x000f280000300800 */
[----:B------:R-:W4:Y:S04]  /*e86f0*/  LDL.LU R125, [R1+0x2e4] ;  /* 0x0002e400017d7983 */ /* 0x000f280000300800 */
[----:B------:R-:W4:Y:S01]  /*e8700*/  LDL.LU R126, [R1+0x2e8] ;  /* 0x0002e800017e7983 */ /* 0x000f220000300800 */
[----:B------:R-:W-:-:S03]  /*e8710*/  IADD3 R10, P4, R10, UR14, RZ ;  /* 0x0000000e0a0a7c10 */ /* 0x000fc6000ff9e0ff */
[----:B------:R-:W4:Y:S04]  /*e8720*/  LDL.LU R127, [R1+0x2ec] ;  /* 0x0002ec00017f7983 */ /* 0x000f280000300800 */
[----:B------:R-:W4:Y:S04]  /*e8730*/  LDL.LU R23, [R1+0x40c8] ;  /* 0x0040c80001177983 */ /* 0x000f280000300800 */
[----:B------:R-:W4:Y:S01]  /*e8740*/  LDL.LU R22, [R1+0x40d4] ;  /* 0x0040d40001167983 */ /* 0x000f220000300800 */
[----:B------:R-:W-:Y:S02]  /*e8750*/  IADD3.X R14, R14, UR8, RZ, P4, !PT ;  /* 0x000000080e0e7c10 */ /* 0x000fe4000a7fe4ff */
[----:B------:R-:W-:Y:S01]  /*e8760*/  IADD3 R11, P4, R11, UR14, RZ ;  /* 0x0000000e0b0b7c10 */ /* 0x000fe2000ff9e0ff */
[----:B------:R-:W-:Y:S01]  /*e8770*/  STL [R1+0x414c], R10 ;  /* 0x00414c0a01007387 */ /* 0x000fe20000100800 */
[----:B------:R-:W-:-:S03]  /*e8780*/  IADD3.X R17, R17, UR8, RZ, P5, !PT ;  /* 0x0000000811117c10 */ /* 0x000fc6000affe4ff */
[----:B------:R-:W-:Y:S04]  /*e8790*/  STL [R1+0x4114], R16 ;  /* 0x0041141001007387 */ /* 0x000fe80000100800 */
[----:B------:R1:W-:Y:S04]  /*e87a0*/  STL [R1+0x4140], R14 ;  /* 0x0041400e01007387 */ /* 0x0003e80000100800 */
[----:B------:R-:W-:Y:S04]  /*e87b0*/  STL [R1+0x410c], R11 ;  /* 0x00410c0b01007387 */ /* 0x000fe80000100800 */
[----:B------:R-:W-:Y:S04]  /*e87c0*/  STL [R1+0x4108], R17 ;  /* 0x0041081101007387 */ /* 0x000fe80000100800 */
[----:B--2---:R-:W2:Y:S04]  /*e87d0*/  LDL.LU R21, [R1+0x40c0] ;  /* 0x0040c00001157983 */ /* 0x004ea80000300800 */
[----:B------:R-:W4:Y:S01]  /*e87e0*/  LDL.LU R20, [R1+0x40cc] ;  /* 0x0040cc0001147983 */ /* 0x000f220000300800 */
[----:B------:R-:W-:-:S03]  /*e87f0*/  USEL UR13, URZ, 0x4, !UP1 ;  /* 0x000000043f0d7887 */ /* 0x000fc6000c800000 */
[----:B------:R1:W-:Y:S01]  /*e8800*/  LDGSTS.E [R128+-0x7e700], desc[UR58][R8.64], P3 ;  /* 0x8190000008807fae */ /* 0x0003e2000992187a */
[----:B------:R-:W-:Y:S02]  /*e8810*/  USEL UR13, UR13, URZ, !UP0 ;  /* 0x0000003f0d0d7287 */ /* 0x000fe4000c000000 */
[----:B------:R-:W-:-:S04]  /*e8820*/  UISETP.GT.AND UP1, UPT, UR16, 0x14, UPT ;  /* 0x000000141000788c */ /* 0x000fc8000bf24270 */
[----:B------:R-:W-:Y:S01]  /*e8830*/  ISETP.NE.U32.AND P2, PT, RZ, UR13, PT ;  /* 0x0000000dff007c0c */ /* 0x000fe2000bf45070 */
[----:B------:R-:W-:-:S04]  /*e8840*/  USEL UR12, URZ, 0x4, !UP1 ;  /* 0x000000043f0c7887 */ /* 0x000fc8000c800000 */
[----:B------:R-:W-:Y:S01]  /*e8850*/  USEL UR12, UR12, URZ, !UP0 ;  /* 0x0000003f0c0c7287 */ /* 0x000fe2000c000000 */
[----:B-1----:R-:W-:Y:S01]  /*e8860*/  IMAD.MOV.U32 R8, RZ, RZ, R18 ;  /* 0x000000ffff087224 */ /* 0x002fe200078e0012 */
[----:B------:R-:W-:-:S04]  /*e8870*/  MOV R9, R19 ;  /* 0x0000001300097202 */ /* 0x000fc80000000f00 */
[----:B------:R-:W-:Y:S02]  /*e8880*/  ISETP.NE.U32.AND P3, PT, RZ, UR12, PT ;  /* 0x0000000cff007c0c */ /* 0x000fe4000bf65070 */
[----:B------:R1:W-:Y:S02]  /*e8890*/  LDGSTS.E [R128+-0x7e000], desc[UR58][R8.64], P2 ;  /* 0x8200000008807fae */ /* 0x0003e4000912187a */
[----:B-1----:R-:W-:Y:S02]  /*e88a0*/  IMAD.MOV.U32 R8, RZ, RZ, R10 ;  /* 0x000000ffff087224 */ /* 0x002fe400078e000a */
[----:B------:R-:W-:Y:S02]  /*e88b0*/  IMAD.MOV.U32 R9, RZ, RZ, R14 ;  /* 0x000000ffff097224 */ /* 0x000fe400078e000e */
[----:B------:R-:W2:Y:S04]  /*e88c0*/  LDL.LU R14, [R1+0x4088] ;  /* 0x00408800010e7983 */ /* 0x000ea80000300800 */
[----:B------:R-:W2:Y:S04]  /*e88d0*/  LDL.LU R10, [R1+0x4094] ;  /* 0x00409400010a7983 */ /* 0x000ea80000300800 */
[----:B------:R1:W-:Y:S02]  /*e88e0*/  LDGSTS.E [R128+-0x7df00], desc[UR58][R8.64], P2 ;  /* 0x8210000008807fae */ /* 0x0003e4000912187a */
[----:B-1----:R-:W-:Y:S01]  /*e88f0*/  IMAD.MOV.U32 R8, RZ, RZ, R16 ;  /* 0x000000ffff087224 */ /* 0x002fe200078e0010 */
[----:B------:R-:W-:-:S05]  /*e8900*/  MOV R9, R17 ;  /* 0x0000001100097202 */ /* 0x000fca0000000f00 */
[----:B------:R1:W-:Y:S02]  /*e8910*/  LDGSTS.E [R128+-0x7d800], desc[UR58][R8.64], P3 ;  /* 0x8280000008807fae */ /* 0x0003e4000992187a */
[----:B-1----:R-:W-:Y:S01]  /*e8920*/  IMAD.MOV.U32 R8, RZ, RZ, R11 ;  /* 0x000000ffff087224 */ /* 0x002fe200078e000b */
[----:B---3--:R-:W-:-:S05]  /*e8930*/  IADD3.X R15, R15, UR8, RZ, P4, !PT ;  /* 0x000000080f0f7c10 */ /* 0x008fca000a7fe4ff */
[----:B------:R1:W-:Y:S01]  /*e8940*/  STL [R1+0x4100], R15 ;  /* 0x0041000f01007387 */ /* 0x0003e20000100800 */
[----:B------:R-:W-:Y:S01]  /*e8950*/  IMAD.MOV.U32 R9, RZ, RZ, R15 ;  /* 0x000000ffff097224 */ /* 0x000fe200078e000f */
[----:B----4-:R-:W-:Y:S01]  /*e8960*/  IADD3 R20, P5, R20, UR14, RZ ;  /* 0x0000000e14147c10 */ /* 0x010fe2000ffbe0ff */
[----:B------:R-:W-:Y:S01]  /*e8970*/  UISETP.GT.AND UP1, UPT, UR16, 0x18, UPT ;  /* 0x000000181000788c */ /* 0x000fe2000bf24270 */
[----:B------:R-:W-:Y:S02]  /*e8980*/  IADD3 R22, P4, R22, UR14, RZ ;  /* 0x0000000e16167c10 */ /* 0x000fe4000ff9e0ff */
[----:B------:R3:W-:Y:S04]  /*e8990*/  LDGSTS.E [R128+-0x7d700], desc[UR58][R8.64], P3 ;  /* 0x8290000008807fae */ /* 0x0007e8000992187a */
[----:B------:R-:W-:Y:S04]  /*e89a0*/  STL [R1+0x40d4], R22 ;  /* 0x0040d41601007387 */ /* 0x000fe80000100800 */
[----:B------:R-:W4:Y:S04]  /*e89b0*/  LDL.LU R19, [R1+0x4080] ;  /* 0x0040800001137983 */ /* 0x000f280000300800 */
[----:B-1----:R-:W4:Y:S04]  /*e89c0*/  LDL.LU R15, [R1+0x408c] ;  /* 0x00408c00010f7983 */ /* 0x002f280000300800 */
[----:B------:R-:W4:Y:S04]  /*e89d0*/  LDL.LU R18, [R1+0x4048] ;  /* 0x0040480001127983 */ /* 0x000f280000300800 */
[----:B------:R-:W4:Y:S01]  /*e89e0*/  LDL.LU R16, [R1+0x4054] ;  /* 0x0040540001107983 */ /* 0x000f220000300800 */
[----:B------:R-:W-:-:S03]  /*e89f0*/  IADD3.X R23, R23, UR8, RZ, P4, !PT ;  /* 0x0000000817177c10 */ /* 0x000fc6000a7fe4ff */
[----:B------:R-:W4:Y:S04]  /*e8a00*/  LDL.LU R11, [R1+0x404c] ;  /* 0x00404c00010b7983 */ /* 0x000f280000300800 */
[----:B------:R-:W-:Y:S04]  /*e8a10*/  STL [R1+0x40cc], R20 ;  /* 0x0040cc1401007387 */ /* 0x000fe80000100800 */
[----:B------:R-:W-:Y:S04]  /*e8a20*/  STL [R1+0x40c8], R23 ;  /* 0x0040c81701007387 */ /* 0x000fe80000100800 */
[----:B------:R-:W4:Y:S01]  /*e8a30*/  LDL.LU R17, [R1+0x4040] ;  /* 0x0040400001117983 */ /* 0x000f220000300800 */
[----:B------:R-:W-:-:S04]  /*e8a40*/  USEL UR12, URZ, 0x4, !UP1 ;  /* 0x000000043f0c7887 */ /* 0x000fc8000c800000 */
[----:B------:R-:W-:Y:S02]  /*e8a50*/  USEL UR12, UR12, URZ, !UP0 ;  /* 0x0000003f0c0c7287 */ /* 0x000fe4000c000000 */
[----:B------:R-:W-:-:S04]  /*e8a60*/  UISETP.GT.AND UP1, UPT, UR16, 0x1c, UPT ;  /* 0x0000001c1000788c */ /* 0x000fc8000bf24270 */
[----:B------:R-:W-:Y:S01]  /*e8a70*/  ISETP.NE.U32.AND P2, PT, RZ, UR12, PT ;  /* 0x0000000cff007c0c */ /* 0x000fe2000bf45070 */
[----:B------:R-:W-:Y:S01]  /*e8a80*/  USEL UR13, URZ, 0x4, !UP1 ;  /* 0x000000043f0d7887 */ /* 0x000fe2000c800000 */
[----:B--2---:R-:W-:Y:S01]  /*e8a90*/  IADD3 R10, P4, R10, UR14, RZ ;  /* 0x0000000e0a0a7c10 */ /* 0x004fe2000ff9e0ff */
[----:B---3--:R-:W-:Y:S01]  /*e8aa0*/  IMAD.MOV.U32 R8, RZ, RZ, R22 ;  /* 0x000000ffff087224 */ /* 0x008fe200078e0016 */
[----:B------:R-:W-:Y:S01]  /*e8ab0*/  MOV R9, R23 ;  /* 0x0000001700097202 */ /* 0x000fe20000000f00 */
[----:B------:R-:W-:Y:S01]  /*e8ac0*/  USEL UR13, UR13, URZ, !UP0 ;  /* 0x0000003f0d0d7287 */ /* 0x000fe2000c000000 */
[----:B------:R-:W-:Y:S02]  /*e8ad0*/  IADD3.X R21, R21, UR8, RZ, P5, !PT ;  /* 0x0000000815157c10 */ /* 0x000fe4000affe4ff */
[----:B------:R-:W-:Y:S01]  /*e8ae0*/  IADD3.X R14, R14, UR8, RZ, P4, !PT ;  /* 0x000000080e0e7c10 */ /* 0x000fe2000a7fe4ff */
[----:B------:R-:W-:Y:S02]  /*e8af0*/  STL [R1+0x4094], R10 ;  /* 0x0040940a01007387 */ /* 0x000fe40000100800 */
[----:B------:R-:W-:-:S02]  /*e8b00*/  ISETP.NE.U32.AND P3, PT, RZ, UR13, PT ;  /* 0x0000000dff007c0c */ /* 0x000fc4000bf65070 */
[----:B------:R1:W-:Y:S04]  /*e8b10*/  LDGSTS.E [R128+-0x7d000], desc[UR58][R8.64], P2 ;  /* 0x8300000008807fae */ /* 0x0003e8000912187a */
[----:B------:R-:W-:Y:S04]  /*e8b20*/  STL [R1+0x40c0], R21 ;  /* 0x0040c01501007387 */ /* 0x000fe80000100800 */
[----:B------:R2:W-:Y:S01]  /*e8b30*/  STL [R1+0x4088], R14 ;  /* 0x0040880e01007387 */ /* 0x0005e20000100800 */
[----:B-1----:R-:W-:-:S03]  /*e8b40*/  IMAD.MOV.U32 R8, RZ, RZ, R20 ;  /* 0x000000ffff087224 */ /* 0x002fc600078e0014 */
[----:B------:R-:W3:Y:S01]  /*e8b50*/  LDL.LU R244, [R1+0x290] ;  /* 0x0002900001f47983 */ /* 0x000ee20000300800 */
[----:B------:R-:W-:-:S03]  /*e8b60*/  IMAD.MOV.U32 R9, RZ, RZ, R21 ;  /* 0x000000ffff097224 */ /* 0x000fc600078e0015 */
[----:B------:R-:W3:Y:S04]  /*e8b70*/  LDL.LU R245, [R1+0x294] ;  /* 0x0002940001f57983 */ /* 0x000ee80000300800 */
[----:B------:R1:W-:Y:S04]  /*e8b80*/  LDGSTS.E [R128+-0x7cf00], desc[UR58][R8.64], P2 ;  /* 0x8310000008807fae */ /* 0x0003e8000912187a */
[----:B------:R-:W3:Y:S04]  /*e8b90*/  LDL.LU R246, [R1+0x298] ;  /* 0x0002980001f67983 */ /* 0x000ee80000300800 */
[----:B------:R-:W3:Y:S01]  /*e8ba0*/  LDL.LU R247, [R1+0x29c] ;  /* 0x00029c0001f77983 */ /* 0x000ee20000300800 */
[----:B-1----:R-:W-:Y:S01]  /*e8bb0*/  MOV R9, R14 ;  /* 0x0000000e00097202 */ /* 0x002fe20000000f00 */
[----:B------:R-:W-:-:S02]  /*e8bc0*/  IMAD.MOV.U32 R8, RZ, RZ, R10 ;  /* 0x000000ffff087224 */ /* 0x000fc400078e000a */
[----:B--2---:R-:W2:Y:S04]  /*e8bd0*/  LDL.LU R14, [R1+0x4014] ;  /* 0x00401400010e7983 */ /* 0x004ea80000300800 */
[----:B------:R-:W3:Y:S04]  /*e8be0*/  LDL.LU R20, [R1+0x400c] ;  /* 0x00400c0001147983 */ /* 0x000ee80000300800 */
[----:B------:R-:W3:Y:S04]  /*e8bf0*/  LDL.LU R10, [R1+0x3fd4] ;  /* 0x003fd400010a7983 */ /* 0x000ee80000300800 */
[----:B------:R1:W-:Y:S01]  /*e8c00*/  LDGSTS.E [R128+-0x7c800], desc[UR58][R8.64], P3 ;  /* 0x8380000008807fae */ /* 0x0003e2000992187a */
[----:B----4-:R-:W-:-:S04]  /*e8c10*/  IADD3 R15, P4, R15, UR14, RZ ;  /* 0x0000000e0f0f7c10 */ /* 0x010fc8000ff9e0ff */
[----:B------:R-:W-:Y:S02]  /*e8c20*/  IADD3.X R19, R19, UR8, RZ, P4, !PT ;  /* 0x0000000813137c10 */ /* 0x000fe4000a7fe4ff */
[----:B------:R-:W-:Y:S01]  /*e8c30*/  IADD3 R16, P5, R16, UR14, RZ ;  /* 0x0000000e10107c10 */ /* 0x000fe2000ffbe0ff */
[----:B------:R4:W-:Y:S01]  /*e8c40*/  STL [R1+0x408c], R15 ;  /* 0x00408c0f01007387 */ /* 0x0009e20000100800 */
[----:B------:R-:W-:Y:S02]  /*e8c50*/  IADD3 R11, P4, R11, UR14, RZ ;  /* 0x0000000e0b0b7c10 */ /* 0x000fe4000ff9e0ff */
[----:B------:R-:W-:Y:S01]  /*e8c60*/  IADD3.X R18, R18, UR8, RZ, P5, !PT ;  /* 0x0000000812127c10 */ /* 0x000fe2000affe4ff */
[----:B------:R4:W-:Y:S01]  /*e8c70*/  STL [R1+0x4054], R16 ;  /* 0x0040541001007387 */ /* 0x0009e20000100800 */
[----:B-1----:R-:W-:-:S03]  /*e8c80*/  IMAD.MOV.U32 R8, RZ, RZ, R15 ;  /* 0x000000ffff087224 */ /* 0x002fc600078e000f */
[----:B------:R1:W-:Y:S01]  /*e8c90*/  STL [R1+0x4080], R19 ;  /* 0x0040801301007387 */ /* 0x0003e20000100800 */
[----:B------:R-:W-:-:S03]  /*e8ca0*/  IMAD.MOV.U32 R9, RZ, RZ, R19 ;  /* 0x000000ffff097224 */ /* 0x000fc600078e0013 */
[----:B------:R1:W-:Y:S01]  /*e8cb0*/  STL [R1+0x404c], R11 ;  /* 0x00404c0b01007387 */ /* 0x0003e20000100800 */
[----:B------:R-:W-:-:S03]  /*e8cc0*/  IADD3.X R17, R17, UR8, RZ, P4, !PT ;  /* 0x0000000811117c10 */ /* 0x000fc6000a7fe4ff */
[----:B------:R1:W-:Y:S04]  /*e8cd0*/  STL [R1+0x4048], R18 ;  /* 0x0040481201007387 */ /* 0x0003e80000100800 */
[----:B----4-:R-:W4:Y:S04]  /*e8ce0*/  LDL.LU R15, [R1+0x4008] ;  /* 0x00400800010f7983 */ /* 0x010f280000300800 */
[----:B------:R1:W-:Y:S04]  /*e8cf0*/  LDGSTS.E [R128+-0x7c700], desc[UR58][R8.64], P3 ;  /* 0x8390000008807fae */ /* 0x0003e8000992187a */
[----:B------:R-:W4:Y:S04]  /*e8d00*/  LDL.LU R21, [R1+0x4000] ;  /* 0x0040000001157983 */ /* 0x000f280000300800 */
[----:B------:R4:W-:Y:S01]  /*e8d10*/  STL [R1+0x4040], R17 ;  /* 0x0040401101007387 */ /* 0x0009e20000100800 */
[----:B-1----:R-:W-:-:S03]  /*e8d20*/  IMAD.MOV.U32 R8, RZ, RZ, R16 ;  /* 0x000000ffff087224 */ /* 0x002fc600078e0010 */
[----:B------:R-:W4:Y:S01]  /*e8d30*/  LDL.LU R16, [R1+0x3fc8] ;  /* 0x003fc80001107983 */ /* 0x000f220000300800 */
[----:B------:R-:W-:-:S04]  /*e8d40*/  UISETP.GT.AND UP1, UPT, UR16, 0x20, UPT ;  /* 0x000000201000788c */ /* 0x000fc8000bf24270 */
[----:B------:R-:W-:-:S04]  /*e8d50*/  USEL UR12, URZ, 0x4, !UP1 ;  /* 0x000000043f0c7887 */ /* 0x000fc8000c800000 */
[----:B------:R-:W-:-:S06]  /*e8d60*/  USEL UR12, UR12, URZ, !UP0 ;  /* 0x0000003f0c0c7287 */ /* 0x000fcc000c000000 */
[----:B------:R-:W-:Y:S02]  /*e8d70*/  ISETP.NE.U32.AND P2, PT, RZ, UR12, PT ;  /* 0x0000000cff007c0c */ /* 0x000fe4000bf45070 */
[----:B------:R-:W-:-:S11]  /*e8d80*/  MOV R9, R18 ;  /* 0x0000001200097202 */ /* 0x000fd60000000f00 */
[----:B------:R1:W-:Y:S01]  /*e8d90*/  LDGSTS.E [R128+-0x7c000], desc[UR58][R8.64], P2 ;  /* 0x8400000008807fae */ /* 0x0003e2000912187a */
[----:B--2---:R-:W-:Y:S02]  /*e8da0*/  IADD3 R14, P4, R14, UR14, RZ ;  /* 0x0000000e0e0e7c10 */ /* 0x004fe4000ff9e0ff */
[----:B---3--:R-:W-:-:S03]  /*e8db0*/  IADD3 R20, P5, R20, UR14, RZ ;  /* 0x0000000e14147c10 */ /* 0x008fc6000ffbe0ff */
[----:B------:R-:W-:Y:S01]  /*e8dc0*/  STL [R1+0x4014], R14 ;  /* 0x0040140e01007387 */ /* 0x000fe20000100800 */
[----:B-1----:R-:W-:Y:S02]  /*e8dd0*/  IMAD.MOV.U32 R8, RZ, RZ, R11 ;  /* 0x000000ffff087224 */ /* 0x002fe400078e000b */
[----:B------:R-:W-:Y:S01]  /*e8de0*/  IMAD.MOV.U32 R9, RZ, RZ, R17 ;  /* 0x000000ffff097224 */ /* 0x000fe200078e0011 */
[----:B------:R-:W-:Y:S04]  /*e8df0*/  STL [R1+0x400c], R20 ;  /* 0x00400c1401007387 */ /* 0x000fe80000100800 */
[----:B------:R1:W-:Y:S02]  /*e8e00*/  LDGSTS.E [R128+-0x7bf00], desc[UR58][R8.64], P2 ;  /* 0x8410000008807fae */ /* 0x0003e4000912187a */
[----:B-1----:R-:W-:Y:S01]  /*e8e10*/  IMAD.MOV.U32 R8, RZ, RZ, R14 ;  /* 0x000000ffff087224 */ /* 0x002fe200078e000e */
[----:B----4-:R-:W-:-:S02]  /*e8e20*/  IADD3.X R15, R15, UR8, RZ, P4, !PT ;  /* 0x000000080f0f7c10 */ /* 0x010fc4000a7fe4ff */
[----:B------:R-:W-:-:S03]  /*e8e30*/  IADD3 R10, P4, R10, UR14, RZ ;  /* 0x0000000e0a0a7c10 */ /* 0x000fc6000ff9e0ff */
[----:B------:R1:W-:Y:S01]  /*e8e40*/  STL [R1+0x4008], R15 ;  /* 0x0040080f01007387 */ /* 0x0003e20000100800 */
[----:B------:R-:W-:-:S03]  /*e8e50*/  IADD3.X R21, R21, UR8, RZ, P5, !PT ;  /* 0x0000000815157c10 */ /* 0x000fc6000affe4ff */
[----:B------:R-:W2:Y:S04]  /*e8e60*/  LDL.LU R19, [R1+0x3fc0] ;  /* 0x003fc00001137983 */ /* 0x000ea80000300800 */
[----:B------:R3:W-:Y:S01]  /*e8e70*/  STL [R1+0x3fd4], R10 ;  /* 0x003fd40a01007387 */ /* 0x0007e20000100800 */
[----:B------:R-:W-:-:S03]  /*e8e80*/  MOV R9, R15 ;  /* 0x0000000f00097202 */ /* 0x000fc60000000f00 */
[----:B------:R-:W4:Y:S01]  /*e8e90*/  LDL.LU R11, [R1+0x3fcc] ;  /* 0x003fcc00010b7983 */ /* 0x000f220000300800 */
[----:B------:R-:W-:-:S03]  /*e8ea0*/  IADD3.X R16, R16, UR8, RZ, P4, !PT ;  /* 0x0000000810107c10 */ /* 0x000fc6000a7fe4ff */
[----:B------:R-:W2:Y:S04]  /*e8eb0*/  LDL.LU R18, [R1+0x3f88] ;  /* 0x003f880001127983 */ /* 0x000ea80000300800 */
[----:B------:R-:W2:Y:S04]  /*e8ec0*/  LDL.LU R17, [R1+0x3f94] ;  /* 0x003f940001117983 */ /* 0x000ea80000300800 */
[----:B------:R-:W-:Y:S04]  /*e8ed0*/  STL [R1+0x4000], R21 ;  /* 0x0040001501007387 */ /* 0x000fe80000100800 */
[----:B-1----:R-:W2:Y:S04]  /*e8ee0*/  LDL.LU R15, [R1+0x3f80] ;  /* 0x003f8000010f7983 */ /* 0x002ea80000300800 */
[----:B------:R1:W-:Y:S04]  /*e8ef0*/  STL [R1+0x3fc8], R16 ;  /* 0x003fc81001007387 */ /* 0x0003e80000100800 */
[----:B------:R-:W2:Y:S01]  /*e8f00*/  LDL.LU R14, [R1+0x3f8c] ;  /* 0x003f8c00010e7983 */ /* 0x000ea20000300800 */
[----:B------:R-:W-:-:S03]  /*e8f10*/  UISETP.GT.AND UP1, UPT, UR16, 0x24, UPT ;  /* 0x000000241000788c */ /* 0x000fc6000bf24270 */
[----:B------:R-:W2:Y:S01]  /*e8f20*/  LDL.LU R24, [R1+0x280] ;  /* 0x0002800001187983 */ /* 0x000ea20000300800 */
[----:B------:R-:W-:-:S03]  /*e8f30*/  USEL UR12, URZ, 0x4, !UP1 ;  /* 0x000000043f0c7887 */ /* 0x000fc6000c800000 */
[----:B------:R-:W2:Y:S01]  /*e8f40*/  LDL.LU R25, [R1+0x284] ;  /* 0x0002840001197983 */ /* 0x000ea20000300800 */
[----:B------:R-:W-:Y:S02]  /*e8f50*/  USEL UR12, UR12, URZ, !UP0 ;  /* 0x0000003f0c0c7287 */ /* 0x000fe4000c000000 */
[----:B------:R-:W-:Y:S01]  /*e8f60*/  UISETP.GT.AND UP1, UPT, UR16, 0x28, UPT ;  /* 0x000000281000788c */ /* 0x000fe2000bf24270 */
[----:B------:R-:W2:Y:S03]  /*e8f70*/  LDL.LU R26, [R1+0x288] ;  /* 0x00028800011a7983 */ /* 0x000ea60000300800 */
[----:B------:R-:W-:Y:S01]  /*e8f80*/  ISETP.NE.U32.AND P3, PT, RZ, UR12, PT ;  /* 0x0000000cff007c0c */ /* 0x000fe2000bf65070 */
[----:B------:R-:W-:Y:S01]  /*e8f90*/  USEL UR13, URZ, 0x4, !UP1 ;  /* 0x000000043f0d7887 */ /* 0x000fe2000c800000 */
[----:B------:R-:W2:Y:S03]  /*e8fa0*/  LDL.LU R27, [R1+0x28c] ;  /* 0x00028c00011b7983 */ /* 0x000ea60000300800 */
[----:B------:R-:W-:-:S06]  /*e8fb0*/  USEL UR13, UR13, URZ, !UP0 ;  /* 0x0000003f0d0d7287 */ /* 0x000fcc000c000000 */
[----:B------:R-:W-:Y:S02]  /*e8fc0*/  ISETP.NE.U32.AND P2, PT, RZ, UR13, PT ;  /* 0x0000000dff007c0c */ /* 0x000fe4000bf45070 */
[----:B------:R3:W-:Y:S02]  /*e8fd0*/  LDGSTS.E [R128+-0x7b800], desc[UR58][R8.64], P3 ;  /* 0x8480000008807fae */ /* 0x0007e4000992187a */
[----:B---3--:R-:W-:Y:S02]  /*e8fe0*/  IMAD.MOV.U32 R8, RZ, RZ, R20 ;  /* 0x000000ffff087224 */ /* 0x008fe400078e0014 */
[----:B------:R-:W-:-:S05]  /*e8ff0*/  IMAD.MOV.U32 R9, RZ, RZ, R21 ;  /* 0x000000ffff097224 */ /* 0x000fca00078e0015 */
[----:B------:R3:W-:Y:S02]  /*e9000*/  LDGSTS.E [R128+-0x7b700], desc[UR58][R8.64], P3 ;  /* 0x8490000008807fae */ /* 0x0007e4000992187a */
[----:B---3--:R-:W-:Y:S01]  /*e9010*/  IMAD.MOV.U32 R8, RZ, RZ, R10 ;  /* 0x000000ffff087224 */ /* 0x008fe200078e000a */
[----:B------:R-:W-:Y:S01]  /*e9020*/  MOV R9, R16 ;  /* 0x0000001000097202 */ /* 0x000fe20000000f00 */
[----:B------:R-:W3:Y:S04]  /*e9030*/  LDL.LU R10, [R1+0x3f54] ;  /* 0x003f5400010a7983 */ /* 0x000ee80000300800 */
[----:B------:R-:W3:Y:S04]  /*e9040*/  LDL.LU R20, [R1+0x3f4c] ;  /* 0x003f4c0001147983 */ /* 0x000ee80000300800 */
[----:B-1----:R-:W3:Y:S04]  /*e9050*/  LDL.LU R16, [R1+0x3f14] ;  /* 0x003f140001107983 */ /* 0x002ee80000300800 */
[----:B------:R1:W-:Y:S01]  /*e9060*/  LDGSTS.E [R128+-0x7b000], desc[UR58][R8.64], P2 ;  /* 0x8500000008807fae */ /* 0x0003e2000912187a */
[----:B----4-:R-:W-:-:S04]  /*e9070*/  IADD3 R11, P4, R11, UR14, RZ ;  /* 0x0000000e0b0b7c10 */ /* 0x010fc8000ff9e0ff */
[----:B--2---:R-:W-:Y:S02]  /*e9080*/  IADD3.X R19, R19, UR8, RZ, P4, !PT ;  /* 0x0000000813137c10 */ /* 0x004fe4000a7fe4ff */
[----:B------:R-:W-:Y:S01]  /*e9090*/  IADD3 R17, P5, R17, UR14, RZ ;  /* 0x0000000e11117c10 */ /* 0x000fe2000ffbe0ff */
[----:B------:R2:W-:Y:S03]  /*e90a0*/  STL [R1+0x3fcc], R11 ;  /* 0x003fcc0b01007387 */ /* 0x0005e60000100800 */
[----:B------:R-:W-:Y:S01]  /*e90b0*/  IADD3.X R18, R18, UR8, RZ, P5, !PT ;  /* 0x0000000812127c10 */ /* 0x000fe2000affe4ff */
[----:B------:R-:W-:Y:S01]  /*e90c0*/  STL [R1+0x3f94], R17 ;  /* 0x003f941101007387 */ /* 0x000fe20000100800 */
[----:B-1----:R-:W-:-:S03]  /*e90d0*/  IMAD.MOV.U32 R8, RZ, RZ, R11 ;  /* 0x000000ffff087224 */ /* 0x002fc600078e000b */
[----:B------:R-:W-:Y:S01]  /*e90e0*/  STL [R1+0x3fc0], R19 ;  /* 0x003fc01301007387 */ /* 0x000fe20000100800 */
[----:B------:R-:W-:Y:S01]  /*e90f0*/  IADD3 R14, P4, R14, UR14, RZ ;  /* 0x0000000e0e0e7c10 */ /* 0x000fe2000ff9e0ff */
[----:B------:R-:W-:-:S04]  /*e9100*/  IMAD.MOV.U32 R9, RZ, RZ, R19 ;  /* 0x000000ffff097224 */ /* 0x000fc800078e0013 */
[----:B------:R-:W-:Y:S01]  /*e9110*/  STL [R1+0x3f8c], R14 ;  /* 0x003f8c0e01007387 */ /* 0x000fe20000100800 */
[----:B------:R-:W-:-:S03]  /*e9120*/  IADD3.X R15, R15, UR8, RZ, P4, !PT ;  /* 0x000000080f0f7c10 */ /* 0x000fc6000a7fe4ff */
[----:B------:R1:W-:Y:S04]  /*e9130*/  STL [R1+0x3f88], R18 ;  /* 0x003f881201007387 */ /* 0x0003e80000100800 */
[----:B--2---:R-:W2:Y:S04]  /*e9140*/  LDL.LU R11, [R1+0x3f48] ;  /* 0x003f4800010b7983 */ /* 0x004ea80000300800 */
[----:B------:R4:W-:Y:S04]  /*e9150*/  LDGSTS.E [R128+-0x7af00], desc[UR58][R8.64], P2 ;  /* 0x8510000008807fae */ /* 0x0009e8000912187a */
[----:B------:R-:W2:Y:S04]  /*e9160*/  LDL.LU R21, [R1+0x3f40] ;  /* 0x003f400001157983 */ /* 0x000ea80000300800 */
[----:B------:R-:W-:Y:S01]  /*e9170*/  STL [R1+0x3f80], R15 ;  /* 0x003f800f01007387 */ /* 0x000fe20000100800 */
[----:B----4-:R-:W-:-:S03]  /*e9180*/  MOV R9, R18 ;  /* 0x0000001200097202 */ /* 0x010fc60000000f00 */
[----:B-1----:R-:W4:Y:S01]  /*e9190*/  LDL.LU R18, [R1+0x3f08] ;  /* 0x003f080001127983 */ /* 0x002f220000300800 */
[----:B------:R-:W-:-:S04]  /*e91a0*/  UISETP.GT.AND UP1, UPT, UR16, 0x2c, UPT ;  /* 0x0000002c1000788c */ /* 0x000fc8000bf24270 */
[----:B------:R-:W-:-:S04]  /*e91b0*/  USEL UR12, URZ, 0x4, !UP1 ;  /* 0x000000043f0c7887 */ /* 0x000fc8000c800000 */
[----:B------:R-:W-:-:S06]  /*e91c0*/  USEL UR12, UR12, URZ, !UP0 ;  /* 0x0000003f0c0c7287 */ /* 0x000fcc000c000000 */
[----:B------:R-:W-:Y:S01]  /*e91d0*/  ISETP.NE.U32.AND P3, PT, RZ, UR12, PT ;  /* 0x0000000cff007c0c */ /* 0x000fe2000bf65070 */
[----:B------:R-:W-:-:S12]  /*e91e0*/  IMAD.MOV.U32 R8, RZ, RZ, R17 ;  /* 0x000000ffff087224 */ /* 0x000fd800078e0011 */
[----:B------:R1:W-:Y:S01]  /*e91f0*/  LDGSTS.E [R128+-0x7a800], desc[UR58][R8.64], P3 ;  /* 0x8580000008807fae */ /* 0x0003e2000992187a */
[----:B---3--:R-:W-:Y:S02]  /*e9200*/  IADD3 R10, P4, R10, UR14, RZ ;  /* 0x0000000e0a0a7c10 */ /* 0x008fe4000ff9e0ff */
[----:B------:R-:W-:-:S03]  /*e9210*/  IADD3 R20, P5, R20, UR14, RZ ;  /* 0x0000000e14147c10 */ /* 0x000fc6000ffbe0ff */
[----:B------:R-:W-:Y:S04]  /*e9220*/  STL [R1+0x3f54], R10 ;  /* 0x003f540a01007387 */ /* 0x000fe80000100800 */
[----:B------:R-:W-:Y:S01]  /*e9230*/  STL [R1+0x3f4c], R20 ;  /* 0x003f4c1401007387 */ /* 0x000fe20000100800 */
[----:B-1----:R-:W-:Y:S02]  /*e9240*/  IMAD.MOV.U32 R8, RZ, RZ, R14 ;  /* 0x000000ffff087224 */ /* 0x002fe400078e000e */
[----:B------:R-:W-:-:S05]  /*e9250*/  IMAD.MOV.U32 R9, RZ, RZ, R15 ;  /* 0x000000ffff097224 */ /* 0x000fca00078e000f */
[----:B------:R1:W-:Y:S02]  /*e9260*/  LDGSTS.E [R128+-0x7a700], desc[UR58][R8.64], P3 ;  /* 0x8590000008807fae */ /* 0x0003e4000992187a */
[----:B-1----:R-:W-:Y:S01]  /*e9270*/  IMAD.MOV.U32 R8, RZ, RZ, R10 ;  /* 0x000000ffff087224 */ /* 0x002fe200078e000a */
[----:B--2---:R-:W-:Y:S02]  /*e9280*/  IADD3.X R11, R11, UR8, RZ, P4, !PT ;  /* 0x000000080b0b7c10 */ /* 0x004fe4000a7fe4ff */
[----:B------:R-:W-:-:S03]  /*e9290*/  IADD3 R16, P4, R16, UR14, RZ ;  /* 0x0000000e10107c10 */ /* 0x000fc6000ff9e0ff */
[----:B------:R1:W-:Y:S01]  /*e92a0*/  STL [R1+0x3f48], R11 ;  /* 0x003f480b01007387 */ /* 0x0003e20000100800 */
[----:B------:R-:W-:-:S03]  /*e92b0*/  IADD3.X R21, R21, UR8, RZ, P5, !PT ;  /* 0x0000000815157c10 */ /* 0x000fc6000affe4ff */
[----:B------:R-:W2:Y:S04]  /*e92c0*/  LDL.LU R19, [R1+0x3f00] ;  /* 0x003f000001137983 */ /* 0x000ea80000300800 */
[----:B------:R-:W-:Y:S01]  /*e92d0*/  STL [R1+0x3f14], R16 ;  /* 0x003f141001007387 */ /* 0x000fe20000100800 */
[----:B------:R-:W-:-:S03]  /*e92e0*/  MOV R9, R11 ;  /* 0x0000000b00097202 */ /* 0x000fc60000000f00 */
[----:B------:R-:W3:Y:S01]  /*e92f0*/  LDL.LU R17, [R1+0x3f0c] ;  /* 0x003f0c0001117983 */ /* 0x000ee20000300800 */
[----:B----4-:R-:W-:-:S03]  /*e9300*/  IADD3.X R18, R18, UR8, RZ, P4, !PT ;  /* 0x0000000812127c10 */ /* 0x010fc6000a7fe4ff */
[----:B------:R-:W4:Y:S04]  /*e9310*/  LDL.LU R23, [R1+0x3ec8] ;  /* 0x003ec80001177983 */ /* 0x000f280000300800 */
[----:B------:R-:W4:Y:S04]  /*e9320*/  LDL.LU R22, [R1+0x3ed4] ;  /* 0x003ed40001167983 */ /* 0x000f280000300800 */
[----:B------:R-:W-:Y:S04]  /*e9330*/  STL [R1+0x3f40], R21 ;  /* 0x003f401501007387 */ /* 0x000fe80000100800 */
[----:B-1----:R-:W4:Y:S04]  /*e9340*/  LDL.LU R11, [R1+0x3ec0] ;  /* 0x003ec000010b7983 */ /* 0x002f280000300800 */
[----:B------:R1:W-:Y:S04]  /*e9350*/  STL [R1+0x3f08], R18 ;  /* 0x003f081201007387 */ /* 0x0003e80000100800 */
[----:B------:R-:W4:Y:S01]  /*e9360*/  LDL.LU R10, [R1+0x3ecc] ;  /* 0x003ecc00010a7983 */ /* 0x000f220000300800 */
[----:B------:R-:W-:-:S04]  /*e9370*/  UISETP.GT.AND UP1, UPT, UR16, 0x30, UPT ;  /* 0x000000301000788c */ /* 0x000fc8000bf24270 */
[----:B------:R-:W-:-:S04]  /*e9380*/  USEL UR12, URZ, 0x4, !UP1 ;  /* 0x000000043f0c7887 */ /* 0x000fc8000c800000 */
[----:B------:R-:W-:Y:S02]  /*e9390*/  USEL UR12, UR12, URZ, !UP0 ;  /* 0x0000003f0c0c7287 */ /* 0x000fe4000c000000 */
[----:B------:R-:W-:-:S04]  /*e93a0*/  UISETP.GT.AND UP1, UPT, UR16, 0x34, UPT ;  /* 0x000000341000788c */ /* 0x000fc8000bf24270 */
[----:B------:R-:W-:Y:S01]  /*e93b0*/  ISETP.NE.U32.AND P2, PT, RZ, UR12, PT ;  /* 0x0000000cff007c0c */ /* 0x000fe2000bf45070 */
[----:B------:R-:W-:-:S04]  /*e93c0*/  USEL UR13, URZ, 0x4, !UP1 ;  /* 0x000000043f0d7887 */ /* 0x000fc8000c800000 */
[----:B------:R-:W-:Y:S01]  /*e93d0*/  USEL UR13, UR13, URZ, !UP0 ;  /* 0x0000003f0d0d7287 */ /* 0x000fe2000c000000 */
[----:B------:R-:W-:Y:S01]  /*e93e0*/  HMMA.1688.F32.TF32 R12, R240, R12, R24 ;  /* 0x0000000cf00c723c */ /* 0x000fe20000081018 */
[----:B------:R-:W4:Y:S06]  /*e93f0*/  LDL.LU R24, [R1+0xb0] ;  /* 0x0000b00001187983 */ /* 0x000f2c0000300800 */
[----:B------:R1:W-:Y:S01]  /*e9400*/  LDGSTS.E [R128+-0x7a000], desc[UR58][R8.64], P2 ;  /* 0x8600000008807fae */ /* 0x0003e2000912187a */
[----:B------:R-:W-:-:S03]  /*e9410*/  ISETP.NE.U32.AND P3, PT, RZ, UR13, PT ;  /* 0x0000000dff007c0c */ /* 0x000fc6000bf65070 */
[----:B------:R-:W4:Y:S01]  /*e9420*/  LDL.LU R25, [R1+0xb4] ;  /* 0x0000b40001197983 */ /* 0x000f220000300800 */
[----:B-1----:R-:W-:Y:S02]  /*e9430*/  IMAD.MOV.U32 R8, RZ, RZ, R20 ;  /* 0x000000ffff087224 */ /* 0x002fe400078e0014 */
[----:B------:R-:W-:Y:S01]  /*e9440*/  IMAD.MOV.U32 R9, RZ, RZ, R21 ;  /* 0x000000ffff097224 */ /* 0x000fe200078e0015 */
[----:B------:R-:W4:Y:S04]  /*e9450*/  LDL.LU R20, [R1+0x3e94] ;  /* 0x003e940001147983 */ /* 0x000f280000300800 */
[----:B------:R1:W-:Y:S02]  /*e9460*/  LDGSTS.E [R128+-0x79f00], desc[UR58][R8.64], P2 ;  /* 0x8610000008807fae */ /* 0x0003e4000912187a */
[----:B-1----:R-:W-:Y:S01]  /*e9470*/  MOV R9, R18 ;  /* 0x0000001200097202 */ /* 0x002fe20000000f00 */
[----:B------:R-:W-:Y:S01]  /*e9480*/  IMAD.MOV.U32 R8, RZ, RZ, R16 ;  /* 0x000000ffff087224 */ /* 0x000fe200078e0010 */
[----:B------:R-:W4:Y:S04]  /*e9490*/  LDL.LU R18, [R1+0x3e8c] ;  /* 0x003e8c0001127983 */ /* 0x000f280000300800 */
[----:B------:R-:W4:Y:S04]  /*e94a0*/  LDL.LU R16, [R1+0x3e54] ;  /* 0x003e540001107983 */ /* 0x000f280000300800 */
[----:B------:R1:W-:Y:S01]  /*e94b0*/  LDGSTS.E [R128+-0x79800], desc[UR58][R8.64], P3 ;  /* 0x8680000008807fae */ /* 0x0003e2000992187a */
[----:B---3--:R-:W-:-:S04]  /*e94c0*/  IADD3 R17, P4, R17, UR14, RZ ;  /* 0x0000000e11117c10 */ /* 0x008fc8000ff9e0ff */
[----:B--2---:R-:W-:Y:S02]  /*e94d0*/  IADD3.X R19, R19, UR8, RZ, P4, !PT ;  /* 0x0000000813137c10 */ /* 0x004fe4000a7fe4ff */
[----:B----4-:R-:W-:Y:S01]  /*e94e0*/  IADD3 R22, P5, R22, UR14, RZ ;  /* 0x0000000e16167c10 */ /* 0x010fe2000ffbe0ff */
[----:B------:R-:W-:Y:S03]  /*e94f0*/  STL [R1+0x3f0c], R17 ;  /* 0x003f0c1101007387 */ /* 0x000fe60000100800 */
[----:B------:R-:W-:Y:S01]  /*e9500*/  IADD3.X R23, R23, UR8, RZ, P5, !PT ;  /* 0x0000000817177c10 */ /* 0x000fe2000affe4ff */
[----:B------:R-:W-:Y:S04]  /*e9510*/  STL [R1+0x3ed4], R22 ;  /* 0x003ed41601007387 */ /* 0x000fe80000100800 */
[----:B------:R2:W-:Y:S01]  /*e9520*/  STL [R1+0x3f00], R19 ;  /* 0x003f001301007387 */ /* 0x0005e20000100800 */
[----:B------:R-:W-:Y:S01]  /*e9530*/  IADD3 R10, P4, R10, UR14, RZ ;  /* 0x0000000e0a0a7c10 */ /* 0x000fe2000ff9e0ff */
[----:B-1----:R-:W-:-:S04]  /*e9540*/  IMAD.MOV.U32 R9, RZ, RZ, R19 ;  /* 0x000000ffff097224 */ /* 0x002fc800078e0013 */
[----:B------:R1:W-:Y:S04]  /*e9550*/  STL [R1+0x3ecc], R10 ;  /* 0x003ecc0a01007387 */ /* 0x0003e80000100800 */
[----:B------:R-:W-:Y:S04]  /*e9560*/  STL [R1+0x3ec8], R23 ;  /* 0x003ec81701007387 */ /* 0x000fe80000100800 */
[----:B------:R-:W3:Y:S01]  /*e9570*/  LDL.LU R21, [R1+0x3e88] ;  /* 0x003e880001157983 */ /* 0x000ee20000300800 */
[----:B------:R-:W-:-:S03]  /*e9580*/  IMAD.MOV.U32 R8, RZ, RZ, R17 ;  /* 0x000000ffff087224 */ /* 0x000fc600078e0011 */
[----:B--2---:R-:W2:Y:S04]  /*e9590*/  LDL.LU R19, [R1+0x3e80] ;  /* 0x003e800001137983 */ /* 0x004ea80000300800 */
[----:B------:R-:W4:Y:S01]  /*e95a0*/  LDL.LU R17, [R1+0x3e48] ;  /* 0x003e480001117983 */ /* 0x000f220000300800 */
[----:B------:R-:W-:Y:S01]  /*e95b0*/  UISETP.GT.AND UP1, UPT, UR16, 0x38, UPT ;  /* 0x000000381000788c */ /* 0x000fe2000bf24270 */
[----:B------:R-:W-:Y:S02]  /*e95c0*/  IADD3.X R11, R11, UR8, RZ, P4, !PT ;  /* 0x000000080b0b7c10 */ /* 0x000fe4000a7fe4ff */
[----:B------:R1:W-:Y:S01]  /*e95d0*/  LDGSTS.E [R128+-0x79700], desc[UR58][R8.64], P3 ;  /* 0x8690000008807fae */ /* 0x0003e2000992187a */
[----:B------:R-:W-:-:S04]  /*e95e0*/  USEL UR12, URZ, 0x4, !UP1 ;  /* 0x000000043f0c7887 */ /* 0x000fc8000c800000 */
[----:B------:R-:W-:-:S06]  /*e95f0*/  USEL UR12, UR12, URZ, !UP0 ;  /* 0x0000003f0c0c7287 */ /* 0x000fcc000c000000 */
[----:B------:R-:W-:Y:S01]  /*e9600*/  ISETP.NE.U32.AND P2, PT, RZ, UR12, PT ;  /* 0x0000000cff007c0c */ /* 0x000fe2000bf45070 */
[----:B------:R-:W-:Y:S01]  /*e9610*/  UISETP.GT.AND UP1, UPT, UR16, 0x3c, UPT ;  /* 0x0000003c1000788c */ /* 0x000fe2000bf24270 */
[----:B-1----:R-:W-:Y:S01]  /*e9620*/  IMAD.MOV.U32 R8, RZ, RZ, R22 ;  /* 0x000000ffff087224 */ /* 0x002fe200078e0016 */
[----:B------:R-:W-:Y:S02]  /*e9630*/  MOV R9, R23 ;  /* 0x0000001700097202 */ /* 0x000fe40000000f00 */
[----:B------:R-:W-:Y:S01]  /*e9640*/  USEL UR12, URZ, 0x4, !UP1 ;  /* 0x000000043f0c7887 */ /* 0x000fe2000c800000 */
[----:B------:R-:W-:-:S03]  /*e9650*/  IADD3 R20, P4, R20, UR14, RZ ;  /* 0x0000000e14147c10 */ /* 0x000fc6000ff9e0ff */
[----:B------:R-:W-:-:S04]  /*e9660*/  USEL UR12, UR12, URZ, !UP0 ;  /* 0x0000003f0c0c7287 */ /* 0x000fc8000c000000 */
[----:B------:R1:W-:Y:S02]  /*e9670*/  LDGSTS.E [R128+-0x79000], desc[UR58][R8.64], P2 ;  /* 0x8700000008807fae */ /* 0x0003e4000912187a */
[----:B------:R-:W-:Y:S02]  /*e9680*/  ISETP.NE.U32.AND P3, PT, RZ, UR12, PT ;  /* 0x0000000cff007c0c */ /* 0x000fe4000bf65070 */
[----:B------:R1:W-:Y:S02]  /*e9690*/  STL [R1+0x3ec0], R11 ;  /* 0x003ec00b01007387 */ /* 0x0003e40000100800 */
[----:B-1----:R-:W-:Y:S02]  /*e96a0*/  IMAD.MOV.U32 R8, RZ, RZ, R10 ;  /* 0x000000ffff087224 */ /* 0x002fe400078e000a */
[----:B------:R-:W-:Y:S01]  /*e96b0*/  IMAD.MOV.U32 R9, RZ, RZ, R11 ;  /* 0x000000ffff097224 */ /* 0x000fe200078e000b */
[----:B------:R-:W-:Y:S01]  /*e96c0*/  IADD3 R18, P5, R18, UR14, RZ ;  /* 0x0000000e12127c10 */ /* 0x000fe2000ffbe0ff */
[----:B------:R-:W-:Y:S04]  /*e96d0*/  STL [R1+0x3e94], R20 ;  /* 0x003e941401007387 */ /* 0x000fe80000100800 */
[----:B------:R-:W-:Y:S01]  /*e96e0*/  LDGSTS.E [R128+-0x78f00], desc[UR58][R8.64], P2 ;  /* 0x8710000008807fae */ /* 0x000fe2000912187a */
[----:B------:R-:W-:Y:S01]  /*e96f0*/  HMMA.1688.F32.TF32 R84, R240, R136, R84 ;  /* 0x00000088f054723c */ /* 0x000fe20000081054 */
[----:B------:R-:W-:-:S02]  /*e9700*/  IMAD.MOV.U32 R132, RZ, RZ, R20 ;  /* 0x000000ffff847224 */ /* 0x000fc400078e0014 */
[----:B------:R-:W4:Y:S04]  /*e9710*/  LDL.LU R8, [R1+0x270] ;  /* 0x0002700001087983 */ /* 0x000f280000300800 */
[----:B------:R-:W4:Y:S04]  /*e9720*/  LDL.LU R9, [R1+0x274] ;  /* 0x0002740001097983 */ /* 0x000f280000300800 */
[----:B------:R-:W4:Y:S04]  /*e9730*/  LDL.LU R10, [R1+0x278] ;  /* 0x00027800010a7983 */ /* 0x000f280000300800 */
[----:B------:R-:W4:Y:S04]  /*e9740*/  LDL.LU R11, [R1+0x27c] ;  /* 0x00027c00010b7983 */ /* 0x000f280000300800 */
[----:B------:R-:W-:Y:S01]  /*e9750*/  STL [R1+0x3e8c], R18 ;  /* 0x003e8c1201007387 */ /* 0x000fe20000100800 */
[----:B------:R-:W-:Y:S01]  /*e9760*/  HMMA.1688.F32.TF32 R244, R240, R148, R244 ;  /* 0x00000094f0f4723c */ /* 0x000fe200000810f4 */
[----:B---3--:R-:W-:-:S02]  /*e9770*/  IADD3.X R21, R21, UR8, RZ, P4, !PT ;  /* 0x0000000815157c10 */ /* 0x008fc4000a7fe4ff */
[----:B------:R-:W-:Y:S02]  /*e9780*/  IADD3 R16, P4, R16, UR14, RZ ;  /* 0x0000000e10107c10 */ /* 0x000fe4000ff9e0ff */
[----:B--2---:R-:W-:Y:S01]  /*e9790*/  IADD3.X R19, R19, UR8, RZ, P5, !PT ;  /* 0x0000000813137c10 */ /* 0x004fe2000affe4ff */
[----:B------:R-:W-:Y:S01]  /*e97a0*/  STL [R1+0x3e88], R21 ;  /* 0x003e881501007387 */ /* 0x000fe20000100800 */
[----:B----4-:R-:W-:-:S03]  /*e97b0*/  IADD3.X R17, R17, UR8, RZ, P4, !PT ;  /* 0x0000000811117c10 */ /* 0x010fc6000a7fe4ff */
[----:B------:R-:W-:Y:S01]  /*e97c0*/  STL [R1+0x3e54], R16 ;  /* 0x003e541001007387 */ /* 0x000fe20000100800 */
[----:B------:R-:W-:-:S03]  /*e97d0*/  MOV R133, R21 ;  /* 0x0000001500857202 */ /* 0x000fc60000000f00 */
[----:B------:R1:W-:Y:S04]  /*e97e0*/  STL [R1+0x3e80], R19 ;  /* 0x003e801301007387 */ /* 0x0003e80000100800 */
[----:B------:R-:W2:Y:S04]  /*e97f0*/  LDL.LU R136, [R1+0x3e40] ;  /* 0x003e400001887983 */ /* 0x000ea80000300800 */
[----:B------:R3:W-:Y:S04]  /*e9800*/  STL [R1+0x3e48], R17 ;  /* 0x003e481101007387 */ /* 0x0007e80000100800 */
[----:B------:R-:W4:Y:S04]  /*e9810*/  LDL.LU R22, [R1+0x3e4c] ;  /* 0x003e4c0001167983 */ /* 0x000f280000300800 */
[----:B------:R-:W2:Y:S04]  /*e9820*/  LDL.LU R149, [R1+0x3e08] ;  /* 0x003e080001957983 */ /* 0x000ea80000300800 */
[----:B------:R1:W-:Y:S04]  /*e9830*/  LDGSTS.E [R128+-0x78800], desc[UR58][R132.64], P3 ;  /* 0x8780000084807fae */ /* 0x0003e8000992187a */
[----:B------:R-:W2:Y:S01]  /*e9840*/  LDL.LU R148, [R1+0x3e14] ;  /* 0x003e140001947983 */ /* 0x000ea20000300800 */
[----:B-1----:R-:W-:-:S02]  /*e9850*/  IMAD.MOV.U32 R133, RZ, RZ, R19 ;  /* 0x000000ffff857224 */ /* 0x002fc400078e0013 */
[----:B------:R-:W-:Y:S01]  /*e9860*/  IMAD.MOV.U32 R132, RZ, RZ, R18 ;  /* 0x000000ffff847224 */ /* 0x000fe200078e0012 */
[----:B------:R-:W2:Y:S04]  /*e9870*/  LDL.LU R19, [R1+0x3e00] ;  /* 0x003e000001137983 */ /* 0x000ea80000300800 */
[----:B------:R-:W2:Y:S01]  /*e9880*/  LDL.LU R18, [R1+0x3e0c] ;  /* 0x003e0c0001127983 */ /* 0x000ea20000300800 */
[----:B------:R-:W-:-:S03]  /*e9890*/  UISETP.GT.AND UP1, UPT, UR16, 0x40, UPT ;  /* 0x000000401000788c */ /* 0x000fc6000bf24270 */
[----:B------:R1:W-:Y:S01]  /*e98a0*/  LDGSTS.E [R128+-0x78700], desc[UR58][R132.64], P3 ;  /* 0x8790000084807fae */ /* 0x0003e2000992187a */
[----:B------:R-:W-:-:S04]  /*e98b0*/  USEL UR13, URZ, 0x4, !UP1 ;  /* 0x000000043f0d7887 */ /* 0x000fc8000c800000 */
[----:B------:R-:W-:Y:S01]  /*e98c0*/  USEL UR13, UR13, URZ, !UP0 ;  /* 0x0000003f0d0d7287 */ /* 0x000fe2000c000000 */
[----:B-1----:R-:W-:Y:S01]  /*e98d0*/  IMAD.MOV.U32 R132, RZ, RZ, R16 ;  /* 0x000000ffff847224 */ /* 0x002fe200078e0010 */
[----:B------:R-:W-:Y:S01]  /*e98e0*/  MOV R133, R17 ;  /* 0x0000001100857202 */ /* 0x000fe20000000f00 */
[----:B------:R-:W2:Y:S04]  /*e98f0*/  LDL.LU R16, [R1+0xc0] ;  /* 0x0000c00001107983 */ /* 0x000ea80000300800 */
[----:B---3--:R-:W3:Y:S01]  /*e9900*/  LDL.LU R17, [R1+0xc4] ;  /* 0x0000c40001117983 */ /* 0x008ee20000300800 */
[----:B------:R-:W-:Y:S01]  /*e9910*/  ISETP.NE.U32.AND P2, PT, RZ, UR13, PT ;  /* 0x0000000dff007c0c */ /* 0x000fe2000bf45070 */
[----:B------:R-:W-:Y:S02]  /*e9920*/  HMMA.1688.F32.TF32 R8, R240, R24, R8 ;  /* 0x00000018f008723c */ /* 0x000fe40000081008 */
[----:B------:R-:W3:Y:S04]  /*e9930*/  LDL.LU R24, [R1+0x250] ;  /* 0x0002500001187983 */ /* 0x000ee80000300800 */
[----:B------:R-:W3:Y:S04]  /*e9940*/  LDL.LU R25, [R1+0x254] ;  /* 0x0002540001197983 */ /* 0x000ee80000300800 */
[----:B------:R-:W3:Y:S04]  /*e9950*/  LDL.LU R26, [R1+0x258] ;  /* 0x00025800011a7983 */ /* 0x000ee80000300800 */
[----:B------:R-:W3:Y:S04]  /*e9960*/  LDL.LU R27, [R1+0x25c] ;  /* 0x00025c00011b7983 */ /* 0x000ee80000300800 */
[----:B------:R-:W3:Y:S04]  /*e9970*/  LDL.LU R20, [R1+0x3dd4] ;  /* 0x003dd40001147983 */ /* 0x000ee80000300800 */
[----:B------:R-:W3:Y:S04]  /*e9980*/  LDL.LU R23, [R1+0x3dcc] ;  /* 0x003dcc0001177983 */ /* 0x000ee80000300800 */
[----:B------:R-:W3:Y:S04]  /*e9990*/  LDL.LU R21, [R1+0x3d94] ;  /* 0x003d940001157983 */ /* 0x000ee80000300800 */
[----:B------:R1:W-:Y:S01]  /*e99a0*/  LDGSTS.E [R128+-0x78000], desc[UR58][R132.64], P2 ;  /* 0x8800000084807fae */ /* 0x0003e2000912187a */
[----:B----4-:R-:W-:-:S04]  /*e99b0*/  IADD3 R22, P4, R22, UR14, RZ ;  /* 0x0000000e16167c10 */ /* 0x010fc8000ff9e0ff */
[----:B--2---:R-:W-:Y:S01]  /*e99c0*/  IADD3.X R136, R136, UR8, RZ, P4, !PT ;  /* 0x0000000888887c10 */ /* 0x004fe2000a7fe4ff */
[----:B------:R-:W-:Y:S01]  /*e99d0*/  STL [R1+0x3e4c], R22 ;  /* 0x003e4c1601007387 */ /* 0x000fe20000100800 */
[----:B------:R-:W-:-:S04]  /*e99e0*/  IADD3 R148, P5, R148, UR14, RZ ;  /* 0x0000000e94947c10 */ /* 0x000fc8000ffbe0ff */
[----:B------:R-:W-:Y:S01]  /*e99f0*/  IADD3.X R149, R149, UR8, RZ, P5, !PT ;  /* 0x0000000895957c10 */ /* 0x000fe2000affe4ff */
[----:B------:R-:W-:Y:S04]  /*e9a00*/  STL [R1+0x3e14], R148 ;  /* 0x003e149401007387 */ /* 0x000fe80000100800 */
[----:B------:R2:W-:Y:S01]  /*e9a10*/  STL [R1+0x3e40], R136 ;  /* 0x003e408801007387 */ /* 0x0005e20000100800 */
[----:B------:R-:W-:-:S05]  /*e9a20*/  IADD3 R18, P4, R18, UR14, RZ ;  /* 0x0000000e12127c10 */ /* 0x000fca000ff9e0ff */
[----:B------:R-:W-:Y:S04]  /*e9a30*/  STL [R1+0x3e0c], R18 ;  /* 0x003e0c1201007387 */ /* 0x000fe80000100800 */
[----:B------:R-:W-:Y:S04]  /*e9a40*/  STL [R1+0x3e08], R149 ;  /* 0x003e089501007387 */ /* 0x000fe80000100800 */
[----:B------:R-:W4:Y:S01]  /*e9a50*/  LDL.LU R137, [R1+0x3dc8] ;  /* 0x003dc80001897983 */ /* 0x000f220000300800 */
[----:B-1----:R-:W-:Y:S02]  /*e9a60*/  IMAD.MOV.U32 R133, RZ, RZ, R136 ;  /* 0x000000ffff857224 */ /* 0x002fe400078e0088 */
[----:B------:R-:W-:Y:S01]  /*e9a70*/  IMAD.MOV.U32 R132, RZ, RZ, R22 ;  /* 0x000000ffff847224 */ /* 0x000fe200078e0016 */
[----:B--2---:R-:W2:Y:S04]  /*e9a80*/  LDL.LU R136, [R1+0x3dc0] ;  /* 0x003dc00001887983 */ /* 0x004ea80000300800 */
[----:B------:R-:W2:Y:S01]  /*e9a90*/  LDL.LU R22, [R1+0x3d88] ;  /* 0x003d880001167983 */ /* 0x000ea20000300800 */
[----:B------:R-:W-:Y:S01]  /*e9aa0*/  UISETP.GT.AND UP1, UPT, UR16, 0x44, UPT ;  /* 0x000000441000788c */ /* 0x000fe2000bf24270 */
[----:B------:R-:W-:-:S02]  /*e9ab0*/  IADD3.X R19, R19, UR8, RZ, P4, !PT ;  /* 0x0000000813137c10 */ /* 0x000fc4000a7fe4ff */
[----:B------:R1:W-:Y:S01]  /*e9ac0*/  LDGSTS.E [R128+-0x77f00], desc[UR58][R132.64], P2 ;  /* 0x8810000084807fae */ /* 0x0003e2000912187a */
[----:B------:R-:W-:-:S04]  /*e9ad0*/  USEL UR12, URZ, 0x4, !UP1 ;  /* 0x000000043f0c7887 */ /* 0x000fc8000c800000 */
[----:B------:R-:W-:Y:S02]  /*e9ae0*/  USEL UR12, UR12, URZ, !UP0 ;  /* 0x0000003f0c0c7287 */ /* 0x000fe4000c000000 */
[----:B------:R-:W-:-:S04]  /*e9af0*/  UISETP.GT.AND UP1, UPT, UR16, 0x48, UPT ;  /* 0x000000481000788c */ /* 0x000fc8000bf24270 */
[----:B------:R-:W-:Y:S01]  /*e9b00*/  ISETP.NE.U32.AND P3, PT, RZ, UR12, PT ;  /* 0x0000000cff007c0c */ /* 0x000fe2000bf65070 */
[----:B------:R-:W-:Y:S01]  /*e9b10*/  USEL UR12, URZ, 0x4, !UP1 ;  /* 0x000000043f0c7887 */ /* 0x000fe2000c800000 */
[----:B-1----:R-:W-:Y:S01]  /*e9b20*/  IMAD.MOV.U32 R132, RZ, RZ, R148 ;  /* 0x000000ffff847224 */ /* 0x002fe200078e0094 */
[----:B------:R-:W-:Y:S02]  /*e9b30*/  MOV R133, R149 ;  /* 0x0000009500857202 */ /* 0x000fe40000000f00 */
[----:B---3--:R-:W-:Y:S01]  /*e9b40*/  IADD3 R20, P4, R20, UR14, RZ ;  /* 0x0000000e14147c10 */ /* 0x008fe2000ff9e0ff */
[----:B------:R-:W-:Y:S01]  /*e9b50*/  USEL UR12, UR12, URZ, !UP0 ;  /* 0x0000003f0c0c7287 */ /* 0x000fe2000c000000 */
[----:B------:R-:W-:Y:S01]  /*e9b60*/  IADD3 R23, P5, R23, UR14, RZ ;  /* 0x0000000e17177c10 */ /* 0x000fe2000ffbe0ff */
[----:B------:R1:W-:Y:S01]  /*e9b70*/  STL [R1+0x3e00], R19 ;  /* 0x003e001301007387 */ /* 0x0003e20000100800 */
[C---:B------:R-:W-:Y:S03]  /*e9b80*/  HMMA.1688.F32.TF32 R116, R240.reuse, R180, R116 ;  /* 0x000000b4f074723c */ /* 0x040fe60000081074 */
[----:B------:R-:W-:Y:S03]  /*e9b90*/  STL [R1+0x3dd4], R20 ;  /* 0x003dd41401007387 */ /* 0x000fe60000100800 */
[----:B------:R-:W-:Y:S01]  /*e9ba0*/  HMMA.1688.F32.TF32 R124, R240, R156, R124 ;  /* 0x0000009cf07c723c */ /* 0x000fe2000008107c */
[----:B------:R-:W-:Y:S01]  /*e9bb0*/  STL [R1+0x3dcc], R23 ;  /* 0x003dcc1701007387 */ /* 0x000fe20000100800 */
[----:B------:R-:W-:-:S03]  /*e9bc0*/  ISETP.NE.U32.AND P2, PT, RZ, UR12, PT ;  /* 0x0000000cff007c0c */ /* 0x000fc6000bf45070 */
[----:B------:R3:W-:Y:S01]  /*e9bd0*/  LDGSTS.E [R128+-0x77800], desc[UR58][R132.64], P3 ;  /* 0x8880000084807fae */ /* 0x0007e2000992187a */
[----:B------:R-:W-:Y:S01]  /*e9be0*/  HMMA.1688.F32.TF32 R240, R240, R16, R24 ;  /* 0x00000010f0f0723c */ /* 0x000fe20000081018 */
[----:B---3--:R-:W-:Y:S02]  /*e9bf0*/  IMAD.MOV.U32 R132, RZ, RZ, R18 ;  /* 0x000000ffff847224 */ /* 0x008fe400078e0012 */
[----:B------:R-:W-:-:S05]  /*e9c00*/  IMAD.MOV.U32 R133, RZ, RZ, R19 ;  /* 0x000000ffff857224 */ /* 0x000fca00078e0013 */
[----:B------:R3:W-:Y:S02]  /*e9c10*/  LDGSTS.E [R128+-0x77700], desc[UR58][R132.64], P3 ;  /* 0x8890000084807fae */ /* 0x0007e4000992187a */
[----:B---3--:R-:W-:Y:S01]  /*e9c20*/  IMAD.MOV.U32 R132, RZ, RZ, R20 ;  /* 0x000000ffff847224 */ /* 0x008fe200078e0014 */
[----:B----4-:R-:W-:Y:S02]  /*e9c30*/  IADD3.X R137, R137, UR8, RZ, P4, !PT ;  /* 0x0000000889897c10 */ /* 0x010fe4000a7fe4ff */
[----:B------:R-:W-:Y:S02]  /*e9c40*/  IADD3 R21, P4, R21, UR14, RZ ;  /* 0x0000000e15157c10 */ /* 0x000fe4000ff9e0ff */
[----:B--2---:R-:W-:Y:S01]  /*e9c50*/  IADD3.X R136, R136, UR8, RZ, P5, !PT ;  /* 0x0000000888887c10 */ /* 0x004fe2000affe4ff */
[----:B------:R2:W-:Y:S04]  /*e9c60*/  STL [R1+0x3dc8], R137 ;  /* 0x003dc88901007387 */ /* 0x0005e80000100800 */
[----:B------:R-:W3:Y:S01]  /*e9c70*/  LDL.LU.64 R26, [R1+0x4ed8] ;  /* 0x004ed800011a7983 */ /* 0x000ee20000300a00 */
[----:B------:R-:W-:-:S03]  /*e9c80*/  IADD3.X R22, R22, UR8, RZ, P4, !PT ;  /* 0x0000000816167c10 */ /* 0x000fc6000a7fe4ff */
[----:B------:R-:W3:Y:S04]  /*e9c90*/  LDL.LU.64 R24, [R1+0x4ed0] ;  /* 0x004ed00001187983 */ /* 0x000ee80000300a00 */
[----:B-1----:R-:W4:Y:S04]  /*e9ca0*/  LDL.LU.64 R18, [R1+0x4ec8] ;  /* 0x004ec80001127983 */ /* 0x002f280000300a00 */
[----:B------:R-:W4:Y:S01]  /*e9cb0*/  LDL.LU.64 R16, [R1+0x4ec0] ;  /* 0x004ec00001107983 */ /* 0x000f220000300a00 */
[----:B------:R-:W-:-:S03]  /*e9cc0*/  MOV R133, R137 ;  /* 0x0000008900857202 */ /* 0x000fc60000000f00 */
[----:B------:R1:W-:Y:S04]  /*e9cd0*/  STL [R1+0x3d94], R21 ;  /* 0x003d941501007387 */ /* 0x0003e80000100800 */
[----:B------:R-:W-:Y:S04]  /*e9ce0*/  STL [R1+0x3dc0], R136 ;  /* 0x003dc08801007387 */ /* 0x000fe80000100800 */
[----:B------:R-:W3:Y:S04]  /*e9cf0*/  LDL.LU R149, [R1+0x3d8c] ;  /* 0x003d8c0001957983 */ /* 0x000ee80000300800 */
[----:B------:R1:W-:Y:S04]  /*e9d00*/  STL [R1+0x3d88], R22 ;  /* 0x003d881601007387 */ /* 0x0003e80000100800 */
[----:B--2---:R-:W2:Y:S04]  /*e9d10*/  LDL.LU R137, [R1+0x3d54] ;  /* 0x003d540001897983 */ /* 0x004ea80000300800 */
[----:B------:R-:W4:Y:S04]  /*e9d20*/  LDL.LU R20, [R1+0x3d4c] ;  /* 0x003d4c0001147983 */ /* 0x000f280000300800 */
[----:B------:R-:W4:Y:S04]  /*e9d30*/  LDL.LU R169, [R1+0x3d80] ;  /* 0x003d800001a97983 */ /* 0x000f280000300800 */
[----:B------:R-:W4:Y:S04]  /*e9d40*/  LDL.LU R148, [R1+0x3d48] ;  /* 0x003d480001947983 */ /* 0x000f280000300800 */
[----:B------:R1:W-:Y:S02]  /*e9d50*/  LDGSTS.E [R128+-0x77000], desc[UR58][R132.64], P2 ;  /* 0x8900000084807fae */ /* 0x0003e4000912187a */
[----:B-1----:R-:W-:-:S02]  /*e9d60*/  IMAD.MOV.U32 R132, RZ, RZ, R23 ;  /* 0x000000ffff847224 */ /* 0x002fc400078e0017 */
[----:B------:R-:W-:-:S05]  /*e9d70*/  IMAD.MOV.U32 R133, RZ, RZ, R136 ;  /* 0x000000ffff857224 */ /* 0x000fca00078e0088 */
[----:B------:R1:W-:Y:S02]  /*e9d80*/  LDGSTS.E [R128+-0x76f00], desc[UR58][R132.64], P2 ;  /* 0x8910000084807fae */ /* 0x0003e4000912187a */
[----:B-1----:R-:W-:Y:S02]  /*e9d90*/  IMAD.MOV.U32 R132, RZ, RZ, R21 ;  /* 0x000000ffff847224 */ /* 0x002fe400078e0015 */
[----:B------:R-:W4:Y:S01]  /*e9da0*/  LDL.LU R21, [R1+0x3d40] ;  /* 0x003d400001157983 */ /* 0x000f220000300800 */
[----:B------:R-:W-:-:S04]  /*e9db0*/  UISETP.GT.AND UP1, UPT, UR16, 0x4c, UPT ;  /* 0x0000004c1000788c */ /* 0x000fc8000bf24270 */
[----:B------:R-:W-:Y:S01]  /*e9dc0*/  USEL UR13, URZ, 0x4, !UP1 ;  /* 0x000000043f0d7887 */ /* 0x000fe2000c800000 */
[----:B------:R-:W-:Y:S02]  /*e9dd0*/  MOV R133, R22 ;  /* 0x0000001600857202 */ /* 0x000fe40000000f00 */
[----:B------:R-:W4:Y:S01]  /*e9de0*/  LDL.LU R22, [R1+0x98] ;  /* 0x0000980001167983 */ /* 0x000f220000300800 */
[----:B------:R-:W-:-:S03]  /*e9df0*/  USEL UR13, UR13, URZ, !UP0 ;  /* 0x0000003f0d0d7287 */ /* 0x000fc6000c000000 */
[----:B------:R-:W4:Y:S03]  /*e9e00*/  LDL.LU R23, [R1+0x9c] ;  /* 0x00009c0001177983 */ /* 0x000f260000300800 */
[----:B------:R-:W-:Y:S01]  /*e9e10*/  ISETP.NE.U32.AND P3, PT, RZ, UR13, PT ;  /* 0x0000000dff007c0c */ /* 0x000fe2000bf65070 */
[----:B------:R-:W4:Y:S04]  /*e9e20*/  LDL.LU R156, [R1+0x3d14] ;  /* 0x003d1400019c7983 */ /* 0x000f280000300800 */
[----:B------:R-:W4:Y:S04]  /*e9e30*/  LDL.LU R157, [R1+0x3d0c] ;  /* 0x003d0c00019d7983 */ /* 0x000f280000300800 */
[----:B------:R-:W4:Y:S04]  /*e9e40*/  LDL.LU R136, [R1+0x3cd4] ;  /* 0x003cd40001887983 */ /* 0x000f280000300800 */
[----:B------:R1:W-:Y:S01]  /*e9e50*/  LDGSTS.E [R128+-0x76800], desc[UR58][R132.64], P3 ;  /* 0x8980000084807fae */ /* 0x0003e2000992187a */
[----:B---3--:R-:W-:-:S02]  /*e9e60*/  IADD3 R149, P4, R149, UR14, RZ ;  /* 0x0000000e95957c10 */ /* 0x008fc4000ff9e0ff */
[----:B--2---:R-:W-:-:S03]  /*e9e70*/  IADD3 R137, P5, R137, UR14, RZ ;  /* 0x0000000e89897c10 */ /* 0x004fc6000ffbe0ff */
[----:B------:R-:W-:Y:S01]  /*e9e80*/  STL [R1+0x3d8c], R149 ;  /* 0x003d8c9501007387 */ /* 0x000fe20000100800 */
[----:B----4-:R-:W-:Y:S02]  /*e9e90*/  IADD3.X R169, R169, UR8, RZ, P4, !PT ;  /* 0x00000008a9a97c10 */ /* 0x010fe4000a7fe4ff */
[----:B------:R-:W-:Y:S02]  /*e9ea0*/  IADD3 R20, P4, R20, UR14, RZ ;  /* 0x0000000e14147c10 */ /* 0x000fe4000ff9e0ff */
[----:B------:R-:W-:Y:S01]  /*e9eb0*/  IADD3.X R148, R148, UR8, RZ, P5, !PT ;  /* 0x0000000894947c10 */ /* 0x000fe2000affe4ff */
[----:B------:R-:W-:Y:S04]  /*e9ec0*/  STL [R1+0x3d54], R137 ;  /* 0x003d548901007387 */ /* 0x000fe80000100800 */
[----:B------:R2:W-:Y:S04]  /*e9ed0*/  STL [R1+0x3d80], R169 ;  /* 0x003d80a901007387 */ /* 0x0005e80000100800 */
[----:B------:R-:W-:Y:S04]  /*e9ee0*/  STL [R1+0x3d4c], R20 ;  /* 0x003d4c1401007387 */ /* 0x000fe80000100800 */
[----:B------:R-:W-:Y:S04]  /*e9ef0*/  STL [R1+0x3d48], R148 ;  /* 0x003d489401007387 */ /* 0x000fe80000100800 */
[----:B------:R-:W3:Y:S01]  /*e9f00*/  LDL.LU R172, [R1+0x3d08] ;  /* 0x003d080001ac7983 */ /* 0x000ee20000300800 */
[----:B-1----:R-:W-:-:S02]  /*e9f10*/  IMAD.MOV.U32 R132, RZ, RZ, R149 ;  /* 0x000000ffff847224 */ /* 0x002fc400078e0095 */
[----:B------:R-:W-:Y:S02]  /*e9f20*/  IMAD.MOV.U32 R133, RZ, RZ, R169 ;  /* 0x000000ffff857224 */ /* 0x000fe400078e00a9 */
[----:B--2---:R-:W2:Y:S04]  /*e9f30*/  LDL.LU R169, [R1+0x3d00] ;  /* 0x003d000001a97983 */ /* 0x004ea80000300800 */
[----:B------:R1:W-:Y:S01]  /*e9f40*/  LDGSTS.E [R128+-0x76700], desc[UR58][R132.64], P3 ;  /* 0x8990000084807fae */ /* 0x0003e2000992187a */
[----:B------:R-:W-:Y:S01]  /*e9f50*/  IADD3.X R21, R21, UR8, RZ, P4, !PT ;  /* 0x0000000815157c10 */ /* 0x000fe2000a7fe4ff */
[----:B-1----:R-:W-:-:S04]  /*e9f60*/  IMAD.MOV.U32 R132, RZ, RZ, R137 ;  /* 0x000000ffff847224 */ /* 0x002fc800078e0089 */
[----:B------:R1:W-:Y:S04]  /*e9f70*/  STL [R1+0x3d40], R21 ;  /* 0x003d401501007387 */ /* 0x0003e80000100800 */
[----:B------:R-:W4:Y:S01]  /*e9f80*/  LDL.LU R137, [R1+0x3cc8] ;  /* 0x003cc80001897983 */ /* 0x000f220000300800 */
[----:B------:R-:W-:-:S04]  /*e9f90*/  UISETP.GT.AND UP1, UPT, UR16, 0x50, UPT ;  /* 0x000000501000788c */ /* 0x000fc8000bf24270 */
[----:B------:R-:W-:Y:S01]  /*e9fa0*/  USEL UR12, URZ, 0x4, !UP1 ;  /* 0x000000043f0c7887 */ /* 0x000fe2000c800000 */
[----:B------:R-:W-:Y:S03]  /*e9fb0*/  HMMA.1688.F32.TF32 R16, R4, R22, R16 ;  /* 0x000000160410723c */ /* 0x000fe60000081010 */
[----:B------:R-:W-:Y:S02]  /*e9fc0*/  USEL UR12, UR12, URZ, !UP0 ;  /* 0x0000003f0c0c7287 */ /* 0x000fe4000c000000 */
[----:B------:R-:W-:-:S04]  /*e9fd0*/  UISETP.GT.AND UP1, UPT, UR16, 0x54, UPT ;  /* 0x000000541000788c */ /* 0x000fc8000bf24270 */
[----:B------:R-:W-:Y:S01]  /*e9fe0*/  ISETP.NE.U32.AND P2, PT, RZ, UR12, PT ;  /* 0x0000000cff007c0c */ /* 0x000fe2000bf45070 */
[----:B------:R-:W-:Y:S01]  /*e9ff0*/  USEL UR12, URZ, 0x4, !UP1 ;  /* 0x000000043f0c7887 */ /* 0x000fe2000c800000 */
[----:B------:R-:W-:Y:S02]  /*ea000*/  IADD3 R156, P4, R156, UR14, RZ ;  /* 0x0000000e9c9c7c10 */ /* 0x000fe4000ff9e0ff */
[----:B------:R-:W-:Y:S01]  /*ea010*/  IADD3 R157, P5, R157, UR14, RZ ;  /* 0x0000000e9d9d7c10 */ /* 0x000fe2000ffbe0ff */
[----:B------:R-:W-:Y:S01]  /*ea020*/  USEL UR12, UR12, URZ, !UP0 ;  /* 0x0000003f0c0c7287 */ /* 0x000fe2000c000000 */
[----:B------:R-:W-:Y:S01]  /*ea030*/  MOV R133, R148 ;  /* 0x0000009400857202 */ /* 0x000fe20000000f00 */
[----:B------:R-:W-:Y:S04]  /*ea040*/  STL [R1+0x3d14], R156 ;  /* 0x003d149c01007387 */ /* 0x000fe80000100800 */
[----:B------:R-:W-:Y:S01]  /*ea050*/  STL [R1+0x3d0c], R157 ;  /* 0x003d0c9d01007387 */ /* 0x000fe20000100800 */
[----:B------:R-:W-:-:S03]  /*ea060*/  ISETP.NE.U32.AND P3, PT, RZ, UR12, PT ;  /* 0x0000000cff007c0c */ /* 0x000fc6000bf65070 */
[----:B------:R1:W-:Y:S02]  /*ea070*/  LDGSTS.E [R128+-0x76000], desc[UR58][R132.64], P2 ;  /* 0x8a00000084807fae */ /* 0x0003e4000912187a */
[----:B-1----:R-:W-:Y:S02]  /*ea080*/  IMAD.MOV.U32 R132, RZ, RZ, R20 ;  /* 0x000000ffff847224 */ /* 0x002fe400078e0014 */
[----:B------:R-:W-:-:S05]  /*ea090*/  IMAD.MOV.U32 R133, RZ, RZ, R21 ;  /* 0x000000ffff857224 */ /* 0x000fca00078e0015 */
[----:B------:R-:W-:Y:S01]  /*ea0a0*/  LDGSTS.E [R128+-0x75f00], desc[UR58][R132.64], P2 ;  /* 0x8a10000084807fae */ /* 0x000fe2000912187a */
[----:B---3--:R-:W-:Y:S02]  /*ea0b0*/  IADD3.X R172, R172, UR8, RZ, P4, !PT ;  /* 0x00000008acac7c10 */ /* 0x008fe4000a7fe4ff */
[----:B------:R-:W-:-:S03]  /*ea0c0*/  IADD3 R136, P4, R136, UR14, RZ ;  /* 0x0000000e88887c10 */ /* 0x000fc6000ff9e0ff */
[----:B------:R-:W-:Y:S01]  /*ea0d0*/  STL [R1+0x3d08], R172 ;  /* 0x003d08ac01007387 */ /* 0x000fe20000100800 */
[----:B--2---:R-:W-:-:S03]  /*ea0e0*/  IADD3.X R169, R169, UR8, RZ, P5, !PT ;  /* 0x00000008a9a97c10 */ /* 0x004fc6000affe4ff */
[----:B------:R-:W2:Y:S04]  /*ea0f0*/  LDL.LU.64 R22, [R1+0x4eb8] ;  /* 0x004eb80001167983 */ /* 0x000ea80000300a00 */
[----:B------:R-:W2:Y:S04]  /*ea100*/  LDL.LU.64 R20, [R1+0x4eb0] ;  /* 0x004eb00001147983 */ /* 0x000ea80000300a00 */
[----:B------:R-:W3:Y:S04]  /*ea110*/  LDL.LU R149, [R1+0x3ccc] ;  /* 0x003ccc0001957983 */ /* 0x000ee80000300800 */
[----:B------:R-:W-:Y:S04]  /*ea120*/  STL [R1+0x3cd4], R136 ;  /* 0x003cd48801007387 */ /* 0x000fe80000100800 */
[----:B------:R1:W-:Y:S04]  /*ea130*/  STL.64 [R1+0xe30], R16 ;  /* 0x000e301001007387 */ /* 0x0003e80000100a00 */
[----:B------:R1:W-:Y:S01]  /*ea140*/  STL.64 [R1+0xe38], R18 ;  /* 0x000e381201007387 */ /* 0x0003e20000100a00 */
[----:B----4-:R-:W-:-:S03]  /*ea150*/  IADD3.X R137, R137, UR8, RZ, P4, !PT ;  /* 0x0000000889897c10 */ /* 0x010fc6000a7fe4ff */
[----:B------:R-:W4:Y:S04]  /*ea160*/  LDL.LU R148, [R1+0x3c94] ;  /* 0x003c940001947983 */ /* 0x000f280000300800 */
[----:B------:R-:W2:Y:S01]  /*ea170*/  LDL.LU R132, [R1+0x3c8c] ;  /* 0x003c8c0001847983 */ /* 0x000ea20000300800 */
[----:B-1----:R-:W-:Y:S01]  /*ea180*/  IMAD.MOV.U32 R16, RZ, RZ, R156 ;  /* 0x000000ffff107224 */ /* 0x002fe200078e009c */
[----:B------:R-:W-:Y:S02]  /*ea190*/  MOV R17, R172 ;  /* 0x000000ac00117202 */ /* 0x000fe40000000f00 */
[----:B------:R-:W-:Y:S04]  /*ea1a0*/  STL [R1+0x3d00], R169 ;  /* 0x003d00a901007387 */ /* 0x000fe80000100800 */
[----:B------:R-:W2:Y:S04]  /*ea1b0*/  LDL.LU R156, [R1+0x3cc0] ;  /* 0x003cc000019c7983 */ /* 0x000ea80000300800 */
[----:B------:R1:W-:Y:S04]  /*ea1c0*/  STL [R1+0x3cc8], R137 ;  /* 0x003cc88901007387 */ /* 0x0003e80000100800 */
[----:B------:R-:W2:Y:S04]  /*ea1d0*/  LDL.LU R19, [R1+0x3c88] ;  /* 0x003c880001137983 */ /* 0x000ea80000300800 */
[----:B------:R1:W-:Y:S02]  /*ea1e0*/  LDGSTS.E [R128+-0x75800], desc[UR58][R16.64], P3 ;  /* 0x8a80000010807fae */ /* 0x0003e4000992187a */
[----:B-1----:R-:W-:-:S02]  /*ea1f0*/  IMAD.MOV.U32 R16, RZ, RZ, R157 ;  /* 0x000000ffff107224 */ /* 0x002fc400078e009d */
[----:B------:R-:W-:-:S05]  /*ea200*/  IMAD.MOV.U32 R17, RZ, RZ, R169 ;  /* 0x000000ffff117224 */ /* 0x000fca00078e00a9 */
[----:B------:R1:W-:Y:S02]  /*ea210*/  LDGSTS.E [R128+-0x75700], desc[UR58][R16.64], P3 ;  /* 0x8a90000010807fae */ /* 0x0003e4000992187a */
[----:B-1----:R-:W-:Y:S02]  /*ea220*/  MOV R17, R137 ;  /* 0x0000008900117202 */ /* 0x002fe40000000f00 */
[----:B------:R-:W2:Y:S01]  /*ea230*/  LDL.LU R137, [R1+0x3c80] ;  /* 0x003c800001897983 */ /* 0x000ea20000300800 */
[----:B------:R-:W-:-:S04]  /*ea240*/  UISETP.GT.AND UP1, UPT, UR16, 0x58, UPT ;  /* 0x000000581000788c */ /* 0x000fc8000bf24270 */
[----:B------:R-:W-:-:S04]  /*ea250*/  USEL UR13, URZ, 0x4, !UP1 ;  /* 0x000000043f0d7887 */ /* 0x000fc8000c800000 */
[----:B------:R-:W-:-:S06]  /*ea260*/  USEL UR13, UR13, URZ, !UP0 ;  /* 0x0000003f0d0d7287 */ /* 0x000fcc000c000000 */
[----:B------:R-:W-:Y:S01]  /*ea270*/  ISETP.NE.U32.AND P2, PT, RZ, UR13, PT ;  /* 0x0000000dff007c0c */ /* 0x000fe2000bf45070 */
[----:B------:R-:W-:Y:S02]  /*ea280*/  IMAD.MOV.U32 R16, RZ, RZ, R136 ;  /* 0x000000ffff107224 */ /* 0x000fe400078e0088 */
[----:B------:R-:W2:Y:S04]  /*ea290*/  LDL.LU R136, [R1+0x3c54] ;  /* 0x003c540001887983 */ /* 0x000ea80000300800 */
[----:B------:R-:W2:Y:S04]  /*ea2a0*/  LDL.LU R133, [R1+0x3c4c] ;  /* 0x003c4c0001857983 */ /* 0x000ea80000300800 */
[----:B------:R-:W2:Y:S04]  /*ea2b0*/  LDL.LU R18, [R1+0x3c14] ;  /* 0x003c140001127983 */ /* 0x000ea80000300800 */
[----:B------:R1:W-:Y:S01]  /*ea2c0*/  LDGSTS.E [R128+-0x75000], desc[UR58][R16.64], P2 ;  /* 0x8b00000010807fae */ /* 0x0003e2000912187a */
[----:B---3--:R-:W-:-:S05]  /*ea2d0*/  IADD3 R149, P4, R149, UR14, RZ ;  /* 0x0000000e95957c10 */ /* 0x008fca000ff9e0ff */
[----:B------:R-:W-:Y:S01]  /*ea2e0*/  STL [R1+0x3ccc], R149 ;  /* 0x003ccc9501007387 */ /* 0x000fe20000100800 */
[----:B----4-:R-:W-:-:S05]  /*ea2f0*/  IADD3 R148, P5, R148, UR14, RZ ;  /* 0x0000000e94947c10 */ /* 0x010fca000ffbe0ff */
[----:B------:R-:W-:Y:S01]  /*ea300*/  STL [R1+0x3c94], R148 ;  /* 0x003c949401007387 */ /* 0x000fe20000100800 */
[----:B--2---:R-:W-:Y:S02]  /*ea310*/  IADD3.X R156, R156, UR8, RZ, P4, !PT ;  /* 0x000000089c9c7c10 */ /* 0x004fe4000a7fe4ff */
[----:B------:R-:W-:-:S03]  /*ea320*/  IADD3 R132, P4, R132, UR14, RZ ;  /* 0x0000000e84847c10 */ /* 0x000fc6000ff9e0ff */
[----:B------:R2:W-:Y:S01]  /*ea330*/  STL [R1+0x3cc0], R156 ;  /* 0x003cc09c01007387 */ /* 0x0005e20000100800 */
[----:B------:R-:W-:-:S03]  /*ea340*/  IADD3.X R19, R19, UR8, RZ, P5, !PT ;  /* 0x0000000813137c10 */ /* 0x000fc6000affe4ff */
[----:B------:R-:W-:Y:S01]  /*ea350*/  STL [R1+0x3c8c], R132 ;  /* 0x003c8c8401007387 */ /* 0x000fe20000100800 */
[----:B-1----:R-:W-:-:S03]  /*ea360*/  IMAD.MOV.U32 R17, RZ, RZ, R156 ;  /* 0x000000ffff117224 */ /* 0x002fc600078e009c */
[----:B------:R1:W-:Y:S04]  /*ea370*/  STL [R1+0x3c88], R19 ;  /* 0x003c881301007387 */ /* 0x0003e80000100800 */
[----:B--2---:R-:W2:Y:S01]  /*ea380*/  LDL.LU R156, [R1+0x3c48] ;  /* 0x003c4800019c7983 */ /* 0x004ea20000300800 */
[----:B------:R-:W-:-:S03]  /*ea390*/  IMAD.MOV.U32 R16, RZ, RZ, R149 ;  /* 0x000000ffff107224 */ /* 0x000fc600078e0095 */
[----:B------:R-:W3:Y:S04]  /*ea3a0*/  LDL.LU R149, [R1+0x3c40] ;  /* 0x003c400001957983 */ /* 0x000ee80000300800 */
[----:B------:R4:W-:Y:S02]  /*ea3b0*/  LDGSTS.E [R128+-0x74f00], desc[UR58][R16.64], P2 ;  /* 0x8b10000010807fae */ /* 0x0009e4000912187a */
[----:B----4-:R-:W-:Y:S02]  /*ea3c0*/  MOV R17, R19 ;  /* 0x0000001300117202 */ /* 0x010fe40000000f00 */
[----:B------:R-:W-:-:S05]  /*ea3d0*/  IADD3.X R137, R137, UR8, RZ, P4, !PT ;  /* 0x0000000889897c10 */ /* 0x000fca000a7fe4ff */
[----:B------:R4:W-:Y:S04]  /*ea3e0*/  STL [R1+0x3c80], R137 ;  /* 0x003c808901007387 */ /* 0x0009e80000100800 */
[----:B-1----:R-:W4:Y:S01]  /*ea3f0*/  LDL.LU R19, [R1+0x3c08] ;  /* 0x003c080001137983 */ /* 0x002f220000300800 */
[----:B------:R-:W-:Y:S01]  /*ea400*/  UISETP.GT.AND UP1, UPT, UR16, 0x5c, UPT ;  /* 0x0000005c1000788c */ /* 0x000fe2000bf24270 */
[----:B------:R-:W-:Y:S03]  /*ea410*/  HMMA.1688.F32.TF32 R20, R4, R238, R20 ;  /* 0x000000ee0414723c */ /* 0x000fe60000081014 */
[----:B------:R-:W-:-:S04]  /*ea420*/  USEL UR12, URZ, 0x4, !UP1 ;  /* 0x000000043f0c7887 */ /* 0x000fc8000c800000 */
[----:B------:R-:W-:Y:S01]  /*ea430*/  USEL UR12, UR12, URZ, !UP0 ;  /* 0x0000003f0c0c7287 */ /* 0x000fe2000c000000 */
[----:B------:R-:W-:-:S05]  /*ea440*/  IADD3 R136, P4, R136, UR14, RZ ;  /* 0x0000000e88887c10 */ /* 0x000fca000ff9e0ff */
[----:B------:R-:W-:Y:S02]  /*ea450*/  ISETP.NE.U32.AND P3, PT, RZ, UR12, PT ;  /* 0x0000000cff007c0c */ /* 0x000fe4000bf65070 */
[----:B------:R-:W-:Y:S01]  /*ea460*/  IADD3 R133, P5, R133, UR14, RZ ;  /* 0x0000000e85857c10 */ /* 0x000fe2000ffbe0ff */
[----:B------:R-:W-:Y:S01]  /*ea470*/  UISETP.GT.AND UP1, UPT, UR16, 0x60, UPT ;  /* 0x000000601000788c */ /* 0x000fe2000bf24270 */
[----:B------:R-:W-:Y:S01]  /*ea480*/  IMAD.MOV.U32 R16, RZ, RZ, R148 ;  /* 0x000000ffff107224 */ /* 0x000fe200078e0094 */
[----:B------:R-:W-:Y:S02]  /*ea490*/  STL [R1+0x3c54], R136 ;  /* 0x003c548801007387 */ /* 0x000fe40000100800 */
[----:B------:R-:W-:Y:S02]  /*ea4a0*/  USEL UR12, URZ, 0x4, !UP1 ;  /* 0x000000043f0c7887 */ /* 0x000fe4000c800000 */
[----:B------:R-:W-:Y:S02]  /*ea4b0*/  STL [R1+0x3c4c], R133 ;  /* 0x003c4c8501007387 */ /* 0x000fe40000100800 */
[----:B------:R-:W-:-:S02]  /*ea4c0*/  USEL UR12, UR12, URZ, !UP0 ;  /* 0x0000003f0c0c7287 */ /* 0x000fc4000c000000 */
[----:B------:R1:W-:Y:S04]  /*ea4d0*/  LDGSTS.E [R128+-0x74800], desc[UR58][R16.64], P3 ;  /* 0x8b80000010807fae */ /* 0x0003e8000992187a */
[----:B------:R-:W-:Y:S01]  /*ea4e0*/  ISETP.NE.U32.AND P2, PT, RZ, UR12, PT ;  /* 0x0000000cff007c0c */ /* 0x000fe2000bf45070 */
[----:B-1----:R-:W-:Y:S02]  /*ea4f0*/  IMAD.MOV.U32 R17, RZ, RZ, R137 ;  /* 0x000000ffff117224 */ /* 0x002fe400078e0089 */
[----:B------:R-:W-:-:S05]  /*ea500*/  IMAD.MOV.U32 R16, RZ, RZ, R132 ;  /* 0x000000ffff107224 */ /* 0x000fca00078e0084 */
[----:B------:R1:W-:Y:S02]  /*ea510*/  LDGSTS.E [R128+-0x74700], desc[UR58][R16.64], P3 ;  /* 0x8b90000010807fae */ /* 0x0003e4000992187a */
[----:B-1----:R-:W-:Y:S01]  /*ea520*/  IMAD.MOV.U32 R16, RZ, RZ, R136 ;  /* 0x000000ffff107224 */ /* 0x002fe200078e0088 */
[----:B--2---:R-:W-:Y:S02]  /*ea530*/  IADD3.X R156, R156, UR8, RZ, P4, !PT ;  /* 0x000000089c9c7c10 */ /* 0x004fe4000a7fe4ff */
[----:B------:R-:W-:-:S03]  /*ea540*/  IADD3 R18, P4, R18, UR14, RZ ;  /* 0x0000000e12127c10 */ /* 0x000fc6000ff9e0ff */
[----:B------:R-:W-:Y:S01]  /*ea550*/  STL [R1+0x3c48], R156 ;  /* 0x003c489c01007387 */ /* 0x000fe20000100800 */
[----:B---3--:R-:W-:-:S03]  /*ea560*/  IADD3.X R149, R149, UR8, RZ, P5, !PT ;  /* 0x0000000895957c10 */ /* 0x008fc6000affe4ff */
[----:B------:R-:W2:Y:S04]  /*ea570*/  LDL.LU R148, [R1+0x3c00] ;  /* 0x003c000001947983 */ /* 0x000ea80000300800 */
[----:B------:R-:W-:Y:S04]  /*ea580*/  STL [R1+0x3c14], R18 ;  /* 0x003c141201007387 */ /* 0x000fe80000100800 */
[----:B------:R1:W-:Y:S04]  /*ea590*/  STL.64 [R1+0x880], R20 ;  /* 0x0008801401007387 */ /* 0x0003e80000100a00 */
[----:B------:R3:W-:Y:S04]  /*ea5a0*/  STL.64 [R1+0x888], R22 ;  /* 0x0008881601007387 */ /* 0x0007e80000100a00 */
[----:B----4-:R-:W4:Y:S04]  /*ea5b0*/  LDL.LU R137, [R1+0x3c0c] ;  /* 0x003c0c0001897983 */ /* 0x010f280000300800 */
[----:B------:R-:W2:Y:S04]  /*ea5c0*/  LDL.LU R132, [R1+0x3bc8] ;  /* 0x003bc80001847983 */ /* 0x000ea80000300800 */
[----:B------:R-:W-:Y:S01]  /*ea5d0*/  STL [R1+0x3c40], R149 ;  /* 0x003c409501007387 */ /* 0x000fe20000100800 */
[----:B------:R-:W-:-:S03]  /*ea5e0*/  IADD3.X R19, R19, UR8, RZ, P4, !PT ;  /* 0x0000000813137c10 */ /* 0x000fc6000a7fe4ff */
[----:B-1----:R-:W2:Y:S04]  /*ea5f0*/  LDL.LU R20, [R1+0x3bd4] ;  /* 0x003bd40001147983 */ /* 0x002ea80000300800 */
[----:B------:R1:W-:Y:S04]  /*ea600*/  STL [R1+0x3c08], R19 ;  /* 0x003c081301007387 */ /* 0x0003e80000100800 */
[----:B------:R-:W2:Y:S04]  /*ea610*/  LDL.LU R136, [R1+0x3bc0] ;  /* 0x003bc00001887983 */ /* 0x000ea80000300800 */
[----:B---3--:R-:W3:Y:S01]  /*ea620*/  LDL.LU R22, [R1+0x3bcc] ;  /* 0x003bcc0001167983 */ /* 0x008ee20000300800 */
[----:B------:R-:W-:-:S03]  /*ea630*/  MOV R17, R156 ;  /* 0x0000009c00117202 */ /* 0x000fc60000000f00 */
[----:B------:R-:W3:Y:S04]  /*ea640*/  LDL.LU R21, [R1+0x3b94] ;  /* 0x003b940001157983 */ /* 0x000ee80000300800 */
[----:B------:R1:W-:Y:S02]  /*ea650*/  LDGSTS.E [R128+-0x74000], desc[UR58][R16.64], P2 ;  /* 0x8c00000010807fae */ /* 0x0003e4000912187a */
[----:B-1----:R-:W-:Y:S02]  /*ea660*/  IMAD.MOV.U32 R16, RZ, RZ, R133 ;  /* 0x000000ffff107224 */ /* 0x002fe400078e0085 */
[----:B------:R-:W-:Y:S01]  /*ea670*/  IMAD.MOV.U32 R17, RZ, RZ, R149 ;  /* 0x000000ffff117224 */ /* 0x000fe200078e0095 */
[----:B------:R-:W3:Y:S04]  /*ea680*/  LDL.LU R133, [R1+0x3b88] ;  /* 0x003b880001857983 */ /* 0x000ee80000300800 */
[----:B------:R1:W-:Y:S02]  /*ea690*/  LDGSTS.E [R128+-0x73f00], desc[UR58][R16.64], P2 ;  /* 0x8c10000010807fae */ /* 0x0003e4000912187a */
[----:B-1----:R-:W-:Y:S01]  /*ea6a0*/  MOV R17, R19 ;  /* 0x0000001300117202 */ /* 0x002fe20000000f00 */
[----:B------:R-:W-:Y:S01]  /*ea6b0*/  IMAD.MOV.U32 R16, RZ, RZ, R18 ;  /* 0x000000ffff107224 */ /* 0x000fe200078e0012 */
[----:B------:R-:W3:Y:S04]  /*ea6c0*/  LDL.LU R19, [R1+0x3b80] ;  /* 0x003b800001137983 */ /* 0x000ee80000300800 */
[----:B------:R-:W3:Y:S04]  /*ea6d0*/  LDL.LU R18, [R1+0x3b8c] ;  /* 0x003b8c0001127983 */ /* 0x000ee80000300800 */
[----:B------:R-:W3:Y:S01]  /*ea6e0*/  LDL.LU R23, [R1+0x3b54] ;  /* 0x003b540001177983 */ /* 0x000ee20000300800 */
[----:B------:R-:W-:-:S04]  /*ea6f0*/  UISETP.GT.AND UP1, UPT, UR16, 0x64, UPT ;  /* 0x000000641000788c */ /* 0x000fc8000bf24270 */
[----:B------:R-:W-:-:S04]  /*ea700*/  USEL UR13, URZ, 0x4, !UP1 ;  /* 0x000000043f0d7887 */ /* 0x000fc8000c800000 */
[----:B------:R-:W-:-:S06]  /*ea710*/  USEL UR13, UR13, URZ, !UP0 ;  /* 0x0000003f0d0d7287 */ /* 0x000fcc000c000000 */
[----:B------:R-:W-:Y:S01]  /*ea720*/  ISETP.NE.U32.AND P3, PT, RZ, UR13, PT ;  /* 0x0000000dff007c0c */ /* 0x000fe2000bf65070 */
[----:B------:R-:W-:-:S04]  /*ea730*/  UISETP.GT.AND UP1, UPT, UR16, 0x68, UPT ;  /* 0x000000681000788c */ /* 0x000fc8000bf24270 */
[----:B------:R-:W-:-:S04]  /*ea740*/  USEL UR12, URZ, 0x4, !UP1 ;  /* 0x000000043f0c7887 */ /* 0x000fc8000c800000 */
[----:B------:R-:W-:-:S04]  /*ea750*/  USEL UR12, UR12, URZ, !UP0 ;  /* 0x0000003f0c0c7287 */ /* 0x000fc8000c000000 */
[----:B------:R1:W-:Y:S02]  /*ea760*/  LDGSTS.E [R128+-0x73800], desc[UR58][R16.64], P3 ;  /* 0x8c80000010807fae */ /* 0x0003e4000992187a */
[----:B------:R-:W-:Y:S02]  /*ea770*/  ISETP.NE.U32.AND P2, PT, RZ, UR12, PT ;  /* 0x0000000cff007c0c */ /* 0x000fe4000bf45070 */
[----:B----4-:R-:W-:-:S04]  /*ea780*/  IADD3 R137, P4, R137, UR14, RZ ;  /* 0x0000000e89897c10 */ /* 0x010fc8000ff9e0ff */
[----:B--2---:R-:W-:Y:S01]  /*ea790*/  IADD3.X R148, R148, UR8, RZ, P4, !PT ;  /* 0x0000000894947c10 */ /* 0x004fe2000a7fe4ff */
[----:B-1----:R-:W-:Y:S01]  /*ea7a0*/  IMAD.MOV.U32 R16, RZ, RZ, R137 ;  /* 0x000000ffff107224 */ /* 0x002fe200078e0089 */
[----:B------:R-:W-:Y:S03]  /*ea7b0*/  STL [R1+0x3c0c], R137 ;  /* 0x003c0c8901007387 */ /* 0x000fe60000100800 */
[----:B------:R-:W-:Y:S01]  /*ea7c0*/  IMAD.MOV.U32 R17, RZ, RZ, R148 ;  /* 0x000000ffff117224 */ /* 0x000fe200078e0094 */
[----:B------:R-:W-:-:S04]  /*ea7d0*/  IADD3 R20, P5, R20, UR14, RZ ;  /* 0x0000000e14147c10 */ /* 0x000fc8000ffbe0ff */
[----:B------:R1:W-:Y:S01]  /*ea7e0*/  LDGSTS.E [R128+-0x73700], desc[UR58][R16.64], P3 ;  /* 0x8c90000010807fae */ /* 0x0003e2000992187a */
[----:B------:R-:W-:-:S03]  /*ea7f0*/  IADD3.X R132, R132, UR8, RZ, P5, !PT ;  /* 0x0000000884847c10 */ /* 0x000fc6000affe4ff */
[----:B------:R-:W-:Y:S01]  /*ea800*/  STL [R1+0x3bd4], R20 ;  /* 0x003bd41401007387 */ /* 0x000fe20000100800 */
[----:B---3--:R-:W-:-:S03]  /*ea810*/  IADD3 R22, P4, R22, UR14, RZ ;  /* 0x0000000e16167c10 */ /* 0x008fc6000ff9e0ff */
[----:B------:R-:W-:Y:S01]  /*ea820*/  STL [R1+0x3c00], R148 ;  /* 0x003c009401007387 */ /* 0x000fe20000100800 */
[----:B------:R-:W-:-:S03]  /*ea830*/  IADD3.X R136, R136, UR8, RZ, P4, !PT ;  /* 0x0000000888887c10 */ /* 0x000fc6000a7fe4ff */
[----:B------:R-:W-:Y:S01]  /*ea840*/  STL [R1+0x3bcc], R22 ;  /* 0x003bcc1601007387 */ /* 0x000fe20000100800 */
[----:B-1----:R-:W-:Y:S01]  /*ea850*/  MOV R17, R132 ;  /* 0x0000008400117202 */ /* 0x002fe20000000f00 */
[----:B------:R-:W-:Y:S02]  /*ea860*/  IMAD.MOV.U32 R16, RZ, RZ, R20 ;  /* 0x000000ffff107224 */ /* 0x000fe400078e0014 */
[----:B------:R1:W-:Y:S01]  /*ea870*/  STL [R1+0x3bc8], R132 ;  /* 0x003bc88401007387 */ /* 0x0003e20000100800 */
[----:B------:R-:W-:-:S03]  /*ea880*/  IADD3 R21, P4, R21, UR14, RZ ;  /* 0x0000000e15157c10 */ /* 0x000fc6000ff9e0ff */
[----:B------:R2:W-:Y:S04]  /*ea890*/  LDGSTS.E [R128+-0x73000], desc[UR58][R16.64], P2 ;  /* 0x8d00000010807fae */ /* 0x0005e8000912187a */
[----:B-1----:R-:W3:Y:S04]  /*ea8a0*/  LDL.LU R132, [R1+0x3b48] ;  /* 0x003b480001847983 */ /* 0x002ee80000300800 */
[----:B------:R-:W-:Y:S04]  /*ea8b0*/  STL [R1+0x3bc0], R136 ;  /* 0x003bc08801007387 */ /* 0x000fe80000100800 */
[----:B------:R-:W4:Y:S01]  /*ea8c0*/  LDL.LU R20, [R1+0x3b4c] ;  /* 0x003b4c0001147983 */ /* 0x000f220000300800 */
[----:B------:R-:W-:Y:S01]  /*ea8d0*/  IADD3.X R133, R133, UR8, RZ, P4, !PT ;  /* 0x0000000885857c10 */ /* 0x000fe2000a7fe4ff */
[----:B--2---:R-:W-:-:S02]  /*ea8e0*/  IMAD.MOV.U32 R16, RZ, RZ, R22 ;  /* 0x000000ffff107224 */ /* 0x004fc400078e0016 */
[----:B------:R-:W-:Y:S01]  /*ea8f0*/  IMAD.MOV.U32 R17, RZ, RZ, R136 ;  /* 0x000000ffff117224 */ /* 0x000fe200078e0088 */
[----:B------:R-:W2:Y:S04]  /*ea900*/  LDL.LU R22, [R1+0x3b40] ;  /* 0x003b400001167983 */ /* 0x000ea80000300800 */
[----:B------:R1:W-:Y:S04]  /*ea910*/  STL [R1+0x3b94], R21 ;  /* 0x003b941501007387 */ /* 0x0003e80000100800 */
[----:B------:R1:W-:Y:S01]  /*ea920*/  LDGSTS.E [R128+-0x72f00], desc[UR58][R16.64], P2 ;  /* 0x8d10000010807fae */ /* 0x0003e2000912187a */
[----:B------:R-:W-:-:S02]  /*ea930*/  IADD3 R18, P5, R18, UR14, RZ ;  /* 0x0000000e12127c10 */ /* 0x000fc4000ffbe0ff */
[----:B------:R-:W-:-:S03]  /*ea940*/  IADD3 R23, P4, R23, UR14, RZ ;  /* 0x0000000e17177c10 */ /* 0x000fc6000ff9e0ff */
[----:B------:R-:W-:Y:S01]  /*ea950*/  STL [R1+0x3b8c], R18 ;  /* 0x003b8c1201007387 */ /* 0x000fe20000100800 */
[----:B------:R-:W-:-:S03]  /*ea960*/  IADD3.X R19, R19, UR8, RZ, P5, !PT ;  /* 0x0000000813137c10 */ /* 0x000fc6000affe4ff */
[----:B------:R-:W-:Y:S01]  /*ea970*/  STL [R1+0x3b88], R133 ;  /* 0x003b888501007387 */ /* 0x000fe20000100800 */
[----:B-1----:R-:W-:-:S03]  /*ea980*/  IMAD.MOV.U32 R16, RZ, RZ, R21 ;  /* 0x000000ffff107224 */ /* 0x002fc600078e0015 */
[----:B------:R-:W-:Y:S04]  /*ea990*/  STL [R1+0x3b54], R23 ;  /* 0x003b541701007387 */ /* 0x000fe80000100800 */
[----:B------:R-:W2:Y:S04]  /*ea9a0*/  LDL.LU R148, [R1+0x3b08] ;  /* 0x003b080001947983 */ /* 0x000ea80000300800 */
[----:B------:R1:W-:Y:S04]  /*ea9b0*/  STL [R1+0x3b80], R19 ;  /* 0x003b801301007387 */ /* 0x0003e80000100800 */
[----:B------:R-:W2:Y:S01]  /*ea9c0*/  LDL.LU R21, [R1+0x3b14] ;  /* 0x003b140001157983 */ /* 0x000ea20000300800 */
[----:B------:R-:W-:Y:S01]  /*ea9d0*/  UISETP.GT.AND UP1, UPT, UR16, 0x6c, UPT ;  /* 0x0000006c1000788c */ /* 0x000fe2000bf24270 */
[----:B------:R-:W-:-:S02]  /*ea9e0*/  MOV R17, R133 ;  /* 0x0000008500117202 */ /* 0x000fc40000000f00 */
[----:B------:R-:W2:Y:S01]  /*ea9f0*/  LDL.LU R137, [R1+0x3b00] ;  /* 0x003b000001897983 */ /* 0x000ea20000300800 */
[----:B------:R-:W-:-:S04]  /*eaa00*/  USEL UR12, URZ, 0x4, !UP1 ;  /* 0x000000043f0c7887 */ /* 0x000fc8000c800000 */
[----:B------:R-:W-:Y:S02]  /*eaa10*/  USEL UR12, UR12, URZ, !UP0 ;  /* 0x0000003f0c0c7287 */ /* 0x000fe4000c000000 */
[----:B------:R-:W-:-:S04]  /*eaa20*/  UISETP.GT.AND UP1, UPT, UR16, 0x70, UPT ;  /* 0x000000701000788c */ /* 0x000fc8000bf24270 */
[----:B------:R-:W-:Y:S01]  /*eaa30*/  ISETP.NE.U32.AND P3, PT, RZ, UR12, PT ;  /* 0x0000000cff007c0c */ /* 0x000fe2000bf65070 */
[----:B------:R-:W-:-:S04]  /*eaa40*/  USEL UR13, URZ, 0x4, !UP1 ;  /* 0x000000043f0d7887 */ /* 0x000fc8000c800000 */
[----:B------:R-:W-:-:S06]  /*eaa50*/  USEL UR13, UR13, URZ, !UP0 ;  /* 0x0000003f0d0d7287 */ /* 0x000fcc000c000000 */
[----:B------:R-:W-:Y:S02]  /*eaa60*/  ISETP.NE.U32.AND P2, PT, RZ, UR13, PT ;  /* 0x0000000dff007c0c */ /* 0x000fe4000bf45070 */
[----:B------:R1:W-:Y:S02]  /*eaa70*/  LDGSTS.E [R128+-0x72800], desc[UR58][R16.64], P3 ;  /* 0x8d80000010807fae */ /* 0x0003e4000992187a */
[----:B-1----:R-:W-:Y:S02]  /*eaa80*/  IMAD.MOV.U32 R16, RZ, RZ, R18 ;  /* 0x000000ffff107224 */ /* 0x002fe400078e0012 */
[----:B------:R-:W-:-:S05]  /*eaa90*/  IMAD.MOV.U32 R17, RZ, RZ, R19 ;  /* 0x000000ffff117224 */ /* 0x000fca00078e0013 */
[----:B------:R1:W-:Y:S02]  /*eaaa0*/  LDGSTS.E [R128+-0x72700], desc[UR58][R16.64], P3 ;  /* 0x8d90000010807fae */ /* 0x0003e4000992187a */
[----:B-1----:R-:W-:Y:S01]  /*eaab0*/  IMAD.MOV.U32 R16, RZ, RZ, R23 ;  /* 0x000000ffff107224 */ /* 0x002fe200078e0017 */
[----:B---3--:R-:W-:Y:S02]  /*eaac0*/  IADD3.X R132, R132, UR8, RZ, P4, !PT ;  /* 0x0000000884847c10 */ /* 0x008fe4000a7fe4ff */
[----:B----4-:R-:W-:-:S05]  /*eaad0*/  IADD3 R20, P5, R20, UR14, RZ ;  /* 0x0000000e14147c10 */ /* 0x010fca000ffbe0ff */
[----:B------:R-:W-:Y:S04]  /*eaae0*/  STL [R1+0x3b4c], R20 ;  /* 0x003b4c1401007387 */ /* 0x000fe80000100800 */
[----:B------:R1:W-:Y:S04]  /*eaaf0*/  STL [R1+0x3b48], R132 ;  /* 0x003b488401007387 */ /* 0x0003e80000100800 */
[----:B------:R-:W3:Y:S04]  /*eab00*/  LDL.LU R136, [R1+0x3b0c] ;  /* 0x003b0c0001887983 */ /* 0x000ee80000300800 */
[----:B------:R-:W4:Y:S04]  /*eab10*/  LDL.LU R19, [R1+0x3ac8] ;  /* 0x003ac80001137983 */ /* 0x000f280000300800 */
[----:B------:R-:W4:Y:S01]  /*eab20*/  LDL.LU R18, [R1+0x3ad4] ;  /* 0x003ad40001127983 */ /* 0x000f220000300800 */
[----:B--2---:R-:W-:-:S02]  /*eab30*/  IADD3.X R22, R22, UR8, RZ, P5, !PT ;  /* 0x0000000816167c10 */ /* 0x004fc4000affe4ff */
[----:B------:R-:W-:Y:S01]  /*eab40*/  MOV R17, R132 ;  /* 0x0000008400117202 */ /* 0x000fe20000000f00 */
[----:B------:R-:W2:Y:S04]  /*eab50*/  LDL.LU R133, [R1+0x3ac0] ;  /* 0x003ac00001857983 */ /* 0x000ea80000300800 */
[----:B-1----:R-:W2:Y:S04]  /*eab60*/  LDL.LU R132, [R1+0x3acc] ;  /* 0x003acc0001847983 */ /* 0x002ea80000300800 */
[----:B------:R1:W-:Y:S04]  /*eab70*/  STL [R1+0x3b40], R22 ;  /* 0x003b401601007387 */ /* 0x0003e80000100800 */
[----:B------:R1:W-:Y:S04]  /*eab80*/  LDGSTS.E [R128+-0x72000], desc[UR58][R16.64], P2 ;  /* 0x8e00000010807fae */ /* 0x0003e8000912187a */
[----:B------:R-:W2:Y:S01]  /*eab90*/  LDL.LU R23, [R1+0x3a88] ;  /* 0x003a880001177983 */ /* 0x000ea20000300800 */
[----:B------:R-:W-:Y:S01]  /*eaba0*/  IADD3 R21, P4, R21, UR14, RZ ;  /* 0x0000000e15157c10 */ /* 0x000fe2000ff9e0ff */
[----:B-1----:R-:W-:-:S02]  /*eabb0*/  IMAD.MOV.U32 R17, RZ, RZ, R22 ;  /* 0x000000ffff117224 */ /* 0x002fc400078e0016 */
[----:B------:R-:W2:Y:S01]  /*eabc0*/  LDL.LU R22, [R1+0x3a94] ;  /* 0x003a940001167983 */ /* 0x000ea20000300800 */
[----:B------:R-:W-:-:S03]  /*eabd0*/  IMAD.MOV.U32 R16, RZ, RZ, R20 ;  /* 0x000000ffff107224 */ /* 0x000fc600078e0014 */
[----:B------:R1:W-:Y:S04]  /*eabe0*/  STL [R1+0x3b14], R21 ;  /* 0x003b141501007387 */ /* 0x0003e80000100800 */
[----:B------:R-:W2:Y:S01]  /*eabf0*/  LDL.LU R20, [R1+0x3a8c] ;  /* 0x003a8c0001147983 */ /* 0x000ea20000300800 */
[----:B------:R-:W-:-:S03]  /*eac00*/  UISETP.GT.AND UP1, UPT, UR16, 0x74, UPT ;  /* 0x000000741000788c */ /* 0x000fc6000bf24270 */
[----:B------:R1:W-:Y:S01]  /*eac10*/  LDGSTS.E [R128+-0x71f00], desc[UR58][R16.64], P2 ;  /* 0x8e10000010807fae */ /* 0x0003e2000912187a */
[----:B------:R-:W-:-:S04]  /*eac20*/  USEL UR12, URZ, 0x4, !UP1 ;  /* 0x000000043f0c7887 */ /* 0x000fc8000c800000 */
[----:B------:R-:W-:Y:S02]  /*eac30*/  USEL UR12, UR12, URZ, !UP0 ;  /* 0x0000003f0c0c7287 */ /* 0x000fe4000c000000 */
[----:B------:R-:W-:Y:S01]  /*eac40*/  UISETP.GT.AND UP1, UPT, UR16, 0x78, UPT ;  /* 0x000000781000788c */ /* 0x000fe2000bf24270 */
[----:B------:R-:W-:-:S03]  /*eac50*/  IADD3.X R148, R148, UR8, RZ, P4, !PT ;  /* 0x0000000894947c10 */ /* 0x000fc6000a7fe4ff */
[----:B------:R-:W-:Y:S01]  /*eac60*/  ISETP.NE.U32.AND P3, PT, RZ, UR12, PT ;  /* 0x0000000cff007c0c */ /* 0x000fe2000bf65070 */
[----:B------:R-:W-:Y:S01]  /*eac70*/  USEL UR13, URZ, 0x4, !UP1 ;  /* 0x000000043f0d7887 */ /* 0x000fe2000c800000 */
[----:B-1----:R-:W-:Y:S01]  /*eac80*/  IMAD.MOV.U32 R16, RZ, RZ, R21 ;  /* 0x000000ffff107224 */ /* 0x002fe200078e0015 */
[----:B------:R-:W-:Y:S02]  /*eac90*/  MOV R17, R148 ;  /* 0x0000009400117202 */ /* 0x000fe40000000f00 */
[----:B------:R-:W-:-:S08]  /*eaca0*/  USEL UR13, UR13, URZ, !UP0 ;  /* 0x0000003f0d0d7287 */ /* 0x000fd0000c000000 */
[----:B------:R1:W-:Y:S01]  /*eacb0*/  LDGSTS.E [R128+-0x71800], desc[UR58][R16.64], P3 ;  /* 0x8e80000010807fae */ /* 0x0003e2000992187a */
[----:B---3--:R-:W-:-:S04]  /*eacc0*/  IADD3 R136, P2, R136, UR14, RZ ;  /* 0x0000000e88887c10 */ /* 0x008fc8000ff5e0ff */
[----:B------:R-:W-:Y:S01]  /*eacd0*/  IADD3.X R137, R137, UR8, RZ, P2, !PT ;  /* 0x0000000889897c10 */ /* 0x000fe200097fe4ff */
[----:B------:R-:W-:Y:S01]  /*eace0*/  STL [R1+0x3b0c], R136 ;  /* 0x003b0c8801007387 */ /* 0x000fe20000100800 */
[----:B----4-:R-:W-:-:S03]  /*eacf0*/  IADD3 R18, P4, R18, UR14, RZ ;  /* 0x0000000e12127c10 */ /* 0x010fc6000ff9e0ff */
[----:B------:R-:W-:Y:S04]  /*ead00*/  STL [R1+0x3b08], R148 ;  /* 0x003b089401007387 */ /* 0x000fe80000100800 */
[----:B------:R-:W-:Y:S04]  /*ead10*/  STL [R1+0x3ad4], R18 ;  /* 0x003ad41201007387 */ /* 0x000fe80000100800 */
[----:B------:R-:W-:Y:S01]  /*ead20*/  STL [R1+0x3b00], R137 ;  /* 0x003b008901007387 */ /* 0x000fe20000100800 */
[----:B--2---:R-:W-:-:S03]  /*ead30*/  IADD3 R132, P5, R132, UR14, RZ ;  /* 0x0000000e84847c10 */ /* 0x004fc6000ffbe0ff */
[----:B------:R-:W2:Y:S01]  /*ead40*/  LDL.LU R21, [R1+0x3a80] ;  /* 0x003a800001157983 */ /* 0x000ea20000300800 */
[----:B------:R-:W-:Y:S01]  /*ead50*/  ISETP.NE.U32.AND P2, PT, RZ, UR13, PT ;  /* 0x0000000dff007c0c */ /* 0x000fe2000bf45070 */
[----:B-1----:R-:W-:Y:S01]  /*ead60*/  IMAD.MOV.U32 R16, RZ, RZ, R136 ;  /* 0x000000ffff107224 */ /* 0x002fe200078e0088 */
[----:B------:R-:W-:Y:S01]  /*ead70*/  IADD3.X R19, R19, UR8, RZ, P4, !PT ;  /* 0x0000000813137c10 */ /* 0x000fe2000a7fe4ff */
[----:B------:R-:W-:Y:S01]  /*ead80*/  IMAD.MOV.U32 R17, RZ, RZ, R137 ;  /* 0x000000ffff117224 */ /* 0x000fe200078e0089 */
[----:B------:R-:W-:Y:S01]  /*ead90*/  IADD3.X R133, R133, UR8, RZ, P5, !PT ;  /* 0x0000000885857c10 */ /* 0x000fe2000affe4ff */
[----:B------:R-:W-:Y:S04]  /*eada0*/  STL [R1+0x3acc], R132 ;  /* 0x003acc8401007387 */ /* 0x000fe80000100800 */
[----:B------:R1:W-:Y:S04]  /*eadb0*/  STL [R1+0x3ac8], R19 ;  /* 0x003ac81301007387 */ /* 0x0003e80000100800 */
[----:B------:R3:W-:Y:S01]  /*eadc0*/  LDGSTS.E [R128+-0x71700], desc[UR58][R16.64], P3 ;  /* 0x8e90000010807fae */ /* 0x0007e2000992187a */
[----:B------:R-:W-:-:S04]  /*eadd0*/  IADD3 R22, P4, R22, UR14, RZ ;  /* 0x0000000e16167c10 */ /* 0x000fc8000ff9e0ff */
[----:B------:R-:W-:Y:S01]  /*eade0*/  IADD3.X R23, R23, UR8, RZ, P4, !PT ;  /* 0x0000000817177c10 */ /* 0x000fe2000a7fe4ff */
[----:B------:R-:W-:Y:S01]  /*eadf0*/  STL [R1+0x3a94], R22 ;  /* 0x003a941601007387 */ /* 0x000fe20000100800 */
[----:B------:R-:W-:-:S03]  /*eae00*/  IADD3 R20, P5, R20, UR14, RZ ;  /* 0x0000000e14147c10 */ /* 0x000fc6000ffbe0ff */
[----:B------:R4:W-:Y:S01]  /*eae10*/  STL [R1+0x3ac0], R133 ;  /* 0x003ac08501007387 */ /* 0x0009e20000100800 */
[----:B---3--:R-:W-:Y:S01]  /*eae20*/  MOV R17, R19 ;  /* 0x0000001300117202 */ /* 0x008fe20000000f00 */
[----:B------:R-:W-:Y:S02]  /*eae30*/  IMAD.MOV.U32 R16, RZ, RZ, R18 ;  /* 0x000000ffff107224 */ /* 0x000fe400078e0012 */
[----:B-1----:R-:W3:Y:S04]  /*eae40*/  LDL.LU R19, [R1+0x4238] ;  /* 0x0042380001137983 */ /* 0x002ee80000300800 */
[----:B------:R-:W3:Y:S04]  /*eae50*/  LDL.LU R18, [R1+0x4244] ;  /* 0x0042440001127983 */ /* 0x000ee80000300800 */
[----:B------:R-:W-:Y:S04]  /*eae60*/  STL [R1+0x3a8c], R20 ;  /* 0x003a8c1401007387 */ /* 0x000fe80000100800 */
[----:B------:R-:W3:Y:S04]  /*eae70*/  LDL.LU R148, [R1+0x4230] ;  /* 0x0042300001947983 */ /* 0x000ee80000300800 */
[----:B------:R1:W-:Y:S04]  /*eae80*/  STL [R1+0x3a88], R23 ;  /* 0x003a881701007387 */ /* 0x0003e80000100800 */
[----:B------:R4:W-:Y:S04]  /*eae90*/  LDGSTS.E [R128+-0x71000], desc[UR58][R16.64], P2 ;  /* 0x8f00000010807fae */ /* 0x0009e8000912187a */
[----:B------:R-:W3:Y:S04]  /*eaea0*/  LDL.LU R137, [R1+0x423c] ;  /* 0x00423c0001897983 */ /* 0x000ee80000300800 */
[----:B------:R-:W3:Y:S01]  /*eaeb0*/  LDL.LU R136, [R1+0x41f8] ;  /* 0x0041f80001887983 */ /* 0x000ee20000300800 */
[----:B----4-:R-:W-:-:S03]  /*eaec0*/  IMAD.MOV.U32 R17, RZ, RZ, R133 ;  /* 0x000000ffff117224 */ /* 0x010fc600078e0085 */
[----:B------:R-:W4:Y:S01]  /*eaed0*/  LDL.LU R133, [R1+0x4204] ;  /* 0x0042040001857983 */ /* 0x000f220000300800 */
[----:B------:R-:W-:-:S04]  /*eaee0*/  UISETP.GT.AND UP1, UPT, UR16, 0x7c, UPT ;  /* 0x0000007c1000788c */ /* 0x000fc8000bf24270 */
[----:B------:R-:W-:-:S04]  /*eaef0*/  USEL UR12, URZ, 0x4, !UP1 ;  /* 0x000000043f0c7887 */ /* 0x000fc8000c800000 */
[----:B------:R-:W-:Y:S01]  /*eaf00*/  USEL UR12, UR12, URZ, !UP0 ;  /* 0x0000003f0c0c7287 */ /* 0x000fe2000c000000 */
[----:B------:R-:W-:-:S05]  /*eaf10*/  IMAD.MOV.U32 R16, RZ, RZ, R132 ;  /* 0x000000ffff107224 */ /* 0x000fca00078e0084 */
[----:B------:R-:W-:Y:S01]  /*eaf20*/  ISETP.NE.U32.AND P3, PT, RZ, UR12, PT ;  /* 0x0000000cff007c0c */ /* 0x000fe2000bf65070 */
[----:B------:R1:W-:Y:S02]  /*eaf30*/  LDGSTS.E [R128+-0x70f00], desc[UR58][R16.64], P2 ;  /* 0x8f10000010807fae */ /* 0x0003e4000912187a */
[----:B-1----:R-:W-:Y:S01]  /*eaf40*/  IMAD.MOV.U32 R16, RZ, RZ, R22 ;  /* 0x000000ffff107224 */ /* 0x002fe200078e0016 */
[----:B------:R-:W-:-:S09]  /*eaf50*/  MOV R17, R23 ;  /* 0x0000001700117202 */ /* 0x000fd20000000f00 */
[----:B------:R1:W-:Y:S02]  /*eaf60*/  LDGSTS.E [R128+-0x70800], desc[UR58][R16.64], P3 ;  /* 0x8f80000010807fae */ /* 0x0003e4000992187a */
[----:B-1----:R-:W-:Y:S01]  /*eaf70*/  IMAD.MOV.U32 R16, RZ, RZ, R20 ;  /* 0x000000ffff107224 */ /* 0x002fe200078e0014 */
[----:B--2---:R-:W-:-:S05]  /*eaf80*/  IADD3.X R21, R21, UR8, RZ, P5, !PT ;  /* 0x0000000815157c10 */ /* 0x004fca000affe4ff */
[----:B------:R1:W-:Y:S01]  /*eaf90*/  STL [R1+0x3a80], R21 ;  /* 0x003a801501007387 */ /* 0x0003e20000100800 */
[----:B------:R-:W-:-:S03]  /*eafa0*/  IMAD.MOV.U32 R17, RZ, RZ, R21 ;  /* 0x000000ffff117224 */ /* 0x000fc600078e0015 */
[----:B------:R-:W2:Y:S04]  /*eafb0*/  LDL.LU R23, [R1+0x41fc] ;  /* 0x0041fc0001177983 */ /* 0x000ea80000300800 */
[----:B------:R-:W2:Y:S04]  /*eafc0*/  LDL.LU R132, [R1+0x41f0] ;  /* 0x0041f00001847983 */ /* 0x000ea80000300800 */
[----:B------:R-:W2:Y:S04]  /*eafd0*/  LDL.LU R22, [R1+0x41b8] ;  /* 0x0041b80001167983 */ /* 0x000ea80000300800 */
[----:B-1----:R-:W2:Y:S04]  /*eafe0*/  LDL.LU R21, [R1+0x41c4] ;  /* 0x0041c40001157983 */ /* 0x002ea80000300800 */
[----:B------:R-:W2:Y:S04]  /*eaff0*/  LDL.LU R20, [R1+0x41bc] ;  /* 0x0041bc0001147983 */ /* 0x000ea80000300800 */
[----:B------:R1:W-:Y:S01]  /*eb000*/  LDGSTS.E [R128+-0x70700], desc[UR58][R16.64], P3 ;  /* 0x8f90000010807fae */ /* 0x0003e2000992187a */
[----:B---3--:R-:W-:-:S04]  /*eb010*/  IADD3 R18, P2, R18, UR14, RZ ;  /* 0x0000000e12127c10 */ /* 0x008fc8000ff5e0ff */
[----:B------:R-:W-:Y:S01]  /*eb020*/  IADD3.X R19, R19, UR8, RZ, P2, !PT ;  /* 0x0000000813137c10 */ /* 0x000fe200097fe4ff */
[----:B------:R3:W-:Y:S01]  /*eb030*/  STL [R1+0x4244], R18 ;  /* 0x0042441201007387 */ /* 0x0007e20000100800 */
[----:B------:R-:W-:-:S04]  /*eb040*/  IADD3 R137, P4, R137, UR14, RZ ;  /* 0x0000000e89897c10 */ /* 0x000fc8000ff9e0ff */
[----:B------:R-:W-:Y:S01]  /*eb050*/  IADD3.X R148, R148, UR8, RZ, P4, !PT ;  /* 0x0000000894947c10 */ /* 0x000fe2000a7fe4ff */
[----:B------:R-:W-:Y:S01]  /*eb060*/  STL [R1+0x423c], R137 ;  /* 0x00423c8901007387 */ /* 0x000fe20000100800 */
[----:B----4-:R-:W-:-:S03]  /*eb070*/  IADD3 R133, P5, R133, UR14, RZ ;  /* 0x0000000e85857c10 */ /* 0x010fc6000ffbe0ff */
[----:B------:R4:W-:Y:S01]  /*eb080*/  STL [R1+0x4238], R19 ;  /* 0x0042381301007387 */ /* 0x0009e20000100800 */
[----:B------:R-:W-:-:S03]  /*eb090*/  IADD3.X R136, R136, UR8, RZ, P5, !PT ;  /* 0x0000000888887c10 */ /* 0x000fc6000affe4ff */
[----:B------:R2:W-:Y:S04]  /*eb0a0*/  STL [R1+0x4204], R133 ;  /* 0x0042048501007387 */ /* 0x0005e80000100800 */
[----:B------:R2:W-:Y:S04]  /*eb0b0*/  STL [R1+0x4230], R148 ;  /* 0x0042309401007387 */ /* 0x0005e80000100800 */
[----:B------:R-:W2:Y:S04]  /*eb0c0*/  LDL.LU R17, [R1+0x41b0] ;  /* 0x0041b00001117983 */ /* 0x000ea80000300800 */
[----:B------:R2:W-:Y:S04]  /*eb0d0*/  STL [R1+0x41f8], R136 ;  /* 0x0041f88801007387 */ /* 0x0005e80000100800 */
[----:B------:R-:W2:Y:S01]  /*eb0e0*/  LDL.LU R149, [R1+0x4184] ;  /* 0x0041840001957983 */ /* 0x000ea20000300800 */
[----:B------:R-:W-:-:S04]  /*eb0f0*/  UISETP.GT.AND UP1, UPT, UR16, 0x1, UPT ;  /* 0x000000011000788c */ /* 0x000fc8000bf24270 */
[----:B------:R-:W-:-:S04]  /*eb100*/  USEL UR12, URZ, 0x4, !UP1 ;  /* 0x000000043f0c7887 */ /* 0x000fc8000c800000 */
[----:B------:R-:W-:Y:S01]  /*eb110*/  USEL UR12, UR12, URZ, !UP0 ;  /* 0x0000003f0c0c7287 */ /* 0x000fe2000c000000 */
[----:B-1----:R-:W-:Y:S01]  /*eb120*/  IMAD.U32 R16, RZ, RZ, UR17 ;  /* 0x00000011ff107e24 */ /* 0x002fe2000f8e00ff */
[----:B------:R-:W-:-:S04]  /*eb130*/  LOP3.LUT R128, R168, 0x20, RZ, 0x3c, !PT ;  /* 0x00000020a8807812 */ /* 0x000fc800078e3cff */
[----:B------:R-:W-:Y:S02]  /*eb140*/  ISETP.NE.U32.AND P3, PT, RZ, UR12, PT ;  /* 0x0000000cff007c0c */ /* 0x000fe4000bf65070 */
[----:B------:R-:W-:-:S11]  /*eb150*/  IADD3 R16, R128, 0x100000, R16 ;  /* 0x0010000080107810 */ /* 0x000fd60007ffe010 */
[----:B------:R3:W-:Y:S02]  /*eb160*/  LDGSTS.E [R16+-0x7fe00], desc[UR58][R18.64], P3 ;  /* 0x8020000012107fae */ /* 0x0007e4000992187a */
[----:B---3--:R-:W-:Y:S01]  /*eb170*/  MOV R18, R137 ;  /* 0x0000008900127202 */ /* 0x008fe20000000f00 */
[----:B----4-:R-:W-:-:S05]  /*eb180*/  IMAD.MOV.U32 R19, RZ, RZ, R148 ;  /* 0x000000ffff137224 */ /* 0x010fca00078e0094 */
[----:B------:R1:W-:Y:S02]  /*eb190*/  LDGSTS.E [R16+-0x7fd00], desc[UR58][R18.64], P3 ;  /* 0x8030000012107fae */ /* 0x0003e4000992187a */
[----:B-1----:R-:W-:Y:S02]  /*eb1a0*/  IMAD.MOV.U32 R18, RZ, RZ, R133 ;  /* 0x000000ffff127224 */ /* 0x002fe400078e0085 */
[----:B------:R-:W-:Y:S01]  /*eb1b0*/  IMAD.MOV.U32 R19, RZ, RZ, R136 ;  /* 0x000000ffff137224 */ /* 0x000fe200078e0088 */
[----:B--2---:R-:W-:-:S04]  /*eb1c0*/  IADD3 R23, P4, R23, UR14, RZ ;  /* 0x0000000e17177c10 */ /* 0x004fc8000ff9e0ff */
[----:B------:R-:W-:Y:S01]  /*eb1d0*/  IADD3.X R132, R132, UR8, RZ, P4, !PT ;  /* 0x0000000884847c10 */ /* 0x000fe2000a7fe4ff */
[----:B------:R1:W-:Y:S01]  /*eb1e0*/  STL [R1+0x41fc], R23 ;  /* 0x0041fc1701007387 */ /* 0x0003e20000100800 */
[----:B------:R-:W-:Y:S02]  /*eb1f0*/  IADD3 R21, P5, R21, UR14, RZ ;  /* 0x0000000e15157c10 */ /* 0x000fe4000ffbe0ff */
[----:B------:R-:W-:Y:S02]  /*eb200*/  IADD3 R20, P4, R20, UR14, RZ ;  /* 0x0000000e14147c10 */ /* 0x000fe4000ff9e0ff */
[----:B------:R-:W-:Y:S01]  /*eb210*/  IADD3.X R22, R22, UR8, RZ, P5, !PT ;  /* 0x0000000816167c10 */ /* 0x000fe2000affe4ff */
[----:B------:R2:W-:Y:S04]  /*eb220*/  STL [R1+0x41c4], R21 ;  /* 0x0041c41501007387 */ /* 0x0005e80000100800 */
[----:B------:R-:W-:Y:S04]  /*eb230*/  STL [R1+0x41f0], R132 ;  /* 0x0041f08401007387 */ /* 0x000fe80000100800 */
[----:B------:R3:W-:Y:S04]  /*eb240*/  STL [R1+0x41bc], R20 ;  /* 0x0041bc1401007387 */ /* 0x0007e80000100800 */
[----:B------:R-:W-:Y:S04]  /*eb250*/  STL [R1+0x41b8], R22 ;  /* 0x0041b81601007387 */ /* 0x000fe80000100800 */
[----:B------:R-:W4:Y:S04]  /*eb260*/  LDL.LU R156, [R1+0x4178] ;  /* 0x00417800019c7983 */ /* 0x000f280000300800 */
[----:B------:R-:W4:Y:S04]  /*eb270*/  LDL.LU R137, [R1+0x417c] ;  /* 0x00417c0001897983 */ /* 0x000f280000300800 */
[----:B------:R-:W4:Y:S01]  /*eb280*/  LDL.LU R133, [R1+0x4144] ;  /* 0x0041440001857983 */ /* 0x000f220000300800 */
[----:B------:R-:W-:-:S02]  /*eb290*/  IADD3.X R17, R17, UR8, RZ, P4, !PT ;  /* 0x0000000811117c10 */ /* 0x000fc4000a7fe4ff */
[----:B------:R-:W-:-:S03]  /*eb2a0*/  IADD3 R149, P4, R149, UR14, RZ ;  /* 0x0000000e95957c10 */ /* 0x000fc6000ff9e0ff */
[----:B------:R3:W-:Y:S04]  /*eb2b0*/  STL [R1+0x41b0], R17 ;  /* 0x0041b01101007387 */ /* 0x0007e80000100800 */
[----:B------:R-:W-:Y:S04]  /*eb2c0*/  STL [R1+0x4184], R149 ;  /* 0x0041849501007387 */ /* 0x000fe80000100800 */
[----:B------:R-:W4:Y:S04]  /*eb2d0*/  LDL.LU R148, [R1+0x4170] ;  /* 0x0041700001947983 */ /* 0x000f280000300800 */
        /* <DEDUP_REMOVED lines=9> */
[----:B------:R-:W-:-:S04]  /*eb370*/  UISETP.GT.AND UP1, UPT, UR16, 0xd, UPT ;  /* 0x0000000d1000788c */ /* 0x000fc8000bf24270 */
[----:B------:R-:W-:Y:S02]  /*eb380*/  ISETP.NE.U32.AND P3, PT, RZ, UR12, PT ;  /* 0x0000000cff007c0c */ /* 0x000fe4000bf65070 */
[----:B------:R1:W-:Y:S01]  /*eb390*/  LDGSTS.E [R16+-0x7f600], desc[UR58][R18.64], P2 ;  /* 0x80a0000012107fae */ /* 0x0003e2000912187a */
[----:B------:R-:W-:Y:S01]  /*eb3a0*/  USEL UR12, URZ, 0x4, !UP1 ;  /* 0x000000043f0c7887 */ /* 0x000fe2000c800000 */
[----:B-1----:R-:W-:Y:S01]  /*eb3b0*/  MOV R18, R23 ;  /* 0x0000001700127202 */ /* 0x002fe20000000f00 */
[----:B------:R-:W-:Y:S02]  /*eb3c0*/  IMAD.MOV.U32 R19, RZ, RZ, R132 ;  /* 0x000000ffff137224 */ /* 0x000fe400078e0084 */
[----:B------:R-:W-:Y:S01]  /*eb3d0*/  USEL UR12, UR12, URZ, !UP0 ;  /* 0x0000003f0c0c7287 */ /* 0x000fe2000c000000 */
[----:B------:R-:W4:Y:S04]  /*eb3e0*/  LDL.LU R23, [R1+0x413c] ;  /* 0x00413c0001177983 */ /* 0x000f280000300800 */
[----:B------:R1:W-:Y:S01]  /*eb3f0*/  LDGSTS.E [R16+-0x7f500], desc[UR58][R18.64], P2 ;  /* 0x80b0000012107fae */ /* 0x0003e2000912187a */
[----:B------:R-:W-:Y:S01]  /*eb400*/  ISETP.NE.U32.AND P2, PT, RZ, UR12, PT ;  /* 0x0000000cff007c0c */ /* 0x000fe2000bf45070 */
[----:B-1----:R-:W-:-:S02]  /*eb410*/  IMAD.MOV.U32 R18, RZ, RZ, R21 ;  /* 0x000000ffff127224 */ /* 0x002fc400078e0015 */
[----:B------:R-:W-:Y:S01]  /*eb420*/  IMAD.MOV.U32 R19, RZ, RZ, R22 ;  /* 0x000000ffff137224 */ /* 0x000fe200078e0016 */
[----:B--2---:R-:W2:Y:S04]  /*eb430*/  LDL.LU R21, [R1+0x4104] ;  /* 0x0041040001157983 */ /* 0x004ea80000300800 */
[----:B------:R1:W-:Y:S02]  /*eb440*/  LDGSTS.E [R16+-0x7ee00], desc[UR58][R18.64], P3 ;  /* 0x8120000012107fae */ /* 0x0003e4000992187a */
[----:B-1----:R-:W-:Y:S01]  /*eb450*/  MOV R18, R20 ;  /* 0x0000001400127202 */ /* 0x002fe20000000f00 */
[----:B------:R-:W-:Y:S01]  /*eb460*/  IMAD.MOV.U32 R19, RZ, RZ, R17 ;  /* 0x000000ffff137224 */ /* 0x000fe200078e0011 */
[----:B---3--:R-:W3:Y:S04]  /*eb470*/  LDL.LU R20, [R1+0x40f0] ;  /* 0x0040f00001147983 */ /* 0x008ee80000300800 */
[----:B------:R-:W3:Y:S04]  /*eb480*/  LDL.LU R17, [R1+0x40fc] ;  /* 0x0040fc0001117983 */ /* 0x000ee80000300800 */
[----:B------:R1:W-:Y:S02]  /*eb490*/  LDGSTS.E [R16+-0x7ed00], desc[UR58][R18.64], P3 ;  /* 0x8130000012107fae */ /* 0x0003e4000992187a */
[----:B-1----:R-:W-:Y:S01]  /*eb4a0*/  IMAD.MOV.U32 R18, RZ, RZ, R149 ;  /* 0x000000ffff127224 */ /* 0x002fe200078e0095 */
[----:B----4-:R-:W-:-:S02]  /*eb4b0*/  IADD3.X R156, R156, UR8, RZ, P4, !PT ;  /* 0x000000089c9c7c10 */ /* 0x010fc4000a7fe4ff */
[----:B------:R-:W-:Y:S02]  /*eb4c0*/  IADD3 R137, P5, R137, UR14, RZ ;  /* 0x0000000e89897c10 */ /* 0x000fe4000ffbe0ff */
[----:B------:R-:W-:-:S03]  /*eb4d0*/  IADD3 R133, P4, R133, UR14, RZ ;  /* 0x0000000e85857c10 */ /* 0x000fc6000ff9e0ff */
[----:B------:R-:W-:Y:S04]  /*eb4e0*/  STL [R1+0x417c], R137 ;  /* 0x00417c8901007387 */ /* 0x000fe80000100800 */
[----:B------:R-:W-:Y:S04]  /*eb4f0*/  STL [R1+0x4178], R156 ;  /* 0x0041789c01007387 */ /* 0x000fe80000100800 */
[----:B------:R-:W4:Y:S04]  /*eb500*/  LDL.LU R132, [R1+0x4130] ;  /* 0x0041300001847983 */ /* 0x000f280000300800 */
[----:B------:R1:W-:Y:S04]  /*eb510*/  STL [R1+0x4144], R133 ;  /* 0x0041448501007387 */ /* 0x0003e80000100800 */
[----:B------:R-:W-:Y:S01]  /*eb520*/  STL.64 [R1+0x840], R24 ;  /* 0x0008401801007387 */ /* 0x000fe20000100a00 */
[----:B------:R-:W-:-:S03]  /*eb530*/  IMAD.MOV.U32 R19, RZ, RZ, R156 ;  /* 0x000000ffff137224 */ /* 0x000fc600078e009c */
[----:B------:R3:W-:Y:S04]  /*eb540*/  STL.64 [R1+0x848], R26 ;  /* 0x0008481a01007387 */ /* 0x0007e80000100a00 */
[----:B------:R-:W3:Y:S04]  /*eb550*/  LDL.LU R22, [R1+0x40f8] ;  /* 0x0040f80001167983 */ /* 0x000ee80000300800 */
[----:B------:R1:W-:Y:S01]  /*eb560*/  LDGSTS.E [R16+-0x7e600], desc[UR58][R18.64], P2 ;  /* 0x81a0000012107fae */ /* 0x0003e2000912187a */
[----:B------:R-:W-:Y:S02]  /*eb570*/  IADD3.X R148, R148, UR8, RZ, P5, !PT ;  /* 0x0000000894947c10 */ /* 0x000fe4000affe4ff */
[----:B-1----:R-:W-:-:S02]  /*eb580*/  MOV R18, R137 ;  /* 0x0000008900127202 */ /* 0x002fc40000000f00 */
[----:B------:R-:W-:Y:S01]  /*eb590*/  IADD3.X R136, R136, UR8, RZ, P4, !PT ;  /* 0x0000000888887c10 */ /* 0x000fe2000a7fe4ff */
[----:B------:R-:W-:Y:S01]  /*eb5a0*/  IMAD.MOV.U32 R19, RZ, RZ, R148 ;  /* 0x000000ffff137224 */ /* 0x000fe200078e0094 */
[----:B------:R-:W-:Y:S04]  /*eb5b0*/  STL [R1+0x4170], R148 ;  /* 0x0041709401007387 */ /* 0x000fe80000100800 */
[----:B------:R1:W-:Y:S04]  /*eb5c0*/  LDGSTS.E [R16+-0x7e500], desc[UR58][R18.64], P2 ;  /* 0x81b0000012107fae */ /* 0x0003e8000912187a */
[----:B------:R3:W-:Y:S01]  /*eb5d0*/  STL [R1+0x4138], R136 ;  /* 0x0041388801007387 */ /* 0x0007e20000100800 */
[----:B-1----:R-:W-:-:S03]  /*eb5e0*/  IMAD.MOV.U32 R18, RZ, RZ, R133 ;  /* 0x000000ffff127224 */ /* 0x002fc600078e0085 */
[----:B------:R-:W3:Y:S01]  /*eb5f0*/  LDL.LU R133, [R1+0x40c4] ;  /* 0x0040c40001857983 */ /* 0x000ee20000300800 */
[----:B------:R-:W-:-:S04]  /*eb600*/  UISETP.GT.AND UP1, UPT, UR16, 0x11, UPT ;  /* 0x000000111000788c */ /* 0x000fc8000bf24270 */
[----:B------:R-:W-:-:S04]  /*eb610*/  USEL UR13, URZ, 0x4, !UP1 ;  /* 0x000000043f0d7887 */ /* 0x000fc8000c800000 */
[----:B------:R-:W-:Y:S01]  /*eb620*/  USEL UR13, UR13, URZ, !UP0 ;  /* 0x0000003f0d0d7287 */ /* 0x000fe2000c000000 */
[----:B------:R-:W-:Y:S01]  /*eb630*/  IMAD.MOV.U32 R19, RZ, RZ, R136 ;  /* 0x000000ffff137224 */ /* 0x000fe200078e0088 */
[----:B------:R-:W-:-:S05]  /*eb640*/  IADD3 R23, P4, R23, UR14, RZ ;  /* 0x0000000e17177c10 */ /* 0x000fca000ff9e0ff */
[----:B------:R-:W-:Y:S01]  /*eb650*/  STL [R1+0x413c], R23 ;  /* 0x00413c1701007387 */ /* 0x000fe20000100800 */
[----:B------:R-:W-:Y:S02]  /*eb660*/  ISETP.NE.U32.AND P3, PT, RZ, UR13, PT ;  /* 0x0000000dff007c0c */ /* 0x000fe4000bf65070 */
[----:B--2---:R-:W-:-:S11]  /*eb670*/  IADD3 R21, P5, R21, UR14, RZ ;  /* 0x0000000e15157c10 */ /* 0x004fd6000ffbe0ff */
[----:B------:R1:W-:Y:S04]  /*eb680*/  LDGSTS.E [R16+-0x7de00], desc[UR58][R18.64], P3 ;  /* 0x8220000012107fae */ /* 0x0003e8000992187a */
[----:B------:R-:W-:Y:S01]  /*eb690*/  STL [R1+0x4104], R21 ;  /* 0x0041041501007387 */ /* 0x000fe20000100800 */
[----:B----4-:R-:W-:Y:S02]  /*eb6a0*/  IADD3.X R132, R132, UR8, RZ, P4, !PT ;  /* 0x0000000884847c10 */ /* 0x010fe4000a7fe4ff */
[----:B---3--:R-:W-:-:S03]  /*eb6b0*/  IADD3 R17, P4, R17, UR14, RZ ;  /* 0x0000000e11117c10 */ /* 0x008fc6000ff9e0ff */
[----:B------:R2:W-:Y:S04]  /*eb6c0*/  STL [R1+0x4130], R132 ;  /* 0x0041308401007387 */ /* 0x0005e80000100800 */
[----:B------:R-:W-:Y:S01]  /*eb6d0*/  STL [R1+0x40fc], R17 ;  /* 0x0040fc1101007387 */ /* 0x000fe20000100800 */
[----:B------:R-:W-:-:S05]  /*eb6e0*/  IADD3.X R22, R22, UR8, RZ, P5, !PT ;  /* 0x0000000816167c10 */ /* 0x000fca000affe4ff */
[----:B------:R-:W-:Y:S04]  /*eb6f0*/  STL [R1+0x40f8], R22 ;  /* 0x0040f81601007387 */ /* 0x000fe80000100800 */
[----:B------:R-:W3:Y:S04]  /*eb700*/  LDL.LU R27, [R1+0x40bc] ;  /* 0x0040bc00011b7983 */ /* 0x000ee80000300800 */
[----:B------:R-:W4:Y:S04]  /*eb710*/  LDL.LU R25, [R1+0x4084] ;  /* 0x0040840001197983 */ /* 0x000f280000300800 */
[----:B------:R-:W4:Y:S01]  /*eb720*/  LDL.LU R136, [R1+0x40b8] ;  /* 0x0040b80001887983 */ /* 0x000f220000300800 */
[----:B------:R-:W-:Y:S01]  /*eb730*/  IADD3.X R20, R20, UR8, RZ, P4, !PT ;  /* 0x0000000814147c10 */ /* 0x000fe2000a7fe4ff */
[----:B-1----:R-:W-:-:S04]  /*eb740*/  IMAD.MOV.U32 R19, RZ, RZ, R132 ;  /* 0x000000ffff137224 */ /* 0x002fc800078e0084 */
[----:B------:R1:W-:Y:S01]  /*eb750*/  STL [R1+0x40f0], R20 ;  /* 0x0040f01401007387 */ /* 0x0003e20000100800 */
[----:B------:R-:W-:-:S05]  /*eb760*/  IADD3 R133, P4, R133, UR14, RZ ;  /* 0x0000000e85857c10 */ /* 0x000fca000ff9e0ff */
[----:B------:R-:W-:Y:S04]  /*eb770*/  STL [R1+0x40c4], R133 ;  /* 0x0040c48501007387 */ /* 0x000fe80000100800 */
[----:B--2---:R-:W2:Y:S04]  /*eb780*/  LDL.LU R132, [R1+0x40b0] ;  /* 0x0040b00001847983 */ /* 0x004ea80000300800 */
[----:B------:R-:W2:Y:S01]  /*eb790*/  LDL.LU R26, [R1+0x4078] ;  /* 0x00407800011a7983 */ /* 0x000ea20000300800 */
[----:B------:R-:W-:Y:S01]  /*eb7a0*/  UISETP.GT.AND UP1, UPT, UR16, 0x15, UPT ;  /* 0x000000151000788c */ /* 0x000fe2000bf24270 */
[----:B------:R-:W-:Y:S01]  /*eb7b0*/  MOV R18, R23 ;  /* 0x0000001700127202 */ /* 0x000fe20000000f00 */
[----:B------:R-:W-:Y:S01]  /*eb7c0*/  HMMA.1688.F32.TF32 R28, R4, R230, R28 ;  /* 0x000000e6041c723c */ /* 0x000fe2000008101c */
[----:B------:R-:W2:Y:S01]  /*eb7d0*/  LDL.LU R24, [R1+0x4070] ;  /* 0x0040700001187983 */ /* 0x000ea20000300800 */
[----:B------:R-:W-:-:S03]  /*eb7e0*/  USEL UR12, URZ, 0x4, !UP1 ;  /* 0x000000043f0c7887 */ /* 0x000fc6000c800000 */
[----:B------:R1:W-:Y:S01]  /*eb7f0*/  LDGSTS.E [R16+-0x7dd00], desc[UR58][R18.64], P3 ;  /* 0x8230000012107fae */ /* 0x0003e2000992187a */
[----:B------:R-:W-:-:S03]  /*eb800*/  USEL UR12, UR12, URZ, !UP0 ;  /* 0x0000003f0c0c7287 */ /* 0x000fc6000c000000 */
[----:B------:R-:W2:Y:S03]  /*eb810*/  LDL.LU R23, [R1+0x407c] ;  /* 0x00407c0001177983 */ /* 0x000ea60000300800 */
[----:B------:R-:W-:Y:S01]  /*eb820*/  ISETP.NE.U32.AND P2, PT, RZ, UR12, PT ;  /* 0x0000000cff007c0c */ /* 0x000fe2000bf45070 */
[----:B-1----:R-:W-:Y:S02]  /*eb830*/  IMAD.MOV.U32 R18, RZ, RZ, R21 ;  /* 0x000000ffff127224 */ /* 0x002fe400078e0015 */
[----:B------:R-:W-:Y:S01]  /*eb840*/  IMAD.MOV.U32 R19, RZ, RZ, R22 ;  /* 0x000000ffff137224 */ /* 0x000fe200078e0016 */
[----:B------:R-:W2:Y:S09]  /*eb850*/  LDL.LU R21, [R1+0x4044] ;  /* 0x0040440001157983 */ /* 0x000eb20000300800 */
[----:B------:R1:W-:Y:S02]  /*eb860*/  LDGSTS.E [R16+-0x7d600], desc[UR58][R18.64], P2 ;  /* 0x82a0000012107fae */ /* 0x0003e4000912187a */
[----:B-1----:R-:W-:Y:S01]  /*eb870*/  IMAD.MOV.U32 R19, RZ, RZ, R20 ;  /* 0x000000ffff137224 */ /* 0x002fe200078e0014 */
[----:B------:R-:W-:Y:S01]  /*eb880*/  MOV R18, R17 ;  /* 0x0000001100127202 */ /* 0x000fe20000000f00 */
[----:B------:R-:W2:Y:S04]  /*eb890*/  LDL.LU R20, [R1+0x4030] ;  /* 0x0040300001147983 */ /* 0x000ea80000300800 */
[----:B------:R-:W2:Y:S01]  /*eb8a0*/  LDL.LU R17, [R1+0x403c] ;  /* 0x00403c0001117983 */ /* 0x000ea20000300800 */
[----:B---3--:R-:W-:-:S02]  /*eb8b0*/  IADD3 R27, P5, R27, UR14, RZ ;  /* 0x0000000e1b1b7c10 */ /* 0x008fc4000ffbe0ff */
[----:B----4-:R-:W-:-:S03]  /*eb8c0*/  IADD3.X R136, R136, UR8, RZ, P4, !PT ;  /* 0x0000000888887c10 */ /* 0x010fc6000a7fe4ff */
[----:B------:R-:W-:Y:S04]  /*eb8d0*/  STL [R1+0x40bc], R27 ;  /* 0x0040bc1b01007387 */ /* 0x000fe80000100800 */
[----:B------:R-:W-:Y:S04]  /*eb8e0*/  STL [R1+0x40b8], R136 ;  /* 0x0040b88801007387 */ /* 0x000fe80000100800 */
[----:B------:R-:W3:Y:S01]  /*eb8f0*/  LDL.LU R22, [R1+0x4038] ;  /* 0x0040380001167983 */ /* 0x000ee20000300800 */
[----:B------:R-:W-:Y:S01]  /*eb900*/  IADD3 R25, P4, R25, UR14, RZ ;  /* 0x0000000e19197c10 */ /* 0x000fe2000ff9e0ff */
[----:B------:R-:W-:-:S02]  /*eb910*/  UISETP.GT.AND UP1, UPT, UR16, 0x19, UPT ;  /* 0x000000191000788c */ /* 0x000fc4000bf24270 */
[----:B------:R1:W-:Y:S04]  /*eb920*/  LDGSTS.E [R16+-0x7d500], desc[UR58][R18.64], P2 ;  /* 0x82b0000012107fae */ /* 0x0003e8000912187a */
[----:B------:R-:W-:Y:S04]  /*eb930*/  STL [R1+0x4084], R25 ;  /* 0x0040841901007387 */ /* 0x000fe80000100800 */
[----:B------:R4:W-:Y:S04]  /*eb940*/  STL.64 [R1+0x820], R28 ;  /* 0x0008201c01007387 */ /* 0x0009e80000100a00 */
[----:B------:R3:W-:Y:S01]  /*eb950*/  STL.64 [R1+0x828], R30 ;  /* 0x0008281e01007387 */ /* 0x0007e20000100a00 */
[----:B--2---:R-:W-:-:S02]  /*eb960*/  IADD3.X R132, R132, UR8, RZ, P5, !PT ;  /* 0x0000000884847c10 */ /* 0x004fc4000affe4ff */
[----:B------:R-:W-:-:S03]  /*eb970*/  IADD3.X R26, R26, UR8, RZ, P4, !PT ;  /* 0x000000081a1a7c10 */ /* 0x000fc6000a7fe4ff */
[----:B------:R-:W-:Y:S04]  /*eb980*/  STL [R1+0x40b0], R132 ;  /* 0x0040b08401007387 */ /* 0x000fe80000100800 */
[----:B------:R2:W-:Y:S04]  /*eb990*/  STL [R1+0x4078], R26 ;  /* 0x0040781a01007387 */ /* 0x0005e80000100800 */
[----:B----4-:R-:W4:Y:S01]  /*eb9a0*/  LDL.LU R29, [R1+0x4004] ;  /* 0x00400400011d7983 */ /* 0x010f220000300800 */
[----:B------:R-:W-:-:S04]  /*eb9b0*/  USEL UR12, URZ, 0x4, !UP1 ;  /* 0x000000043f0c7887 */ /* 0x000fc8000c800000 */
[----:B------:R-:W-:Y:S01]  /*eb9c0*/  USEL UR12, UR12, URZ, !UP0 ;  /* 0x0000003f0c0c7287 */ /* 0x000fe2000c000000 */
[----:B------:R-:W-:-:S05]  /*eb9d0*/  IADD3 R23, P4, R23, UR14, RZ ;  /* 0x0000000e17177c10 */ /* 0x000fca000ff9e0ff */
[----:B------:R-:W-:Y:S01]  /*eb9e0*/  ISETP.NE.U32.AND P3, PT, RZ, UR12, PT ;  /* 0x0000000cff007c0c */ /* 0x000fe2000bf65070 */
[----:B-1----:R-:W-:Y:S01]  /*eb9f0*/  IMAD.MOV.U32 R18, RZ, RZ, R133 ;  /* 0x000000ffff127224 */ /* 0x002fe200078e0085 */
[----:B------:R-:W-:Y:S01]  /*eba00*/  IADD3 R21, P5, R21, UR14, RZ ;  /* 0x0000000e15157c10 */ /* 0x000fe2000ffbe0ff */
[----:B------:R-:W-:Y:S01]  /*eba10*/  IMAD.MOV.U32 R19, RZ, RZ, R136 ;  /* 0x000000ffff137224 */ /* 0x000fe200078e0088 */
[----:B------:R-:W-:Y:S01]  /*eba20*/  IADD3.X R24, R24, UR8, RZ, P4, !PT ;  /* 0x0000000818187c10 */ /* 0x000fe2000a7fe4ff */
[----:B------:R-:W-:Y:S04]  /*eba30*/  STL [R1+0x407c], R23 ;  /* 0x00407c1701007387 */ /* 0x000fe80000100800 */
[----:B------:R-:W-:Y:S04]  /*eba40*/  STL [R1+0x4044], R21 ;  /* 0x0040441501007387 */ /* 0x000fe80000100800 */
[----:B------:R1:W-:Y:S04]  /*eba50*/  LDGSTS.E [R16+-0x7ce00], desc[UR58][R18.64], P3 ;  /* 0x8320000012107fae */ /* 0x0003e8000992187a */
[----:B------:R2:W-:Y:S01]  /*eba60*/  STL [R1+0x4070], R24 ;  /* 0x0040701801007387 */ /* 0x0005e20000100800 */
[----:B------:R-:W-:Y:S01]  /*eba70*/  IADD3 R17, P4, R17, UR14, RZ ;  /* 0x0000000e11117c10 */ /* 0x000fe2000ff9e0ff */
[----:B-1----:R-:W-:Y:S01]  /*eba80*/  IMAD.MOV.U32 R19, RZ, RZ, R132 ;  /* 0x000000ffff137224 */ /* 0x002fe200078e0084 */
[----:B------:R-:W-:-:S03]  /*eba90*/  MOV R18, R27 ;  /* 0x0000001b00127202 */ /* 0x000fc60000000f00 */
[----:B------:R-:W-:Y:S04]  /*ebaa0*/  STL [R1+0x403c], R17 ;  /* 0x00403c1101007387 */ /* 0x000fe80000100800 */
[----:B------:R1:W-:Y:S01]  /*ebab0*/  LDGSTS.E [R16+-0x7cd00], desc[UR58][R18.64], P3 ;  /* 0x8330000012107fae */ /* 0x0003e2000992187a */
[----:B------:R-:W-:Y:S01]  /*ebac0*/  IADD3.X R20, R20, UR8, RZ, P4, !PT ;  /* 0x0000000814147c10 */ /* 0x000fe2000a7fe4ff */
[----:B-1----:R-:W-:Y:S02]  /*ebad0*/  IMAD.MOV.U32 R18, RZ, RZ, R25 ;  /* 0x000000ffff127224 */ /* 0x002fe400078e0019 */
[----:B------:R-:W-:Y:S01]  /*ebae0*/  IMAD.MOV.U32 R19, RZ, RZ, R26 ;  /* 0x000000ffff137224 */ /* 0x000fe200078e001a */
[----:B---3--:R-:W-:-:S05]  /*ebaf0*/  IADD3.X R22, R22, UR8, RZ, P5, !PT ;  /* 0x0000000816167c10 */ /* 0x008fca000affe4ff */
[----:B------:R-:W-:Y:S04]  /*ebb00*/  STL [R1+0x4038], R22 ;  /* 0x0040381601007387 */ /* 0x000fe80000100800 */
[----:B------:R-:W3:Y:S04]  /*ebb10*/  LDL.LU R30, [R1+0x3ff8] ;  /* 0x003ff800011e7983 */ /* 0x000ee80000300800 */
[----:B------:R-:W3:Y:S04]  /*ebb20*/  LDL.LU R27, [R1+0x3ffc] ;  /* 0x003ffc00011b7983 */ /* 0x000ee80000300800 */
[----:B------:R-:W3:Y:S04]  /*ebb30*/  LDL.LU R25, [R1+0x3fc4] ;  /* 0x003fc40001197983 */ /* 0x000ee80000300800 */
[----:B------:R1:W-:Y:S01]  /*ebb40*/  STL [R1+0x4030], R20 ;  /* 0x0040301401007387 */ /* 0x0003e20000100800 */
[----:B----4-:R-:W-:-:S05]  /*ebb50*/  IADD3 R29, P4, R29, UR14, RZ ;  /* 0x0000000e1d1d7c10 */ /* 0x010fca000ff9e0ff */
[----:B------:R-:W-:Y:S04]  /*ebb60*/  STL [R1+0x4004], R29 ;  /* 0x0040041d01007387 */ /* 0x000fe80000100800 */
[----:B------:R-:W4:Y:S04]  /*ebb70*/  LDL.LU R28, [R1+0x3ff0] ;  /* 0x003ff000011c7983 */ /* 0x000f280000300800 */
[----:B--2---:R-:W2:Y:S01]  /*ebb80*/  LDL.LU R26, [R1+0x3fb8] ;  /* 0x003fb800011a7983 */ /* 0x004ea20000300800 */
        /* <DEDUP_REMOVED lines=15> */
[----:B------:R-:W2:Y:S04]  /*ebc80*/  LDL.LU R24, [R1+0x3fb0] ;  /* 0x003fb00001187983 */ /* 0x000ea80000300800 */
[----:B------:R1:W-:Y:S01]  /*ebc90*/  LDGSTS.E [R16+-0x7c500], desc[UR58][R18.64], P2 ;  /* 0x83b0000012107fae */ /* 0x0003e2000912187a */
[----:B------:R-:W-:Y:S01]  /*ebca0*/  ISETP.NE.U32.AND P2, PT, RZ, UR12, PT ;  /* 0x0000000cff007c0c */ /* 0x000fe2000bf45070 */
[----:B-1----:R-:W-:-:S02]  /*ebcb0*/  IMAD.MOV.U32 R18, RZ, RZ, R21 ;  /* 0x000000ffff127224 */ /* 0x002fc400078e0015 */
[----:B------:R-:W-:-:S05]  /*ebcc0*/  IMAD.MOV.U32 R19, RZ, RZ, R22 ;  /* 0x000000ffff137224 */ /* 0x000fca00078e0016 */
[----:B------:R1:W-:Y:S02]  /*ebcd0*/  LDGSTS.E [R16+-0x7be00], desc[UR58][R18.64], P3 ;  /* 0x8420000012107fae */ /* 0x0003e4000992187a */
[----:B-1----:R-:W-:Y:S02]  /*ebce0*/  IMAD.MOV.U32 R19, RZ, RZ, R20 ;  /* 0x000000ffff137224 */ /* 0x002fe400078e0014 */
[----:B------:R-:W2:Y:S04]  /*ebcf0*/  LDL.LU R20, [R1+0x3fbc] ;  /* 0x003fbc0001147983 */ /* 0x000ea80000300800 */
[----:B------:R-:W2:Y:S01]  /*ebd00*/  LDL.LU R23, [R1+0x3f78] ;  /* 0x003f780001177983 */ /* 0x000ea20000300800 */
[----:B------:R-:W-:-:S03]  /*ebd10*/  MOV R18, R17 ;  /* 0x0000001100127202 */ /* 0x000fc60000000f00 */
[----:B------:R-:W2:Y:S04]  /*ebd20*/  LDL.LU R22, [R1+0x3f84] ;  /* 0x003f840001167983 */ /* 0x000ea80000300800 */
[----:B------:R1:W-:Y:S02]  /*ebd30*/  LDGSTS.E [R16+-0x7bd00], desc[UR58][R18.64], P3 ;  /* 0x8430000012107fae */ /* 0x0003e4000992187a */
[----:B-1----:R-:W-:Y:S01]  /*ebd40*/  IMAD.MOV.U32 R18, RZ, RZ, R29 ;  /* 0x000000ffff127224 */ /* 0x002fe200078e001d */
[----:B---3--:R-:W-:Y:S02]  /*ebd50*/  IADD3.X R30, R30, UR8, RZ, P4, !PT ;  /* 0x000000081e1e7c10 */ /* 0x008fe4000a7fe4ff */
[----:B------:R-:W-:Y:S02]  /*ebd60*/  IADD3 R27, P5, R27, UR14, RZ ;  /* 0x0000000e1b1b7c10 */ /* 0x000fe4000ffbe0ff */
[----:B------:R-:W-:-:S03]  /*ebd70*/  IADD3 R25, P4, R25, UR14, RZ ;  /* 0x0000000e19197c10 */ /* 0x000fc6000ff9e0ff */
[----:B------:R1:W-:Y:S04]  /*ebd80*/  STL [R1+0x3ffc], R27 ;  /* 0x003ffc1b01007387 */ /* 0x0003e80000100800 */
[----:B------:R-:W-:Y:S04]  /*ebd90*/  STL [R1+0x3ff8], R30 ;  /* 0x003ff81e01007387 */ /* 0x000fe80000100800 */
[----:B------:R-:W3:Y:S04]  /*ebda0*/  LDL.LU R21, [R1+0x3f70] ;  /* 0x003f700001157983 */ /* 0x000ee80000300800 */
[----:B------:R-:W-:Y:S04]  /*ebdb0*/  STL [R1+0x3fc4], R25 ;  /* 0x003fc41901007387 */ /* 0x000fe80000100800 */
[----:B------:R-:W-:Y:S01]  /*ebdc0*/  STL.64 [R1+0x800], R32 ;  /* 0x0008002001007387 */ /* 0x000fe20000100a00 */
[----:B------:R-:W-:-:S03]  /*ebdd0*/  IMAD.MOV.U32 R19, RZ, RZ, R30 ;  /* 0x000000ffff137224 */ /* 0x000fc600078e001e */
[----:B------:R-:W-:Y:S04]  /*ebde0*/  STL.64 [R1+0x808], R34 ;  /* 0x0008082201007387 */ /* 0x000fe80000100a00 */
[----:B------:R-:W3:Y:S01]  /*ebdf0*/  LDL.LU R17, [R1+0x3f7c] ;  /* 0x003f7c0001117983 */ /* 0x000ee20000300800 */
[----:B----4-:R-:W-:-:S03]  /*ebe00*/  IADD3.X R28, R28, UR8, RZ, P5, !PT ;  /* 0x000000081c1c7c10 */ /* 0x010fc6000affe4ff */
[----:B------:R4:W-:Y:S01]  /*ebe10*/  LDGSTS.E [R16+-0x7b600], desc[UR58][R18.64], P2 ;  /* 0x84a0000012107fae */ /* 0x0009e2000912187a */
[----:B--2---:R-:W-:-:S03]  /*ebe20*/  IADD3.X R26, R26, UR8, RZ, P4, !PT ;  /* 0x000000081a1a7c10 */ /* 0x004fc6000a7fe4ff */
[----:B------:R-:W-:Y:S04]  /*ebe30*/  STL [R1+0x3ff0], R28 ;  /* 0x003ff01c01007387 */ /* 0x000fe80000100800 */
[----:B------:R-:W-:Y:S01]  /*ebe40*/  STL [R1+0x3fb8], R26 ;  /* 0x003fb81a01007387 */ /* 0x000fe20000100800 */
[----:B----4-:R-:W-:-:S03]  /*ebe50*/  MOV R18, R27 ;  /* 0x0000001b00127202 */ /* 0x010fc60000000f00 */
[----:B-1----:R-:W2:Y:S01]  /*ebe60*/  LDL.LU R27, [R1+0x3f44] ;  /* 0x003f4400011b7983 */ /* 0x002ea20000300800 */
[----:B------:R-:W-:-:S04]  /*ebe70*/  UISETP.GT.AND UP1, UPT, UR16, 0x29, UPT ;  /* 0x000000291000788c */ /* 0x000fc8000bf24270 */
[----:B------:R-:W-:-:S04]  /*ebe80*/  USEL UR13, URZ, 0x4, !UP1 ;  /* 0x000000043f0d7887 */ /* 0x000fc8000c800000 */
[----:B------:R-:W-:Y:S01]  /*ebe90*/  USEL UR13, UR13, URZ, !UP0 ;  /* 0x0000003f0d0d7287 */ /* 0x000fe2000c000000 */
[----:B------:R-:W-:-:S05]  /*ebea0*/  IMAD.MOV.U32 R19, RZ, RZ, R28 ;  /* 0x000000ffff137224 */ /* 0x000fca00078e001c */
[----:B------:R-:W-:Y:S01]  /*ebeb0*/  ISETP.NE.U32.AND P3, PT, RZ, UR13, PT ;  /* 0x0000000dff007c0c */ /* 0x000fe2000bf65070 */
[----:B------:R1:W-:Y:S02]  /*ebec0*/  LDGSTS.E [R16+-0x7b500], desc[UR58][R18.64], P2 ;  /* 0x84b0000012107fae */ /* 0x0003e4000912187a */
[----:B-1----:R-:W-:Y:S02]  /*ebed0*/  IMAD.MOV.U32 R18, RZ, RZ, R25 ;  /* 0x000000ffff127224 */ /* 0x002fe400078e0019 */
[----:B------:R-:W-:-:S08]  /*ebee0*/  IMAD.MOV.U32 R19, RZ, RZ, R26 ;  /* 0x000000ffff137224 */ /* 0x000fd000078e001a */
[----:B------:R1:W-:Y:S01]  /*ebef0*/  LDGSTS.E [R16+-0x7ae00], desc[UR58][R18.64], P3 ;  /* 0x8520000012107fae */ /* 0x0003e2000992187a */
[----:B------:R-:W-:-:S04]  /*ebf00*/  IADD3 R20, P4, R20, UR14, RZ ;  /* 0x0000000e14147c10 */ /* 0x000fc8000ff9e0ff */
[----:B------:R-:W-:Y:S02]  /*ebf10*/  IADD3.X R24, R24, UR8, RZ, P4, !PT ;  /* 0x0000000818187c10 */ /* 0x000fe4000a7fe4ff */
[----:B------:R-:W-:Y:S01]  /*ebf20*/  IADD3 R22, P5, R22, UR14, RZ ;  /* 0x0000000e16167c10 */ /* 0x000fe2000ffbe0ff */
[----:B------:R-:W-:Y:S03]  /*ebf30*/  STL [R1+0x3fbc], R20 ;  /* 0x003fbc1401007387 */ /* 0x000fe60000100800 */
[----:B------:R-:W-:Y:S01]  /*ebf40*/  IADD3.X R23, R23, UR8, RZ, P5, !PT ;  /* 0x0000000817177c10 */ /* 0x000fe2000affe4ff */
[----:B------:R-:W-:Y:S01]  /*ebf50*/  STL [R1+0x3f84], R22 ;  /* 0x003f841601007387 */ /* 0x000fe20000100800 */
[----:B-1----:R-:W-:-:S03]  /*ebf60*/  IMAD.MOV.U32 R19, RZ, RZ, R24 ;  /* 0x000000ffff137224 */ /* 0x002fc600078e0018 */
[----:B------:R1:W-:Y:S01]  /*ebf70*/  STL [R1+0x3fb0], R24 ;  /* 0x003fb01801007387 */ /* 0x0003e20000100800 */
[----:B------:R-:W-:-:S05]  /*ebf80*/  MOV R18, R20 ;  /* 0x0000001400127202 */ /* 0x000fca0000000f00 */
[----:B------:R4:W-:Y:S02]  /*ebf90*/  LDGSTS.E [R16+-0x7ad00], desc[UR58][R18.64], P3 ;  /* 0x8530000012107fae */ /* 0x0009e4000992187a */
[----:B----4-:R-:W-:Y:S01]  /*ebfa0*/  IMAD.MOV.U32 R19, RZ, RZ, R23 ;  /* 0x000000ffff137224 */ /* 0x010fe200078e0017 */
[----:B---3--:R-:W-:-:S05]  /*ebfb0*/  IADD3 R17, P4, R17, UR14, RZ ;  /* 0x0000000e11117c10 */ /* 0x008fca000ff9e0ff */
[----:B------:R-:W-:Y:S01]  /*ebfc0*/  STL [R1+0x3f7c], R17 ;  /* 0x003f7c1101007387 */ /* 0x000fe20000100800 */
[----:B------:R-:W-:-:S03]  /*ebfd0*/  IADD3.X R21, R21, UR8, RZ, P4, !PT ;  /* 0x0000000815157c10 */ /* 0x000fc6000a7fe4ff */
[----:B------:R3:W-:Y:S04]  /*ebfe0*/  STL [R1+0x3f78], R23 ;  /* 0x003f781701007387 */ /* 0x0007e80000100800 */
[----:B-1----:R-:W4:Y:S04]  /*ebff0*/  LDL.LU R24, [R1+0x3f3c] ;  /* 0x003f3c0001187983 */ /* 0x002f280000300800 */
[----:B------:R-:W4:Y:S01]  /*ec000*/  LDL.LU R20, [R1+0x3f04] ;  /* 0x003f040001147983 */ /* 0x000f220000300800 */
[----:B--2---:R-:W-:-:S03]  /*ec010*/  IADD3 R27, P4, R27, UR14, RZ ;  /* 0x0000000e1b1b7c10 */ /* 0x004fc6000ff9e0ff */
[----:B------:R-:W2:Y:S04]  /*ec020*/  LDL.LU R30, [R1+0x3f38] ;  /* 0x003f3800011e7983 */ /* 0x000ea80000300800 */
[----:B------:R1:W-:Y:S04]  /*ec030*/  STL [R1+0x3f70], R21 ;  /* 0x003f701501007387 */ /* 0x0003e80000100800 */
[----:B------:R2:W-:Y:S04]  /*ec040*/  STL [R1+0x3f44], R27 ;  /* 0x003f441b01007387 */ /* 0x0005e80000100800 */
[----:B------:R-:W2:Y:S04]  /*ec050*/  LDL.LU R28, [R1+0x3f30] ;  /* 0x003f3000011c7983 */ /* 0x000ea80000300800 */
[----:B---3--:R-:W3:Y:S01]  /*ec060*/  LDL.LU R23, [R1+0x3ef8] ;  /* 0x003ef80001177983 */ /* 0x008ee20000300800 */
[----:B------:R-:W-:Y:S01]  /*ec070*/  UISETP.GT.AND UP1, UPT, UR16, 0x2d, UPT ;  /* 0x0000002d1000788c */ /* 0x000fe2000bf24270 */
[----:B------:R-:W-:Y:S01]  /*ec080*/  HMMA.1688.F32.TF32 R32, R4, R222, R36 ;  /* 0x000000de0420723c */ /* 0x000fe20000081024 */
[----:B------:R-:W-:Y:S01]  /*ec090*/  IMAD.MOV.U32 R18, RZ, RZ, R22 ;  /* 0x000000ffff127224 */ /* 0x000fe200078e0016 */
[----:B------:R-:W3:Y:S01]  /*ec0a0*/  LDL.LU R29, [R1+0x3ef0] ;  /* 0x003ef000011d7983 */ /* 0x000ee20000300800 */
[----:B------:R-:W-:-:S03]  /*ec0b0*/  USEL UR12, URZ, 0x4, !UP1 ;  /* 0x000000043f0c7887 */ /* 0x000fc6000c800000 */
[----:B------:R-:W3:Y:S01]  /*ec0c0*/  LDL.LU R26, [R1+0x3efc] ;  /* 0x003efc00011a7983 */ /* 0x000ee20000300800 */
[----:B------:R-:W-:Y:S02]  /*ec0d0*/  USEL UR12, UR12, URZ, !UP0 ;  /* 0x0000003f0c0c7287 */ /* 0x000fe4000c000000 */
[----:B------:R-:W-:-:S04]  /*ec0e0*/  UISETP.GT.AND UP1, UPT, UR16, 0x31, UPT ;  /* 0x000000311000788c */ /* 0x000fc8000bf24270 */
[----:B------:R-:W-:Y:S01]  /*ec0f0*/  ISETP.NE.U32.AND P2, PT, RZ, UR12, PT ;  /* 0x0000000cff007c0c */ /* 0x000fe2000bf45070 */
[----:B------:R-:W-:-:S04]  /*ec100*/  USEL UR12, URZ, 0x4, !UP1 ;  /* 0x000000043f0c7887 */ /* 0x000fc8000c800000 */
[----:B------:R-:W-:-:S06]  /*ec110*/  USEL UR12, UR12, URZ, !UP0 ;  /* 0x0000003f0c0c7287 */ /* 0x000fcc000c000000 */
[----:B------:R-:W-:Y:S02]  /*ec120*/  ISETP.NE.U32.AND P3, PT, RZ, UR12, PT ;  /* 0x0000000cff007c0c */ /* 0x000fe4000bf65070 */
[----:B------:R1:W-:Y:S02]  /*ec130*/  LDGSTS.E [R16+-0x7a600], desc[UR58][R18.64], P2 ;  /* 0x85a0000012107fae */ /* 0x0003e4000912187a */
[----:B-1----:R-:W-:Y:S01]  /*ec140*/  MOV R18, R17 ;  /* 0x0000001100127202 */ /* 0x002fe20000000f00 */
[----:B------:R-:W-:Y:S02]  /*ec150*/  IMAD.MOV.U32 R19, RZ, RZ, R21 ;  /* 0x000000ffff137224 */ /* 0x000fe400078e0015 */
[----:B------:R-:W3:Y:S04]  /*ec160*/  LDL.LU R21, [R1+0x3eb8] ;  /* 0x003eb80001157983 */ /* 0x000ee80000300800 */
[----:B------:R-:W3:Y:S04]  /*ec170*/  LDL.LU R17, [R1+0x3ec4] ;  /* 0x003ec40001117983 */ /* 0x000ee80000300800 */
[----:B------:R-:W3:Y:S04]  /*ec180*/  LDL.LU R22, [R1+0x3ebc] ;  /* 0x003ebc0001167983 */ /* 0x000ee80000300800 */
[----:B------:R1:W-:Y:S02]  /*ec190*/  LDGSTS.E [R16+-0x7a500], desc[UR58][R18.64], P2 ;  /* 0x85b0000012107fae */ /* 0x0003e4000912187a */
[----:B-1----:R-:W-:Y:S01]  /*ec1a0*/  IMAD.MOV.U32 R18, RZ, RZ, R27 ;  /* 0x000000ffff127224 */ /* 0x002fe200078e001b */
[----:B----4-:R-:W-:-:S02]  /*ec1b0*/  IADD3 R24, P5, R24, UR14, RZ ;  /* 0x0000000e18187c10 */ /* 0x010fc4000ffbe0ff */
[----:B--2---:R-:W-:Y:S02]  /*ec1c0*/  IADD3.X R30, R30, UR8, RZ, P4, !PT ;  /* 0x000000081e1e7c10 */ /* 0x004fe4000a7fe4ff */
[----:B------:R-:W-:Y:S01]  /*ec1d0*/  IADD3 R20, P4, R20, UR14, RZ ;  /* 0x0000000e14147c10 */ /* 0x000fe2000ff9e0ff */
[----:B------:R-:W-:Y:S02]  /*ec1e0*/  STL [R1+0x3f3c], R24 ;  /* 0x003f3c1801007387 */ /* 0x000fe40000100800 */
[----:B------:R-:W-:Y:S02]  /*ec1f0*/  IMAD.MOV.U32 R19, RZ, RZ, R30 ;  /* 0x000000ffff137224 */ /* 0x000fe400078e001e */
[----:B------:R1:W-:Y:S04]  /*ec200*/  STL [R1+0x3f38], R30 ;  /* 0x003f381e01007387 */ /* 0x0003e80000100800 */
[----:B------:R-:W2:Y:S01]  /*ec210*/  LDL.LU R25, [R1+0x3eb0] ;  /* 0x003eb00001197983 */ /* 0x000ea20000300800 */
[----:B------:R-:W-:-:S03]  /*ec220*/  IADD3.X R28, R28, UR8, RZ, P5, !PT ;  /* 0x000000081c1c7c10 */ /* 0x000fc6000affe4ff */
[----:B------:R-:W-:Y:S01]  /*ec230*/  STL [R1+0x3f04], R20 ;  /* 0x003f041401007387 */ /* 0x000fe20000100800 */
[----:B---3--:R-:W-:-:S03]  /*ec240*/  IADD3.X R23, R23, UR8, RZ, P4, !PT ;  /* 0x0000000817177c10 */ /* 0x008fc6000a7fe4ff */
[----:B------:R-:W-:Y:S04]  /*ec250*/  STL.64 [R1+0x7e0], R32 ;  /* 0x0007e02001007387 */ /* 0x000fe80000100a00 */
[----:B------:R-:W-:Y:S04]  /*ec260*/  STL.64 [R1+0x7e8], R34 ;  /* 0x0007e82201007387 */ /* 0x000fe80000100a00 */
[----:B------:R3:W-:Y:S04]  /*ec270*/  LDGSTS.E [R16+-0x79e00], desc[UR58][R18.64], P3 ;  /* 0x8620000012107fae */ /* 0x0007e8000992187a */
[----:B------:R4:W-:Y:S04]  /*ec280*/  STL [R1+0x3f30], R28 ;  /* 0x003f301c01007387 */ /* 0x0009e80000100800 */
[----:B------:R-:W2:Y:S01]  /*ec290*/  LDL.LU R27, [R1+0x3e84] ;  /* 0x003e8400011b7983 */ /* 0x000ea20000300800 */
[----:B---3--:R-:W-:Y:S01]  /*ec2a0*/  MOV R18, R24 ;  /* 0x0000001800127202 */ /* 0x008fe20000000f00 */
[----:B------:R-:W-:-:S02]  /*ec2b0*/  IMAD.MOV.U32 R19, RZ, RZ, R28 ;  /* 0x000000ffff137224 */ /* 0x000fc400078e001c */
[----:B------:R3:W-:Y:S04]  /*ec2c0*/  STL [R1+0x3ef8], R23 ;  /* 0x003ef81701007387 */ /* 0x0007e80000100800 */
[----:B-1----:R-:W2:Y:S04]  /*ec2d0*/  LDL.LU R30, [R1+0x3e78] ;  /* 0x003e7800011e7983 */ /* 0x002ea80000300800 */
[----:B----4-:R-:W4:Y:S04]  /*ec2e0*/  LDL.LU R28, [R1+0x3e70] ;  /* 0x003e7000011c7983 */ /* 0x010f280000300800 */
[----:B------:R1:W-:Y:S04]  /*ec2f0*/  LDGSTS.E [R16+-0x79d00], desc[UR58][R18.64], P3 ;  /* 0x8630000012107fae */ /* 0x0003e8000992187a */
[----:B------:R-:W4:Y:S01]  /*ec300*/  LDL.LU R24, [R1+0x3e7c] ;  /* 0x003e7c0001187983 */ /* 0x000f220000300800 */
[----:B-1----:R-:W-:-:S02]  /*ec310*/  IMAD.MOV.U32 R19, RZ, RZ, R23 ;  /* 0x000000ffff137224 */ /* 0x002fc400078e0017 */
[----:B------:R-:W-:Y:S01]  /*ec320*/  IMAD.MOV.U32 R18, RZ, RZ, R20 ;  /* 0x000000ffff127224 */ /* 0x000fe200078e0014 */
[----:B---3--:R-:W3:Y:S04]  /*ec330*/  LDL.LU R23, [R1+0x3e38] ;  /* 0x003e380001177983 */ /* 0x008ee80000300800 */
[----:B------:R-:W3:Y:S01]  /*ec340*/  LDL.LU R20, [R1+0x3e44] ;  /* 0x003e440001147983 */ /* 0x000ee20000300800 */
[----:B------:R-:W-:-:S04]  /*ec350*/  UISETP.GT.AND UP1, UPT, UR16, 0x35, UPT ;  /* 0x000000351000788c */ /* 0x000fc8000bf24270 */
[----:B------:R-:W-:-:S04]  /*ec360*/  USEL UR13, URZ, 0x4, !UP1 ;  /* 0x000000043f0d7887 */ /* 0x000fc8000c800000 */
[----:B------:R-:W-:Y:S02]  /*ec370*/  USEL UR13, UR13, URZ, !UP0 ;  /* 0x0000003f0d0d7287 */ /* 0x000fe4000c000000 */
[----:B------:R-:W-:-:S04]  /*ec380*/  UISETP.GT.AND UP1, UPT, UR16, 0x39, UPT ;  /* 0x000000391000788c */ /* 0x000fc8000bf24270 */
[----:B------:R-:W-:Y:S01]  /*ec390*/  ISETP.NE.U32.AND P2, PT, RZ, UR13, PT ;  /* 0x0000000dff007c0c */ /* 0x000fe2000bf45070 */
[----:B------:R-:W-:Y:S01]  /*ec3a0*/  USEL UR12, URZ, 0x4, !UP1 ;  /* 0x000000043f0c7887 */ /* 0x000fe2000c800000 */
[----:B------:R-:W-:-:S03]  /*ec3b0*/  IADD3 R26, P4, R26, UR14, RZ ;  /* 0x0000000e1a1a7c10 */ /* 0x000fc6000ff9e0ff */
[----:B------:R-:W-:Y:S01]  /*ec3c0*/  USEL UR12, UR12, URZ, !UP0 ;  /* 0x0000003f0c0c7287 */ /* 0x000fe2000c000000 */
[----:B------:R-:W-:Y:S01]  /*ec3d0*/  IADD3.X R29, R29, UR8, RZ, P4, !PT ;  /* 0x000000081d1d7c10 */ /* 0x000fe2000a7fe4ff */
[----:B------:R-:W-:Y:S01]  /*ec3e0*/  HMMA.1688.F32.TF32 R32, R4, R218, R40 ;  /* 0x000000da0420723c */ /* 0x000fe20000081028 */
[----:B------:R-:W-:Y:S01]  /*ec3f0*/  UISETP.GT.AND UP1, UPT, UR16, 0x3d, UPT ;  /* 0x0000003d1000788c */ /* 0x000fe2000bf24270 */
[----:B------:R-:W-:Y:S02]  /*ec400*/  IADD3 R17, P5, R17, UR14, RZ ;  /* 0x0000000e11117c10 */ /* 0x000fe4000ffbe0ff */
[----:B------:R-:W-:Y:S02]  /*ec410*/  ISETP.NE.U32.AND P3, PT, RZ, UR12, PT ;  /* 0x0000000cff007c0c */ /* 0x000fe4000bf65070 */
[----:B------:R-:W-:Y:S01]  /*ec420*/  IADD3 R22, P4, R22, UR14, RZ ;  /* 0x0000000e16167c10 */ /* 0x000fe2000ff9e0ff */
[----:B------:R1:W-:Y:S01]  /*ec430*/  LDGSTS.E [R16+-0x79600], desc[UR58][R18.64], P2 ;  /* 0x86a0000012107fae */ /* 0x0003e2000912187a */
[----:B------:R-:W-:Y:S01]  /*ec440*/  USEL UR12, URZ, 0x4, !UP1 ;  /* 0x000000043f0c7887 */ /* 0x000fe2000c800000 */
[----:B------:R-:W-:-:S02]  /*ec450*/  IADD3.X R21, R21, UR8, RZ, P5, !PT ;  /* 0x0000000815157c10 */ /* 0x000fc4000affe4ff */
[----:B------:R1:W-:Y:S01]  /*ec460*/  STL [R1+0x3efc], R26 ;  /* 0x003efc1a01007387 */ /* 0x0003e20000100800 */
[----:B------:R-:W-:-:S03]  /*ec470*/  USEL UR12, UR12, URZ, !UP0 ;  /* 0x0000003f0c0c7287 */ /* 0x000fc6000c000000 */
[----:B------:R2:W-:Y:S01]  /*ec480*/  STL [R1+0x3ec4], R17 ;  /* 0x003ec41101007387 */ /* 0x0005e20000100800 */
[----:B-1----:R-:W-:Y:S01]  /*ec490*/  MOV R18, R26 ;  /* 0x0000001a00127202 */ /* 0x002fe20000000f00 */
[----:B------:R-:W-:Y:S02]  /*ec4a0*/  IMAD.MOV.U32 R19, RZ, RZ, R29 ;  /* 0x000000ffff137224 */ /* 0x000fe400078e001d */
[----:B------:R-:W-:Y:S04]  /*ec4b0*/  STL [R1+0x3ef0], R29 ;  /* 0x003ef01d01007387 */ /* 0x000fe80000100800 */
[----:B------:R-:W-:Y:S04]  /*ec4c0*/  STL [R1+0x3ebc], R22 ;  /* 0x003ebc1601007387 */ /* 0x000fe80000100800 */
[----:B------:R1:W-:Y:S04]  /*ec4d0*/  STL [R1+0x3eb8], R21 ;  /* 0x003eb81501007387 */ /* 0x0003e80000100800 */
[----:B------:R1:W-:Y:S04]  /*ec4e0*/  LDGSTS.E [R16+-0x79500], desc[UR58][R18.64], P2 ;  /* 0x86b0000012107fae */ /* 0x0003e8000912187a */
[----:B------:R-:W3:Y:S01]  /*ec4f0*/  LDL.LU R26, [R1+0x3e3c] ;  /* 0x003e3c00011a7983 */ /* 0x000ee20000300800 */
[----:B------:R-:W-:Y:S01]  /*ec500*/  ISETP.NE.U32.AND P2, PT, RZ, UR12, PT ;  /* 0x0000000cff007c0c */ /* 0x000fe2000bf45070 */
[----:B-1----:R-:W-:-:S02]  /*ec510*/  IMAD.MOV.U32 R18, RZ, RZ, R17 ;  /* 0x000000ffff127224 */ /* 0x002fc400078e0011 */
[----:B------:R-:W-:-:S05]  /*ec520*/  IMAD.MOV.U32 R19, RZ, RZ, R21 ;  /* 0x000000ffff137224 */ /* 0x000fca00078e0015 */
[----:B------:R1:W-:Y:S02]  /*ec530*/  LDGSTS.E [R16+-0x78e00], desc[UR58][R18.64], P3 ;  /* 0x8720000012107fae */ /* 0x0003e4000992187a */
[----:B-1----:R-:W-:Y:S02]  /*ec540*/  MOV R18, R22 ;  /* 0x0000001600127202 */ /* 0x002fe40000000f00 */
[----:B--2---:R-:W-:-:S05]  /*ec550*/  IADD3.X R25, R25, UR8, RZ, P4, !PT ;  /* 0x0000000819197c10 */ /* 0x004fca000a7fe4ff */
[----:B------:R1:W-:Y:S04]  /*ec560*/  STL [R1+0x3eb0], R25 ;  /* 0x003eb01901007387 */ /* 0x0003e80000100800 */
[----:B------:R-:W2:Y:S01]  /*ec570*/  LDL.LU R17, [R1+0x3e04] ;  /* 0x003e040001117983 */ /* 0x000ea20000300800 */
[----:B------:R-:W-:-:S03]  /*ec580*/  IMAD.MOV.U32 R19, RZ, RZ, R25 ;  /* 0x000000ffff137224 */ /* 0x000fc600078e0019 */
[----:B------:R-:W2:Y:S04]  /*ec590*/  LDL.LU R21, [R1+0x3dfc] ;  /* 0x003dfc0001157983 */ /* 0x000ea80000300800 */
[----:B------:R1:W-:Y:S01]  /*ec5a0*/  LDGSTS.E [R16+-0x78d00], desc[UR58][R18.64], P3 ;  /* 0x8730000012107fae */ /* 0x0003e2000992187a */
[----:B------:R-:W-:-:S05]  /*ec5b0*/  IADD3 R27, P4, R27, UR14, RZ ;  /* 0x0000000e1b1b7c10 */ /* 0x000fca000ff9e0ff */
[----:B------:R3:W-:Y:S04]  /*ec5c0*/  STL [R1+0x3e84], R27 ;  /* 0x003e841b01007387 */ /* 0x0007e80000100800 */
[----:B------:R-:W2:Y:S01]  /*ec5d0*/  LDL.LU R29, [R1+0x3e30] ;  /* 0x003e3000011d7983 */ /* 0x000ea20000300800 */
[----:B------:R-:W-:-:S03]  /*ec5e0*/  IADD3.X R30, R30, UR8, RZ, P4, !PT ;  /* 0x000000081e1e7c10 */ /* 0x000fc6000a7fe4ff */
[----:B------:R-:W2:Y:S01]  /*ec5f0*/  LDL.LU R22, [R1+0x3df8] ;  /* 0x003df80001167983 */ /* 0x000ea20000300800 */
[----:B----4-:R-:W-:Y:S01]  /*ec600*/  IADD3 R24, P5, R24, UR14, RZ ;  /* 0x0000000e18187c10 */ /* 0x010fe2000ffbe0ff */
[----:B-1----:R-:W-:-:S03]  /*ec610*/  IMAD.MOV.U32 R18, RZ, RZ, R27 ;  /* 0x000000ffff127224 */ /* 0x002fc600078e001b */
[----:B------:R-:W-:Y:S01]  /*ec620*/  IADD3.X R28, R28, UR8, RZ, P5, !PT ;  /* 0x000000081c1c7c10 */ /* 0x000fe2000affe4ff */
[----:B------:R-:W-:Y:S01]  /*ec630*/  STL [R1+0x3e7c], R24 ;  /* 0x003e7c1801007387 */ /* 0x000fe20000100800 */
[----:B------:R-:W-:-:S03]  /*ec640*/  IMAD.MOV.U32 R19, RZ, RZ, R30 ;  /* 0x000000ffff137224 */ /* 0x000fc600078e001e */
[----:B------:R1:W-:Y:S04]  /*ec650*/  STL [R1+0x3e78], R30 ;  /* 0x003e781e01007387 */ /* 0x0003e80000100800 */
[----:B------:R-:W4:Y:S01]  /*ec660*/  LDL.LU R25, [R1+0x3df0] ;  /* 0x003df00001197983 */ /* 0x000f220000300800 */
[----:B---3--:R-:W-:-:S03]  /*ec670*/  IADD3 R20, P4, R20, UR14, RZ ;  /* 0x0000000e14147c10 */ /* 0x008fc6000ff9e0ff */
[----:B------:R3:W-:Y:S04]  /*ec680*/  LDGSTS.E [R16+-0x78600], desc[UR58][R18.64], P2 ;  /* 0x87a0000012107fae */ /* 0x0007e8000912187a */
[----:B------:R-:W-:Y:S01]  /*ec690*/  STL [R1+0x3e44], R20 ;  /* 0x003e441401007387 */ /* 0x000fe20000100800 */
[----:B------:R-:W-:-:S03]  /*ec6a0*/  IADD3.X R23, R23, UR8, RZ, P4, !PT ;  /* 0x0000000817177c10 */ /* 0x000fc6000a7fe4ff */
[----:B------:R-:W-:Y:S04]  /*ec6b0*/  STL.64 [R1+0x7a0], R32 ;  /* 0x0007a02001007387 */ /* 0x000fe80000100a00 */
[----:B------:R-:W-:Y:S04]  /*ec6c0*/  STL.64 [R1+0x7a8], R34 ;  /* 0x0007a82201007387 */ /* 0x000fe80000100a00 */
[----:B------:R1:W-:Y:S01]  /*ec6d0*/  STL [R1+0x3e70], R28 ;  /* 0x003e701c01007387 */ /* 0x0003e20000100800 */
[----:B---3--:R-:W-:-:S03]  /*ec6e0*/  MOV R18, R24 ;  /* 0x0000001800127202 */ /* 0x008fc60000000f00 */
[----:B------:R-:W3:Y:S01]  /*ec6f0*/  LDL.LU R27, [R1+0x3dc4] ;  /* 0x003dc400011b7983 */ /* 0x000ee20000300800 */
[----:B------:R-:W-:-:S03]  /*ec700*/  IMAD.MOV.U32 R19, RZ, RZ, R28 ;  /* 0x000000ffff137224 */ /* 0x000fc600078e001c */
[----:B------:R1:W-:Y:S04]  /*ec710*/  STL [R1+0x3e38], R23 ;  /* 0x003e381701007387 */ /* 0x0003e80000100800 */
[----:B-1----:R-:W3:Y:S04]  /*ec720*/  LDL.LU R30, [R1+0x3db8] ;  /* 0x003db800011e7983 */ /* 0x002ee80000300800 */
[----:B------:R-:W3:Y:S04]  /*ec730*/  LDL.LU R28, [R1+0x3db0] ;  /* 0x003db000011c7983 */ /* 0x000ee80000300800 */
[----:B------:R1:W-:Y:S04]  /*ec740*/  LDGSTS.E [R16+-0x78500], desc[UR58][R18.64], P2 ;  /* 0x87b0000012107fae */ /* 0x0003e8000912187a */
[----:B------:R-:W3:Y:S01]  /*ec750*/  LDL.LU R24, [R1+0x3dbc] ;  /* 0x003dbc0001187983 */ /* 0x000ee20000300800 */
[----:B-1----:R-:W-:-:S02]  /*ec760*/  IMAD.MOV.U32 R19, RZ, RZ, R23 ;  /* 0x000000ffff137224 */ /* 0x002fc400078e0017 */
[----:B------:R-:W-:Y:S01]  /*ec770*/  IMAD.MOV.U32 R18, RZ, RZ, R20 ;  /* 0x000000ffff127224 */ /* 0x000fe200078e0014 */
[----:B------:R-:W3:Y:S04]  /*ec780*/  LDL.LU R23, [R1+0x3d78] ;  /* 0x003d780001177983 */ /* 0x000ee80000300800 */
        /* <DEDUP_REMOVED lines=8> */
[----:B------:R-:W-:Y:S02]  /*ec810*/  USEL UR12, UR12, URZ, !UP0 ;  /* 0x0000003f0c0c7287 */ /* 0x000fe4000c000000 */
[----:B------:R-:W-:Y:S01]  /*ec820*/  UISETP.GT.AND UP1, UPT, UR16, 0x49, UPT ;  /* 0x000000491000788c */ /* 0x000fe2000bf24270 */
[----:B------:R-:W-:Y:S03]  /*ec830*/  HMMA.1688.F32.TF32 R32, R4, R214, R44 ;  /* 0x000000d60420723c */ /* 0x000fe6000008102c */
[----:B------:R-:W-:Y:S01]  /*ec840*/  ISETP.NE.U32.AND P2, PT, RZ, UR12, PT ;  /* 0x0000000cff007c0c */ /* 0x000fe2000bf45070 */
[----:B------:R-:W-:Y:S01]  /*ec850*/  USEL UR12, URZ, 0x4, !UP1 ;  /* 0x000000043f0c7887 */ /* 0x000fe2000c800000 */
[----:B------:R1:W-:Y:S04]  /*ec860*/  LDGSTS.E [R16+-0x77e00], desc[UR58][R18.64], P3 ;  /* 0x8820000012107fae */ /* 0x0003e8000992187a */
[----:B------:R2:W-:Y:S01]  /*ec870*/  STL [R1+0x3e3c], R26 ;  /* 0x003e3c1a01007387 */ /* 0x0005e20000100800 */
[----:B------:R-:W-:Y:S01]  /*ec880*/  USEL UR12, UR12, URZ, !UP0 ;  /* 0x0000003f0c0c7287 */ /* 0x000fe2000c000000 */
[----:B-1----:R-:W-:-:S02]  /*ec890*/  MOV R18, R26 ;  /* 0x0000001a00127202 */ /* 0x002fc40000000f00 */
[----:B--2---:R-:W-:-:S05]  /*ec8a0*/  IADD3 R17, P5, R17, UR14, RZ ;  /* 0x0000000e11117c10 */ /* 0x004fca000ffbe0ff */
[----:B------:R1:W-:Y:S01]  /*ec8b0*/  STL [R1+0x3e04], R17 ;  /* 0x003e041101007387 */ /* 0x0003e20000100800 */
[----:B------:R-:W-:Y:S02]  /*ec8c0*/  IADD3.X R29, R29, UR8, RZ, P4, !PT ;  /* 0x000000081d1d7c10 */ /* 0x000fe4000a7fe4ff */
[----:B------:R-:W-:Y:S02]  /*ec8d0*/  IADD3 R21, P4, R21, UR14, RZ ;  /* 0x0000000e15157c10 */ /* 0x000fe4000ff9e0ff */
[----:B------:R-:W-:Y:S01]  /*ec8e0*/  IADD3.X R22, R22, UR8, RZ, P5, !PT ;  /* 0x0000000816167c10 */ /* 0x000fe2000affe4ff */
[----:B------:R-:W-:Y:S01]  /*ec8f0*/  IMAD.MOV.U32 R19, RZ, RZ, R29 ;  /* 0x000000ffff137224 */ /* 0x000fe200078e001d */
[----:B------:R-:W-:Y:S04]  /*ec900*/  STL [R1+0x3e30], R29 ;  /* 0x003e301d01007387 */ /* 0x000fe80000100800 */
[----:B------:R-:W-:Y:S04]  /*ec910*/  STL [R1+0x3dfc], R21 ;  /* 0x003dfc1501007387 */ /* 0x000fe80000100800 */
[----:B------:R2:W-:Y:S04]  /*ec920*/  STL [R1+0x3df8], R22 ;  /* 0x003df81601007387 */ /* 0x0005e80000100800 */
[----:B------:R1:W-:Y:S04]  /*ec930*/  LDGSTS.E [R16+-0x77d00], desc[UR58][R18.64], P3 ;  /* 0x8830000012107fae */ /* 0x0003e8000992187a */
[----:B------:R-:W3:Y:S01]  /*ec940*/  LDL.LU R26, [R1+0x3d7c] ;  /* 0x003d7c00011a7983 */ /* 0x000ee20000300800 */
[----:B----4-:R-:W-:Y:S01]  /*ec950*/  IADD3.X R25, R25, UR8, RZ, P4, !PT ;  /* 0x0000000819197c10 */ /* 0x010fe2000a7fe4ff */
[----:B-1----:R-:W-:-:S04]  /*ec960*/  IMAD.MOV.U32 R18, RZ, RZ, R17 ;  /* 0x000000ffff127224 */ /* 0x002fc800078e0011 */
[----:B------:R1:W-:Y:S01]  /*ec970*/  STL [R1+0x3df0], R25 ;  /* 0x003df01901007387 */ /* 0x0003e20000100800 */
[----:B------:R-:W-:Y:S01]  /*ec980*/  IMAD.MOV.U32 R19, RZ, RZ, R22 ;  /* 0x000000ffff137224 */ /* 0x000fe200078e0016 */
[----:B------:R-:W-:Y:S02]  /*ec990*/  ISETP.NE.U32.AND P3, PT, RZ, UR12, PT ;  /* 0x0000000cff007c0c */ /* 0x000fe4000bf65070 */
[----:B------:R-:W4:Y:S04]  /*ec9a0*/  LDL.LU R17, [R1+0x3d44] ;  /* 0x003d440001117983 */ /* 0x000f280000300800 */
[----:B--2---:R-:W2:Y:S04]  /*ec9b0*/  LDL.LU R22, [R1+0x3d3c] ;  /* 0x003d3c0001167983 */ /* 0x004ea80000300800 */
[----:B------:R1:W-:Y:S01]  /*ec9c0*/  LDGSTS.E [R16+-0x77600], desc[UR58][R18.64], P2 ;  /* 0x88a0000012107fae */ /* 0x0003e2000912187a */
[----:B---3--:R-:W-:-:S05]  /*ec9d0*/  IADD3 R27, P4, R27, UR14, RZ ;  /* 0x0000000e1b1b7c10 */ /* 0x008fca000ff9e0ff */
[----:B------:R3:W-:Y:S01]  /*ec9e0*/  STL [R1+0x3dc4], R27 ;  /* 0x003dc41b01007387 */ /* 0x0007e20000100800 */
[----:B-1----:R-:W-:Y:S01]  /*ec9f0*/  MOV R18, R21 ;  /* 0x0000001500127202 */ /* 0x002fe20000000f00 */
[----:B------:R-:W-:Y:S02]  /*eca00*/  IMAD.MOV.U32 R19, RZ, RZ, R25 ;  /* 0x000000ffff137224 */ /* 0x000fe400078e0019 */
[----:B------:R-:W2:Y:S01]  /*eca10*/  LDL.LU R29, [R1+0x3d70] ;  /* 0x003d7000011d7983 */ /* 0x000ea20000300800 */
[----:B------:R-:W-:-:S03]  /*eca20*/  IADD3.X R30, R30, UR8, RZ, P4, !PT ;  /* 0x000000081e1e7c10 */ /* 0x000fc6000a7fe4ff */
[----:B------:R-:W2:Y:S04]  /*eca30*/  LDL.LU R21, [R1+0x3d38] ;  /* 0x003d380001157983 */ /* 0x000ea80000300800 */
[----:B------:R1:W-:Y:S01]  /*eca40*/  LDGSTS.E [R16+-0x77500], desc[UR58][R18.64], P2 ;  /* 0x88b0000012107fae */ /* 0x0003e2000912187a */
[----:B------:R-:W-:-:S04]  /*eca50*/  IADD3 R24, P5, R24, UR14, RZ ;  /* 0x0000000e18187c10 */ /* 0x000fc8000ffbe0ff */
[----:B------:R-:W-:Y:S01]  /*eca60*/  IADD3.X R28, R28, UR8, RZ, P5, !PT ;  /* 0x000000081c1c7c10 */ /* 0x000fe2000affe4ff */
[----:B------:R-:W-:Y:S01]  /*eca70*/  STL [R1+0x3dbc], R24 ;  /* 0x003dbc1801007387 */ /* 0x000fe20000100800 */
[----:B-1----:R-:W-:-:S03]  /*eca80*/  IMAD.MOV.U32 R18, RZ, RZ, R27 ;  /* 0x000000ffff127224 */ /* 0x002fc600078e001b */
[----:B------:R1:W-:Y:S01]  /*eca90*/  STL [R1+0x3db8], R30 ;  /* 0x003db81e01007387 */ /* 0x0003e20000100800 */
[----:B------:R-:W-:-:S03]  /*ecaa0*/  IMAD.MOV.U32 R19, RZ, RZ, R30 ;  /* 0x000000ffff137224 */ /* 0x000fc600078e001e */
[----:B------:R-:W2:Y:S01]  /*ecab0*/  LDL.LU R25, [R1+0x3d30] ;  /* 0x003d300001197983 */ /* 0x000ea20000300800 */
[----:B------:R-:W-:-:S03]  /*ecac0*/  IADD3 R20, P4, R20, UR14, RZ ;  /* 0x0000000e14147c10 */ /* 0x000fc6000ff9e0ff */
[----:B------:R1:W-:Y:S01]  /*ecad0*/  LDGSTS.E [R16+-0x76e00], desc[UR58][R18.64], P3 ;  /* 0x8920000012107fae */ /* 0x0003e2000992187a */
[----:B------:R-:W-:-:S03]  /*ecae0*/  IADD3.X R23, R23, UR8, RZ, P4, !PT ;  /* 0x0000000817177c10 */ /* 0x000fc6000a7fe4ff */
[----:B------:R-:W-:Y:S04]  /*ecaf0*/  STL [R1+0x3d84], R20 ;  /* 0x003d841401007387 */ /* 0x000fe80000100800 */
[----:B------:R-:W-:Y:S04]  /*ecb00*/  STL.64 [R1+0x780], R32 ;  /* 0x0007802001007387 */ /* 0x000fe80000100a00 */
[----:B------:R-:W-:Y:S01]  /*ecb10*/  STL.64 [R1+0x788], R34 ;  /* 0x0007882201007387 */ /* 0x000fe20000100a00 */
[----:B-1----:R-:W-:Y:S01]  /*ecb20*/  MOV R18, R24 ;  /* 0x0000001800127202 */ /* 0x002fe20000000f00 */
[----:B------:R-:W-:-:S02]  /*ecb30*/  IMAD.MOV.U32 R19, RZ, RZ, R28 ;  /* 0x000000ffff137224 */ /* 0x000fc400078e001c */
[----:B------:R1:W-:Y:S04]  /*ecb40*/  STL [R1+0x3db0], R28 ;  /* 0x003db01c01007387 */ /* 0x0003e80000100800 */
[----:B---3--:R-:W3:Y:S04]  /*ecb50*/  LDL.LU R27, [R1+0x3d04] ;  /* 0x003d0400011b7983 */ /* 0x008ee80000300800 */
[----:B------:R1:W-:Y:S04]  /*ecb60*/  STL [R1+0x3d78], R23 ;  /* 0x003d781701007387 */ /* 0x0003e80000100800 */
[----:B------:R-:W3:Y:S04]  /*ecb70*/  LDL.LU R30, [R1+0x3cf8] ;  /* 0x003cf800011e7983 */ /* 0x000ee80000300800 */
[----:B-1----:R-:W3:Y:S04]  /*ecb80*/  LDL.LU R28, [R1+0x3cf0] ;  /* 0x003cf000011c7983 */ /* 0x002ee80000300800 */
        /* <DEDUP_REMOVED lines=11> */
[----:B------:R-:W-:-:S04]  /*ecc40*/  USEL UR12, URZ, 0x4, !UP1 ;  /* 0x000000043f0c7887 */ /* 0x000fc8000c800000 */
[----:B------:R-:W-:Y:S02]  /*ecc50*/  USEL UR12, UR12, URZ, !UP0 ;  /* 0x0000003f0c0c7287 */ /* 0x000fe4000c000000 */
[----:B------:R-:W-:Y:S01]  /*ecc60*/  UISETP.GT.AND UP1, UPT, UR16, 0x55, UPT ;  /* 0x000000551000788c */ /* 0x000fe2000bf24270 */
[----:B------:R-:W-:Y:S03]  /*ecc70*/  HMMA.1688.F32.TF32 R32, R4, R210, R48 ;  /* 0x000000d20420723c */ /* 0x000fe60000081030 */
[----:B------:R-:W-:Y:S01]  /*ecc80*/  ISETP.NE.U32.AND P3, PT, RZ, UR12, PT ;  /* 0x0000000cff007c0c */ /* 0x000fe2000bf65070 */
[----:B------:R-:W-:Y:S01]  /*ecc90*/  USEL UR12, URZ, 0x4, !UP1 ;  /* 0x000000043f0c7887 */ /* 0x000fe2000c800000 */
[----:B------:R1:W-:Y:S03]  /*ecca0*/  LDGSTS.E [R16+-0x76600], desc[UR58][R18.64], P2 ;  /* 0x89a0000012107fae */ /* 0x0003e6000912187a */
[----:B------:R-:W-:Y:S01]  /*eccb0*/  USEL UR12, UR12, URZ, !UP0 ;  /* 0x0000003f0c0c7287 */ /* 0x000fe2000c000000 */
[----:B------:R-:W-:-:S04]  /*eccc0*/  IADD3 R26, P4, R26, UR14, RZ ;  /* 0x0000000e1a1a7c10 */ /* 0x000fc8000ff9e0ff */
[----:B-1----:R-:W-:Y:S01]  /*eccd0*/  MOV R18, R26 ;  /* 0x0000001a00127202 */ /* 0x002fe20000000f00 */
[----:B------:R1:W-:Y:S01]  /*ecce0*/  STL [R1+0x3d7c], R26 ;  /* 0x003d7c1a01007387 */ /* 0x0003e20000100800 */
[----:B----4-:R-:W-:-:S05]  /*eccf0*/  IADD3 R17, P5, R17, UR14, RZ ;  /* 0x0000000e11117c10 */ /* 0x010fca000ffbe0ff */
[----:B------:R4:W-:Y:S01]  /*ecd00*/  STL [R1+0x3d44], R17 ;  /* 0x003d441101007387 */ /* 0x0009e20000100800 */
[----:B--2---:R-:W-:Y:S02]  /*ecd10*/  IADD3.X R29, R29, UR8, RZ, P4, !PT ;  /* 0x000000081d1d7c10 */ /* 0x004fe4000a7fe4ff */
[----:B------:R-:W-:Y:S02]  /*ecd20*/  IADD3 R22, P4, R22, UR14, RZ ;  /* 0x0000000e16167c10 */ /* 0x000fe4000ff9e0ff */
[----:B------:R-:W-:Y:S01]  /*ecd30*/  IADD3.X R21, R21, UR8, RZ, P5, !PT ;  /* 0x0000000815157c10 */ /* 0x000fe2000affe4ff */
[----:B------:R-:W-:Y:S01]  /*ecd40*/  IMAD.MOV.U32 R19, RZ, RZ, R29 ;  /* 0x000000ffff137224 */ /* 0x000fe200078e001d */
[----:B------:R-:W-:Y:S04]  /*ecd50*/  STL [R1+0x3d70], R29 ;  /* 0x003d701d01007387 */ /* 0x000fe80000100800 */
[----:B------:R2:W-:Y:S01]  /*ecd60*/  LDGSTS.E [R16+-0x76500], desc[UR58][R18.64], P2 ;  /* 0x89b0000012107fae */ /* 0x0005e2000912187a */
[----:B------:R-:W-:-:S03]  /*ecd70*/  ISETP.NE.U32.AND P2, PT, RZ, UR12, PT ;  /* 0x0000000cff007c0c */ /* 0x000fc6000bf45070 */
[----:B------:R-:W-:Y:S04]  /*ecd80*/  STL [R1+0x3d3c], R22 ;  /* 0x003d3c1601007387 */ /* 0x000fe80000100800 */
[----:B------:R4:W-:Y:S01]  /*ecd90*/  STL [R1+0x3d38], R21 ;  /* 0x003d381501007387 */ /* 0x0009e20000100800 */
[----:B--2---:R-:W-:-:S03]  /*ecda0*/  IMAD.MOV.U32 R18, RZ, RZ, R17 ;  /* 0x000000ffff127224 */ /* 0x004fc600078e0011 */
[----:B-1----:R-:W2:Y:S01]  /*ecdb0*/  LDL.LU R26, [R1+0x3cbc] ;  /* 0x003cbc00011a7983 */ /* 0x002ea20000300800 */
[----:B------:R-:W-:Y:S01]  /*ecdc0*/  IMAD.MOV.U32 R19, RZ, RZ, R21 ;  /* 0x000000ffff137224 */ /* 0x000fe200078e0015 */
[----:B------:R-:W-:-:S04]  /*ecdd0*/  IADD3.X R25, R25, UR8, RZ, P4, !PT ;  /* 0x0000000819197c10 */ /* 0x000fc8000a7fe4ff */
[----:B------:R1:W-:Y:S04]  /*ecde0*/  LDGSTS.E [R16+-0x75e00], desc[UR58][R18.64], P3 ;  /* 0x8a20000012107fae */ /* 0x0003e8000992187a */
[----:B------:R3:W-:Y:S04]  /*ecdf0*/  STL [R1+0x3d30], R25 ;  /* 0x003d301901007387 */ /* 0x0007e80000100800 */
[----:B----4-:R-:W4:Y:S01]  /*ece00*/  LDL.LU R17, [R1+0x3c84] ;  /* 0x003c840001117983 */ /* 0x010f220000300800 */
[----:B-1----:R-:W-:Y:S01]  /*ece10*/  MOV R18, R22 ;  /* 0x0000001600127202 */ /* 0x002fe20000000f00 */
[----:B------:R-:W-:-:S02]  /*ece20*/  IMAD.MOV.U32 R19, RZ, RZ, R25 ;  /* 0x000000ffff137224 */ /* 0x000fc400078e0019 */
[----:B------:R-:W4:Y:S04]  /*ece30*/  LDL.LU R21, [R1+0x3c7c] ;  /* 0x003c7c0001157983 */ /* 0x000f280000300800 */
[----:B------:R1:W-:Y:S01]  /*ece40*/  LDGSTS.E [R16+-0x75d00], desc[UR58][R18.64], P3 ;  /* 0x8a30000012107fae */ /* 0x0003e2000992187a */
[----:B---3--:R-:W-:-:S05]  /*ece50*/  IADD3 R27, P4, R27, UR14, RZ ;  /* 0x0000000e1b1b7c10 */ /* 0x008fca000ff9e0ff */
[----:B------:R3:W-:Y:S01]  /*ece60*/  STL [R1+0x3d04], R27 ;  /* 0x003d041b01007387 */ /* 0x0007e20000100800 */
[----:B------:R-:W-:-:S03]  /*ece70*/  IADD3.X R30, R30, UR8, RZ, P4, !PT ;  /* 0x000000081e1e7c10 */ /* 0x000fc6000a7fe4ff */
[----:B------:R-:W4:Y:S01]  /*ece80*/  LDL.LU R29, [R1+0x3cb0] ;  /* 0x003cb000011d7983 */ /* 0x000f220000300800 */
[----:B-1----:R-:W-:-:S03]  /*ece90*/  IMAD.MOV.U32 R18, RZ, RZ, R27 ;  /* 0x000000ffff127224 */ /* 0x002fc600078e001b */
[----:B------:R-:W4:Y:S01]  /*ecea0*/  LDL.LU R22, [R1+0x3c78] ;  /* 0x003c780001167983 */ /* 0x000f220000300800 */
[----:B------:R-:W-:-:S05]  /*eceb0*/  IMAD.MOV.U32 R19, RZ, RZ, R30 ;  /* 0x000000ffff137224 */ /* 0x000fca00078e001e */
[----:B------:R1:W-:Y:S01]  /*ecec0*/  LDGSTS.E [R16+-0x75600], desc[UR58][R18.64], P2 ;  /* 0x8aa0000012107fae */ /* 0x0003e2000912187a */
[----:B------:R-:W-:-:S04]  /*eced0*/  IADD3 R24, P5, R24, UR14, RZ ;  /* 0x0000000e18187c10 */ /* 0x000fc8000ffbe0ff */
[----:B------:R-:W-:Y:S01]  /*ecee0*/  IADD3.X R28, R28, UR8, RZ, P5, !PT ;  /* 0x000000081c1c7c10 */ /* 0x000fe2000affe4ff */
[----:B------:R-:W-:Y:S04]  /*ecef0*/  STL [R1+0x3cfc], R24 ;  /* 0x003cfc1801007387 */ /* 0x000fe80000100800 */
[----:B------:R3:W-:Y:S04]  /*ecf00*/  STL [R1+0x3cf8], R30 ;  /* 0x003cf81e01007387 */ /* 0x0007e80000100800 */
[----:B------:R-:W4:Y:S01]  /*ecf10*/  LDL.LU R25, [R1+0x3c70] ;  /* 0x003c700001197983 */ /* 0x000f220000300800 */
[----:B------:R-:W-:Y:S01]  /*ecf20*/  IADD3 R20, P4, R20, UR14, RZ ;  /* 0x0000000e14147c10 */ /* 0x000fe2000ff9e0ff */
[----:B-1----:R-:W-:-:S03]  /*ecf30*/  IMAD.MOV.U32 R19, RZ, RZ, R28 ;  /* 0x000000ffff137224 */ /* 0x002fc600078e001c */
[----:B------:R-:W-:Y:S01]  /*ecf40*/  IADD3.X R23, R23, UR8, RZ, P4, !PT ;  /* 0x0000000817177c10 */ /* 0x000fe2000a7fe4ff */
[----:B------:R-:W-:Y:S01]  /*ecf50*/  STL [R1+0x3cc4], R20 ;  /* 0x003cc41401007387 */ /* 0x000fe20000100800 */
[----:B------:R-:W-:-:S03]  /*ecf60*/  MOV R18, R24 ;  /* 0x0000001800127202 */ /* 0x000fc60000000f00 */
[----:B------:R-:W-:Y:S04]  /*ecf70*/  STL.64 [R1+0x750], R32 ;  /* 0x0007502001007387 */ /* 0x000fe80000100a00 */
[----:B------:R-:W-:Y:S04]  /*ecf80*/  STL.64 [R1+0x758], R34 ;  /* 0x0007582201007387 */ /* 0x000fe80000100a00 */
        /* <DEDUP_REMOVED lines=17> */
[----:B------:R-:W-:Y:S03]  /*ed0a0*/  HMMA.1688.F32.TF32 R32, R4, R206, R52 ;  /* 0x000000ce0420723c */ /* 0x000fe60000081034 */
[----:B------:R-:W-:Y:S02]  /*ed0b0*/  USEL UR12, UR12, URZ, !UP0 ;  /* 0x0000003f0c0c7287 */ /* 0x000fe4000c000000 */
[----:B------:R-:W-:-:S04]  /*ed0c0*/  UISETP.GT.AND UP1, UPT, UR16, 0x61, UPT ;  /* 0x000000611000788c */ /* 0x000fc8000bf24270 */
[----:B------:R-:W-:Y:S02]  /*ed0d0*/  ISETP.NE.U32.AND P2, PT, RZ, UR12, PT ;  /* 0x0000000cff007c0c */ /* 0x000fe4000bf45070 */
[----:B------:R1:W-:Y:S01]  /*ed0e0*/  LDGSTS.E [R16+-0x74e00], desc[UR58][R18.64], P3 ;  /* 0x8b20000012107fae */ /* 0x0003e2000992187a */
[----:B------:R-:W-:-:S04]  /*ed0f0*/  USEL UR12, URZ, 0x4, !UP1 ;  /* 0x000000043f0c7887 */ /* 0x000fc8000c800000 */
[----:B------:R-:W-:Y:S01]  /*ed100*/  USEL UR12, UR12, URZ, !UP0 ;  /* 0x0000003f0c0c7287 */ /* 0x000fe2000c000000 */
[----:B--2---:R-:W-:-:S04]  /*ed110*/  IADD3 R26, P4, R26, UR14, RZ ;  /* 0x0000000e1a1a7c10 */ /* 0x004fc8000ff9e0ff */
[----:B-1----:R-:W-:Y:S01]  /*ed120*/  MOV R18, R26 ;  /* 0x0000001a00127202 */ /* 0x002fe20000000f00 */
[----:B------:R1:W-:Y:S01]  /*ed130*/  STL [R1+0x3cbc], R26 ;  /* 0x003cbc1a01007387 */ /* 0x0003e20000100800 */
[----:B----4-:R-:W-:-:S05]  /*ed140*/  IADD3 R17, P5, R17, UR14, RZ ;  /* 0x0000000e11117c10 */ /* 0x010fca000ffbe0ff */
[----:B------:R2:W-:Y:S01]  /*ed150*/  STL [R1+0x3c84], R17 ;  /* 0x003c841101007387 */ /* 0x0005e20000100800 */
[----:B------:R-:W-:Y:S02]  /*ed160*/  IADD3.X R29, R29, UR8, RZ, P4, !PT ;  /* 0x000000081d1d7c10 */ /* 0x000fe4000a7fe4ff */
[----:B------:R-:W-:Y:S02]  /*ed170*/  IADD3 R21, P4, R21, UR14, RZ ;  /* 0x0000000e15157c10 */ /* 0x000fe4000ff9e0ff */
[----:B------:R-:W-:Y:S01]  /*ed180*/  IADD3.X R22, R22, UR8, RZ, P5, !PT ;  /* 0x0000000816167c10 */ /* 0x000fe2000affe4ff */
[----:B------:R-:W-:Y:S01]  /*ed190*/  IMAD.MOV.U32 R19, RZ, RZ, R29 ;  /* 0x000000ffff137224 */ /* 0x000fe200078e001d */
[----:B------:R-:W-:Y:S04]  /*ed1a0*/  STL [R1+0x3cb0], R29 ;  /* 0x003cb01d01007387 */ /* 0x000fe80000100800 */
[----:B------:R-:W-:Y:S04]  /*ed1b0*/  STL [R1+0x3c7c], R21 ;  /* 0x003c7c1501007387 */ /* 0x000fe80000100800 */
[----:B------:R4:W-:Y:S04]  /*ed1c0*/  LDGSTS.E [R16+-0x74d00], desc[UR58][R18.64], P3 ;  /* 0x8b30000012107fae */ /* 0x0009e8000992187a */
[----:B------:R2:W-:Y:S04]  /*ed1d0*/  STL [R1+0x3c78], R22 ;  /* 0x003c781601007387 */ /* 0x0005e80000100800 */
[----:B-1----:R-:W3:Y:S01]  /*ed1e0*/  LDL.LU R26, [R1+0x3bfc] ;  /* 0x003bfc00011a7983 */ /* 0x002ee20000300800 */
[----:B------:R-:W-:Y:S01]  /*ed1f0*/  IADD3.X R25, R25, UR8, RZ, P4, !PT ;  /* 0x0000000819197c10 */ /* 0x000fe2000a7fe4ff */
[----:B----4-:R-:W-:-:S02]  /*ed200*/  IMAD.MOV.U32 R18, RZ, RZ, R17 ;  /* 0x000000ffff127224 */ /* 0x010fc400078e0011 */
[----:B------:R-:W-:Y:S02]  /*ed210*/  IMAD.MOV.U32 R19, RZ, RZ, R22 ;  /* 0x000000ffff137224 */ /* 0x000fe400078e0016 */
[----:B------:R1:W-:Y:S01]  /*ed220*/  STL [R1+0x3c70], R25 ;  /* 0x003c701901007387 */ /* 0x0003e20000100800 */
[----:B------:R-:W-:-:S03]  /*ed230*/  ISETP.NE.U32.AND P3, PT, RZ, UR12, PT ;  /* 0x0000000cff007c0c */ /* 0x000fc6000bf65070 */
[----:B--2---:R-:W2:Y:S04]  /*ed240*/  LDL.LU R17, [R1+0x3bc4] ;  /* 0x003bc40001117983 */ /* 0x004ea80000300800 */
[----:B------:R-:W4:Y:S04]  /*ed250*/  LDL.LU R22, [R1+0x3bbc] ;  /* 0x003bbc0001167983 */ /* 0x000f280000300800 */
[----:B------:R1:W-:Y:S01]  /*ed260*/  LDGSTS.E [R16+-0x74600], desc[UR58][R18.64], P2 ;  /* 0x8ba0000012107fae */ /* 0x0003e2000912187a */
[----:B---3--:R-:W-:-:S05]  /*ed270*/  IADD3 R27, P4, R27, UR14, RZ ;  /* 0x0000000e1b1b7c10 */ /* 0x008fca000ff9e0ff */
[----:B------:R3:W-:Y:S01]  /*ed280*/  STL [R1+0x3c44], R27 ;  /* 0x003c441b01007387 */ /* 0x0007e20000100800 */
[----:B-1----:R-:W-:Y:S02]  /*ed290*/  MOV R18, R21 ;  /* 0x0000001500127202 */ /* 0x002fe40000000f00 */
[----:B------:R-:W-:Y:S01]  /*ed2a0*/  IADD3.X R30, R30, UR8, RZ, P4, !PT ;  /* 0x000000081e1e7c10 */ /* 0x000fe2000a7fe4ff */
[----:B------:R-:W4:Y:S01]  /*ed2b0*/  LDL.LU R29, [R1+0x3bf0] ;  /* 0x003bf000011d7983 */ /* 0x000f220000300800 */
[----:B------:R-:W-:-:S03]  /*ed2c0*/  IMAD.MOV.U32 R19, RZ, RZ, R25 ;  /* 0x000000ffff137224 */ /* 0x000fc600078e0019 */
[----:B------:R-:W4:Y:S04]  /*ed2d0*/  LDL.LU R21, [R1+0x3bb8] ;  /* 0x003bb80001157983 */ /* 0x000f280000300800 */
[----:B------:R1:W-:Y:S01]  /*ed2e0*/  LDGSTS.E [R16+-0x74500], desc[UR58][R18.64], P2 ;  /* 0x8bb0000012107fae */ /* 0x0003e2000912187a */
[----:B------:R-:W-:-:S04]  /*ed2f0*/  IADD3 R24, P5, R24, UR14, RZ ;  /* 0x0000000e18187c10 */ /* 0x000fc8000ffbe0ff */
[----:B------:R-:W-:Y:S01]  /*ed300*/  IADD3.X R28, R28, UR8, RZ, P5, !PT ;  /* 0x000000081c1c7c10 */ /* 0x000fe2000affe4ff */
[----:B------:R-:W-:Y:S04]  /*ed310*/  STL [R1+0x3c3c], R24 ;  /* 0x003c3c1801007387 */ /* 0x000fe80000100800 */
[----:B------:R3:W-:Y:S04]  /*ed320*/  STL [R1+0x3c38], R30 ;  /* 0x003c381e01007387 */ /* 0x0007e80000100800 */
[----:B------:R-:W4:Y:S01]  /*ed330*/  LDL.LU R25, [R1+0x3bb0] ;  /* 0x003bb00001197983 */ /* 0x000f220000300800 */
[----:B------:R-:W-:Y:S01]  /*ed340*/  IADD3 R20, P4, R20, UR14, RZ ;  /* 0x0000000e14147c10 */ /* 0x000fe2000ff9e0ff */
[----:B-1----:R-:W-:-:S04]  /*ed350*/  IMAD.MOV.U32 R18, RZ, RZ, R27 ;  /* 0x000000ffff127224 */ /* 0x002fc800078e001b */
[----:B------:R-:W-:Y:S01]  /*ed360*/  STL [R1+0x3c04], R20 ;  /* 0x003c041401007387 */ /* 0x000fe20000100800 */
[----:B------:R-:W-:-:S03]  /*ed370*/  IMAD.MOV.U32 R19, RZ, RZ, R30 ;  /* 0x000000ffff137224 */ /* 0x000fc600078e001e */
[----:B------:R-:W-:Y:S04]  /*ed380*/  STL.64 [R1+0x730], R32 ;  /* 0x0007302001007387 */ /* 0x000fe80000100a00 */
[----:B------:R-:W-:Y:S01]  /*ed390*/  STL.64 [R1+0x738], R34 ;  /* 0x0007382201007387 */ /* 0x000fe20000100a00 */
[----:B------:R-:W-:-:S03]  /*ed3a0*/  IADD3.X R23, R23, UR8, RZ, P4, !PT ;  /* 0x0000000817177c10 */ /* 0x000fc6000a7fe4ff */
[----:B------:R1:W-:Y:S04]  /*ed3b0*/  STL [R1+0x3c30], R28 ;  /* 0x003c301c01007387 */ /* 0x0003e80000100800 */
[----:B---3--:R-:W3:Y:S04]  /*ed3c0*/  LDL.LU R27, [R1+0x3b84] ;  /* 0x003b8400011b7983 */ /* 0x008ee80000300800 */
[----:B------:R1:W-:Y:S04]  /*ed3d0*/  LDGSTS.E [R16+-0x73e00], desc[UR58][R18.64], P3 ;  /* 0x8c20000012107fae */ /* 0x0003e8000992187a */
[----:B------:R1:W-:Y:S04]  /*ed3e0*/  STL [R1+0x3bf8], R23 ;  /* 0x003bf81701007387 */ /* 0x0003e80000100800 */
[----:B------:R-:W3:Y:S01]  /*ed3f0*/  LDL.LU R30, [R1+0x3b78] ;  /* 0x003b7800011e7983 */ /* 0x000ee20000300800 */
[----:B-1----:R-:W-:Y:S01]  /*ed400*/  MOV R18, R24 ;  /* 0x0000001800127202 */ /* 0x002fe20000000f00 */
[----:B------:R-:W-:-:S02]  /*ed410*/  IMAD.MOV.U32 R19, RZ, RZ, R28 ;  /* 0x000000ffff137224 */ /* 0x000fc400078e001c */
[----:B------:R-:W3:Y:S04]  /*ed420*/  LDL.LU R28, [R1+0x3b70] ;  /* 0x003b7000011c7983 */ /* 0x000ee80000300800 */
[----:B------:R1:W-:Y:S04]  /*ed430*/  LDGSTS.E [R16+-0x73d00], desc[UR58][R18.64], P3 ;  /* 0x8c30000012107fae */ /* 0x0003e8000992187a */
[----:B------:R-:W3:Y:S01]  /*ed440*/  LDL.LU R24, [R1+0x3b7c] ;  /* 0x003b7c0001187983 */ /* 0x000ee20000300800 */
[----:B-1----:R-:W-:Y:S02]  /*ed450*/  IMAD.MOV.U32 R19, RZ, RZ, R23 ;  /* 0x000000ffff137224 */ /* 0x002fe400078e0017 */
        /* <DEDUP_REMOVED lines=14> */
[----:B------:R-:W-:-:S04]  /*ed540*/  USEL UR12, URZ, 0x4, !UP1 ;  /* 0x000000043f0c7887 */ /* 0x000fc8000c800000 */
[----:B------:R-:W-:Y:S01]  /*ed550*/  USEL UR12, UR12, URZ, !UP0 ;  /* 0x0000003f0c0c7287 */ /* 0x000fe2000c000000 */
[----:B------:R-:W-:-:S04]  /*ed560*/  IADD3 R26, P4, R26, UR14, RZ ;  /* 0x0000000e1a1a7c10 */ /* 0x000fc8000ff9e0ff */
[----:B-1----:R-:W-:Y:S01]  /*ed570*/  MOV R18, R26 ;  /* 0x0000001a00127202 */ /* 0x002fe20000000f00 */
[----:B------:R1:W-:Y:S01]  /*ed580*/  STL [R1+0x3bfc], R26 ;  /* 0x003bfc1a01007387 */ /* 0x0003e20000100800 */
[----:B--2---:R-:W-:-:S05]  /*ed590*/  IADD3 R17, P5, R17, UR14, RZ ;  /* 0x0000000e11117c10 */ /* 0x004fca000ffbe0ff */
[----:B------:R2:W-:Y:S01]  /*ed5a0*/  STL [R1+0x3bc4], R17 ;  /* 0x003bc41101007387 */ /* 0x0005e20000100800 */
[----:B----4-:R-:W-:Y:S02]  /*ed5b0*/  IADD3.X R29, R29, UR8, RZ, P4, !PT ;  /* 0x000000081d1d7c10 */ /* 0x010fe4000a7fe4ff */
[----:B------:R-:W-:Y:S02]  /*ed5c0*/  IADD3 R22, P4, R22, UR14, RZ ;  /* 0x0000000e16167c10 */ /* 0x000fe4000ff9e0ff */
[----:B------:R-:W-:Y:S01]  /*ed5d0*/  IADD3.X R21, R21, UR8, RZ, P5, !PT ;  /* 0x0000000815157c10 */ /* 0x000fe2000affe4ff */
[----:B------:R-:W-:Y:S01]  /*ed5e0*/  IMAD.MOV.U32 R19, RZ, RZ, R29 ;  /* 0x000000ffff137224 */ /* 0x000fe200078e001d */
[----:B------:R-:W-:Y:S04]  /*ed5f0*/  STL [R1+0x3bf0], R29 ;  /* 0x003bf01d01007387 */ /* 0x000fe80000100800 */
[----:B------:R-:W-:Y:S04]  /*ed600*/  STL [R1+0x3bbc], R22 ;  /* 0x003bbc1601007387 */ /* 0x000fe80000100800 */
[----:B------:R4:W-:Y:S04]  /*ed610*/  STL [R1+0x3bb8], R21 ;  /* 0x003bb81501007387 */ /* 0x0009e80000100800 */
[----:B------:R2:W-:Y:S04]  /*ed620*/  LDGSTS.E [R16+-0x73500], desc[UR58][R18.64], P2 ;  /* 0x8cb0000012107fae */ /* 0x0005e8000912187a */
[----:B-1----:R-:W3:Y:S01]  /*ed630*/  LDL.LU R26, [R1+0x3b3c] ;  /* 0x003b3c00011a7983 */ /* 0x002ee20000300800 */
[----:B------:R-:W-:-:S05]  /*ed640*/  IADD3.X R25, R25, UR8, RZ, P4, !PT ;  /* 0x0000000819197c10 */ /* 0x000fca000a7fe4ff */
[----:B------:R1:W-:Y:S01]  /*ed650*/  STL [R1+0x3bb0], R25 ;  /* 0x003bb01901007387 */ /* 0x0003e20000100800 */
[----:B--2---:R-:W-:Y:S02]  /*ed660*/  IMAD.MOV.U32 R18, RZ, RZ, R17 ;  /* 0x000000ffff127224 */ /* 0x004fe400078e0011 */
[----:B------:R-:W-:Y:S01]  /*ed670*/  IMAD.MOV.U32 R19, RZ, RZ, R21 ;  /* 0x000000ffff137224 */ /* 0x000fe200078e0015 */
[----:B------:R-:W2:Y:S04]  /*ed680*/  LDL.LU R17, [R1+0x3b04] ;  /* 0x003b040001117983 */ /* 0x000ea80000300800 */
[----:B----4-:R-:W4:Y:S01]  /*ed690*/  LDL.LU R21, [R1+0x3afc] ;  /* 0x003afc0001157983 */ /* 0x010f220000300800 */
[----:B------:R-:W-:-:S03]  /*ed6a0*/  ISETP.NE.U32.AND P2, PT, RZ, UR12, PT ;  /* 0x0000000cff007c0c */ /* 0x000fc6000bf45070 */
[----:B------:R1:W-:Y:S01]  /*ed6b0*/  LDGSTS.E [R16+-0x72e00], desc[UR58][R18.64], P3 ;  /* 0x8d20000012107fae */ /* 0x0003e2000992187a */
[----:B---3--:R-:W-:-:S05]  /*ed6c0*/  IADD3 R27, P4, R27, UR14, RZ ;  /* 0x0000000e1b1b7c10 */ /* 0x008fca000ff9e0ff */
[----:B------:R3:W-:Y:S04]  /*ed6d0*/  STL [R1+0x3b84], R27 ;  /* 0x003b841b01007387 */ /* 0x0007e80000100800 */
[----:B------:R-:W4:Y:S01]  /*ed6e0*/  LDL.LU R29, [R1+0x3b30] ;  /* 0x003b3000011d7983 */ /* 0x000f220000300800 */
[----:B-1----:R-:W-:Y:S01]  /*ed6f0*/  MOV R18, R22 ;  /* 0x0000001600127202 */ /* 0x002fe20000000f00 */
[----:B------:R-:W-:Y:S01]  /*ed700*/  IMAD.MOV.U32 R19, RZ, RZ, R25 ;  /* 0x000000ffff137224 */ /* 0x000fe200078e0019 */
[----:B------:R-:W-:Y:S01]  /*ed710*/  IADD3.X R30, R30, UR8, RZ, P4, !PT ;  /* 0x000000081e1e7c10 */ /* 0x000fe2000a7fe4ff */
[----:B------:R-:W4:Y:S04]  /*ed720*/  LDL.LU R22, [R1+0x3af8] ;  /* 0x003af80001167983 */ /* 0x000f280000300800 */
[----:B------:R1:W-:Y:S01]  /*ed730*/  LDGSTS.E [R16+-0x72d00], desc[UR58][R18.64], P3 ;  /* 0x8d30000012107fae */ /* 0x0003e2000992187a */
[----:B------:R-:W-:Y:S01]  /*ed740*/  IADD3 R24, P5, R24, UR14, RZ ;  /* 0x0000000e18187c10 */ /* 0x000fe2000ffbe0ff */
[----:B-1----:R-:W-:-:S03]  /*ed750*/  IMAD.MOV.U32 R18, RZ, RZ, R27 ;  /* 0x000000ffff127224 */ /* 0x002fc600078e001b */
[----:B------:R-:W-:Y:S01]  /*ed760*/  IADD3.X R28, R28, UR8, RZ, P5, !PT ;  /* 0x000000081c1c7c10 */ /* 0x000fe2000affe4ff */
[----:B------:R-:W-:Y:S01]  /*ed770*/  STL [R1+0x3b7c], R24 ;  /* 0x003b7c1801007387 */ /* 0x000fe20000100800 */
[----:B------:R-:W-:-:S03]  /*ed780*/  IMAD.MOV.U32 R19, RZ, RZ, R30 ;  /* 0x000000ffff137224 */ /* 0x000fc600078e001e */
[----:B------:R1:W-:Y:S04]  /*ed790*/  STL [R1+0x3b78], R30 ;  /* 0x003b781e01007387 */ /* 0x0003e80000100800 */
[----:B------:R-:W4:Y:S01]  /*ed7a0*/  LDL.LU R25, [R1+0x3af0] ;  /* 0x003af00001197983 */ /* 0x000f220000300800 */
[----:B------:R-:W-:-:S03]  /*ed7b0*/  IADD3 R20, P4, R20, UR14, RZ ;  /* 0x0000000e14147c10 */ /* 0x000fc6000ff9e0ff */
[----:B------:R1:W-:Y:S04]  /*ed7c0*/  LDGSTS.E [R16+-0x72600], desc[UR58][R18.64], P2 ;  /* 0x8da0000012107fae */ /* 0x0003e8000912187a */
[----:B------:R-:W-:Y:S01]  /*ed7d0*/  STL [R1+0x3b44], R20 ;  /* 0x003b441401007387 */ /* 0x000fe20000100800 */
[----:B------:R-:W-:-:S03]  /*ed7e0*/  IADD3.X R23, R23, UR8, RZ, P4, !PT ;  /* 0x0000000817177c10 */ /* 0x000fc6000a7fe4ff */
[----:B------:R-:W-:Y:S04]  /*ed7f0*/  STL.64 [R1+0x700], R32 ;  /* 0x0007002001007387 */ /* 0x000fe80000100a00 */
[----:B------:R-:W-:Y:S01]  /*ed800*/  STL.64 [R1+0x708], R34 ;  /* 0x0007082201007387 */ /* 0x000fe20000100a00 */
[----:B-1----:R-:W-:-:S03]  /*ed810*/  MOV R18, R24 ;  /* 0x0000001800127202 */ /* 0x002fc60000000f00 */
[----:B------:R1:W-:Y:S01]  /*ed820*/  STL [R1+0x3b70], R28 ;  /* 0x003b701c01007387 */ /* 0x0003e20000100800 */
[----:B------:R-:W-:-:S03]  /*ed830*/  IMAD.MOV.U32 R19, RZ, RZ, R28 ;  /* 0x000000ffff137224 */ /* 0x000fc600078e001c */
        /* <DEDUP_REMOVED lines=17> */
[----:B------:R-:W-:-:S04]  /*ed950*/  UISETP.GT.AND UP1, UPT, UR16, 0x79, UPT ;  /* 0x000000791000788c */ /* 0x000fc8000bf24270 */
[----:B------:R-:W-:Y:S02]  /*ed960*/  ISETP.NE.U32.AND P2, PT, RZ, UR12, PT ;  /* 0x0000000cff007c0c */ /* 0x000fe4000bf45070 */
[----:B------:R1:W-:Y:S01]  /*ed970*/  LDGSTS.E [R16+-0x71e00], desc[UR58][R18.64], P3 ;  /* 0x8e20000012107fae */ /* 0x0003e2000992187a */
[----:B------:R-:W-:Y:S01]  /*ed980*/  HMMA.1688.F32.TF32 R32, R4, R198, R60 ;  /* 0x000000c60420723c */ /* 0x000fe2000008103c */
[----:B------:R-:W-:-:S04]  /*ed990*/  USEL UR12, URZ, 0x4, !UP1 ;  /* 0x000000043f0c7887 */ /* 0x000fc8000c800000 */
[----:B------:R-:W-:Y:S01]  /*ed9a0*/  USEL UR12, UR12, URZ, !UP0 ;  /* 0x0000003f0c0c7287 */ /* 0x000fe2000c000000 */
[----:B------:R-:W-:-:S04]  /*ed9b0*/  IADD3 R26, P4, R26, UR14, RZ ;  /* 0x0000000e1a1a7c10 */ /* 0x000fc8000ff9e0ff */
[----:B-1----:R-:W-:Y:S02]  /*ed9c0*/  MOV R18, R26 ;  /* 0x0000001a00127202 */ /* 0x002fe40000000f00 */
[----:B--2---:R-:W-:Y:S01]  /*ed9d0*/  IADD3 R17, P5, R17, UR14, RZ ;  /* 0x0000000e11117c10 */ /* 0x004fe2000ffbe0ff */
[----:B------:R1:W-:Y:S04]  /*ed9e0*/  STL [R1+0x3b3c], R26 ;  /* 0x003b3c1a01007387 */ /* 0x0003e80000100800 */
[----:B------:R2:W-:Y:S01]  /*ed9f0*/  STL [R1+0x3b04], R17 ;  /* 0x003b041101007387 */ /* 0x0005e20000100800 */
[----:B----4-:R-:W-:Y:S02]  /*eda00*/  IADD3.X R29, R29, UR8, RZ, P4, !PT ;  /* 0x000000081d1d7c10 */ /* 0x010fe4000a7fe4ff */
[----:B------:R-:W-:-:S02]  /*eda10*/  IADD3 R21, P4, R21, UR14, RZ ;  /* 0x0000000e15157c10 */ /* 0x000fc4000ff9e0ff */
[----:B------:R-:W-:Y:S01]  /*eda20*/  IADD3.X R22, R22, UR8, RZ, P5, !PT ;  /* 0x0000000816167c10 */ /* 0x000fe2000affe4ff */
[----:B------:R-:W-:Y:S01]  /*eda30*/  IMAD.MOV.U32 R19, RZ, RZ, R29 ;  /* 0x000000ffff137224 */ /* 0x000fe200078e001d */
[----:B------:R-:W-:Y:S04]  /*eda40*/  STL [R1+0x3b30], R29 ;  /* 0x003b301d01007387 */ /* 0x000fe80000100800 */
[----:B------:R4:W-:Y:S04]  /*eda50*/  LDGSTS.E [R16+-0x71d00], desc[UR58][R18.64], P3 ;  /* 0x8e30000012107fae */ /* 0x0009e8000992187a */
[----:B------:R-:W-:Y:S01]  /*eda60*/  STL [R1+0x3afc], R21 ;  /* 0x003afc1501007387 */ /* 0x000fe20000100800 */
[----:B----4-:R-:W-:-:S02]  /*eda70*/  IMAD.MOV.U32 R18, RZ, RZ, R17 ;  /* 0x000000ffff127224 */ /* 0x010fc400078e0011 */
[----:B------:R-:W-:Y:S01]  /*eda80*/  IMAD.MOV.U32 R19, RZ, RZ, R22 ;  /* 0x000000ffff137224 */ /* 0x000fe200078e0016 */
[----:B------:R4:W-:Y:S04]  /*eda90*/  STL [R1+0x3af8], R22 ;  /* 0x003af81601007387 */ /* 0x0009e80000100800 */
[----:B------:R2:W-:Y:S01]  /*edaa0*/  LDGSTS.E [R16+-0x71600], desc[UR58][R18.64], P2 ;  /* 0x8ea0000012107fae */ /* 0x0005e2000912187a */
[----:B------:R-:W-:-:S03]  /*edab0*/  IADD3.X R25, R25, UR8, RZ, P4, !PT ;  /* 0x0000000819197c10 */ /* 0x000fc6000a7fe4ff */
[----:B-1----:R-:W3:Y:S01]  /*edac0*/  LDL.LU R26, [R1+0x3a7c] ;  /* 0x003a7c00011a7983 */ /* 0x002ee20000300800 */
[----:B------:R-:W-:-:S03]  /*edad0*/  ISETP.NE.U32.AND P4, PT, RZ, UR12, PT ;  /* 0x0000000cff007c0c */ /* 0x000fc6000bf85070 */
[----:B------:R1:W-:Y:S01]  /*edae0*/  STL [R1+0x3af0], R25 ;  /* 0x003af01901007387 */ /* 0x0003e20000100800 */
[----:B--2---:R-:W-:Y:S01]  /*edaf0*/  MOV R18, R21 ;  /* 0x0000001500127202 */ /* 0x004fe20000000f00 */
[----:B------:R-:W-:Y:S02]  /*edb00*/  IMAD.MOV.U32 R19, RZ, RZ, R25 ;  /* 0x000000ffff137224 */ /* 0x000fe400078e0019 */
[----:B------:R-:W2:Y:S04]  /*edb10*/  LDL.LU R17, [R1+0x4234] ;  /* 0x0042340001117983 */ /* 0x000ea80000300800 */
[----:B----4-:R-:W4:Y:S04]  /*edb20*/  LDL.LU R22, [R1+0x422c] ;  /* 0x00422c0001167983 */ /* 0x010f280000300800 */
        /* <DEDUP_REMOVED lines=46> */
[----:B-1----:R-:W-:Y:S02]  /*ede10*/  MOV R18, R26 ;  /* 0x0000001a00127202 */ /* 0x002fe40000000f00 */
[----:B--2---:R-:W-:Y:S01]  /*ede20*/  IADD3 R17, P4, R17, UR14, RZ ;  /* 0x0000000e11117c10 */ /* 0x004fe2000ff9e0ff */
[----:B------:R-:W-:Y:S04]  /*ede30*/  STL [R1+0x3a7c], R26 ;  /* 0x003a7c1a01007387 */ /* 0x000fe80000100800 */
[----:B------:R1:W-:Y:S01]  /*ede40*/  STL [R1+0x4234], R17 ;  /* 0x0042341101007387 */ /* 0x0003e20000100800 */
[----:B----4-:R-:W-:Y:S02]  /*ede50*/  IADD3.X R29, R29, UR8, RZ, P5, !PT ;  /* 0x000000081d1d7c10 */ /* 0x010fe4000affe4ff */
[----:B------:R-:W-:-:S03]  /*ede60*/  IADD3 R22, P5, R22, UR14, RZ ;  /* 0x0000000e16167c10 */ /* 0x000fc6000ffbe0ff */
[----:B------:R-:W-:Y:S01]  /*ede70*/  IMAD.MOV.U32 R19, RZ, RZ, R29 ;  /* 0x000000ffff137224 */ /* 0x000fe200078e001d */
[----:B------:R-:W-:Y:S01]  /*ede80*/  IADD3.X R21, R21, UR8, RZ, P4, !PT ;  /* 0x0000000815157c10 */ /* 0x000fe2000a7fe4ff */
[----:B------:R-:W-:Y:S04]  /*ede90*/  STL [R1+0x3a70], R29 ;  /* 0x003a701d01007387 */ /* 0x000fe80000100800 */
[----:B------:R2:W-:Y:S04]  /*edea0*/  LDGSTS.E [R16+-0x70500], desc[UR58][R18.64], P3 ;  /* 0x8fb0000012107fae */ /* 0x0005e8000992187a */
[----:B------:R-:W-:Y:S01]  /*edeb0*/  STL [R1+0x422c], R22 ;  /* 0x00422c1601007387 */ /* 0x000fe20000100800 */
[----:B------:R-:W-:-:S03]  /*edec0*/  ISETP.NE.U32.AND P3, PT, RZ, UR12, PT ;  /* 0x0000000cff007c0c */ /* 0x000fc6000bf65070 */
[----:B------:R4:W-:Y:S01]  /*eded0*/  STL [R1+0x4228], R21 ;  /* 0x0042281501007387 */ /* 0x0009e20000100800 */
[----:B--2---:R-:W-:Y:S01]  /*edee0*/  IMAD.MOV.U32 R16, RZ, RZ, R17 ;  /* 0x000000ffff107224 */ /* 0x004fe200078e0011 */
[----:B------:R-:W-:Y:S01]  /*edef0*/  IADD3.X R25, R25, UR8, RZ, P5, !PT ;  /* 0x0000000819197c10 */ /* 0x000fe2000affe4ff */
[----:B-1----:R-:W-:Y:S01]  /*edf00*/  IMAD.MOV.U32 R17, RZ, RZ, R21 ;  /* 0x000000ffff117224 */ /* 0x002fe200078e0015 */
[----:B------:R-:W2:Y:S04]  /*edf10*/  LDL.LU R26, [R1+0x41ac] ;  /* 0x0041ac00011a7983 */ /* 0x000ea80000300800 */
[----:B------:R1:W-:Y:S04]  /*edf20*/  STL [R1+0x4220], R25 ;  /* 0x0042201901007387 */ /* 0x0003e80000100800 */
[----:B------:R-:W2:Y:S04]  /*edf30*/  LDL.LU R19, [R1+0x4174] ;  /* 0x0041740001137983 */ /* 0x000ea80000300800 */
[----:B----4-:R-:W4:Y:S04]  /*edf40*/  LDL.LU R21, [R1+0x416c] ;  /* 0x00416c0001157983 */ /* 0x010f280000300800 */
[----:B------:R1:W-:Y:S01]  /*edf50*/  LDGSTS.E [R3+-0x7fc00], desc[UR58][R16.64], P2 ;  /* 0x8040000010037fae */ /* 0x0003e2000912187a */
[----:B---3--:R-:W-:-:S05]  /*edf60*/  IADD3 R27, P4, R27, UR14, RZ ;  /* 0x0000000e1b1b7c10 */ /* 0x008fca000ff9e0ff */
[----:B------:R3:W-:Y:S01]  /*edf70*/  STL [R1+0x41f4], R27 ;  /* 0x0041f41b01007387 */ /* 0x0007e20000100800 */
[----:B-1----:R-:W-:Y:S01]  /*edf80*/  MOV R16, R22 ;  /* 0x0000001600107202 */ /* 0x002fe20000000f00 */
[----:B------:R-:W-:Y:S01]  /*edf90*/  IMAD.MOV.U32 R17, RZ, RZ, R25 ;  /* 0x000000ffff117224 */ /* 0x000fe200078e0019 */
[----:B------:R-:W-:Y:S01]  /*edfa0*/  IADD3.X R30, R30, UR8, RZ, P4, !PT ;  /* 0x000000081e1e7c10 */ /* 0x000fe2000a7fe4ff */
[----:B------:R-:W4:Y:S04]  /*edfb0*/  LDL.LU R29, [R1+0x41a0] ;  /* 0x0041a000011d7983 */ /* 0x000f280000300800 */
[----:B------:R-:W4:Y:S04]  /*edfc0*/  LDL.LU R22, [R1+0x4168] ;  /* 0x0041680001167983 */ /* 0x000f280000300800 */
[----:B------:R1:W-:Y:S01]  /*edfd0*/  LDGSTS.E [R3+-0x7fb00], desc[UR58][R16.64], P2 ;  /* 0x8050000010037fae */ /* 0x0003e2000912187a */
[----:B------:R-:W-:-:S04]  /*edfe0*/  IADD3 R24, P5, R24, UR14, RZ ;  /* 0x0000000e18187c10 */ /* 0x000fc8000ffbe0ff */
[----:B------:R-:W-:Y:S01]  /*edff0*/  IADD3.X R28, R28, UR8, RZ, P5, !PT ;  /* 0x000000081c1c7c10 */ /* 0x000fe2000affe4ff */
[----:B------:R-:W-:Y:S04]  /*ee000*/  STL [R1+0x41ec], R24 ;  /* 0x0041ec1801007387 */ /* 0x000fe80000100800 */
[----:B------:R-:W-:Y:S01]  /*ee010*/  STL [R1+0x41e8], R30 ;  /* 0x0041e81e01007387 */ /* 0x000fe20000100800 */
[----:B-1----:R-:W-:Y:S01]  /*ee020*/  IMAD.MOV.U32 R16, RZ, RZ, R27 ;  /* 0x000000ffff107224 */ /* 0x002fe200078e001b */
[----:B------:R-:W-:Y:S02]  /*ee030*/  IADD3 R20, P4, R20, UR14, RZ ;  /* 0x0000000e14147c10 */ /* 0x000fe4000ff9e0ff */
[----:B------:R-:W4:Y:S01]  /*ee040*/  LDL.LU R25, [R1+0x4160] ;  /* 0x0041600001197983 */ /* 0x000f220000300800 */
[----:B------:R-:W-:-:S03]  /*ee050*/  IMAD.MOV.U32 R17, RZ, RZ, R30 ;  /* 0x000000ffff117224 */ /* 0x000fc600078e001e */
[----:B------:R-:W-:Y:S01]  /*ee060*/  STL [R1+0x41b4], R20 ;  /* 0x0041b41401007387 */ /* 0x000fe20000100800 */
[----:B------:R-:W-:-:S03]  /*ee070*/  IADD3.X R23, R23, UR8, RZ, P4, !PT ;  /* 0x0000000817177c10 */ /* 0x000fc6000a7fe4ff */
[----:B------:R-:W-:Y:S04]  /*ee080*/  STL.64 [R1+0x6a0], R32 ;  /* 0x0006a02001007387 */ /* 0x000fe80000100a00 */
[----:B------:R-:W-:Y:S04]  /*ee090*/  STL.64 [R1+0x6a8], R34 ;  /* 0x0006a82201007387 */ /* 0x000fe80000100a00 */
[----:B------:R1:W-:Y:S04]  /*ee0a0*/  STL [R1+0x41e0], R28 ;  /* 0x0041e01c01007387 */ /* 0x0003e80000100800 */
[----:B---3--:R-:W3:Y:S04]  /*ee0b0*/  LDL.LU R27, [R1+0x4134] ;  /* 0x00413400011b7983 */ /* 0x008ee80000300800 */
[----:B------:R1:W-:Y:S04]  /*ee0c0*/  LDGSTS.E [R3+-0x7f400], desc[UR58][R16.64], P3 ;  /* 0x80c0000010037fae */ /* 0x0003e8000992187a */
[----:B------:R1:W-:Y:S02]  /*ee0d0*/  STL [R1+0x41a8], R23 ;  /* 0x0041a81701007387 */ /* 0x0003e40000100800 */
[----:B-1----:R-:W-:Y:S01]  /*ee0e0*/  MOV R16, R24 ;  /* 0x0000001800107202 */ /* 0x002fe20000000f00 */
[----:B------:R-:W-:-:S02]  /*ee0f0*/  IMAD.MOV.U32 R17, RZ, RZ, R28 ;  /* 0x000000ffff117224 */ /* 0x000fc400078e001c */
[----:B------:R-:W3:Y:S04]  /*ee100*/  LDL.LU R28, [R1+0x4128] ;  /* 0x00412800011c7983 */ /* 0x000ee80000300800 */
[----:B------:R1:W-:Y:S04]  /*ee110*/  LDGSTS.E [R3+-0x7f300], desc[UR58][R16.64], P3 ;  /* 0x80d0000010037fae */ /* 0x0003e8000992187a */
[----:B------:R-:W3:Y:S01]  /*ee120*/  LDL.LU R24, [R1+0x4120] ;  /* 0x0041200001187983 */ /* 0x000ee20000300800 */
[----:B-1----:R-:W-:-:S03]  /*ee130*/  IMAD.MOV.U32 R17, RZ, RZ, R23 ;  /* 0x000000ffff117224 */ /* 0x002fc600078e0017 */
[----:B------:R-:W3:Y:S01]  /*ee140*/  LDL.LU R23, [R1+0x412c] ;  /* 0x00412c0001177983 */ /* 0x000ee20000300800 */
[----:B------:R-:W-:-:S03]  /*ee150*/  IMAD.MOV.U32 R16, RZ, RZ, R20 ;  /* 0x000000ffff107224 */ /* 0x000fc600078e0014 */
        /* <DEDUP_REMOVED lines=15> */
[----:B--2---:R-:W-:-:S04]  /*ee250*/  IADD3 R26, P4, R26, UR14, RZ ;  /* 0x0000000e1a1a7c10 */ /* 0x004fc8000ff9e0ff */
[----:B-1----:R-:W-:Y:S02]  /*ee260*/  MOV R16, R26 ;  /* 0x0000001a00107202 */ /* 0x002fe40000000f00 */
[----:B------:R-:W-:Y:S01]  /*ee270*/  IADD3 R19, P5, R19, UR14, RZ ;  /* 0x0000000e13137c10 */ /* 0x000fe2000ffbe0ff */
[----:B------:R1:W-:Y:S04]  /*ee280*/  STL [R1+0x41ac], R26 ;  /* 0x0041ac1a01007387 */ /* 0x0003e80000100800 */
[----:B------:R2:W-:Y:S01]  /*ee290*/  STL [R1+0x4174], R19 ;  /* 0x0041741301007387 */ /* 0x0005e20000100800 */
[----:B----4-:R-:W-:Y:S02]  /*ee2a0*/  IADD3.X R29, R29, UR8, RZ, P4, !PT ;  /* 0x000000081d1d7c10 */ /* 0x010fe4000a7fe4ff */
[----:B------:R-:W-:-:S02]  /*ee2b0*/  IADD3 R21, P4, R21, UR14, RZ ;  /* 0x0000000e15157c10 */ /* 0x000fc4000ff9e0ff */
[----:B------:R-:W-:Y:S01]  /*ee2c0*/  IADD3.X R22, R22, UR8, RZ, P5, !PT ;  /* 0x0000000816167c10 */ /* 0x000fe2000affe4ff */
[----:B------:R-:W-:Y:S01]  /*ee2d0*/  IMAD.MOV.U32 R17, RZ, RZ, R29 ;  /* 0x000000ffff117224 */ /* 0x000fe200078e001d */
[----:B------:R-:W-:Y:S04]  /*ee2e0*/  STL [R1+0x41a0], R29 ;  /* 0x0041a01d01007387 */ /* 0x000fe80000100800 */
[----:B------:R-:W-:Y:S04]  /*ee2f0*/  STL [R1+0x416c], R21 ;  /* 0x00416c1501007387 */ /* 0x000fe80000100800 */
[----:B------:R4:W-:Y:S04]  /*ee300*/  STL [R1+0x4168], R22 ;  /* 0x0041681601007387 */ /* 0x0009e80000100800 */
[----:B------:R2:W-:Y:S04]  /*ee310*/  LDGSTS.E [R3+-0x7eb00], desc[UR58][R16.64], P2 ;  /* 0x8150000010037fae */ /* 0x0005e8000912187a */
[----:B-1----:R-:W3:Y:S01]  /*ee320*/  LDL.LU R26, [R1+0x40ec] ;  /* 0x0040ec00011a7983 */ /* 0x002ee20000300800 */
[----:B------:R-:W-:Y:S01]  /*ee330*/  IADD3.X R25, R25, UR8, RZ, P4, !PT ;  /* 0x0000000819197c10 */ /* 0x000fe2000a7fe4ff */
[----:B--2---:R-:W-:-:S04]  /*ee340*/  IMAD.MOV.U32 R16, RZ, RZ, R19 ;  /* 0x000000ffff107224 */ /* 0x004fc800078e0013 */
[----:B------:R1:W-:Y:S01]  /*ee350*/  STL [R1+0x4160], R25 ;  /* 0x0041601901007387 */ /* 0x0003e20000100800 */
[----:B------:R-:W-:Y:S01]  /*ee360*/  IMAD.MOV.U32 R17, RZ, RZ, R22 ;  /* 0x000000ffff117224 */ /* 0x000fe200078e0016 */
[----:B------:R-:W-:Y:S02]  /*ee370*/  ISETP.NE.U32.AND P2, PT, RZ, UR12, PT ;  /* 0x0000000cff007c0c */ /* 0x000fe4000bf45070 */
[----:B------:R-:W2:Y:S04]  /*ee380*/  LDL.LU R19, [R1+0x40b4] ;  /* 0x0040b40001137983 */ /* 0x000ea80000300800 */
[----:B----4-:R-:W4:Y:S04]  /*ee390*/  LDL.LU R22, [R1+0x40ac] ;  /* 0x0040ac0001167983 */ /* 0x010f280000300800 */
[----:B------:R1:W-:Y:S01]  /*ee3a0*/  LDGSTS.E [R3+-0x7e400], desc[UR58][R16.64], P3 ;  /* 0x81c0000010037fae */ /* 0x0003e2000992187a */
[----:B---3--:R-:W-:-:S05]  /*ee3b0*/  IADD3 R27, P4, R27, UR14, RZ ;  /* 0x0000000e1b1b7c10 */ /* 0x008fca000ff9e0ff */
[----:B------:R3:W-:Y:S04]  /*ee3c0*/  STL [R1+0x4134], R27 ;  /* 0x0041341b01007387 */ /* 0x0007e80000100800 */
[----:B------:R-:W4:Y:S01]  /*ee3d0*/  LDL.LU R29, [R1+0x40e0] ;  /* 0x0040e000011d7983 */ /* 0x000f220000300800 */
[----:B-1----:R-:W-:Y:S01]  /*ee3e0*/  MOV R16, R21 ;  /* 0x0000001500107202 */ /* 0x002fe20000000f00 */
[----:B------:R-:W-:Y:S02]  /*ee3f0*/  IMAD.MOV.U32 R17, RZ, RZ, R25 ;  /* 0x000000ffff117224 */ /* 0x000fe400078e0019 */
[----:B------:R-:W4:Y:S04]  /*ee400*/  LDL.LU R21, [R1+0x40a8] ;  /* 0x0040a80001157983 */ /* 0x000f280000300800 */
[----:B------:R1:W-:Y:S01]  /*ee410*/  LDGSTS.E [R3+-0x7e300], desc[UR58][R16.64], P3 ;  /* 0x81d0000010037fae */ /* 0x0003e2000992187a */
[----:B------:R-:W-:Y:S01]  /*ee420*/  IADD3.X R28, R28, UR8, RZ, P4, !PT ;  /* 0x000000081c1c7c10 */ /* 0x000fe2000a7fe4ff */
[----:B-1----:R-:W-:-:S04]  /*ee430*/  IMAD.MOV.U32 R16, RZ, RZ, R27 ;  /* 0x000000ffff107224 */ /* 0x002fc800078e001b */
[----:B------:R-:W-:-:S05]  /*ee440*/  IMAD.MOV.U32 R17, RZ, RZ, R28 ;  /* 0x000000ffff117224 */ /* 0x000fca00078e001c */
[----:B------:R1:W-:Y:S01]  /*ee450*/  LDGSTS.E [R3+-0x7dc00], desc[UR58][R16.64], P2 ;  /* 0x8240000010037fae */ /* 0x0003e2000912187a */
[----:B------:R-:W-:-:S04]  /*ee460*/  IADD3 R23, P5, R23, UR14, RZ ;  /* 0x0000000e17177c10 */ /* 0x000fc8000ffbe0ff */
[----:B------:R-:W-:Y:S01]  /*ee470*/  IADD3.X R24, R24, UR8, RZ, P5, !PT ;  /* 0x0000000818187c10 */ /* 0x000fe2000affe4ff */
[----:B------:R-:W-:Y:S01]  /*ee480*/  STL [R1+0x412c], R23 ;  /* 0x00412c1701007387 */ /* 0x000fe20000100800 */
[----:B------:R-:W-:-:S03]  /*ee490*/  IADD3 R18, P4, R18, UR14, RZ ;  /* 0x0000000e12127c10 */ /* 0x000fc6000ff9e0ff */
[----:B------:R3:W-:Y:S01]  /*ee4a0*/  STL [R1+0x4128], R28 ;  /* 0x0041281c01007387 */ /* 0x0007e20000100800 */
[----:B------:R-:W-:-:S03]  /*ee4b0*/  IADD3.X R20, R20, UR8, RZ, P4, !PT ;  /* 0x0000000814147c10 */ /* 0x000fc6000a7fe4ff */
[----:B------:R-:W4:Y:S01]  /*ee4c0*/  LDL.LU R25, [R1+0x40a0] ;  /* 0x0040a00001197983 */ /* 0x000f220000300800 */
[----:B-1----:R-:W-:-:S03]  /*ee4d0*/  MOV R16, R23 ;  /* 0x0000001700107202 */ /* 0x002fc60000000f00 */
[----:B------:R-:W-:Y:S01]  /*ee4e0*/  STL [R1+0x40f4], R18 ;  /* 0x0040f41201007387 */ /* 0x000fe20000100800 */
[----:B------:R-:W-:-:S03]  /*ee4f0*/  IMAD.MOV.U32 R17, RZ, RZ, R24 ;  /* 0x000000ffff117224 */ /* 0x000fc600078e0018 */
        /* <DEDUP_REMOVED lines=40> */
[----:B----4-:R-:W-:-:S03]  /*ee780*/  IMAD.MOV.U32 R16, RZ, RZ, R19 ;  /* 0x000000ffff107224 */ /* 0x010fc600078e0013 */
[----:B-1----:R-:W4:Y:S01]  /*ee790*/  LDL.LU R26, [R1+0x402c] ;  /* 0x00402c00011a7983 */ /* 0x002f220000300800 */
[----:B------:R-:W-:-:S05]  /*ee7a0*/  IMAD.MOV.U32 R17, RZ, RZ, R21 ;  /* 0x000000ffff117224 */ /* 0x000fca00078e0015 */
[----:B------:R1:W-:Y:S01]  /*ee7b0*/  LDGSTS.E [R3+-0x7cc00], desc[UR58][R16.64], P2 ;  /* 0x8340000010037fae */ /* 0x0003e2000912187a */
[----:B------:R-:W-:Y:S02]  /*ee7c0*/  IADD3.X R25, R25, UR8, RZ, P4, !PT ;  /* 0x0000000819197c10 */ /* 0x000fe4000a7fe4ff */
[----:B-1----:R-:W-:-:S03]  /*ee7d0*/  MOV R16, R22 ;  /* 0x0000001600107202 */ /* 0x002fc60000000f00 */
[----:B------:R1:W-:Y:S01]  /*ee7e0*/  STL [R1+0x40a0], R25 ;  /* 0x0040a01901007387 */ /* 0x0003e20000100800 */
[----:B------:R-:W-:-:S03]  /*ee7f0*/  IMAD.MOV.U32 R17, RZ, RZ, R25 ;  /* 0x000000ffff117224 */ /* 0x000fc600078e0019 */
[----:B--2---:R-:W2:Y:S04]  /*ee800*/  LDL.LU R19, [R1+0x3ff4] ;  /* 0x003ff40001137983 */ /* 0x004ea80000300800 */
[----:B------:R-:W2:Y:S04]  /*ee810*/  LDL.LU R21, [R1+0x3fec] ;  /* 0x003fec0001157983 */ /* 0x000ea80000300800 */
[----:B------:R1:W-:Y:S01]  /*ee820*/  LDGSTS.E [R3+-0x7cb00], desc[UR58][R16.64], P2 ;  /* 0x8350000010037fae */ /* 0x0003e2000912187a */
[----:B---3--:R-:W-:-:S05]  /*ee830*/  IADD3 R27, P4, R27, UR14, RZ ;  /* 0x0000000e1b1b7c10 */ /* 0x008fca000ff9e0ff */
[----:B------:R3:W-:Y:S01]  /*ee840*/  STL [R1+0x4074], R27 ;  /* 0x0040741b01007387 */ /* 0x0007e20000100800 */
[----:B------:R-:W-:-:S03]  /*ee850*/  IADD3.X R28, R28, UR8, RZ, P4, !PT ;  /* 0x000000081c1c7c10 */ /* 0x000fc6000a7fe4ff */
[----:B------:R-:W2:Y:S01]  /*ee860*/  LDL.LU R29, [R1+0x4020] ;  /* 0x00402000011d7983 */ /* 0x000ea20000300800 */
[----:B-1----:R-:W-:-:S03]  /*ee870*/  IMAD.MOV.U32 R16, RZ, RZ, R27 ;  /* 0x000000ffff107224 */ /* 0x002fc600078e001b */
[----:B------:R-:W2:Y:S01]  /*ee880*/  LDL.LU R22, [R1+0x3fe8] ;  /* 0x003fe80001167983 */ /* 0x000ea20000300800 */
[----:B------:R-:W-:-:S05]  /*ee890*/  IMAD.MOV.U32 R17, RZ, RZ, R28 ;  /* 0x000000ffff117224 */ /* 0x000fca00078e001c */
[----:B------:R1:W-:Y:S01]  /*ee8a0*/  LDGSTS.E [R3+-0x7c400], desc[UR58][R16.64], P3 ;  /* 0x83c0000010037fae */ /* 0x0003e2000992187a */
[----:B------:R-:W-:-:S04]  /*ee8b0*/  IADD3 R23, P5, R23, UR14, RZ ;  /* 0x0000000e17177c10 */ /* 0x000fc8000ffbe0ff */
[----:B------:R-:W-:Y:S01]  /*ee8c0*/  IADD3.X R24, R24, UR8, RZ, P5, !PT ;  /* 0x0000000818187c10 */ /* 0x000fe2000affe4ff */
[----:B------:R-:W-:Y:S04]  /*ee8d0*/  STL [R1+0x406c], R23 ;  /* 0x00406c1701007387 */ /* 0x000fe80000100800 */
[----:B------:R3:W-:Y:S04]  /*ee8e0*/  STL [R1+0x4068], R28 ;  /* 0x0040681c01007387 */ /* 0x0007e80000100800 */
[----:B------:R-:W2:Y:S01]  /*ee8f0*/  LDL.LU R25, [R1+0x3fe0] ;  /* 0x003fe00001197983 */ /* 0x000ea20000300800 */
        /* <DEDUP_REMOVED lines=27> */
[----:B------:R-:W-:Y:S01]  /*eeab0*/  ISETP.NE.U32.AND P3, PT, RZ, UR12, PT ;  /* 0x0000000cff007c0c */ /* 0x000fe2000bf65070 */
[----:B------:R-:W-:Y:S01]  /*eeac0*/  USEL UR12, URZ, 0x4, !UP1 ;  /* 0x000000043f0c7887 */ /* 0x000fe2000c800000 */
[----:B------:R1:W-:Y:S03]  /*eead0*/  LDGSTS.E [R3+-0x7bc00], desc[UR58][R16.64], P2 ;  /* 0x8440000010037fae */ /* 0x0003e6000912187a */
[----:B------:R-:W-:Y:S01]  /*eeae0*/  USEL UR12, UR12, URZ, !UP0 ;  /* 0x0000003f0c0c7287 */ /* 0x000fe2000c000000 */
[----:B----4-:R-:W-:-:S04]  /*eeaf0*/  IADD3 R26, P4, R26, UR14, RZ ;  /* 0x0000000e1a1a7c10 */ /* 0x010fc8000ff9e0ff */
[----:B-1----:R-:W-:Y:S01]  /*eeb00*/  MOV R16, R26 ;  /* 0x0000001a00107202 */ /* 0x002fe20000000f00 */
[----:B------:R1:W-:Y:S01]  /*eeb10*/  STL [R1+0x402c], R26 ;  /* 0x00402c1a01007387 */ /* 0x0003e20000100800 */
        /* <DEDUP_REMOVED lines=11> */
[----:B------:R-:W-:-:S02]  /*eebd0*/  IADD3.X R25, R25, UR8, RZ, P4, !PT ;  /* 0x0000000819197c10 */ /* 0x000fc4000a7fe4ff */
[----:B------:R-:W-:-:S03]  /*eebe0*/  ISETP.NE.U32.AND P2, PT, RZ, UR12, PT ;  /* 0x0000000cff007c0c */ /* 0x000fc6000bf45070 */
[----:B------:R1:W-:Y:S01]  /*eebf0*/  STL [R1+0x3fe0], R25 ;  /* 0x003fe01901007387 */ /* 0x0003e20000100800 */
[----:B--2---:R-:W-:Y:S02]  /*eec00*/  IMAD.MOV.U32 R16, RZ, RZ, R19 ;  /* 0x000000ffff107224 */ /* 0x004fe400078e0013 */
[----:B------:R-:W-:Y:S01]  /*eec10*/  IMAD.MOV.U32 R17, RZ, RZ, R22 ;  /* 0x000000ffff117224 */ /* 0x000fe200078e0016 */
[----:B------:R-:W2:Y:S04]  /*eec20*/  LDL.LU R19, [R1+0x3f34] ;  /* 0x003f340001137983 */ /* 0x000ea80000300800 */
[----:B----4-:R-:W4:Y:S04]  /*eec30*/  LDL.LU R22, [R1+0x3f2c] ;  /* 0x003f2c0001167983 */ /* 0x010f280000300800 */
        /* <DEDUP_REMOVED lines=12> */
[----:B------:R3:W-:Y:S01]  /*eed00*/  STL [R1+0x3fa8], R28 ;  /* 0x003fa81c01007387 */ /* 0x0007e20000100800 */
[----:B------:R-:W-:-:S03]  /*eed10*/  IADD3 R18, P4, R18, UR14, RZ ;  /* 0x0000000e12127c10 */ /* 0x000fc6000ff9e0ff */
[----:B------:R-:W4:Y:S01]  /*eed20*/  LDL.LU R25, [R1+0x3f20] ;  /* 0x003f200001197983 */ /* 0x000f220000300800 */
[----:B-1----:R-:W-:Y:S02]  /*eed30*/  IMAD.MOV.U32 R16, RZ, RZ, R27 ;  /* 0x000000ffff107224 */ /* 0x002fe400078e001b */
[----:B------:R-:W-:Y:S01]  /*eed40*/  IMAD.MOV.U32 R17, RZ, RZ, R28 ;  /* 0x000000ffff117224 */ /* 0x000fe200078e001c */
[----:B------:R-:W-:Y:S01]  /*eed50*/  STL [R1+0x3f74], R18 ;  /* 0x003f741201007387 */ /* 0x000fe20000100800 */
[----:B------:R-:W-:-:S03]  /*eed60*/  IADD3.X R20, R20, UR8, RZ, P4, !PT ;  /* 0x0000000814147c10 */ /* 0x000fc6000a7fe4ff */
[----:B------:R-:W-:Y:S04]  /*eed70*/  STL.64 [R1+0x640], R32 ;  /* 0x0006402001007387 */ /* 0x000fe80000100a00 */
[----:B------:R-:W-:Y:S04]  /*eed80*/  STL.64 [R1+0x648], R34 ;  /* 0x0006482201007387 */ /* 0x000fe80000100a00 */
        /* <DEDUP_REMOVED lines=42> */
[----:B--2---:R-:W-:-:S02]  /*ef030*/  IMAD.MOV.U32 R16, RZ, RZ, R19 ;  /* 0x000000ffff107224 */ /* 0x004fc400078e0013 */
[----:B------:R-:W-:Y:S02]  /*ef040*/  IMAD.MOV.U32 R17, RZ, RZ, R21 ;  /* 0x000000ffff117224 */ /* 0x000fe400078e0015 */
[----:B------:R1:W-:Y:S01]  /*ef050*/  STL [R1+0x3f20], R25 ;  /* 0x003f201901007387 */ /* 0x0003e20000100800 */
[----:B------:R-:W-:-:S03]  /*ef060*/  ISETP.NE.U32.AND P3, PT, RZ, UR12, PT ;  /* 0x0000000cff007c0c */ /* 0x000fc6000bf65070 */
[----:B------:R-:W2:Y:S04]  /*ef070*/  LDL.LU R19, [R1+0x3e74] ;  /* 0x003e740001137983 */ /* 0x000ea80000300800 */
[----:B----4-:R-:W4:Y:S04]  /*ef080*/  LDL.LU R21, [R1+0x3e6c] ;  /* 0x003e6c0001157983 */ /* 0x010f280000300800 */
        /* <DEDUP_REMOVED lines=10> */
[----:B-1----:R-:W-:-:S02]  /*ef130*/  IMAD.MOV.U32 R16, RZ, RZ, R27 ;  /* 0x000000ffff107224 */ /* 0x002fc400078e001b */
[----:B------:R-:W-:Y:S02]  /*ef140*/  IMAD.MOV.U32 R17, RZ, RZ, R28 ;  /* 0x000000ffff117224 */ /* 0x000fe400078e001c */
[----:B------:R-:W-:Y:S01]  /*ef150*/  STL [R1+0x3eec], R23 ;  /* 0x003eec1701007387 */ /* 0x000fe20000100800 */
[----:B------:R-:W-:-:S03]  /*ef160*/  IADD3.X R24, R24, UR8, RZ, P5, !PT ;  /* 0x0000000818187c10 */ /* 0x000fc6000affe4ff */
[----:B------:R1:W-:Y:S04]  /*ef170*/  STL [R1+0x3ee8], R28 ;  /* 0x003ee81c01007387 */ /* 0x0003e80000100800 */
[----:B------:R-:W4:Y:S01]  /*ef180*/  LDL.LU R25, [R1+0x3e60] ;  /* 0x003e600001197983 */ /* 0x000f220000300800 */
        /* <DEDUP_REMOVED lines=50> */
[----:B------:R-:W-:-:S05]  /*ef4b0*/  IADD3.X R25, R25, UR8, RZ, P4, !PT ;  /* 0x0000000819197c10 */ /* 0x000fca000a7fe4ff */
[----:B------:R3:W-:Y:S04]  /*ef4c0*/  STL [R1+0x3e60], R25 ;  /* 0x003e601901007387 */ /* 0x0007e80000100800 */
[----:B--2---:R-:W2:Y:S01]  /*ef4d0*/  LDL.LU R19, [R1+0x3db4] ;  /* 0x003db40001137983 */ /* 0x004ea20000300800 */
[----:B-1----:R-:W-:Y:S01]  /*ef4e0*/  MOV R16, R21 ;  /* 0x0000001500107202 */ /* 0x002fe20000000f00 */
[----:B------:R-:W-:Y:S02]  /*ef4f0*/  IMAD.MOV.U32 R17, RZ, RZ, R25 ;  /* 0x000000ffff117224 */ /* 0x000fe400078e0019 */
        /* <DEDUP_REMOVED lines=326> */
[----:B------:R-:W-:Y:S01]  /*f0960*/  STL [R1+0x3ab4], R19 ;  /* 0x003ab41301007387 */ /* 0x000fe20000100800 */
        /* <DEDUP_REMOVED lines=66> */
[----:B------:R-:W-:Y:S01]  /*f0d90*/  STL [R1+0x421c], R26 ;  /* 0x00421c1a01007387 */ /* 0x000fe20000100800 */
[----:B--2---:R-:W-:-:S05]  /*f0da0*/  IADD3 R21, P5, R21, UR14, RZ ;  /* 0x0000000e15157c10 */ /* 0x004fca000ffbe0ff */
[----:B------:R-:W-:Y:S01]  /*f0db0*/  STL [R1+0x41e4], R21 ;  /* 0x0041e41501007387 */ /* 0x000fe20000100800 */
        /* <DEDUP_REMOVED lines=9> */
[----:B-1----:R-:W-:Y:S02]  /*f0e50*/  IMAD.MOV.U32 R16, RZ, RZ, R21 ;  /* 0x000000ffff107224 */ /* 0x002fe400078e0015 */
[----:B------:R-:W-:Y:S02]  /*f0e60*/  IMAD.MOV.U32 R17, RZ, RZ, R25 ;  /* 0x000000ffff117224 */ /* 0x000fe400078e0019 */
[----:B--2---:R-:W2:Y:S01]  /*f0e70*/  LDL.LU R25, [R1+0x415c] ;  /* 0x00415c0001197983 */ /* 0x004ea20000300800 */
[----:B------:R-:W-:-:S03]  /*f0e80*/  IADD3.X R22, R22, UR8, RZ, P4, !PT ;  /* 0x0000000816167c10 */ /* 0x000fc6000a7fe4ff */
[----:B------:R1:W-:Y:S04]  /*f0e90*/  LDGSTS.E [R0+-0x7f200], desc[UR58][R16.64], P3 ;  /* 0x80e0000010007fae */ /* 0x0003e8000992187a */
[----:B------:R4:W-:Y:S04]  /*f0ea0*/  STL [R1+0x41d0], R22 ;  /* 0x0041d01601007387 */ /* 0x0009e80000100800 */
[----:B------:R-:W2:Y:S01]  /*f0eb0*/  LDL.LU R3, [R1+0x4124] ;  /* 0x0041240001037983 */ /* 0x000ea20000300800 */
[----:B-1----:R-:W-:Y:S01]  /*f0ec0*/  MOV R16, R19 ;  /* 0x0000001300107202 */ /* 0x002fe20000000f00 */
[----:B------:R-:W-:-:S02]  /*f0ed0*/  IMAD.MOV.U32 R17, RZ, RZ, R22 ;  /* 0x000000ffff117224 */ /* 0x000fc400078e0016 */
        /* <DEDUP_REMOVED lines=14> */
[----:B----4-:R-:W4:Y:S01]  /*f0fc0*/  LDL.LU R22, [R1+0x4110] ;  /* 0x0041100001167983 */ /* 0x010f220000300800 */
        /* <DEDUP_REMOVED lines=31> */
[----:B--2---:R-:W-:-:S04]  /*f11c0*/  IADD3 R25, P4, R25, UR14, RZ ;  /* 0x0000000e19197c10 */ /* 0x004fc8000ff9e0ff */
[----:B-1----:R-:W-:Y:S01]  /*f11d0*/  MOV R16, R25 ;  /* 0x0000001900107202 */ /* 0x002fe20000000f00 */
[----:B------:R1:W-:Y:S01]  /*f11e0*/  STL [R1+0x415c], R25 ;  /* 0x00415c1901007387 */ /* 0x0003e20000100800 */
[----:B------:R-:W-:-:S05]  /*f11f0*/  IADD3 R3, P5, R3, UR14, RZ ;  /* 0x0000000e03037c10 */ /* 0x000fca000ffbe0ff */
        /* <DEDUP_REMOVED lines=10> */
[----:B----4-:R-:W-:-:S02]  /*f12a0*/  IADD3.X R22, R22, UR8, RZ, P4, !PT ;  /* 0x0000000816167c10 */ /* 0x010fc4000a7fe4ff */
[----:B------:R-:W-:-:S03]  /*f12b0*/  ISETP.NE.U32.AND P3, PT, RZ, UR12, PT ;  /* 0x0000000cff007c0c */ /* 0x000fc6000bf65070 */
[----:B------:R1:W-:Y:S01]  /*f12c0*/  STL [R1+0x4110], R22 ;  /* 0x0041101601007387 */ /* 0x0003e20000100800 */
[----:B--2---:R-:W-:Y:S02]  /*f12d0*/  IMAD.MOV.U32 R16, RZ, RZ, R3 ;  /* 0x000000ffff107224 */ /* 0x004fe400078e0003 */
[----:B------:R-:W-:Y:S01]  /*f12e0*/  IMAD.MOV.U32 R17, RZ, RZ, R19 ;  /* 0x000000ffff117224 */ /* 0x000fe200078e0013 */
[----:B------:R-:W2:Y:S04]  /*f12f0*/  LDL.LU R3, [R1+0x4064] ;  /* 0x0040640001037983 */ /* 0x000ea80000300800 */
        /* <DEDUP_REMOVED lines=154> */
[----:B------:R-:W-:Y:S04]  /*f1ca0*/  STL [R1+0x3f58], R28 ;  /* 0x003f581c01007387 */ /* 0x000fe80000100800 */
        /* <DEDUP_REMOVED lines=32> */
[----:B----4-:R-:W-:-:S04]  /*f1eb0*/  IADD3 R25, P4, R25, UR14, RZ ;  /* 0x0000000e19197c10 */ /* 0x010fc8000ff9e0ff */
[----:B-1----:R-:W-:Y:S01]  /*f1ec0*/  MOV R16, R25 ;  /* 0x0000001900107202 */ /* 0x002fe20000000f00 */
[----:B------:R1:W-:Y:S01]  /*f1ed0*/  STL [R1+0x3f1c], R25 ;  /* 0x003f1c1901007387 */ /* 0x0003e20000100800 */
[----:B--2---:R-:W-:-:S05]  /*f1ee0*/  IADD3 R3, P5, R3, UR14, RZ ;  /* 0x0000000e03037c10 */ /* 0x004fca000ffbe0ff */
[----:B------:R-:W-:Y:S01]  /*f1ef0*/  STL [R1+0x3ee4], R3 ;  /* 0x003ee40301007387 */ /* 0x000fe20000100800 */
        /* <DEDUP_REMOVED lines=10> */
[----:B--2---:R-:W-:-:S02]  /*f1fa0*/  IMAD.MOV.U32 R16, RZ, RZ, R3 ;  /* 0x000000ffff107224 */ /* 0x004fc400078e0003 */
[----:B------:R-:W-:Y:S02]  /*f1fb0*/  IMAD.MOV.U32 R17, RZ, RZ, R21 ;  /* 0x000000ffff117224 */ /* 0x000fe400078e0015 */
[----:B------:R1:W-:Y:S01]  /*f1fc0*/  STL [R1+0x3ed0], R22 ;  /* 0x003ed01601007387 */ /* 0x0003e20000100800 */
[----:B------:R-:W-:-:S03]  /*f1fd0*/  ISETP.NE.U32.AND P2, PT, RZ, UR12, PT ;  /* 0x0000000cff007c0c */ /* 0x000fc6000bf45070 */
[----:B----4-:R-:W2:Y:S04]  /*f1fe0*/  LDL.LU R21, [R1+0x3e24] ;  /* 0x003e240001157983 */ /* 0x010ea80000300800 */
[----:B------:R-:W4:Y:S04]  /*f1ff0*/  LDL.LU R3, [R1+0x3e1c] ;  /* 0x003e1c0001037983 */ /* 0x000f280000300800 */
[----:B------:R1:W-:Y:S01]  /*f2000*/  LDGSTS.E [R0+-0x79200], desc[UR58][R16.64], P3 ;  /* 0x86e0000010007fae */ /* 0x0003e2000992187a */
[----:B---3--:R-:W-:-:S05]  /*f2010*/  IADD3 R27, P4, R27, UR14, RZ ;  /* 0x0000000e1b1b7c10 */ /* 0x008fca000ff9e0ff */
[----:B------:R-:W-:Y:S01]  /*f2020*/  STL [R1+0x3ea4], R27 ;  /* 0x003ea41b01007387 */ /* 0x000fe20000100800 */
[----:B-1----:R-:W-:Y:S01]  /*f2030*/  IMAD.MOV.U32 R17, RZ, RZ, R22 ;  /* 0x000000ffff117224 */ /* 0x002fe200078e0016 */
[----:B------:R-:W-:Y:S02]  /*f2040*/  IADD3.X R29, R29, UR8, RZ, P4, !PT ;  /* 0x000000081d1d7c10 */ /* 0x000fe4000a7fe4ff */
[----:B------:R-:W3:Y:S01]  /*f2050*/  LDL.LU R26, [R1+0x3e50] ;  /* 0x003e5000011a7983 */ /* 0x000ee20000300800 */
[----:B------:R-:W-:-:S03]  /*f2060*/  MOV R16, R19 ;  /* 0x0000001300107202 */ /* 0x000fc60000000f00 */
[----:B------:R-:W4:Y:S04]  /*f2070*/  LDL.LU R22, [R1+0x3e18] ;  /* 0x003e180001167983 */ /* 0x000f280000300800 */
[----:B------:R1:W-:Y:S01]  /*f2080*/  LDGSTS.E [R0+-0x79100], desc[UR58][R16.64], P3 ;  /* 0x86f0000010007fae */ /* 0x0003e2000992187a */
[----:B------:R-:W-:-:S05]  /*f2090*/  IADD3 R23, P5, R23, UR14, RZ ;  /* 0x0000000e17177c10 */ /* 0x000fca000ffbe0ff */
[----:B------:R-:W-:Y:S04]  /*f20a0*/  STL [R1+0x3e9c], R23 ;  /* 0x003e9c1701007387 */ /* 0x000fe80000100800 */
[----:B------:R1:W-:Y:S01]  /*f20b0*/  STL [R1+0x3e98], R29 ;  /* 0x003e981d01007387 */ /* 0x0003e20000100800 */
[----:B------:R-:W-:-:S03]  /*f20c0*/  IADD3 R18, P4, R18, UR14, RZ ;  /* 0x0000000e12127c10 */ /* 0x000fc6000ff9e0ff */
[----:B------:R-:W4:Y:S01]  /*f20d0*/  LDL.LU R19, [R1+0x3e10] ;  /* 0x003e100001137983 */ /* 0x000f220000300800 */
[----:B-1----:R-:W-:-:S03]  /*f20e0*/  IMAD.MOV.U32 R16, RZ, RZ, R27 ;  /* 0x000000ffff107224 */ /* 0x002fc600078e001b */
[----:B------:R-:W-:Y:S01]  /*f20f0*/  STL [R1+0x3e64], R18 ;  /* 0x003e641201007387 */ /* 0x000fe20000100800 */
[----:B------:R-:W-:Y:S01]  /*f2100*/  IMAD.MOV.U32 R17, RZ, RZ, R29 ;  /* 0x000000ffff117224 */ /* 0x000fe200078e001d */
[----:B------:R-:W-:Y:S02]  /*f2110*/  IADD3.X R24, R24, UR8, RZ, P5, !PT ;  /* 0x0000000818187c10 */ /* 0x000fe4000affe4ff */
[----:B------:R-:W-:Y:S04]  /*f2120*/  STL.64 [R1+0xd0], R32 ;  /* 0x0000d02001007387 */ /* 0x000fe80000100a00 */
[----:B------:R-:W-:Y:S01]  /*f2130*/  STL.64 [R1+0xd8], R34 ;  /* 0x0000d82201007387 */ /* 0x000fe20000100a00 */
[----:B------:R-:W-:-:S03]  /*f2140*/  IADD3.X R20, R20, UR8, RZ, P4, !PT ;  /* 0x0000000814147c10 */ /* 0x000fc6000a7fe4ff */
[----:B------:R-:W4:Y:S04]  /*f2150*/  LDL.LU R28, [R1+0x3de4] ;  /* 0x003de400011c7983 */ /* 0x000f280000300800 */
[----:B------:R1:W-:Y:S04]  /*f2160*/  LDGSTS.E [R0+-0x78a00], desc[UR58][R16.64], P2 ;  /* 0x8760000010007fae */ /* 0x0003e8000912187a */
[----:B------:R1:W-:Y:S04]  /*f2170*/  STL [R1+0x3e90], R24 ;  /* 0x003e901801007387 */ /* 0x0003e80000100800 */
[----:B------:R1:W-:Y:S02]  /*f2180*/  STL [R1+0x3e58], R20 ;  /* 0x003e581401007387 */ /* 0x0003e40000100800 */
[----:B-1----:R-:W-:Y:S01]  /*f2190*/  MOV R16, R23 ;  /* 0x0000001700107202 */ /* 0x002fe20000000f00 */
[----:B------:R-:W-:Y:S01]  /*f21a0*/  IMAD.MOV.U32 R17, RZ, RZ, R24 ;  /* 0x000000ffff117224 */ /* 0x000fe200078e0018 */
[----:B------:R-:W4:Y:S04]  /*f21b0*/  LDL.LU R29, [R1+0x3dd8] ;  /* 0x003dd800011d7983 */ /* 0x000f280000300800 */
[----:B------:R1:W-:Y:S04]  /*f21c0*/  LDGSTS.E [R0+-0x78900], desc[UR58][R16.64], P2 ;  /* 0x8770000010007fae */ /* 0x0003e8000912187a */
[----:B------:R-:W4:Y:S04]  /*f21d0*/  LDL.LU R24, [R1+0x3dd0] ;  /* 0x003dd00001187983 */ /* 0x000f280000300800 */
[----:B------:R-:W4:Y:S01]  /*f21e0*/  LDL.LU R23, [R1+0x3ddc] ;  /* 0x003ddc0001177983 */ /* 0x000f220000300800 */
[----:B-1----:R-:W-:-:S02]  /*f21f0*/  IMAD.MOV.U32 R17, RZ, RZ, R20 ;  /* 0x000000ffff117224 */ /* 0x002fc400078e0014 */
[----:B------:R-:W-:Y:S01]  /*f2200*/  IMAD.MOV.U32 R16, RZ, RZ, R18 ;  /* 0x000000ffff107224 */ /* 0x000fe200078e0012 */
        /* <DEDUP_REMOVED lines=19> */
[----:B---3--:R-:W-:Y:S02]  /*f2340*/  IADD3.X R26, R26, UR8, RZ, P4, !PT ;  /* 0x000000081a1a7c10 */ /* 0x008fe4000a7fe4ff */
[----:B----4-:R-:W-:Y:S02]  /*f2350*/  IADD3 R3, P4, R3, UR14, RZ ;  /* 0x0000000e03037c10 */ /* 0x010fe4000ff9e0ff */
[----:B------:R-:W-:Y:S01]  /*f2360*/  IADD3.X R22, R22, UR8, RZ, P5, !PT ;  /* 0x0000000816167c10 */ /* 0x000fe2000affe4ff */
[----:B------:R-:W-:Y:S01]  /*f2370*/  IMAD.MOV.U32 R17, RZ, RZ, R26 ;  /* 0x000000ffff117224 */ /* 0x000fe200078e001a */
[----:B------:R1:W-:Y:S04]  /*f2380*/  STL [R1+0x3e50], R26 ;  /* 0x003e501a01007387 */ /* 0x0003e80000100800 */
[----:B------:R-:W-:Y:S04]  /*f2390*/  STL [R1+0x3e1c], R3 ;  /* 0x003e1c0301007387 */ /* 0x000fe80000100800 */
[----:B------:R2:W-:Y:S04]  /*f23a0*/  STL [R1+0x3e18], R22 ;  /* 0x003e181601007387 */ /* 0x0005e80000100800 */
[----:B------:R3:W-:Y:S01]  /*f23b0*/  LDGSTS.E [R0+-0x78100], desc[UR58][R16.64], P3 ;  /* 0x87f0000010007fae */ /* 0x0007e2000992187a */
[----:B------:R-:W-:Y:S01]  /*f23c0*/  IADD3.X R19, R19, UR8, RZ, P4, !PT ;  /* 0x0000000813137c10 */ /* 0x000fe2000a7fe4ff */
[----:B---3--:R-:W-:-:S02]  /*f23d0*/  IMAD.MOV.U32 R16, RZ, RZ, R21 ;  /* 0x000000ffff107224 */ /* 0x008fc400078e0015 */
[----:B------:R-:W-:Y:S02]  /*f23e0*/  IMAD.MOV.U32 R17, RZ, RZ, R22 ;  /* 0x000000ffff117224 */ /* 0x000fe400078e0016 */
[----:B------:R3:W-:Y:S01]  /*f23f0*/  STL [R1+0x3e10], R19 ;  /* 0x003e101301007387 */ /* 0x0007e20000100800 */
[----:B------:R-:W-:-:S03]  /*f2400*/  ISETP.NE.U32.AND P3, PT, RZ, UR12, PT ;  /* 0x0000000cff007c0c */ /* 0x000fc6000bf65070 */
[----:B------:R4:W-:Y:S01]  /*f2410*/  LDGSTS.E [R0+-0x77a00], desc[UR58][R16.64], P2 ;  /* 0x8860000010007fae */ /* 0x0009e2000912187a */
[----:B------:R-:W-:-:S05]  /*f2420*/  IADD3 R28, P4, R28, UR14, RZ ;  /* 0x0000000e1c1c7c10 */ /* 0x000fca000ff9e0ff */
[----:B------:R3:W-:Y:S04]  /*f2430*/  STL [R1+0x3de4], R28 ;  /* 0x003de41c01007387 */ /* 0x0007e80000100800 */
[----:B-1----:R-:W3:Y:S01]  /*f2440*/  LDL.LU R26, [R1+0x3d90] ;  /* 0x003d9000011a7983 */ /* 0x002ee20000300800 */
[----:B----4-:R-:W-:-:S03]  /*f2450*/  MOV R16, R3 ;  /* 0x0000000300107202 */ /* 0x010fc60000000f00 */
[----:B------:R-:W4:Y:S01]  /*f2460*/  LDL.LU R25, [R1+0x3d9c] ;  /* 0x003d9c0001197983 */ /* 0x000f220000300800 */
[----:B------:R-:W-:-:S03]  /*f2470*/  IMAD.MOV.U32 R17, RZ, RZ, R19 ;  /* 0x000000ffff117224 */ /* 0x000fc600078e0013 */
[----:B--2---:R-:W2:Y:S01]  /*f2480*/  LDL.LU R22, [R1+0x3d58] ;  /* 0x003d580001167983 */ /* 0x004ea20000300800 */
[----:B------:R-:W-:-:S03]  /*f2490*/  IADD3.X R29, R29, UR8, RZ, P4, !PT ;  /* 0x000000081d1d7c10 */ /* 0x000fc6000a7fe4ff */
[----:B------:R-:W2:Y:S04]  /*f24a0*/  LDL.LU R21, [R1+0x3d64] ;  /* 0x003d640001157983 */ /* 0x000ea80000300800 */
[----:B---3--:R-:W3:Y:S04]  /*f24b0*/  LDL.LU R19, [R1+0x3d50] ;  /* 0x003d500001137983 */ /* 0x008ee80000300800 */
[----:B------:R-:W3:Y:S01]  /*f24c0*/  LDL.LU R3, [R1+0x3d5c] ;  /* 0x003d5c0001037983 */ /* 0x000ee20000300800 */
[----:B------:R-:W-:-:S03]  /*f24d0*/  IADD3 R23, P5, R23, UR14, RZ ;  /* 0x0000000e17177c10 */ /* 0x000fc6000ffbe0ff */
[----:B------:R1:W-:Y:S01]  /*f24e0*/  LDGSTS.E [R0+-0x77900], desc[UR58][R16.64], P2 ;  /* 0x8870000010007fae */ /* 0x0003e2000912187a */
[----:B------:R-:W-:-:S03]  /*f24f0*/  IADD3.X R24, R24, UR8, RZ, P5, !PT ;  /* 0x0000000818187c10 */ /* 0x000fc6000affe4ff */
[----:B------:R-:W3:Y:S01]  /*f2500*/  LDL.LU R27, [R1+0x3d24] ;  /* 0x003d2400011b7983 */ /* 0x000ee20000300800 */
[----:B------:R-:W-:-:S03]  /*f2510*/  IADD3 R18, P4, R18, UR14, RZ ;  /* 0x0000000e12127c10 */ /* 0x000fc6000ff9e0ff */
[----:B------:R-:W-:Y:S01]  /*f2520*/  STL [R1+0x3ddc], R23 ;  /* 0x003ddc1701007387 */ /* 0x000fe20000100800 */
[----:B-1----:R-:W-:Y:S01]  /*f2530*/  IMAD.MOV.U32 R16, RZ, RZ, R28 ;  /* 0x000000ffff107224 */ /* 0x002fe200078e001c */
[----:B------:R-:W-:Y:S01]  /*f2540*/  IADD3.X R20, R20, UR8, RZ, P4, !PT ;  /* 0x0000000814147c10 */ /* 0x000fe2000a7fe4ff */
[----:B------:R-:W-:Y:S01]  /*f2550*/  IMAD.MOV.U32 R17, RZ, RZ, R29 ;  /* 0x000000ffff117224 */ /* 0x000fe200078e001d */
[----:B------:R-:W-:Y:S04]  /*f2560*/  STL [R1+0x3dd8], R29 ;  /* 0x003dd81d01007387 */ /* 0x000fe80000100800 */
[----:B------:R-:W-:Y:S04]  /*f2570*/  STL [R1+0x3da4], R18 ;  /* 0x003da41201007387 */ /* 0x000fe80000100800 */
[----:B------:R1:W-:Y:S04]  /*f2580*/  STL [R1+0x3dd0], R24 ;  /* 0x003dd01801007387 */ /* 0x0003e80000100800 */
[----:B------:R1:W-:Y:S04]  /*f2590*/  LDGSTS.E [R0+-0x77200], desc[UR58][R16.64], P3 ;  /* 0x88e0000010007fae */ /* 0x0003e8000992187a */
[----:B------:R1:W-:Y:S04]  /*f25a0*/  STL [R1+0x3d98], R20 ;  /* 0x003d981401007387 */ /* 0x0003e80000100800 */
[----:B------:R-:W3:Y:S01]  /*f25b0*/  LDL.LU R34, [R1+0xa8] ;  /* 0x0000a80001227983 */ /* 0x000ee20000300800 */
[----:B-1----:R-:W-:Y:S01]  /*f25c0*/  MOV R16, R23 ;  /* 0x0000001700107202 */ /* 0x002fe20000000f00 */
[----:B------:R-:W-:-:S02]  /*f25d0*/  IMAD.MOV.U32 R17, RZ, RZ, R24 ;  /* 0x000000ffff117224 */ /* 0x000fc400078e0018 */
[----:B------:R-:W3:Y:S04]  /*f25e0*/  LDL.LU R35, [R1+0xac] ;  /* 0x0000ac0001237983 */ /* 0x000ee80000300800 */
[----:B------:R-:W3:Y:S04]  /*f25f0*/  LDL.LU R28, [R1+0x3d18] ;  /* 0x003d1800011c7983 */ /* 0x000ee80000300800 */
        /* <DEDUP_REMOVED lines=17> */
[----:B------:R-:W-:-:S04]  /*f2710*/  USEL UR12, URZ, 0x4, !UP1 ;  /* 0x000000043f0c7887 */ /* 0x000fc8000c800000 */
[----:B------:R-:W-:Y:S01]  /*f2720*/  USEL UR12, UR12, URZ, !UP0 ;  /* 0x0000003f0c0c7287 */ /* 0x000fe2000c000000 */
[----:B----4-:R-:W-:-:S04]  /*f2730*/  IADD3 R25, P4, R25, UR14, RZ ;  /* 0x0000000e19197c10 */ /* 0x010fc8000ff9e0ff */
[----:B------:R-:W-:Y:S02]  /*f2740*/  IADD3.X R26, R26, UR8, RZ, P4, !PT ;  /* 0x000000081a1a7c10 */ /* 0x000fe4000a7fe4ff */
[----:B--2---:R-:W-:-:S03]  /*f2750*/  IADD3 R21, P5, R21, UR14, RZ ;  /* 0x0000000e15157c10 */ /* 0x004fc6000ffbe0ff */
[----:B-1----:R-:W-:Y:S01]  /*f2760*/  IMAD.MOV.U32 R17, RZ, RZ, R26 ;  /* 0x000000ffff117224 */ /* 0x002fe200078e001a */
[----:B------:R-:W-:Y:S01]  /*f2770*/  MOV R16, R25 ;  /* 0x0000001900107202 */ /* 0x000fe20000000f00 */
[----:B------:R-:W-:Y:S01]  /*f2780*/  STL [R1+0x3d9c], R25 ;  /* 0x003d9c1901007387 */ /* 0x000fe20000100800 */
[----:B------:R-:W-:Y:S02]  /*f2790*/  IADD3.X R22, R22, UR8, RZ, P5, !PT ;  /* 0x0000000816167c10 */ /* 0x000fe4000affe4ff */
[----:B---3--:R-:W-:Y:S01]  /*f27a0*/  IADD3 R3, P4, R3, UR14, RZ ;  /* 0x0000000e03037c10 */ /* 0x008fe2000ff9e0ff */
[----:B------:R-:W-:Y:S03]  /*f27b0*/  STL [R1+0x3d64], R21 ;  /* 0x003d641501007387 */ /* 0x000fe60000100800 */
[----:B------:R-:W-:Y:S01]  /*f27c0*/  IADD3.X R19, R19, UR8, RZ, P4, !PT ;  /* 0x0000000813137c10 */ /* 0x000fe2000a7fe4ff */
[----:B------:R1:W-:Y:S01]  /*f27d0*/  STL [R1+0x3d90], R26 ;  /* 0x003d901a01007387 */ /* 0x0003e20000100800 */
[----:B------:R-:W-:-:S03]  /*f27e0*/  IADD3 R27, P4, R27, UR14, RZ ;  /* 0x0000000e1b1b7c10 */ /* 0x000fc6000ff9e0ff */
[----:B------:R-:W-:Y:S04]  /*f27f0*/  STL [R1+0x3d5c], R3 ;  /* 0x003d5c0301007387 */ /* 0x000fe80000100800 */
[----:B------:R2:W-:Y:S04]  /*f2800*/  LDGSTS.E [R0+-0x76900], desc[UR58][R16.64], P2 ;  /* 0x8970000010007fae */ /* 0x0005e8000912187a */
[----:B------:R3:W-:Y:S04]  /*f2810*/  STL [R1+0x3d58], R22 ;  /* 0x003d581601007387 */ /* 0x0007e80000100800 */
[----:B------:R4:W-:Y:S01]  /*f2820*/  STL [R1+0x3d50], R19 ;  /* 0x003d501301007387 */ /* 0x0009e20000100800 */
[----:B--2---:R-:W-:-:S02]  /*f2830*/  IMAD.MOV.U32 R16, RZ, RZ, R21 ;  /* 0x000000ffff107224 */ /* 0x004fc400078e0015 */
[----:B------:R-:W-:Y:S01]  /*f2840*/  IMAD.MOV.U32 R17, RZ, RZ, R22 ;  /* 0x000000ffff117224 */ /* 0x000fe200078e0016 */
[----:B------:R-:W-:Y:S01]  /*f2850*/  STL [R1+0x3d24], R27 ;  /* 0x003d241b01007387 */ /* 0x000fe20000100800 */
[----:B------:R-:W-:-:S03]  /*f2860*/  ISETP.NE.U32.AND P2, PT, RZ, UR12, PT ;  /* 0x0000000cff007c0c */ /* 0x000fc6000bf45070 */
[----:B-1----:R-:W2:Y:S04]  /*f2870*/  LDL.LU R26, [R1+0x3cd0] ;  /* 0x003cd000011a7983 */ /* 0x002ea80000300800 */
[----:B------:R-:W2:Y:S04]  /*f2880*/  LDL.LU R25, [R1+0x3cdc] ;  /* 0x003cdc0001197983 */ /* 0x000ea80000300800 */
[----:B------:R1:W-:Y:S04]  /*f2890*/  LDGSTS.E [R0+-0x76200], desc[UR58][R16.64], P3 ;  /* 0x89e0000010007fae */ /* 0x0003e8000992187a */
[----:B---3--:R-:W3:Y:S04]  /*f28a0*/  LDL.LU R22, [R1+0x3c98] ;  /* 0x003c980001167983 */ /* 0x008ee80000300800 */
[----:B------:R-:W3:Y:S01]  /*f28b0*/  LDL.LU R21, [R1+0x3ca4] ;  /* 0x003ca40001157983 */ /* 0x000ee20000300800 */
[----:B------:R-:W-:-:S02]  /*f28c0*/  IADD3.X R28, R28, UR8, RZ, P4, !PT ;  /* 0x000000081c1c7c10 */ /* 0x000fc4000a7fe4ff */
[----:B-1----:R-:W-:Y:S01]  /*f28d0*/  MOV R16, R3 ;  /* 0x0000000300107202 */ /* 0x002fe20000000f00 */
[----:B------:R-:W-:Y:S01]  /*f28e0*/  IMAD.MOV.U32 R17, RZ, RZ, R19 ;  /* 0x000000ffff117224 */ /* 0x000fe200078e0013 */
[----:B------:R-:W3:Y:S01]  /*f28f0*/  LDL.LU R3, [R1+0x3c9c] ;  /* 0x003c9c0001037983 */ /* 0x000ee20000300800 */
[----:B------:R-:W-:Y:S03]  /*f2900*/  HMMA.1688.F32.TF32 R132, R4, R34, R12 ;  /* 0x000000220484723c */ /* 0x000fe6000008100c */
[----:B------:R-:W-:Y:S01]  /*f2910*/  LDGSTS.E [R0+-0x76100], desc[UR58][R16.64], P3 ;  /* 0x89f0000010007fae */ /* 0x000fe2000992187a */
[----:B------:R-:W-:-:S03]  /*f2920*/  IADD3 R23, P5, R23, UR14, RZ ;  /* 0x0000000e17177c10 */ /* 0x000fc6000ffbe0ff */
[----:B------:R-:W-:Y:S02]  /*f2930*/  IMAD.MOV.U32 R12, RZ, RZ, R27 ;  /* 0x000000ffff0c7224 */ /* 0x000fe400078e001b */
[----:B------:R-:W-:Y:S01]  /*f2940*/  STL [R1+0x3d1c], R23 ;  /* 0x003d1c1701007387 */ /* 0x000fe20000100800 */
[----:B------:R-:W-:-:S03]  /*f2950*/  IMAD.MOV.U32 R13, RZ, RZ, R28 ;  /* 0x000000ffff0d7224 */ /* 0x000fc600078e001c */
[----:B------:R-:W-:Y:S01]  /*f2960*/  STL [R1+0x3d18], R28 ;  /* 0x003d181c01007387 */ /* 0x000fe20000100800 */
[----:B------:R-:W-:-:S03]  /*f2970*/  IADD3 R18, P4, R18, UR14, RZ ;  /* 0x0000000e12127c10 */ /* 0x000fc6000ff9e0ff */
[----:B------:R-:W3:Y:S01]  /*f2980*/  LDL.LU R16, [R1+0x3c90] ;  /* 0x003c900001107983 */ /* 0x000ee20000300800 */
[----:B------:R-:W-:-:S03]  /*f2990*/  IADD3.X R24, R24, UR8, RZ, P5, !PT ;  /* 0x0000000818187c10 */ /* 0x000fc6000affe4ff */
[----:B------:R-:W-:Y:S01]  /*f29a0*/  STL [R1+0x3ce4], R18 ;  /* 0x003ce41201007387 */ /* 0x000fe20000100800 */
[----:B------:R-:W-:-:S03]  /*f29b0*/  IADD3.X R20, R20, UR8, RZ, P4, !PT ;  /* 0x0000000814147c10 */ /* 0x000fc6000a7fe4ff */
[----:B----4-:R-:W4:Y:S04]  /*f29c0*/  LDL.LU R19, [R1+0x3c64] ;  /* 0x003c640001137983 */ /* 0x010f280000300800 */
[----:B------:R1:W-:Y:S04]  /*f29d0*/  LDGSTS.E [R0+-0x75a00], desc[UR58][R12.64], P2 ;  /* 0x8a6000000c007fae */ /* 0x0003e8000912187a */
[----:B------:R1:W-:Y:S04]  /*f29e0*/  STL [R1+0x3d10], R24 ;  /* 0x003d101801007387 */ /* 0x0003e80000100800 */
[----:B------:R1:W-:Y:S02]  /*f29f0*/  STL [R1+0x3cd8], R20 ;  /* 0x003cd81401007387 */ /* 0x0003e40000100800 */
[----:B-1----:R-:W-:Y:S01]  /*f2a00*/  MOV R12, R23 ;  /* 0x00000017000c7202 */ /* 0x002fe20000000f00 */
[----:B------:R-:W-:Y:S01]  /*f2a10*/  IMAD.MOV.U32 R13, RZ, RZ, R24 ;  /* 0x000000ffff0d7224 */ /* 0x000fe200078e0018 */
[----:B------:R-:W4:Y:S04]  /*f2a20*/  LDL.LU R30, [R1+0xb8] ;  /* 0x0000b800011e7983 */ /* 0x000f280000300800 */
[----:B------:R-:W4:Y:S04]  /*f2a30*/  LDL.LU R31, [R1+0xbc] ;  /* 0x0000bc00011f7983 */ /* 0x000f280000300800 */
[----:B------:R1:W-:Y:S04]  /*f2a40*/  LDGSTS.E [R0+-0x75900], desc[UR58][R12.64], P2 ;  /* 0x8a7000000c007fae */ /* 0x0003e8000912187a */
[----:B------:R-:W4:Y:S04]  /*f2a50*/  LDL.LU R24, [R1+0x3c58] ;  /* 0x003c580001187983 */ /* 0x000f280000300800 */
[----:B------:R-:W4:Y:S01]  /*f2a60*/  LDL.LU R23, [R1+0x3c50] ;  /* 0x003c500001177983 */ /* 0x000f220000300800 */
[----:B-1----:R-:W-:-:S03]  /*f2a70*/  IMAD.MOV.U32 R13, RZ, RZ, R20 ;  /* 0x000000ffff0d7224 */ /* 0x002fc600078e0014 */
[----:B------:R-:W4:Y:S01]  /*f2a80*/  LDL.LU R20, [R1+0x3c5c] ;  /* 0x003c5c0001147983 */ /* 0x000f220000300800 */
[----:B------:R-:W-:-:S03]  /*f2a90*/  IMAD.MOV.U32 R12, RZ, RZ, R18 ;  /* 0x000000ffff0c7224 */ /* 0x000fc600078e0012 */
        /* <DEDUP_REMOVED lines=8> */
[----:B------:R-:W-:-:S06]  /*f2b20*/  USEL UR12, UR12, URZ, !UP0 ;  /* 0x0000003f0c0c7287 */ /* 0x000fcc000c000000 */
[----:B------:R-:W-:Y:S02]  /*f2b30*/  ISETP.NE.U32.AND P2, PT, RZ, UR12, PT ;  /* 0x0000000cff007c0c */ /* 0x000fe4000bf45070 */
[----:B------:R1:W-:Y:S01]  /*f2b40*/  LDGSTS.E [R0+-0x75200], desc[UR58][R12.64], P3 ;  /* 0x8ae000000c007fae */ /* 0x0003e2000992187a */
[----:B--2---:R-:W-:-:S04]  /*f2b50*/  IADD3 R25, P4, R25, UR14, RZ ;  /* 0x0000000e19197c10 */ /* 0x004fc8000ff9e0ff */
[----:B------:R-:W-:Y:S01]  /*f2b60*/  IADD3.X R26, R26, UR8, RZ, P4, !PT ;  /* 0x000000081a1a7c10 */ /* 0x000fe2000a7fe4ff */
[----:B------:R-:W-:Y:S01]  /*f2b70*/  STL [R1+0x3cdc], R25 ;  /* 0x003cdc1901007387 */ /* 0x000fe20000100800 */
[----:B-1----:R-:W-:Y:S02]  /*f2b80*/  MOV R12, R25 ;  /* 0x00000019000c7202 */ /* 0x002fe40000000f00 */
[----:B---3--:R-:W-:Y:S01]  /*f2b90*/  IADD3 R21, P5, R21, UR14, RZ ;  /* 0x0000000e15157c10 */ /* 0x008fe2000ffbe0ff */
[----:B------:R-:W-:Y:S01]  /*f2ba0*/  IMAD.MOV.U32 R13, RZ, RZ, R26 ;  /* 0x000000ffff0d7224 */ /* 0x000fe200078e001a */
[----:B------:R-:W-:Y:S02]  /*f2bb0*/  IADD3 R3, P4, R3, UR14, RZ ;  /* 0x0000000e03037c10 */ /* 0x000fe4000ff9e0ff */
[----:B------:R-:W-:Y:S01]  /*f2bc0*/  IADD3.X R22, R22, UR8, RZ, P5, !PT ;  /* 0x0000000816167c10 */ /* 0x000fe2000affe4ff */
[----:B------:R-:W-:Y:S04]  /*f2bd0*/  STL [R1+0x3ca4], R21 ;  /* 0x003ca41501007387 */ /* 0x000fe80000100800 */
[----:B------:R-:W-:Y:S04]  /*f2be0*/  STL [R1+0x3cd0], R26 ;  /* 0x003cd01a01007387 */ /* 0x000fe80000100800 */
[----:B------:R-:W-:Y:S04]  /*f2bf0*/  STL [R1+0x3c9c], R3 ;  /* 0x003c9c0301007387 */ /* 0x000fe80000100800 */
[----:B------:R1:W-:Y:S04]  /*f2c00*/  STL [R1+0x3c98], R22 ;  /* 0x003c981601007387 */ /* 0x0003e80000100800 */
[----:B------:R2:W-:Y:S01]  /*f2c10*/  LDGSTS.E [R0+-0x75100], desc[UR58][R12.64], P3 ;  /* 0x8af000000c007fae */ /* 0x0005e2000992187a */
[----:B------:R-:W-:-:S02]  /*f2c20*/  IADD3.X R16, R16, UR8, RZ, P4, !PT ;  /* 0x0000000810107c10 */ /* 0x000fc4000a7fe4ff */
[----:B----4-:R-:W-:-:S03]  /*f2c30*/  IADD3 R19, P4, R19, UR14, RZ ;  /* 0x0000000e13137c10 */ /* 0x010fc6000ff9e0ff */
[----:B------:R3:W-:Y:S01]  /*f2c40*/  STL [R1+0x3c90], R16 ;  /* 0x003c901001007387 */ /* 0x0007e20000100800 */
[----:B--2---:R-:W-:Y:S02]  /*f2c50*/  IMAD.MOV.U32 R13, RZ, RZ, R22 ;  /* 0x000000ffff0d7224 */ /* 0x004fe400078e0016 */
[----:B------:R-:W-:Y:S01]  /*f2c60*/  IMAD.MOV.U32 R12, RZ, RZ, R21 ;  /* 0x000000ffff0c7224 */ /* 0x000fe200078e0015 */
[----:B------:R2:W-:Y:S04]  /*f2c70*/  STL [R1+0x3c64], R19 ;  /* 0x003c641301007387 */ /* 0x0005e80000100800 */
[----:B-1----:R-:W4:Y:S04]  /*f2c80*/  LDL.LU R22, [R1+0x3c10] ;  /* 0x003c100001167983 */ /* 0x002f280000300800 */
[----:B------:R-:W4:Y:S04]  /*f2c90*/  LDL.LU R21, [R1+0x3c1c] ;  /* 0x003c1c0001157983 */ /* 0x000f280000300800 */
[----:B------:R1:W-:Y:S04]  /*f2ca0*/  LDGSTS.E [R0+-0x74a00], desc[UR58][R12.64], P2 ;  /* 0x8b6000000c007fae */ /* 0x0003e8000912187a */
[----:B------:R-:W4:Y:S01]  /*f2cb0*/  LDL.LU R15, [R1+0x3bd8] ;  /* 0x003bd800010f7983 */ /* 0x000f220000300800 */
[----:B-1----:R-:W-:-:S03]  /*f2cc0*/  MOV R12, R3 ;  /* 0x00000003000c7202 */ /* 0x002fc60000000f00 */
[----:B------:R-:W4:Y:S01]  /*f2cd0*/  LDL.LU R3, [R1+0x3be4] ;  /* 0x003be40001037983 */ /* 0x000f220000300800 */
[----:B------:R-:W-:-:S03]  /*f2ce0*/  IADD3.X R24, R24, UR8, RZ, P4, !PT ;  /* 0x0000000818187c10 */ /* 0x000fc6000a7fe4ff */
[----:B------:R-:W4:Y:S01]  /*f2cf0*/  LDL.LU R14, [R1+0x3bdc] ;  /* 0x003bdc00010e7983 */ /* 0x000f220000300800 */
[----:B------:R-:W-:Y:S01]  /*f2d00*/  IADD3 R20, P5, R20, UR14, RZ ;  /* 0x0000000e14147c10 */ /* 0x000fe2000ffbe0ff */
[----:B------:R-:W-:-:S03]  /*f2d10*/  IMAD.MOV.U32 R13, RZ, RZ, R16 ;  /* 0x000000ffff0d7224 */ /* 0x000fc600078e0010 */
[----:B------:R-:W-:Y:S01]  /*f2d20*/  IADD3.X R23, R23, UR8, RZ, P5, !PT ;  /* 0x0000000817177c10 */ /* 0x000fe2000affe4ff */
[----:B------:R1:W-:Y:S01]  /*f2d30*/  STL [R1+0x3c5c], R20 ;  /* 0x003c5c1401007387 */ /* 0x0003e20000100800 */
[----:B------:R-:W-:-:S03]  /*f2d40*/  IADD3 R17, P4, R17, UR14, RZ ;  /* 0x0000000e11117c10 */ /* 0x000fc6000ff9e0ff */
[----:B------:R-:W-:Y:S01]  /*f2d50*/  STL [R1+0x3c58], R24 ;  /* 0x003c581801007387 */ /* 0x000fe20000100800 */
[----:B------:R-:W-:Y:S03]  /*f2d60*/  HMMA.1688.F32.TF32 R184, R4, R30, R8 ;  /* 0x0000001e04b8723c */ /* 0x000fe60000081008 */
[----:B---3--:R-:W3:Y:S04]  /*f2d70*/  LDL.LU R16, [R1+0x3bd0] ;  /* 0x003bd00001107983 */ /* 0x008ee80000300800 */
[----:B------:R-:W-:Y:S01]  /*f2d80*/  STL [R1+0x3c24], R17 ;  /* 0x003c241101007387 */ /* 0x000fe20000100800 */
[----:B------:R-:W-:-:S03]  /*f2d90*/  IMAD.MOV.U32 R8, RZ, RZ, R19 ;  /* 0x000000ffff087224 */ /* 0x000fc600078e0013 */
[----:B------:R-:W-:Y:S04]  /*f2da0*/  STL [R1+0x3c50], R23 ;  /* 0x003c501701007387 */ /* 0x000fe80000100800 */
[----:B--2---:R-:W2:Y:S01]  /*f2db0*/  LDL.LU R19, [R1+0x3ba4] ;  /* 0x003ba40001137983 */ /* 0x004ea20000300800 */
[----:B------:R-:W-:-:S03]  /*f2dc0*/  UISETP.GT.AND UP1, UPT, UR16, 0x5f, UPT ;  /* 0x0000005f1000788c */ /* 0x000fc6000bf24270 */
[----:B------:R-:W-:Y:S01]  /*f2dd0*/  LDGSTS.E [R0+-0x74900], desc[UR58][R12.64], P2 ;  /* 0x8b7000000c007fae */ /* 0x000fe2000912187a */
[----:B------:R-:W-:-:S04]  /*f2de0*/  USEL UR12, URZ, 0x4, !UP1 ;  /* 0x000000043f0c7887 */ /* 0x000fc8000c800000 */
[----:B------:R-:W-:Y:S02]  /*f2df0*/  USEL UR12, UR12, URZ, !UP0 ;  /* 0x0000003f0c0c7287 */ /* 0x000fe4000c000000 */
[----:B------:R-:W-:-:S04]  /*f2e00*/  UISETP.GT.AND UP1, UPT, UR16, 0x63, UPT ;  /* 0x000000631000788c */ /* 0x000fc8000bf24270 */
[----:B------:R-:W-:Y:S01]  /*f2e10*/  ISETP.NE.U32.AND P3, PT, RZ, UR12, PT ;  /* 0x0000000cff007c0c */ /* 0x000fe2000bf65070 */
[----:B------:R-:W-:Y:S01]  /*f2e20*/  USEL UR13, URZ, 0x4, !UP1 ;  /* 0x000000043f0d7887 */ /* 0x000fe2000c800000 */
[----:B------:R-:W-:Y:S01]  /*f2e30*/  IMAD.MOV.U32 R9, RZ, RZ, R24 ;  /* 0x000000ffff097224 */ /* 0x000fe200078e0018 */
[----:B------:R-:W-:Y:S02]  /*f2e40*/  IADD3.X R18, R18, UR8, RZ, P4, !PT ;  /* 0x0000000812127c10 */ /* 0x000fe4000a7fe4ff */
[----:B------:R-:W-:Y:S02]  /*f2e50*/  USEL UR13, UR13, URZ, !UP0 ;  /* 0x0000003f0d0d7287 */ /* 0x000fe4000c000000 */
[----:B------:R-:W-:Y:S01]  /*f2e60*/  UISETP.GT.AND UP1, UPT, UR16, 0x67, UPT ;  /* 0x000000671000788c */ /* 0x000fe2000bf24270 */
[----:B------:R1:W-:Y:S05]  /*f2e70*/  STL [R1+0x3c18], R18 ;  /* 0x003c181201007387 */ /* 0x0003ea0000100800 */
[----:B------:R1:W-:Y:S01]  /*f2e80*/  LDGSTS.E [R0+-0x74200], desc[UR58][R8.64], P3 ;  /* 0x8be0000008007fae */ /* 0x0003e2000992187a */
[----:B------:R-:W-:Y:S01]  /*f2e90*/  ISETP.NE.U32.AND P2, PT, RZ, UR13, PT ;  /* 0x0000000dff007c0c */ /* 0x000fe2000bf45070 */
[----:B------:R-:W-:-:S02]  /*f2ea0*/  USEL UR12, URZ, 0x4, !UP1 ;  /* 0x000000043f0c7887 */ /* 0x000fc4000c800000 */
[----:B------:R-:W2:Y:S04]  /*f2eb0*/  LDL.LU R26, [R1+0xc8] ;  /* 0x0000c800011a7983 */ /* 0x000ea80000300800 */
[----:B------:R-:W2:Y:S01]  /*f2ec0*/  LDL.LU R27, [R1+0xcc] ;  /* 0x0000cc00011b7983 */ /* 0x000ea20000300800 */
[----:B-1----:R-:W-:Y:S01]  /*f2ed0*/  MOV R8, R20 ;  /* 0x0000001400087202 */ /* 0x002fe20000000f00 */
[----:B------:R-:W-:Y:S02]  /*f2ee0*/  IMAD.MOV.U32 R9, RZ, RZ, R23 ;  /* 0x000000ffff097224 */ /* 0x000fe400078e0017 */
[----:B------:R-:W2:Y:S04]  /*f2ef0*/  LDL.LU R20, [R1+0x3b98] ;  /* 0x003b980001147983 */ /* 0x000ea80000300800 */
[----:B------:R1:W-:Y:S01]  /*f2f00*/  LDGSTS.E [R0+-0x74100], desc[UR58][R8.64], P3 ;  /* 0x8bf0000008007fae */ /* 0x0003e2000992187a */
[----:B------:R-:W-:Y:S01]  /*f2f10*/  USEL UR12, UR12, URZ, !UP0 ;  /* 0x0000003f0c0c7287 */ /* 0x000fe2000c000000 */
[----:B-1----:R-:W-:-:S02]  /*f2f20*/  IMAD.MOV.U32 R9, RZ, RZ, R18 ;  /* 0x000000ffff097224 */ /* 0x002fc400078e0012 */
[----:B------:R-:W-:Y:S01]  /*f2f30*/  IMAD.MOV.U32 R8, RZ, RZ, R17 ;  /* 0x000000ffff087224 */ /* 0x000fe200078e0011 */
[----:B------:R-:W2:Y:S04]  /*f2f40*/  LDL.LU R18, [R1+0x3b90] ;  /* 0x003b900001127983 */ /* 0x000ea80000300800 */
[----:B------:R-:W2:Y:S04]  /*f2f50*/  LDL.LU R17, [R1+0x3b9c] ;  /* 0x003b9c0001117983 */ /* 0x000ea80000300800 */
[----:B------:R-:W2:Y:S04]  /*f2f60*/  LDL.LU R13, [R1+0x3b58] ;  /* 0x003b5800010d7983 */ /* 0x000ea80000300800 */
[----:B------:R-:W2:Y:S01]  /*f2f70*/  LDL.LU R12, [R1+0x3b64] ;  /* 0x003b6400010c7983 */ /* 0x000ea20000300800 */
[----:B------:R-:W-:-:S03]  /*f2f80*/  ISETP.NE.U32.AND P3, PT, RZ, UR12, PT ;  /* 0x0000000cff007c0c */ /* 0x000fc6000bf65070 */
[----:B------:R1:W-:Y:S01]  /*f2f90*/  LDGSTS.E [R0+-0x73a00], desc[UR58][R8.64], P2 ;  /* 0x8c60000008007fae */ /* 0x0003e2000912187a */
[----:B----4-:R-:W-:-:S04]  /*f2fa0*/  IADD3 R21, P4, R21, UR14, RZ ;  /* 0x0000000e15157c10 */ /* 0x010fc8000ff9e0ff */
[----:B------:R-:W-:Y:S02]  /*f2fb0*/  IADD3.X R22, R22, UR8, RZ, P4, !PT ;  /* 0x0000000816167c10 */ /* 0x000fe4000a7fe4ff */
[----:B-1----:R-:W-:-:S03]  /*f2fc0*/  MOV R8, R21 ;  /* 0x0000001500087202 */ /* 0x002fc60000000f00 */
[----:B------:R-:W-:Y:S01]  /*f2fd0*/  IMAD.MOV.U32 R9, RZ, RZ, R22 ;  /* 0x000000ffff097224 */ /* 0x000fe200078e0016 */
[----:B------:R-:W-:Y:S04]  /*f2fe0*/  STL [R1+0x3c1c], R21 ;  /* 0x003c1c1501007387 */ /* 0x000fe80000100800 */
[----:B------:R1:W-:Y:S01]  /*f2ff0*/  LDGSTS.E [R0+-0x73900], desc[UR58][R8.64], P2 ;  /* 0x8c70000008007fae */ /* 0x0003e2000912187a */
[----:B------:R-:W-:Y:S02]  /*f3000*/  IADD3 R3, P5, R3, UR14, RZ ;  /* 0x0000000e03037c10 */ /* 0x000fe4000ffbe0ff */
[----:B------:R-:W-:Y:S02]  /*f3010*/  IADD3 R14, P4, R14, UR14, RZ ;  /* 0x0000000e0e0e7c10 */ /* 0x000fe4000ff9e0ff */
[----:B------:R-:W-:Y:S01]  /*f3020*/  IADD3.X R15, R15, UR8, RZ, P5, !PT ;  /* 0x000000080f0f7c10 */ /* 0x000fe2000affe4ff */
[----:B------:R-:W-:Y:S01]  /*f3030*/  STL [R1+0x3be4], R3 ;  /* 0x003be40301007387 */ /* 0x000fe20000100800 */
[----:B-1----:R-:W-:-:S03]  /*f3040*/  IMAD.MOV.U32 R8, RZ, RZ, R3 ;  /* 0x000000ffff087224 */ /* 0x002fc600078e0003 */
[----:B------:R-:W-:Y:S01]  /*f3050*/  STL [R1+0x3c10], R22 ;  /* 0x003c101601007387 */ /* 0x000fe20000100800 */
[----:B------:R-:W-:-:S03]  /*f3060*/  IMAD.MOV.U32 R9, RZ, RZ, R15 ;  /* 0x000000ffff097224 */ /* 0x000fc600078e000f */
[----:B------:R-:W-:Y:S04]  /*f3070*/  STL [R1+0x3bdc], R14 ;  /* 0x003bdc0e01007387 */ /* 0x000fe80000100800 */
[----:B------:R1:W-:Y:S01]  /*f3080*/  STL [R1+0x3bd8], R15 ;  /* 0x003bd80f01007387 */ /* 0x0003e20000100800 */
[----:B---3--:R-:W-:-:S03]  /*f3090*/  IADD3.X R16, R16, UR8, RZ, P4, !PT ;  /* 0x0000000810107c10 */ /* 0x008fc6000a7fe4ff */
[----:B------:R3:W-:Y:S04]  /*f30a0*/  LDGSTS.E [R0+-0x73200], desc[UR58][R8.64], P3 ;  /* 0x8ce0000008007fae */ /* 0x0007e8000992187a */
[----:B-1----:R-:W4:Y:S01]  /*f30b0*/  LDL.LU R15, [R1+0x3b5c] ;  /* 0x003b5c00010f7983 */ /* 0x002f220000300800 */
[----:B--2---:R-:W-:-:S03]  /*f30c0*/  IADD3 R19, P4, R19, UR14, RZ ;  /* 0x0000000e13137c10 */ /* 0x004fc6000ff9e0ff */
[----:B------:R1:W-:Y:S01]  /*f30d0*/  STL [R1+0x3bd0], R16 ;  /* 0x003bd01001007387 */ /* 0x0003e20000100800 */
[----:B---3--:R-:W-:-:S03]  /*f30e0*/  IMAD.MOV.U32 R9, RZ, RZ, R16 ;  /* 0x000000ffff097224 */ /* 0x008fc600078e0010 */
[----:B------:R-:W2:Y:S01]  /*f30f0*/  LDL.LU R11, [R1+0x3b24] ;  /* 0x003b2400010b7983 */ /* 0x000ea20000300800 */
[----:B------:R-:W-:-:S03]  /*f3100*/  MOV R8, R14 ;  /* 0x0000000e00087202 */ /* 0x000fc60000000f00 */
[----:B------:R-:W3:Y:S04]  /*f3110*/  LDL.LU R3, [R1+0x3b1c] ;  /* 0x003b1c0001037983 */ /* 0x000ee80000300800 */
[----:B------:R-:W-:Y:S04]  /*f3120*/  STL [R1+0x3ba4], R19 ;  /* 0x003ba41301007387 */ /* 0x000fe80000100800 */
[----:B-1----:R-:W3:Y:S04]  /*f3130*/  LDL.LU R16, [R1+0x3b50] ;  /* 0x003b500001107983 */ /* 0x002ee80000300800 */
[----:B------:R-:W3:Y:S01]  /*f3140*/  LDL.LU R14, [R1+0x3b18] ;  /* 0x003b1800010e7983 */ /* 0x000ee20000300800 */
[----:B------:R-:W-:Y:S01]  /*f3150*/  UISETP.GT.AND UP1, UPT, UR16, 0x6b, UPT ;  /* 0x0000006b1000788c */ /* 0x000fe2000bf24270 */
[----:B------:R-:W-:Y:S02]  /*f3160*/  HMMA.1688.F32.TF32 R148, R4, R150, R244 ;  /* 0x000000960494723c */ /* 0x000fe400000810f4 */
[----:B------:R-:W-:Y:S01]  /*f3170*/  LDGSTS.E [R0+-0x73100], desc[UR58][R8.64], P3 ;  /* 0x8cf0000008007fae */ /* 0x000fe2000992187a */
[----:B------:R-:W-:-:S04]  /*f3180*/  USEL UR12, URZ, 0x4, !UP1 ;  /* 0x000000043f0c7887 */ /* 0x000fc8000c800000 */
[----:B------:R-:W-:-:S06]  /*f3190*/  USEL UR12, UR12, URZ, !UP0 ;  /* 0x0000003f0c0c7287 */ /* 0x000fcc000c000000 */
[----:B------:R-:W-:Y:S01]  /*f31a0*/  ISETP.NE.U32.AND P2, PT, RZ, UR12, PT ;  /* 0x0000000cff007c0c */ /* 0x000fe2000bf45070 */
[----:B------:R-:W-:Y:S01]  /*f31b0*/  UISETP.GT.AND UP1, UPT, UR16, 0x6f, UPT ;  /* 0x0000006f1000788c */ /* 0x000fe2000bf24270 */
[----:B------:R-:W-:Y:S01]  /*f31c0*/  HMMA.1688.F32.TF32 R136, R4, R26, R240 ;  /* 0x0000001a0488723c */ /* 0x000fe200000810f0 */
[----:B------:R-:W-:-:S06]  /*f31d0*/  IADD3.X R20, R20, UR8, RZ, P4, !PT ;  /* 0x0000000814147c10 */ /* 0x000fcc000a7fe4ff */
[----:B------:R-:W-:Y:S02]  /*f31e0*/  IMAD.MOV.U32 R4, RZ, RZ, R19 ;  /* 0x000000ffff047224 */ /* 0x000fe400078e0013 */
[----:B------:R-:W-:Y:S01]  /*f31f0*/  IMAD.MOV.U32 R5, RZ, RZ, R20 ;  /* 0x000000ffff057224 */ /* 0x000fe200078e0014 */
[----:B------:R-:W-:-:S04]  /*f3200*/  USEL UR13, URZ, 0x4, !UP1 ;  /* 0x000000043f0d7887 */ /* 0x000fc8000c800000 */
[----:B------:R1:W-:Y:S01]  /*f3210*/  LDGSTS.E [R0+-0x72a00], desc[UR58][R4.64], P2 ;  /* 0x8d60000004007fae */ /* 0x0003e2000912187a */
[----:B------:R-:W-:-:S04]  /*f3220*/  IADD3 R17, P5, R17, UR14, RZ ;  /* 0x0000000e11117c10 */ /* 0x000fc8000ffbe0ff */
[----:B------:R-:W-:Y:S01]  /*f3230*/  IADD3.X R18, R18, UR8, RZ, P5, !PT ;  /* 0x0000000812127c10 */ /* 0x000fe2000affe4ff */
[----:B------:R-:W-:Y:S01]  /*f3240*/  STL [R1+0x3b9c], R17 ;  /* 0x003b9c1101007387 */ /* 0x000fe20000100800 */
[----:B------:R-:W-:-:S03]  /*f3250*/  IADD3 R12, P4, R12, UR14, RZ ;  /* 0x0000000e0c0c7c10 */ /* 0x000fc6000ff9e0ff */
[----:B------:R-:W-:Y:S04]  /*f3260*/  STL [R1+0x3b98], R20 ;  /* 0x003b981401007387 */ /* 0x000fe80000100800 */
[----:B------:R-:W3:Y:S04]  /*f3270*/  LDL.LU R10, [R1+0x3b10] ;  /* 0x003b1000010a7983 */ /* 0x000ee80000300800 */
[----:B------:R-:W-:Y:S01]  /*f3280*/  STL [R1+0x3b64], R12 ;  /* 0x003b640c01007387 */ /* 0x000fe20000100800 */
[----:B-1----:R-:W-:-:S03]  /*f3290*/  MOV R4, R17 ;  /* 0x0000001100047202 */ /* 0x002fc60000000f00 */
[----:B------:R-:W-:Y:S01]  /*f32a0*/  STL [R1+0x3b90], R18 ;  /* 0x003b901201007387 */ /* 0x000fe20000100800 */
[----:B------:R-:W-:-:S03]  /*f32b0*/  IMAD.MOV.U32 R5, RZ, RZ, R18 ;  /* 0x000000ffff057224 */ /* 0x000fc600078e0012 */
[----:B------:R-:W3:Y:S01]  /*f32c0*/  LDL.LU R9, [R1+0x3ae4] ;  /* 0x003ae40001097983 */ /* 0x000ee20000300800 */
[----:B------:R-:W-:Y:S01]  /*f32d0*/  USEL UR13, UR13, URZ, !UP0 ;  /* 0x0000003f0d0d7287 */ /* 0x000fe2000c000000 */
[----:B------:R-:W-:Y:S02]  /*f32e0*/  IADD3.X R13, R13, UR8, RZ, P4, !PT ;  /* 0x000000080d0d7c10 */ /* 0x000fe4000a7fe4ff */
[----:B------:R1:W-:Y:S03]  /*f32f0*/  LDGSTS.E [R0+-0x72900], desc[UR58][R4.64], P2 ;  /* 0x8d70000004007fae */ /* 0x0003e6000912187a */
[----:B------:R-:W-:Y:S01]  /*f3300*/  ISETP.NE.U32.AND P3, PT, RZ, UR13, PT ;  /* 0x0000000dff007c0c */ /* 0x000fe2000bf65070 */
[----:B------:R1:W-:Y:S02]  /*f3310*/  STL [R1+0x3b58], R13 ;  /* 0x003b580d01007387 */ /* 0x0003e40000100800 */
[----:B-1----:R-:W-:-:S02]  /*f3320*/  IMAD.MOV.U32 R5, RZ, RZ, R13 ;  /* 0x000000ffff057224 */ /* 0x002fc400078e000d */
[----:B------:R-:W3:Y:S01]  /*f3330*/  LDL.LU R13, [R1+0x3ad8] ;  /* 0x003ad800010d7983 */ /* 0x000ee20000300800 */
[----:B------:R-:W-:-:S03]  /*f3340*/  IMAD.MOV.U32 R4, RZ, RZ, R12 ;  /* 0x000000ffff047224 */ /* 0x000fc600078e000c */
[----:B------:R-:W3:Y:S04]  /*f3350*/  LDL.LU R18, [R1+0x3ad0] ;  /* 0x003ad00001127983 */ /* 0x000ee80000300800 */
[----:B------:R-:W3:Y:S04]  /*f3360*/  LDL.LU R12, [R1+0x3adc] ;  /* 0x003adc00010c7983 */ /* 0x000ee80000300800 */
[----:B------:R-:W3:Y:S04]  /*f3370*/  LDL.LU R8, [R1+0x3aa4] ;  /* 0x003aa40001087983 */ /* 0x000ee80000300800 */
[----:B------:R1:W-:Y:S01]  /*f3380*/  LDGSTS.E [R0+-0x72200], desc[UR58][R4.64], P3 ;  /* 0x8de0000004007fae */ /* 0x0003e2000992187a */
[----:B----4-:R-:W-:-:S05]  /*f3390*/  IADD3 R15, P4, R15, UR14, RZ ;  /* 0x0000000e0f0f7c10 */ /* 0x010fca000ff9e0ff */
[----:B------:R-:W-:Y:S01]  /*f33a0*/  STL [R1+0x3b5c], R15 ;  /* 0x003b5c0f01007387 */ /* 0x000fe20000100800 */
[----:B--2---:R-:W-:-:S05]  /*f33b0*/  IADD3 R11, P5, R11, UR14, RZ ;  /* 0x0000000e0b0b7c10 */ /* 0x004fca000ffbe0ff */
[----:B------:R-:W-:Y:S01]  /*f33c0*/  STL [R1+0x3b24], R11 ;  /* 0x003b240b01007387 */ /* 0x000fe20000100800 */
[----:B---3--:R-:W-:Y:S02]  /*f33d0*/  IADD3.X R16, R16, UR8, RZ, P4, !PT ;  /* 0x0000000810107c10 */ /* 0x008fe4000a7fe4ff */
[----:B------:R-:W-:Y:S02]  /*f33e0*/  IADD3 R3, P4, R3, UR14, RZ ;  /* 0x0000000e03037c10 */ /* 0x000fe4000ff9e0ff */
[----:B------:R-:W-:Y:S01]  /*f33f0*/  IADD3.X R14, R14, UR8, RZ, P5, !PT ;  /* 0x000000080e0e7c10 */ /* 0x000fe2000affe4ff */
[----:B------:R2:W-:Y:S04]  /*f3400*/  STL [R1+0x3b50], R16 ;  /* 0x003b501001007387 */ /* 0x0005e80000100800 */
[----:B------:R-:W-:Y:S01]  /*f3410*/  STL [R1+0x3b1c], R3 ;  /* 0x003b1c0301007387 */ /* 0x000fe20000100800 */
[----:B-1----:R-:W-:-:S03]  /*f3420*/  MOV R4, R15 ;  /* 0x0000000f00047202 */ /* 0x002fc60000000f00 */
[----:B------:R1:W-:Y:S01]  /*f3430*/  STL [R1+0x3b18], R14 ;  /* 0x003b180e01007387 */ /* 0x0003e20000100800 */
[----:B------:R-:W-:-:S03]  /*f3440*/  IMAD.MOV.U32 R5, RZ, RZ, R16 ;  /* 0x000000ffff057224 */ /* 0x000fc600078e0010 */
[----:B------:R-:W3:Y:S04]  /*f3450*/  LDL.LU R17, [R1+0x3a98] ;  /* 0x003a980001117983 */ /* 0x000ee80000300800 */
[----:B------:R-:W4:Y:S04]  /*f3460*/  LDL.LU R7, [R1+0x3a9c] ;  /* 0x003a9c0001077983 */ /* 0x000f280000300800 */
[----:B------:R1:W-:Y:S04]  /*f3470*/  LDGSTS.E [R0+-0x72100], desc[UR58][R4.64], P3 ;  /* 0x8df0000004007fae */ /* 0x0003e8000992187a */
[----:B--2---:R-:W2:Y:S01]  /*f3480*/  LDL.LU R16, [R1+0x3a90] ;  /* 0x003a900001107983 */ /* 0x004ea20000300800 */
[----:B-1----:R-:W-:-:S03]  /*f3490*/  IMAD.MOV.U32 R4, RZ, RZ, R11 ;  /* 0x000000ffff047224 */ /* 0x002fc600078e000b */
[----:B------:R-:W2:Y:S01]  /*f34a0*/  LDL.LU R11, [R1+0x3a64] ;  /* 0x003a6400010b7983 */ /* 0x000ea20000300800 */
[----:B------:R-:W-:-:S04]  /*f34b0*/  UISETP.GT.AND UP1, UPT, UR16, 0x73, UPT ;  /* 0x000000731000788c */ /* 0x000fc8000bf24270 */
[----:B------:R-:W-:-:S04]  /*f34c0*/  USEL UR12, URZ, 0x4, !UP1 ;  /* 0x000000043f0c7887 */ /* 0x000fc8000c800000 */
[----:B------:R-:W-:Y:S02]  /*f34d0*/  USEL UR12, UR12, URZ, !UP0 ;  /* 0x0000003f0c0c7287 */ /* 0x000fe4000c000000 */
[----:B------:R-:W-:-:S04]  /*f34e0*/  UISETP.GT.AND UP1, UPT, UR16, 0x77, UPT ;  /* 0x000000771000788c */ /* 0x000fc8000bf24270 */
[----:B------:R-:W-:Y:S01]  /*f34f0*/  ISETP.NE.U32.AND P2, PT, RZ, UR12, PT ;  /* 0x0000000cff007c0c */ /* 0x000fe2000bf45070 */
[----:B------:R-:W-:Y:S01]  /*f3500*/  USEL UR12, URZ, 0x4, !UP1 ;  /* 0x000000043f0c7887 */ /* 0x000fe2000c800000 */
[----:B------:R-:W-:Y:S01]  /*f3510*/  IMAD.MOV.U32 R5, RZ, RZ, R14 ;  /* 0x000000ffff057224 */ /* 0x000fe200078e000e */
[----:B------:R-:W-:Y:S02]  /*f3520*/  IADD3.X R10, R10, UR8, RZ, P4, !PT ;  /* 0x000000080a0a7c10 */ /* 0x000fe4000a7fe4ff */
[----:B------:R-:W-:-:S03]  /*f3530*/  USEL UR12, UR12, URZ, !UP0 ;  /* 0x0000003f0c0c7287 */ /* 0x000fc6000c000000 */
[----:B------:R1:W-:Y:S04]  /*f3540*/  STL [R1+0x3b10], R10 ;  /* 0x003b100a01007387 */ /* 0x0003e80000100800 */
[----:B------:R-:W2:Y:S01]  /*f3550*/  LDL.LU R14, [R1+0x3a58] ;  /* 0x003a5800010e7983 */ /* 0x000ea20000300800 */
[----:B------:R-:W-:-:S03]  /*f3560*/  IADD3 R9, P4, R9, UR14, RZ ;  /* 0x0000000e09097c10 */ /* 0x000fc6000ff9e0ff */
[----:B------:R1:W-:Y:S04]  /*f3570*/  LDGSTS.E [R0+-0x71a00], desc[UR58][R4.64], P2 ;  /* 0x8e60000004007fae */ /* 0x0003e8000912187a */
[----:B------:R-:W-:Y:S01]  /*f3580*/  STL [R1+0x3ae4], R9 ;  /* 0x003ae40901007387 */ /* 0x000fe20000100800 */
[----:B------:R-:W-:-:S03]  /*f3590*/  UISETP.GT.AND UP1, UPT, UR16, 0x7b, UPT ;  /* 0x0000007b1000788c */ /* 0x000fc6000bf24270 */
[----:B------:R-:W2:Y:S01]  /*f35a0*/  LDL.LU R15, [R1+0x3a50] ;  /* 0x003a5000010f7983 */ /* 0x000ea20000300800 */
[----:B------:R-:W-:Y:S02]  /*f35b0*/  ISETP.NE.U32.AND P3, PT, RZ, UR12, PT ;  /* 0x0000000cff007c0c */ /* 0x000fe4000bf65070 */
[----:B-1----:R-:W-:Y:S02]  /*f35c0*/  MOV R4, R3 ;  /* 0x0000000300047202 */ /* 0x002fe40000000f00 */
[----:B------:R-:W2:Y:S01]  /*f35d0*/  LDL.LU R3, [R1+0x3a5c] ;  /* 0x003a5c0001037983 */ /* 0x000ea20000300800 */
[----:B------:R-:W-:Y:S01]  /*f35e0*/  IMAD.MOV.U32 R5, RZ, RZ, R10 ;  /* 0x000000ffff057224 */ /* 0x000fe200078e000a */
[----:B------:R-:W-:Y:S01]  /*f35f0*/  USEL UR13, URZ, 0x4, !UP1 ;  /* 0x000000043f0d7887 */ /* 0x000fe2000c800000 */
[----:B------:R-:W-:Y:S01]  /*f3600*/  IADD3.X R13, R13, UR8, RZ, P4, !PT ;  /* 0x000000080d0d7c10 */ /* 0x000fe2000a7fe4ff */
[----:B------:R-:W2:Y:S01]  /*f3610*/  LDL.LU R6, [R1+0x3a54] ;  /* 0x003a540001067983 */ /* 0x000ea20000300800 */
[----:B------:R-:W-:-:S03]  /*f3620*/  IADD3 R12, P5, R12, UR14, RZ ;  /* 0x0000000e0c0c7c10 */ /* 0x000fc6000ffbe0ff */
[----:B------:R-:W2:Y:S01]  /*f3630*/  LDL.LU R10, [R1+0x3a4c] ;  /* 0x003a4c00010a7983 */ /* 0x000ea20000300800 */
[----:B------:R-:W-:-:S03]  /*f3640*/  IADD3 R8, P6, R8, UR14, RZ ;  /* 0x0000000e08087c10 */ /* 0x000fc6000ffde0ff */
[----:B------:R1:W-:Y:S01]  /*f3650*/  LDGSTS.E [R0+-0x71900], desc[UR58][R4.64], P2 ;  /* 0x8e70000004007fae */ /* 0x0003e2000912187a */
[----:B------:R-:W-:Y:S01]  /*f3660*/  USEL UR13, UR13, URZ, !UP0 ;  /* 0x0000003f0d0d7287 */ /* 0x000fe2000c000000 */
[----:B------:R-:W-:Y:S02]  /*f3670*/  IADD3.X R18, R18, UR8, RZ, P5, !PT ;  /* 0x0000000812127c10 */ /* 0x000fe4000affe4ff */
[----:B------:R-:W-:Y:S04]  /*f3680*/  STL [R1+0x3adc], R12 ;  /* 0x003adc0c01007387 */ /* 0x000fe80000100800 */
[----:B------:R1:W-:Y:S02]  /*f3690*/  STL [R1+0x3ad8], R13 ;  /* 0x003ad80d01007387 */ /* 0x0003e40000100800 */
[----:B-1----:R-:W-:-:S02]  /*f36a0*/  IMAD.MOV.U32 R4, RZ, RZ, R9 ;  /* 0x000000ffff047224 */ /* 0x002fc400078e0009 */
[----:B------:R-:W-:Y:S01]  /*f36b0*/  STL [R1+0x3aa4], R8 ;  /* 0x003aa40801007387 */ /* 0x000fe20000100800 */
[----:B------:R-:W-:-:S03]  /*f36c0*/  IMAD.MOV.U32 R5, RZ, RZ, R13 ;  /* 0x000000ffff057224 */ /* 0x000fc600078e000d */
[----:B------:R-:W2:Y:S01]  /*f36d0*/  LDL.LU R13, [R1+0x3a48] ;  /* 0x003a4800010d7983 */ /* 0x000ea20000300800 */
[----:B------:R-:W-:-:S03]  /*f36e0*/  ISETP.NE.U32.AND P2, PT, RZ, UR13, PT ;  /* 0x0000000dff007c0c */ /* 0x000fc6000bf45070 */
[----:B------:R1:W-:Y:S04]  /*f36f0*/  LDGSTS.E [R0+-0x71200], desc[UR58][R4.64], P3 ;  /* 0x8ee0000004007fae */ /* 0x0003e8000992187a */
[----:B------:R-:W-:Y:S04]  /*f3700*/  STL [R1+0x3ad0], R18 ;  /* 0x003ad01201007387 */ /* 0x000fe80000100800 */
[----:B------:R-:W2:Y:S01]  /*f3710*/  LDL.LU R9, [R1+0x2a8c] ;  /* 0x002a8c0001097983 */ /* 0x000ea20000300800 */
[----:B-1----:R-:W-:Y:S01]  /*f3720*/  MOV R4, R12 ;  /* 0x0000000c00047202 */ /* 0x002fe20000000f00 */
[----:B------:R-:W-:-:S02]  /*f3730*/  IMAD.MOV.U32 R5, RZ, RZ, R18 ;  /* 0x000000ffff057224 */ /* 0x000fc400078e0012 */
[----:B------:R-:W2:Y:S04]  /*f3740*/  LDL.LU R19, [R1+0x3a40] ;  /* 0x003a400001137983 */ /* 0x000ea80000300800 */
[----:B------:R1:W-:Y:S02]  /*f3750*/  LDGSTS.E [R0+-0x71100], desc[UR58][R4.64], P3 ;  /* 0x8ef0000004007fae */ /* 0x0003e4000992187a */
[----:B-1----:R-:W-:Y:S01]  /*f3760*/  IMAD.MOV.U32 R4, RZ, RZ, R8 ;  /* 0x000000ffff047224 */ /* 0x002fe200078e0008 */
[----:B---3--:R-:W-:Y:S02]  /*f3770*/  IADD3.X R17, R17, UR8, RZ, P6, !PT ;  /* 0x0000000811117c10 */ /* 0x008fe4000b7fe4ff */
[----:B----4-:R-:W-:-:S03]  /*f3780*/  IADD3 R7, P4, R7, UR14, RZ ;  /* 0x0000000e07077c10 */ /* 0x010fc6000ff9e0ff */
[----:B------:R-:W-:Y:S02]  /*f3790*/  IMAD.MOV.U32 R5, RZ, RZ, R17 ;  /* 0x000000ffff057224 */ /* 0x000fe400078e0011 */
[----:B------:R-:W-:Y:S04]  /*f37a0*/  STL [R1+0x3a9c], R7 ;  /* 0x003a9c0701007387 */ /* 0x000fe80000100800 */
[----:B------:R1:W-:Y:S01]  /*f37b0*/  STL [R1+0x3a98], R17 ;  /* 0x003a981101007387 */ /* 0x0003e20000100800 */
[----:B--2---:R-:W-:-:S03]  /*f37c0*/  IADD3.X R16, R16, UR8, RZ, P4, !PT ;  /* 0x0000000810107c10 */ /* 0x004fc6000a7fe4ff */
[----:B------:R-:W2:Y:S04]  /*f37d0*/  LDL.LU R12, [R1+0x2a94] ;  /* 0x002a9400010c7983 */ /* 0x000ea80000300800 */
[----:B------:R3:W-:Y:S01]  /*f37e0*/  LDGSTS.E [R0+-0x70a00], desc[UR58][R4.64], P2 ;  /* 0x8f60000004007fae */ /* 0x0007e2000912187a */
[----:B------:R-:W-:-:S03]  /*f37f0*/  IADD3 R11, P5, R11, UR14, RZ ;  /* 0x0000000e0b0b7c10 */ /* 0x000fc6000ffbe0ff */
[----:B-1----:R-:W4:Y:S04]  /*f3800*/  LDL.LU R17, [R1+0x2a88] ;  /* 0x002a880001117983 */ /* 0x002f280000300800 */
[----:B------:R-:W-:Y:S04]  /*f3810*/  STL [R1+0x3a64], R11 ;  /* 0x003a640b01007387 */ /* 0x000fe80000100800 */
[----:B------:R1:W-:Y:S01]  /*f3820*/  STL [R1+0x3a90], R16 ;  /* 0x003a901001007387 */ /* 0x0003e20000100800 */
[----:B---3--:R-:W-:-:S03]  /*f3830*/  IMAD.MOV.U32 R5, RZ, RZ, R16 ;  /* 0x000000ffff057224 */ /* 0x008fc600078e0010 */
[----:B------:R-:W3:Y:S04]  /*f3840*/  LDL.LU R8, [R1+0x2b0c] ;  /* 0x002b0c0001087983 */ /* 0x000ee80000300800 */
[----:B-1----:R-:W3:Y:S01]  /*f3850*/  LDL.LU R16, [R1+0x2a90] ;  /* 0x002a900001107983 */ /* 0x002ee20000300800 */
[----:B------:R-:W-:-:S04]  /*f3860*/  UISETP.GT.AND UP1, UPT, UR16, 0x7f, UPT ;  /* 0x0000007f1000788c */ /* 0x000fc8000bf24270 */
[----:B------:R-:W-:-:S04]  /*f3870*/  USEL UR12, URZ, 0x4, !UP1 ;  /* 0x000000043f0c7887 */ /* 0x000fc8000c800000 */
[----:B------:R-:W-:Y:S01]  /*f3880*/  USEL UR12, UR12, URZ, !UP0 ;  /* 0x0000003f0c0c7287 */ /* 0x000fe2000c000000 */
[----:B------:R-:W-:Y:S02]  /*f3890*/  MOV R4, R7 ;  /* 0x0000000700047202 */ /* 0x000fe40000000f00 */
[----:B------:R-:W-:-:S03]  /*f38a0*/  IADD3.X R14, R14, UR8, RZ, P5, !PT ;  /* 0x000000080e0e7c10 */ /* 0x000fc6000affe4ff */
[----:B------:R-:W-:Y:S01]  /*f38b0*/  ISETP.NE.U32.AND P3, PT, RZ, UR12, PT ;  /* 0x0000000cff007c0c */ /* 0x000fe2000bf65070 */
[----:B------:R1:W-:Y:S01]  /*f38c0*/  LDGSTS.E [R0+-0x70900], desc[UR58][R4.64], P2 ;  /* 0x8f70000004007fae */ /* 0x0003e2000912187a */
[----:B------:R-:W-:Y:S01]  /*f38d0*/  IADD3 R3, P4, R3, UR14, RZ ;  /* 0x0000000e03037c10 */ /* 0x000fe2000ff9e0ff */
[----:B-1----:R-:W-:Y:S02]  /*f38e0*/  IMAD.MOV.U32 R4, RZ, RZ, R11 ;  /* 0x000000ffff047224 */ /* 0x002fe400078e000b */
[----:B------:R-:W-:Y:S01]  /*f38f0*/  IMAD.MOV.U32 R5, RZ, RZ, R14 ;  /* 0x000000ffff057224 */ /* 0x000fe200078e000e */
[----:B------:R-:W-:Y:S01]  /*f3900*/  IADD3 R6, P2, R6, UR15, RZ ;  /* 0x0000000f06067c10 */ /* 0x000fe2000ff5e0ff */
[----:B------:R-:W-:Y:S01]  /*f3910*/  STL [R1+0x3a5c], R3 ;  /* 0x003a5c0301007387 */ /* 0x000fe20000100800 */
[----:B------:R-:W-:-:S03]  /*f3920*/  IADD3.X R15, R15, UR8, RZ, P4, !PT ;  /* 0x000000080f0f7c10 */ /* 0x000fc6000a7fe4ff */
[----:B------:R1:W-:Y:S04]  /*f3930*/  STL [R1+0x3a58], R14 ;  /* 0x003a580e01007387 */ /* 0x0003e80000100800 */
[----:B------:R-:W3:Y:S01]  /*f3940*/  LDL.LU R7, [R1+0x2b14] ;  /* 0x002b140001077983 */ /* 0x000ee20000300800 */
[----:B------:R-:W-:-:S03]  /*f3950*/  IADD3 R10, P4, R10, UR15, RZ ;  /* 0x0000000f0a0a7c10 */ /* 0x000fc6000ff9e0ff */
[----:B------:R1:W-:Y:S04]  /*f3960*/  LDGSTS.E [R0+-0x70200], desc[UR58][R4.64], P3 ;  /* 0x8fe0000004007fae */ /* 0x0003e8000992187a */
[----:B-1----:R-:W3:Y:S04]  /*f3970*/  LDL.LU R14, [R1+0x2b08] ;  /* 0x002b0800010e7983 */ /* 0x002ee80000300800 */
[----:B------:R-:W-:Y:S04]  /*f3980*/  STL [R1+0x3a54], R6 ;  /* 0x003a540601007387 */ /* 0x000fe80000100800 */
[----:B------:R1:W-:Y:S01]  /*f3990*/  STL [R1+0x3a50], R15 ;  /* 0x003a500f01007387 */ /* 0x0003e20000100800 */
[----:B------:R-:W-:Y:S01]  /*f39a0*/  MOV R4, R3 ;  /* 0x0000000300047202 */ /* 0x000fe20000000f00 */
[----:B------:R-:W-:-:S02]  /*f39b0*/  IMAD.MOV.U32 R5, RZ, RZ, R15 ;  /* 0x000000ffff057224 */ /* 0x000fc400078e000f */
[----:B------:R-:W3:Y:S01]  /*f39c0*/  LDL.LU R11, [R1+0x2b8c] ;  /* 0x002b8c00010b7983 */ /* 0x000ee20000300800 */
[----:B------:R-:W-:Y:S01]  /*f39d0*/  IADD3.X R13, R13, UR9, RZ, P2, !PT ;  /* 0x000000090d0d7c10 */ /* 0x000fe200097fe4ff */
[----:B------:R-:W-:Y:S02]  /*f39e0*/  ULEA UR12, UR7, UR4, 0x12 ;  /* 0x00000004070c7291 */ /* 0x000fe4000f8e903f */
[----:B------:R-:W3:Y:S04]  /*f39f0*/  LDL.LU R18, [R1+0x2b10] ;  /* 0x002b100001127983 */ /* 0x000ee80000300800 */
[----:B------:R-:W-:Y:S04]  /*f3a00*/  STL [R1+0x3a4c], R10 ;  /* 0x003a4c0a01007387 */ /* 0x000fe80000100800 */
[----:B------:R1:W-:Y:S01]  /*f3a10*/  STL [R1+0x3a48], R13 ;  /* 0x003a480d01007387 */ /* 0x0003e20000100800 */
[----:B------:R-:W-:-:S03]  /*f3a20*/  IADD3 R9, P2, R9, UR15, RZ ;  /* 0x0000000f09097c10 */ /* 0x000fc6000ff5e0ff */
[----:B------:R1:W-:Y:S01]  /*f3a30*/  LDGSTS.E [R0+-0x70100], desc[UR58][R4.64], P3 ;  /* 0x8ff0000004007fae */ /* 0x0003e2000992187a */
[----:B------:R-:W-:-:S03]  /*f3a40*/  IADD3.X R19, R19, UR9, RZ, P4, !PT ;  /* 0x0000000913137c10 */ /* 0x000fc6000a7fe4ff */
[----:B-1----:R-:W3:Y:S01]  /*f3a50*/  LDL.LU R15, [R1+0x2b94] ;  /* 0x002b9400010f7983 */ /* 0x002ee20000300800 */
[----:B------:R-:W-:-:S03]  /*f3a60*/  VIADD R3, R168, UR12 ;  /* 0x0000000ca8037c36 */ /* 0x000fc60008000000 */
[----:B------:R-:W0:Y:S01]  /*f3a70*/  LDGDEPBAR ;  /* 0x00000000000079af */ /* 0x000e220000000000 */
[----:B------:R-:W-:-:S03]  /*f3a80*/  MOV R5, R13 ;  /* 0x0000000d00057202 */ /* 0x000fc60000000f00 */
[----:B------:R-:W3:Y:S01]  /*f3a90*/  LDL.LU R13, [R1+0x2b88] ;  /* 0x002b8800010d7983 */ /* 0x000ee20000300800 */
[----:B------:R-:W-:-:S03]  /*f3aa0*/  IMAD.MOV.U32 R4, RZ, RZ, R6 ;  /* 0x000000ffff047224 */ /* 0x000fc600078e0006 */
[----:B------:R-:W-:Y:S04]  /*f3ab0*/  STL [R1+0x2a8c], R9 ;  /* 0x002a8c0901007387 */ /* 0x000fe80000100800 */
[----:B------:R1:W-:Y:S04]  /*f3ac0*/  STL [R1+0x3a40], R19 ;  /* 0x003a401301007387 */ /* 0x0003e80000100800 */
[----:B------:R-:W3:Y:S04]  /*f3ad0*/  LDL.LU R6, [R1+0x2c0c] ;  /* 0x002c0c0001067983 */ /* 0x000ee80000300800 */
[----:B------:R-:W3:Y:S04]  /*f3ae0*/  LDL.LU R0, [R1+0x2b90] ;  /* 0x002b900001007983 */ /* 0x000ee80000300800 */
[----:B------:R1:W-:Y:S02]  /*f3af0*/  LDGSTS.E [R3], desc[UR58][R4.64], P0 ;  /* 0x0000000004037fae */ /* 0x0003e4000812187a */
[----:B-1----:R-:W-:-:S02]  /*f3b00*/  IMAD.MOV.U32 R4, RZ, RZ, R10 ;  /* 0x000000ffff047224 */ /* 0x002fc400078e000a */
[----:B------:R-:W-:-:S05]  /*f3b10*/  IMAD.MOV.U32 R5, RZ, RZ, R19 ;  /* 0x000000ffff057224 */ /* 0x000fca00078e0013 */
[----:B------:R1:W-:Y:S02]  /*f3b20*/  LDGSTS.E [R3+0x100], desc[UR58][R4.64], P1 ;  /* 0x0010000004037fae */ /* 0x0003e4000892187a */
[----:B-1----:R-:W-:Y:S01]  /*f3b30*/  IMAD.MOV.U32 R4, RZ, RZ, R9 ;  /* 0x000000ffff047224 */ /* 0x002fe200078e0009 */
[----:B--2---:R-:W-:Y:S02]  /*f3b40*/  IADD3 R12, P3, R12, UR15, RZ ;  /* 0x0000000f0c0c7c10 */ /* 0x004fe4000ff7e0ff */
[----:B----4-:R-:W-:-:S03]  /*f3b50*/  IADD3.X R17, R17, UR9, RZ, P2, !PT ;  /* 0x0000000911117c10 */ /* 0x010fc600097fe4ff */
[----:B------:R-:W-:Y:S04]  /*f3b60*/  STL [R1+0x2a94], R12 ;  /* 0x002a940c01007387 */ /* 0x000fe80000100800 */
[----:B------:R1:W-:Y:S04]  /*f3b70*/  STL [R1+0x2a88], R17 ;  /* 0x002a881101007387 */ /* 0x0003e80000100800 */
[----:B------:R-:W2:Y:S01]  /*f3b80*/  LDL.LU R10, [R1+0x2c14] ;  /* 0x002c1400010a7983 */ /* 0x000ea20000300800 */
[----:B---3--:R-:W-:-:S03]  /*f3b90*/  IADD3 R8, P2, R8, UR15, RZ ;  /* 0x0000000f08087c10 */ /* 0x008fc6000ff5e0ff */
[----:B------:R-:W3:Y:S01]  /*f3ba0*/  LDL.LU R19, [R1+0x2c08] ;  /* 0x002c080001137983 */ /* 0x000ee20000300800 */
[----:B------:R-:W-:-:S03]  /*f3bb0*/  IADD3.X R16, R16, UR9, RZ, P3, !PT ;  /* 0x0000000910107c10 */ /* 0x000fc60009ffe4ff */
[----:B------:R-:W-:Y:S01]  /*f3bc0*/  STL [R1+0x2b0c], R8 ;  /* 0x002b0c0801007387 */ /* 0x000fe20000100800 */
[----:B------:R-:W-:-:S03]  /*f3bd0*/  MOV R5, R17 ;  /* 0x0000001100057202 */ /* 0x000fc60000000f00 */
[----:B------:R4:W-:Y:S04]  /*f3be0*/  STL [R1+0x2a90], R16 ;  /* 0x002a901001007387 */ /* 0x0009e80000100800 */
[----:B------:R-:W3:Y:S04]  /*f3bf0*/  LDL.LU R9, [R1+0x2c8c] ;  /* 0x002c8c0001097983 */ /* 0x000ee80000300800 */
[----:B-1----:R-:W3:Y:S04]  /*f3c00*/  LDL.LU R17, [R1+0x2c10] ;  /* 0x002c100001117983 */ /* 0x002ee80000300800 */
[----:B------:R1:W-:Y:S02]  /*f3c10*/  LDGSTS.E [R3+0x1000], desc[UR58][R4.64], P0 ;  /* 0x0100000004037fae */ /* 0x0003e4000812187a */
[----:B-1----:R-:W-:-:S02]  /*f3c20*/  IMAD.MOV.U32 R4, RZ, RZ, R12 ;  /* 0x000000ffff047224 */ /* 0x002fc400078e000c */
[----:B------:R-:W-:-:S05]  /*f3c30*/  IMAD.MOV.U32 R5, RZ, RZ, R16 ;  /* 0x000000ffff057224 */ /* 0x000fca00078e0010 */
[----:B------:R1:W-:Y:S01]  /*f3c40*/  LDGSTS.E [R3+0x1100], desc[UR58][R4.64], P1 ;  /* 0x0110000004037fae */ /* 0x0003e2000892187a */
[----:B------:R-:W-:Y:S02]  /*f3c50*/  IADD3 R7, P3, R7, UR15, RZ ;  /* 0x0000000f07077c10 */ /* 0x000fe4000ff7e0ff */
[----:B------:R-:W-:-:S03]  /*f3c60*/  IADD3.X R14, R14, UR9, RZ, P2, !PT ;  /* 0x000000090e0e7c10 */ /* 0x000fc600097fe4ff */
[----:B------:R-:W-:Y:S01]  /*f3c70*/  STL [R1+0x2b14], R7 ;  /* 0x002b140701007387 */ /* 0x000fe20000100800 */
[----:B-1----:R-:W-:Y:S01]  /*f3c80*/  IMAD.MOV.U32 R4, RZ, RZ, R8 ;  /* 0x000000ffff047224 */ /* 0x002fe200078e0008 */
[----:B------:R-:W-:Y:S02]  /*f3c90*/  MOV R5, R14 ;  /* 0x0000000e00057202 */ /* 0x000fe40000000f00 */
[----:B------:R1:W-:Y:S04]  /*f3ca0*/  STL [R1+0x2b08], R14 ;  /* 0x002b080e01007387 */ /* 0x0003e80000100800 */
[----:B----4-:R-:W4:Y:S01]  /*f3cb0*/  LDL.LU R16, [R1+0x2c88] ;  /* 0x002c880001107983 */ /* 0x010f220000300800 */
[----:B------:R-:W-:-:S03]  /*f3cc0*/  IADD3 R11, P2, R11, UR15, RZ ;  /* 0x0000000f0b0b7c10 */ /* 0x000fc6000ff5e0ff */
[----:B------:R-:W4:Y:S01]  /*f3cd0*/  LDL.LU R12, [R1+0x2c94] ;  /* 0x002c9400010c7983 */ /* 0x000f220000300800 */
[----:B------:R-:W-:-:S03]  /*f3ce0*/  IADD3.X R18, R18, UR9, RZ, P3, !PT ;  /* 0x0000000912127c10 */ /* 0x000fc60009ffe4ff */
[----:B-1----:R-:W4:Y:S04]  /*f3cf0*/  LDL.LU R14, [R1+0x2c90] ;  /* 0x002c9000010e7983 */ /* 0x002f280000300800 */
[----:B------:R-:W-:Y:S04]  /*f3d00*/  STL [R1+0x2b8c], R11 ;  /* 0x002b8c0b01007387 */ /* 0x000fe80000100800 */
[----:B------:R1:W-:Y:S04]  /*f3d10*/  LDGSTS.E [R3+0x2000], desc[UR58][R4.64], P0 ;  /* 0x0200000004037fae */ /* 0x0003e8000812187a */
[----:B------:R1:W-:Y:S01]  /*f3d20*/  STL [R1+0x2b10], R18 ;  /* 0x002b101201007387 */ /* 0x0003e20000100800 */
[----:B------:R-:W-:-:S03]  /*f3d30*/  IADD3 R15, P3, R15, UR15, RZ ;  /* 0x0000000f0f0f7c10 */ /* 0x000fc6000ff7e0ff */
[----:B------:R-:W4:Y:S01]  /*f3d40*/  LDL.LU R8, [R1+0x2d0c] ;  /* 0x002d0c0001087983 */ /* 0x000f220000300800 */
[----:B-1----:R-:W-:Y:S02]  /*f3d50*/  IMAD.MOV.U32 R4, RZ, RZ, R7 ;  /* 0x000000ffff047224 */ /* 0x002fe400078e0007 */
[----:B------:R-:W-:Y:S02]  /*f3d60*/  IMAD.MOV.U32 R5, RZ, RZ, R18 ;  /* 0x000000ffff057224 */ /* 0x000fe400078e0012 */
[----:B------:R-:W4:Y:S01]  /*f3d70*/  LDL.LU R18, [R1+0x2d08] ;  /* 0x002d080001127983 */ /* 0x000f220000300800 */
[----:B------:R-:W-:-:S03]  /*f3d80*/  IADD3.X R13, R13, UR9, RZ, P2, !PT ;  /* 0x000000090d0d7c10 */ /* 0x000fc600097fe4ff */
[----:B------:R-:W-:Y:S04]  /*f3d90*/  STL [R1+0x2b94], R15 ;  /* 0x002b940f01007387 */ /* 0x000fe80000100800 */
[----:B------:R1:W-:Y:S04]  /*f3da0*/  STL [R1+0x2b88], R13 ;  /* 0x002b880d01007387 */ /* 0x0003e80000100800 */
[----:B------:R1:W-:Y:S01]  /*f3db0*/  LDGSTS.E [R3+0x2100], desc[UR58][R4.64], P1 ;  /* 0x0210000004037fae */ /* 0x0003e2000892187a */
[----:B------:R-:W-:-:S03]  /*f3dc0*/  IADD3 R6, P2, R6, UR15, RZ ;  /* 0x0000000f06067c10 */ /* 0x000fc6000ff5e0ff */
[----:B------:R-:W4:Y:S01]  /*f3dd0*/  LDL.LU R7, [R1+0x2d14] ;  /* 0x002d140001077983 */ /* 0x000f220000300800 */
[----:B------:R-:W-:Y:S01]  /*f3de0*/  IADD3.X R0, R0, UR9, RZ, P3, !PT ;  /* 0x0000000900007c10 */ /* 0x000fe20009ffe4ff */
[----:B-1----:R-:W-:Y:S01]  /*f3df0*/  IMAD.MOV.U32 R4, RZ, RZ, R11 ;  /* 0x000000ffff047224 */ /* 0x002fe200078e000b */
[----:B------:R-:W-:Y:S01]  /*f3e00*/  MOV R5, R13 ;  /* 0x0000000d00057202 */ /* 0x000fe20000000f00 */
[----:B------:R-:W4:Y:S04]  /*f3e10*/  LDL.LU R11, [R1+0x2d10] ;  /* 0x002d1000010b7983 */ /* 0x000f280000300800 */
[----:B------:R-:W-:Y:S04]  /*f3e20*/  STL [R1+0x2c0c], R6 ;  /* 0x002c0c0601007387 */ /* 0x000fe80000100800 */
[----:B------:R1:W-:Y:S04]  /*f3e30*/  LDGSTS.E [R3+0x3000], desc[UR58][R4.64], P0 ;  /* 0x0300000004037fae */ /* 0x0003e8000812187a */
[----:B------:R3:W-:Y:S04]  /*f3e40*/  STL [R1+0x2b90], R0 ;  /* 0x002b900001007387 */ /* 0x0007e80000100800 */
[----:B------:R-:W4:Y:S01]  /*f3e50*/  LDL.LU R13, [R1+0x2d8c] ;  /* 0x002d8c00010d7983 */ /* 0x000f220000300800 */
[----:B-1----:R-:W-:-:S02]  /*f3e60*/  IMAD.MOV.U32 R4, RZ, RZ, R15 ;  /* 0x000000ffff047224 */ /* 0x002fc400078e000f */
[----:B------:R-:W-:Y:S01]  /*f3e70*/  IMAD.MOV.U32 R5, RZ, RZ, R0 ;  /* 0x000000ffff057224 */ /* 0x000fe200078e0000 */
[----:B------:R-:W4:Y:S04]  /*f3e80*/  LDL.LU R15, [R1+0x2d88] ;  /* 0x002d8800010f7983 */ /* 0x000f280000300800 */
[----:B------:R1:W-:Y:S02]  /*f3e90*/  LDGSTS.E [R3+0x3100], desc[UR58][R4.64], P1 ;  /* 0x0310000004037fae */ /* 0x0003e4000892187a */
[----:B-1----:R-:W-:Y:S01]  /*f3ea0*/  IMAD.MOV.U32 R4, RZ, RZ, R6 ;  /* 0x000000ffff047224 */ /* 0x002fe200078e0006 */
[----:B--2---:R-:W-:Y:S02]  /*f3eb0*/  IADD3 R10, P3, R10, UR15, RZ ;  /* 0x0000000f0a0a7c10 */ /* 0x004fe4000ff7e0ff */
[----:B---3--:R-:W-:-:S03]  /*f3ec0*/  IADD3.X R19, R19, UR9, RZ, P2, !PT ;  /* 0x0000000913137c10 */ /* 0x008fc600097fe4ff */
[----:B------:R-:W-:Y:S04]  /*f3ed0*/  STL [R1+0x2c14], R10 ;  /* 0x002c140a01007387 */ /* 0x000fe80000100800 */
[----:B------:R-:W-:Y:S01]  /*f3ee0*/  STL [R1+0x2c08], R19 ;  /* 0x002c081301007387 */ /* 0x000fe20000100800 */
[----:B------:R-:W-:-:S03]  /*f3ef0*/  MOV R5, R19 ;  /* 0x0000001300057202 */ /* 0x000fc60000000f00 */
[----:B------:R-:W2:Y:S04]  /*f3f00*/  LDL.LU R0, [R1+0x2d94] ;  /* 0x002d940001007983 */ /* 0x000ea80000300800 */
[----:B------:R-:W3:Y:S01]  /*f3f10*/  LDL.LU R6, [R1+0x2e0c] ;  /* 0x002e0c0001067983 */ /* 0x000ee20000300800 */
[----:B------:R-:W-:-:S03]  /*f3f20*/  IADD3 R9, P2, R9, UR15, RZ ;  /* 0x0000000f09097c10 */ /* 0x000fc6000ff5e0ff */
[----:B------:R1:W-:Y:S01]  /*f3f30*/  LDGSTS.E [R3+0x4000], desc[UR58][R4.64], P0 ;  /* 0x0400000004037fae */ /* 0x0003e2000812187a */
[----:B------:R-:W-:-:S03]  /*f3f40*/  IADD3.X R17, R17, UR9, RZ, P3, !PT ;  /* 0x0000000911117c10 */ /* 0x000fc60009ffe4ff */
[----:B------:R-:W-:Y:S04]  /*f3f50*/  STL [R1+0x2c8c], R9 ;  /* 0x002c8c0901007387 */ /* 0x000fe80000100800 */
[----:B------:R1:W-:Y:S02]  /*f3f60*/  STL [R1+0x2c10], R17 ;  /* 0x002c101101007387 */ /* 0x0003e40000100800 */
[----:B-1----:R-:W-:Y:S02]  /*f3f70*/  IMAD.MOV.U32 R5, RZ, RZ, R17 ;  /* 0x000000ffff057224 */ /* 0x002fe400078e0011 */
[----:B------:R-:W3:Y:S01]  /*f3f80*/  LDL.LU R17, [R1+0x2d90] ;  /* 0x002d900001117983 */ /* 0x000ee20000300800 */
[----:B------:R-:W-:-:S05]  /*f3f90*/  IMAD.MOV.U32 R4, RZ, RZ, R10 ;  /* 0x000000ffff047224 */ /* 0x000fca00078e000a */
[----:B------:R1:W-:Y:S02]  /*f3fa0*/  LDGSTS.E [R3+0x4100], desc[UR58][R4.64], P1 ;  /* 0x0410000004037fae */ /* 0x0003e4000892187a */
[----:B-1----:R-:W-:Y:S01]  /*f3fb0*/  IMAD.MOV.U32 R4, RZ, RZ, R9 ;  /* 0x000000ffff047224 */ /* 0x002fe200078e0009 */
[----:B----4-:R-:W-:Y:S02]  /*f3fc0*/  IADD3.X R16, R16, UR9, RZ, P2, !PT ;  /* 0x0000000910107c10 */ /* 0x010fe400097fe4ff */
[----:B------:R-:W-:Y:S02]  /*f3fd0*/  IADD3 R12, P3, R12, UR15, RZ ;  /* 0x0000000f0c0c7c10 */ /* 0x000fe4000ff7e0ff */
[----:B------:R-:W-:Y:S02]  /*f3fe0*/  MOV R5, R16 ;  /* 0x0000001000057202 */ /* 0x000fe40000000f00 */
[----:B------:R-:W-:Y:S01]  /*f3ff0*/  IADD3.X R14, R14, UR9, RZ, P3, !PT ;  /* 0x000000090e0e7c10 */ /* 0x000fe20009ffe4ff */
[----:B------:R-:W-:Y:S04]  /*f4000*/  STL [R1+0x2c94], R12 ;  /* 0x002c940c01007387 */ /* 0x000fe80000100800 */
[----:B------:R1:W-:Y:S04]  /*f4010*/  STL [R1+0x2c88], R16 ;  /* 0x002c881001007387 */ /* 0x0003e80000100800 */
[----:B------:R-:W4:Y:S04]  /*f4020*/  LDL.LU R10, [R1+0x2e14] ;  /* 0x002e1400010a7983 */ /* 0x000f280000300800 */
[----:B------:R1:W-:Y:S01]  /*f4030*/  LDGSTS.E [R3+0x5000], desc[UR58][R4.64], P0 ;  /* 0x0500000004037fae */ /* 0x0003e2000812187a */
[----:B------:R-:W-:-:S03]  /*f4040*/  IADD3 R8, P2, R8, UR15, RZ ;  /* 0x0000000f08087c10 */ /* 0x000fc6000ff5e0ff */
[----:B-1----:R-:W4:Y:S04]  /*f4050*/  LDL.LU R16, [R1+0x2e08] ;  /* 0x002e080001107983 */ /* 0x002f280000300800 */
[----:B------:R-:W-:Y:S01]  /*f4060*/  STL [R1+0x2d0c], R8 ;  /* 0x002d0c0801007387 */ /* 0x000fe20000100800 */
[----:B------:R-:W-:-:S03]  /*f4070*/  IADD3.X R18, R18, UR9, RZ, P2, !PT ;  /* 0x0000000912127c10 */ /* 0x000fc600097fe4ff */
[----:B------:R1:W-:Y:S01]  /*f4080*/  STL [R1+0x2c90], R14 ;  /* 0x002c900e01007387 */ /* 0x0003e20000100800 */
[----:B------:R-:W-:Y:S02]  /*f4090*/  IMAD.MOV.U32 R5, RZ, RZ, R14 ;  /* 0x000000ffff057224 */ /* 0x000fe400078e000e */
[----:B------:R-:W-:Y:S01]  /*f40a0*/  IMAD.MOV.U32 R4, RZ, RZ, R12 ;  /* 0x000000ffff047224 */ /* 0x000fe200078e000c */
[----:B------:R-:W4:Y:S04]  /*f40b0*/  LDL.LU R9, [R1+0x2e8c] ;  /* 0x002e8c0001097983 */ /* 0x000f280000300800 */
[----:B------:R1:W-:Y:S04]  /*f40c0*/  LDGSTS.E [R3+0x5100], desc[UR58][R4.64], P1 ;  /* 0x0510000004037fae */ /* 0x0003e8000892187a */
[----:B-1----:R-:W4:Y:S01]  /*f40d0*/  LDL.LU R14, [R1+0x2e10] ;  /* 0x002e1000010e7983 */ /* 0x002f220000300800 */
[----:B------:R-:W-:-:S05]  /*f40e0*/  IADD3 R7, P3, R7, UR15, RZ ;  /* 0x0000000f07077c10 */ /* 0x000fca000ff7e0ff */
[----:B------:R-:W-:Y:S01]  /*f40f0*/  STL [R1+0x2d14], R7 ;  /* 0x002d140701007387 */ /* 0x000fe20000100800 */
[----:B------:R-:W-:-:S03]  /*f4100*/  IMAD.MOV.U32 R4, RZ, RZ, R8 ;  /* 0x000000ffff047224 */ /* 0x000fc600078e0008 */
[----:B------:R1:W-:Y:S01]  /*f4110*/  STL [R1+0x2d08], R18 ;  /* 0x002d081201007387 */ /* 0x0003e20000100800 */
[----:B------:R-:W-:-:S03]  /*f4120*/  IADD3.X R11, R11, UR9, RZ, P3, !PT ;  /* 0x000000090b0b7c10 */ /* 0x000fc60009ffe4ff */
[----:B------:R-:W4:Y:S01]  /*f4130*/  LDL.LU R12, [R1+0x2e94] ;  /* 0x002e9400010c7983 */ /* 0x000f220000300800 */
[----:B------:R-:W-:-:S03]  /*f4140*/  MOV R5, R18 ;  /* 0x0000001200057202 */ /* 0x000fc60000000f00 */
[----:B------:R-:W4:Y:S04]  /*f4150*/  LDL.LU R19, [R1+0x2e88] ;  /* 0x002e880001137983 */ /* 0x000f280000300800 */
[----:B------:R1:W-:Y:S01]  /*f4160*/  LDGSTS.E [R3+0x6000], desc[UR58][R4.64], P0 ;  /* 0x0600000004037fae */ /* 0x0003e2000812187a */
[----:B------:R-:W-:-:S05]  /*f4170*/  IADD3 R13, P2, R13, UR15, RZ ;  /* 0x0000000f0d0d7c10 */ /* 0x000fca000ff5e0ff */
[----:B------:R-:W-:Y:S01]  /*f4180*/  STL [R1+0x2d8c], R13 ;  /* 0x002d8c0d01007387 */ /* 0x000fe20000100800 */
[----:B------:R-:W-:-:S03]  /*f4190*/  IADD3.X R15, R15, UR9, RZ, P2, !PT ;  /* 0x000000090f0f7c10 */ /* 0x000fc600097fe4ff */
[----:B------:R3:W-:Y:S01]  /*f41a0*/  STL [R1+0x2d10], R11 ;  /* 0x002d100b01007387 */ /* 0x0007e20000100800 */
[----:B-1----:R-:W-:Y:S02]  /*f41b0*/  IMAD.MOV.U32 R4, RZ, RZ, R7 ;  /* 0x000000ffff047224 */ /* 0x002fe400078e0007 */
[----:B------:R-:W-:Y:S01]  /*f41c0*/  IMAD.MOV.U32 R5, RZ, RZ, R11 ;  /* 0x000000ffff057224 */ /* 0x000fe200078e000b */
[----:B------:R-:W4:Y:S04]  /*f41d0*/  LDL.LU R8, [R1+0x2f0c] ;  /* 0x002f0c0001087983 */ /* 0x000f280000300800 */
[----:B------:R-:W4:Y:S04]  /*f41e0*/  LDL.LU R18, [R1+0x2e90] ;  /* 0x002e900001127983 */ /* 0x000f280000300800 */
[----:B------:R1:W-:Y:S02]  /*f41f0*/  LDGSTS.E [R3+0x6100], desc[UR58][R4.64], P1 ;  /* 0x0610000004037fae */ /* 0x0003e4000892187a */
[----:B-1----:R-:W-:Y:S01]  /*f4200*/  MOV R5, R15 ;  /* 0x0000000f00057202 */ /* 0x002fe20000000f00 */
[----:B------:R-:W-:-:S05]  /*f4210*/  IMAD.MOV.U32 R4, RZ, RZ, R13 ;  /* 0x000000ffff047224 */ /* 0x000fca00078e000d */
[----:B------:R1:W-:Y:S01]  /*f4220*/  LDGSTS.E [R3+0x7000], desc[UR58][R4.64], P0 ;  /* 0x0700000004037fae */ /* 0x0003e2000812187a */
[----:B--2---:R-:W-:-:S05]  /*f4230*/  IADD3 R0, P3, R0, UR15, RZ ;  /* 0x0000000f00007c10 */ /* 0x004fca000ff7e0ff */
[----:B------:R-:W-:Y:S01]  /*f4240*/  STL [R1+0x2d94], R0 ;  /* 0x002d940001007387 */ /* 0x000fe20000100800 */
[----:B---3--:R-:W-:-:S03]  /*f4250*/  IADD3 R6, P2, R6, UR15, RZ ;  /* 0x0000000f06067c10 */ /* 0x008fc6000ff5e0ff */
[----:B------:R2:W-:Y:S04]  /*f4260*/  STL [R1+0x2d88], R15 ;  /* 0x002d880f01007387 */ /* 0x0005e80000100800 */
[----:B------:R-:W3:Y:S04]  /*f4270*/  LDL.LU R11, [R1+0x2f08] ;  /* 0x002f0800010b7983 */ /* 0x000ee80000300800 */
[----:B------:R-:W3:Y:S04]  /*f4280*/  LDL.LU R7, [R1+0x2f14] ;  /* 0x002f140001077983 */ /* 0x000ee80000300800 */
[----:B--2---:R-:W2:Y:S01]  /*f4290*/  LDL.LU R15, [R1+0x2f10] ;  /* 0x002f1000010f7983 */ /* 0x004ea20000300800 */
[----:B------:R-:W-:-:S03]  /*f42a0*/  IADD3.X R17, R17, UR9, RZ, P3, !PT ;  /* 0x0000000911117c10 */ /* 0x000fc60009ffe4ff */
[----:B------:R-:W-:Y:S04]  /*f42b0*/  STL [R1+0x2e0c], R6 ;  /* 0x002e0c0601007387 */ /* 0x000fe80000100800 */
[----:B------:R1:W-:Y:S04]  /*f42c0*/  STL [R1+0x2d90], R17 ;  /* 0x002d901101007387 */ /* 0x0003e80000100800 */
[----:B------:R-:W2:Y:S01]  /*f42d0*/  LDL.LU R13, [R1+0x2f8c] ;  /* 0x002f8c00010d7983 */ /* 0x000ea20000300800 */
[----:B-1----:R-:W-:Y:S02]  /*f42e0*/  IMAD.MOV.U32 R4, RZ, RZ, R0 ;  /* 0x000000ffff047224 */ /* 0x002fe400078e0000 */
[----:B------:R-:W-:-:S02]  /*f42f0*/  IMAD.MOV.U32 R5, RZ, RZ, R17 ;  /* 0x000000ffff057224 */ /* 0x000fc400078e0011 */
[----:B------:R-:W2:Y:S04]  /*f4300*/  LDL.LU R17, [R1+0x2f88] ;  /* 0x002f880001117983 */ /* 0x000ea80000300800 */
[----:B------:R1:W-:Y:S02]  /*f4310*/  LDGSTS.E [R3+0x7100], desc[UR58][R4.64], P1 ;  /* 0x0710000004037fae */ /* 0x0003e4000892187a */
[----:B-1----:R-:W-:Y:S01]  /*f4320*/  IMAD.MOV.U32 R4, RZ, RZ, R6 ;  /* 0x000000ffff047224 */ /* 0x002fe200078e0006 */
[----:B----4-:R-:W-:Y:S02]  /*f4330*/  IADD3 R10, P3, R10, UR15, RZ ;  /* 0x0000000f0a0a7c10 */ /* 0x010fe4000ff7e0ff */
[----:B------:R-:W-:-:S03]  /*f4340*/  IADD3.X R16, R16, UR9, RZ, P2, !PT ;  /* 0x0000000910107c10 */ /* 0x000fc600097fe4ff */
[----:B------:R-:W-:Y:S01]  /*f4350*/  STL [R1+0x2e14], R10 ;  /* 0x002e140a01007387 */ /* 0x000fe20000100800 */
[----:B------:R-:W-:-:S03]  /*f4360*/  MOV R5, R16 ;  /* 0x0000001000057202 */ /* 0x000fc60000000f00 */
[----:B------:R1:W-:Y:S04]  /*f4370*/  STL [R1+0x2e08], R16 ;  /* 0x002e081001007387 */ /* 0x0003e80000100800 */
[----:B------:R-:W4:Y:S01]  /*f4380*/  LDL.LU R0, [R1+0x2f94] ;  /* 0x002f940001007983 */ /* 0x000f220000300800 */
[----:B------:R-:W-:-:S03]  /*f4390*/  IADD3 R9, P2, R9, UR15, RZ ;  /* 0x0000000f09097c10 */ /* 0x000fc6000ff5e0ff */
[----:B------:R1:W-:Y:S04]  /*f43a0*/  LDGSTS.E [R3+0x8000], desc[UR58][R4.64], P0 ;  /* 0x0800000004037fae */ /* 0x0003e8000812187a */
[----:B-1----:R-:W4:Y:S01]  /*f43b0*/  LDL.LU R16, [R1+0x2f90] ;  /* 0x002f900001107983 */ /* 0x002f220000300800 */
[----:B------:R-:W-:-:S03]  /*f43c0*/  IADD3.X R14, R14, UR9, RZ, P3, !PT ;  /* 0x000000090e0e7c10 */ /* 0x000fc60009ffe4ff */
[----:B------:R-:W-:Y:S04]  /*f43d0*/  STL [R1+0x2e8c], R9 ;  /* 0x002e8c0901007387 */ /* 0x000fe80000100800 */
[----:B------:R1:W-:Y:S01]  /*f43e0*/  STL [R1+0x2e10], R14 ;  /* 0x002e100e01007387 */ /* 0x0003e20000100800 */
[----:B------:R-:W-:Y:S02]  /*f43f0*/  IMAD.MOV.U32 R4, RZ, RZ, R10 ;  /* 0x000000ffff047224 */ /* 0x000fe400078e000a */
[----:B------:R-:W-:Y:S01]  /*f4400*/  IMAD.MOV.U32 R5, RZ, RZ, R14 ;  /* 0x000000ffff057224 */ /* 0x000fe200078e000e */
[----:B------:R-:W4:Y:S04]  /*f4410*/  LDL.LU R6, [R1+0x300c] ;  /* 0x00300c0001067983 */ /* 0x000f280000300800 */
[----:B------:R1:W-:Y:S01]  /*f4420*/  LDGSTS.E [R3+0x8100], desc[UR58][R4.64], P1 ;  /* 0x0810000004037fae */ /* 0x0003e2000892187a */
[----:B------:R-:W-:-:S03]  /*f4430*/  IADD3 R12, P3, R12, UR15, RZ ;  /* 0x0000000f0c0c7c10 */ /* 0x000fc6000ff7e0ff */
[----:B-1----:R-:W4:Y:S01]  /*f4440*/  LDL.LU R14, [R1+0x3008] ;  /* 0x00300800010e7983 */ /* 0x002f220000300800 */
[----:B------:R-:W-:-:S03]  /*f4450*/  IADD3.X R19, R19, UR9, RZ, P2, !PT ;  /* 0x0000000913137c10 */ /* 0x000fc600097fe4ff */
[----:B------:R-:W-:Y:S04]  /*f4460*/  STL [R1+0x2e94], R12 ;  /* 0x002e940c01007387 */ /* 0x000fe80000100800 */
[----:B------:R-:W-:Y:S01]  /*f4470*/  STL [R1+0x2e88], R19 ;  /* 0x002e881301007387 */ /* 0x000fe20000100800 */
[----:B------:R-:W-:Y:S01]  /*f4480*/  IMAD.MOV.U32 R4, RZ, RZ, R9 ;  /* 0x000000ffff047224 */ /* 0x000fe200078e0009 */
[----:B------:R-:W-:Y:S02]  /*f4490*/  MOV R5, R19 ;  /* 0x0000001300057202 */ /* 0x000fe40000000f00 */
[----:B------:R-:W4:Y:S04]  /*f44a0*/  LDL.LU R10, [R1+0x3014] ;  /* 0x00301400010a7983 */ /* 0x000f280000300800 */
[----:B------:R-:W4:Y:S04]  /*f44b0*/  LDL.LU R9, [R1+0x3504] ;  /* 0x0035040001097983 */ /* 0x000f280000300800 */
[----:B------:R1:W-:Y:S01]  /*f44c0*/  LDGSTS.E [R3+0x9000], desc[UR58][R4.64], P0 ;  /* 0x0900000004037fae */ /* 0x0003e2000812187a */
[----:B------:R-:W-:-:S02]  /*f44d0*/  IADD3 R8, P2, R8, UR15, RZ ;  /* 0x0000000f08087c10 */ /* 0x000fc4000ff5e0ff */
[----:B------:R-:W-:-:S03]  /*f44e0*/  IADD3.X R18, R18, UR9, RZ, P3, !PT ;  /* 0x0000000912127c10 */ /* 0x000fc60009ffe4ff */
[----:B------:R-:W-:Y:S01]  /*f44f0*/  STL [R1+0x2f0c], R8 ;  /* 0x002f0c0801007387 */ /* 0x000fe20000100800 */
[----:B-1----:R-:W-:-:S03]  /*f4500*/  IMAD.MOV.U32 R4, RZ, RZ, R12 ;  /* 0x000000ffff047224 */ /* 0x002fc600078e000c */
[----:B------:R1:W-:Y:S01]  /*f4510*/  STL [R1+0x2e90], R18 ;  /* 0x002e901201007387 */ /* 0x0003e20000100800 */
[----:B------:R-:W-:-:S05]  /*f4520*/  IMAD.MOV.U32 R5, RZ, RZ, R18 ;  /* 0x000000ffff057224 */ /* 0x000fca00078e0012 */
[----:B------:R1:W-:Y:S04]  /*f4530*/  LDGSTS.E [R3+0x9100], desc[UR58][R4.64], P1 ;  /* 0x0910000004037fae */ /* 0x0003e8000892187a */
[----:B-1----:R-:W4:Y:S01]  /*f4540*/  LDL.LU R18, [R1+0x3010] ;  /* 0x0030100001127983 */ /* 0x002f220000300800 */
[----:B------:R-:W-:Y:S01]  /*f4550*/  IMAD.MOV.U32 R4, RZ, RZ, R8 ;  /* 0x000000ffff047224 */ /* 0x000fe200078e0008 */
[----:B---3--:R-:W-:Y:S02]  /*f4560*/  IADD3.X R11, R11, UR9, RZ, P2, !PT ;  /* 0x000000090b0b7c10 */ /* 0x008fe400097fe4ff */
[----:B------:R-:W-:Y:S02]  /*f4570*/  IADD3 R7, P3, R7, UR15, RZ ;  /* 0x0000000f07077c10 */ /* 0x000fe4000ff7e0ff */
[----:B------:R-:W-:-:S03]  /*f4580*/  MOV R5, R11 ;  /* 0x0000000b00057202 */ /* 0x000fc60000000f00 */
[----:B------:R-:W-:Y:S01]  /*f4590*/  STL [R1+0x2f14], R7 ;  /* 0x002f140701007387 */ /* 0x000fe20000100800 */
[----:B--2---:R-:W-:-:S03]  /*f45a0*/  IADD3.X R15, R15, UR9, RZ, P3, !PT ;  /* 0x000000090f0f7c10 */ /* 0x004fc60009ffe4ff */
[----:B------:R1:W-:Y:S04]  /*f45b0*/  STL [R1+0x2f08], R11 ;  /* 0x002f080b01007387 */ /* 0x0003e80000100800 */
[----:B------:R-:W2:Y:S04]  /*f45c0*/  LDL.LU R12, [R1+0x35d4] ;  /* 0x0035d400010c7983 */ /* 0x000ea80000300800 */
[----:B------:R3:W-:Y:S01]  /*f45d0*/  LDGSTS.E [R3+0xa000], desc[UR58][R4.64], P0 ;  /* 0x0a00000004037fae */ /* 0x0007e2000812187a */
[----:B------:R-:W-:-:S03]  /*f45e0*/  IADD3 R13, P2, R13, UR15, RZ ;  /* 0x0000000f0d0d7c10 */ /* 0x000fc6000ff5e0ff */
[----:B-1----:R-:W2:Y:S04]  /*f45f0*/  LDL.LU R11, [R1+0x3500] ;  /* 0x00350000010b7983 */ /* 0x002ea80000300800 */
[----:B------:R-:W-:Y:S04]  /*f4600*/  STL [R1+0x2f8c], R13 ;  /* 0x002f8c0d01007387 */ /* 0x000fe80000100800 */
[----:B------:R1:W-:Y:S01]  /*f4610*/  STL [R1+0x2f10], R15 ;  /* 0x002f100f01007387 */ /* 0x0003e20000100800 */
[----:B---3--:R-:W-:-:S03]  /*f4620*/  IMAD.MOV.U32 R5, RZ, RZ, R15 ;  /* 0x000000ffff057224 */ /* 0x008fc600078e000f */
[----:B------:R-:W3:Y:S04]  /*f4630*/  LDL.LU R8, [R1+0x30f4] ;  /* 0x0030f40001087983 */ /* 0x000ee80000300800 */
[----:B-1----:R-:W3:Y:S01]  /*f4640*/  LDL.LU R15, [R1+0x35d0] ;  /* 0x0035d000010f7983 */ /* 0x002ee20000300800 */
[----:B------:R-:W-:Y:S01]  /*f4650*/  IADD3.X R17, R17, UR9, RZ, P2, !PT ;  /* 0x0000000911117c10 */ /* 0x000fe200097fe4ff */
[----:B------:R-:W-:-:S05]  /*f4660*/  IMAD.MOV.U32 R4, RZ, RZ, R7 ;  /* 0x000000ffff047224 */ /* 0x000fca00078e0007 */
[----:B------:R1:W-:Y:S02]  /*f4670*/  LDGSTS.E [R3+0xa100], desc[UR58][R4.64], P1 ;  /* 0x0a10000004037fae */ /* 0x0003e4000892187a */
[----:B-1----:R-:W-:Y:S01]  /*f4680*/  IMAD.MOV.U32 R4, RZ, RZ, R13 ;  /* 0x000000ffff047224 */ /* 0x002fe200078e000d */
[----:B------:R-:W-:-:S05]  /*f4690*/  MOV R5, R17 ;  /* 0x0000001100057202 */ /* 0x000fca0000000f00 */
[----:B------:R1:W-:Y:S01]  /*f46a0*/  LDGSTS.E [R3+0xb000], desc[UR58][R4.64], P0 ;  /* 0x0b00000004037fae */ /* 0x0003e2000812187a */
[----:B----4-:R-:W-:-:S05]  /*f46b0*/  IADD3 R0, P3, R0, UR15, RZ ;  /* 0x0000000f00007c10 */ /* 0x010fca000ff7e0ff */
[----:B------:R-:W-:Y:S01]  /*f46c0*/  STL [R1+0x2f94], R0 ;  /* 0x002f940001007387 */ /* 0x000fe20000100800 */
[----:B------:R-:W-:-:S03]  /*f46d0*/  IADD3.X R16, R16, UR9, RZ, P3, !PT ;  /* 0x0000000910107c10 */ /* 0x000fc60009ffe4ff */
[----:B------:R4:W-:Y:S04]  /*f46e0*/  STL [R1+0x2f88], R17 ;  /* 0x002f881101007387 */ /* 0x0009e80000100800 */
[----:B------:R-:W3:Y:S04]  /*f46f0*/  LDL.LU R7, [R1+0x30fc] ;  /* 0x0030fc0001077983 */ /* 0x000ee80000300800 */
[----:B------:R-:W3:Y:S01]  /*f4700*/  LDL.LU R19, [R1+0x30f0] ;  /* 0x0030f00001137983 */ /* 0x000ee20000300800 */
[----:B------:R-:W-:Y:S01]  /*f4710*/  IADD3 R6, P2, R6, UR15, RZ ;  /* 0x0000000f06067c10 */ /* 0x000fe2000ff5e0ff */
[----:B-1----:R-:W-:-:S04]  /*f4720*/  IMAD.MOV.U32 R4, RZ, RZ, R0 ;  /* 0x000000ffff047224 */ /* 0x002fc800078e0000 */
[----:B------:R-:W-:Y:S01]  /*f4730*/  STL [R1+0x300c], R6 ;  /* 0x00300c0601007387 */ /* 0x000fe20000100800 */
[----:B------:R-:W-:Y:S01]  /*f4740*/  IMAD.MOV.U32 R5, RZ, RZ, R16 ;  /* 0x000000ffff057224 */ /* 0x000fe200078e0010 */
[----:B------:R-:W-:Y:S02]  /*f4750*/  IADD3.X R14, R14, UR9, RZ, P2, !PT ;  /* 0x000000090e0e7c10 */ /* 0x000fe400097fe4ff */
[----:B------:R1:W-:Y:S04]  /*f4760*/  STL [R1+0x2f90], R16 ;  /* 0x002f901001007387 */ /* 0x0003e80000100800 */
[----:B------:R-:W3:Y:S04]  /*f4770*/  LDL.LU R13, [R1+0x3174] ;  /* 0x00317400010d7983 */ /* 0x000ee80000300800 */
[----:B----4-:R-:W4:Y:S01]  /*f4780*/  LDL.LU R17, [R1+0x30f8] ;  /* 0x0030f80001117983 */ /* 0x010f220000300800 */
[----:B------:R-:W-:-:S03]  /*f4790*/  IADD3 R10, P3, R10, UR15, RZ ;  /* 0x0000000f0a0a7c10 */ /* 0x000fc6000ff7e0ff */
[----:B------:R1:W-:Y:S01]  /*f47a0*/  LDGSTS.E [R3+0xb100], desc[UR58][R4.64], P1 ;  /* 0x0b10000004037fae */ /* 0x0003e2000892187a */
[----:B------:R-:W-:-:S03]  /*f47b0*/  IADD3 R9, P2, R9, UR15, RZ ;  /* 0x0000000f09097c10 */ /* 0x000fc6000ff5e0ff */
[----:B------:R-:W-:Y:S04]  /*f47c0*/  STL [R1+0x3014], R10 ;  /* 0x0030140a01007387 */ /* 0x000fe80000100800 */
[----:B------:R1:W-:Y:S04]  /*f47d0*/  STL [R1+0x3008], R14 ;  /* 0x0030080e01007387 */ /* 0x0003e80000100800 */
[----:B-1----:R-:W4:Y:S01]  /*f47e0*/  LDL.LU R16, [R1+0x3170] ;  /* 0x0031700001107983 */ /* 0x002f220000300800 */
[----:B------:R-:W-:Y:S01]  /*f47f0*/  IMAD.MOV.U32 R4, RZ, RZ, R6 ;  /* 0x000000ffff047224 */ /* 0x000fe200078e0006 */
[----:B------:R-:W-:-:S02]  /*f4800*/  MOV R5, R14 ;  /* 0x0000000e00057202 */ /* 0x000fc40000000f00 */
[----:B------:R-:W4:Y:S04]  /*f4810*/  LDL.LU R0, [R1+0x317c] ;  /* 0x00317c0001007983 */ /* 0x000f280000300800 */
[----:B------:R-:W4:Y:S04]  /*f4820*/  LDL.LU R14, [R1+0x3178] ;  /* 0x00317800010e7983 */ /* 0x000f280000300800 */
[----:B------:R-:W-:Y:S04]  /*f4830*/  STL [R1+0x3504], R9 ;  /* 0x0035040901007387 */ /* 0x000fe80000100800 */
[----:B------:R1:W-:Y:S01]  /*f4840*/  LDGSTS.E [R3+0xc000], desc[UR58][R4.64], P0 ;  /* 0x0c00000004037fae */ /* 0x0003e2000812187a */
[----:B------:R-:W-:-:S05]  /*f4850*/  IADD3.X R18, R18, UR9, RZ, P3, !PT ;  /* 0x0000000912127c10 */ /* 0x000fca0009ffe4ff */
[----:B------:R1:W-:Y:S04]  /*f4860*/  STL [R1+0x3010], R18 ;  /* 0x0030101201007387 */ /* 0x0003e80000100800 */
[----:B------:R-:W4:Y:S01]  /*f4870*/  LDL.LU R6, [R1+0x31f4] ;  /* 0x0031f40001067983 */ /* 0x000f220000300800 */
[----:B-1----:R-:W-:Y:S02]  /*f4880*/  IMAD.MOV.U32 R4, RZ, RZ, R10 ;  /* 0x000000ffff047224 */ /* 0x002fe400078e000a */
[----:B------:R-:W-:Y:S02]  /*f4890*/  IMAD.MOV.U32 R5, RZ, RZ, R18 ;  /* 0x000000ffff057224 */ /* 0x000fe400078e0012 */
[----:B------:R-:W4:Y:S04]  /*f48a0*/  LDL.LU R18, [R1+0x31f0] ;  /* 0x0031f00001127983 */ /* 0x000f280000300800 */
[----:B------:R1:W-:Y:S02]  /*f48b0*/  LDGSTS.E [R3+0xc100], desc[UR58][R4.64], P1 ;  /* 0x0c10000004037fae */ /* 0x0003e4000892187a */
[----:B-1----:R-:W-:Y:S01]  /*f48c0*/  IMAD.MOV.U32 R4, RZ, RZ, R9 ;  /* 0x000000ffff047224 */ /* 0x002fe200078e0009 */
[----:B--2---:R-:W-:-:S02]  /*f48d0*/  IADD3 R12, P3, R12, UR15, RZ ;  /* 0x0000000f0c0c7c10 */ /* 0x004fc4000ff7e0ff */
[----:B------:R-:W-:-:S03]  /*f48e0*/  IADD3.X R11, R11, UR9, RZ, P2, !PT ;  /* 0x000000090b0b7c10 */ /* 0x000fc600097fe4ff */
[----:B------:R-:W-:Y:S04]  /*f48f0*/  STL [R1+0x35d4], R12 ;  /* 0x0035d40c01007387 */ /* 0x000fe80000100800 */
[----:B------:R1:W-:Y:S01]  /*f4900*/  STL [R1+0x3500], R11 ;  /* 0x0035000b01007387 */ /* 0x0003e20000100800 */
[----:B------:R-:W-:-:S03]  /*f4910*/  MOV R5, R11 ;  /* 0x0000000b00057202 */ /* 0x000fc60000000f00 */
[----:B------:R-:W2:Y:S01]  /*f4920*/  LDL.LU R10, [R1+0x31fc] ;  /* 0x0031fc00010a7983 */ /* 0x000ea20000300800 */
[----:B---3--:R-:W-:-:S03]  /*f4930*/  IADD3 R8, P2, R8, UR15, RZ ;  /* 0x0000000f08087c10 */ /* 0x008fc6000ff5e0ff */
[----:B------:R3:W-:Y:S04]  /*f4940*/  LDGSTS.E [R3+0xd000], desc[UR58][R4.64], P0 ;  /* 0x0d00000004037fae */ /* 0x0007e8000812187a */
[----:B-1----:R-:W2:Y:S01]  /*f4950*/  LDL.LU R11, [R1+0x31f8] ;  /* 0x0031f800010b7983 */ /* 0x002ea20000300800 */
[----:B------:R-:W-:-:S03]  /*f4960*/  IADD3.X R15, R15, UR9, RZ, P3, !PT ;  /* 0x000000090f0f7c10 */ /* 0x000fc60009ffe4ff */
[----:B------:R-:W-:Y:S04]  /*f4970*/  STL [R1+0x30f4], R8 ;  /* 0x0030f40801007387 */ /* 0x000fe80000100800 */
[----:B------:R1:W-:Y:S04]  /*f4980*/  STL [R1+0x35d0], R15 ;  /* 0x0035d00f01007387 */ /* 0x0003e80000100800 */
[----:B------:R-:W2:Y:S01]  /*f4990*/  LDL.LU R9, [R1+0x3274] ;  /* 0x0032740001097983 */ /* 0x000ea20000300800 */
[----:B---3--:R-:W-:Y:S02]  /*f49a0*/  IMAD.MOV.U32 R4, RZ, RZ, R12 ;  /* 0x000000ffff047224 */ /* 0x008fe400078e000c */
[----:B------:R-:W-:Y:S01]  /*f49b0*/  IMAD.MOV.U32 R5, RZ, RZ, R15 ;  /* 0x000000ffff057224 */ /* 0x000fe200078e000f */
[----:B------:R-:W3:Y:S04]  /*f49c0*/  LDL.LU R12, [R1+0x3270] ;  /* 0x00327000010c7983 */ /* 0x000ee80000300800 */
[----:B------:R1:W-:Y:S02]  /*f49d0*/  LDGSTS.E [R3+0xd100], desc[UR58][R4.64], P1 ;  /* 0x0d10000004037fae */ /* 0x0003e4000892187a */
[----:B-1----:R-:W-:Y:S01]  /*f49e0*/  IMAD.MOV.U32 R4, RZ, RZ, R8 ;  /* 0x000000ffff047224 */ /* 0x002fe200078e0008 */
[----:B------:R-:W-:-:S02]  /*f49f0*/  IADD3 R7, P3, R7, UR15, RZ ;  /* 0x0000000f07077c10 */ /* 0x000fc4000ff7e0ff */
[----:B------:R-:W-:-:S03]  /*f4a00*/  IADD3.X R19, R19, UR9, RZ, P2, !PT ;  /* 0x0000000913137c10 */ /* 0x000fc600097fe4ff */
[----:B------:R-:W-:Y:S01]  /*f4a10*/  STL [R1+0x30fc], R7 ;  /* 0x0030fc0701007387 */ /* 0x000fe20000100800 */
[----:B------:R-:W-:-:S03]  /*f4a20*/  MOV R5, R19 ;  /* 0x0000001300057202 */ /* 0x000fc60000000f00 */
[----:B------:R-:W-:Y:S04]  /*f4a30*/  STL [R1+0x30f0], R19 ;  /* 0x0030f01301007387 */ /* 0x000fe80000100800 */
[----:B------:R-:W3:Y:S04]  /*f4a40*/  LDL.LU R15, [R1+0x327c] ;  /* 0x00327c00010f7983 */ /* 0x000ee80000300800 */
[----:B------:R-:W3:Y:S01]  /*f4a50*/  LDL.LU R8, [R1+0x32f4] ;  /* 0x0032f40001087983 */ /* 0x000ee20000300800 */
[----:B------:R-:W-:-:S03]  /*f4a60*/  IADD3 R13, P2, R13, UR15, RZ ;  /* 0x0000000f0d0d7c10 */ /* 0x000fc6000ff5e0ff */
[----:B------:R1:W-:Y:S01]  /*f4a70*/  LDGSTS.E [R3+0xe000], desc[UR58][R4.64], P0 ;  /* 0x0e00000004037fae */ /* 0x0003e2000812187a */
[----:B----4-:R-:W-:-:S03]  /*f4a80*/  IADD3.X R17, R17, UR9, RZ, P3, !PT ;  /* 0x0000000911117c10 */ /* 0x010fc60009ffe4ff */
[----:B------:R-:W-:Y:S04]  /*f4a90*/  STL [R1+0x3174], R13 ;  /* 0x0031740d01007387 */ /* 0x000fe80000100800 */
[----:B------:R4:W-:Y:S01]  /*f4aa0*/  STL [R1+0x30f8], R17 ;  /* 0x0030f81101007387 */ /* 0x0009e20000100800 */
[----:B-1----:R-:W-:Y:S02]  /*f4ab0*/  IMAD.MOV.U32 R4, RZ, RZ, R7 ;  /* 0x000000ffff047224 */ /* 0x002fe400078e0007 */
[----:B------:R-:W-:Y:S02]  /*f4ac0*/  IMAD.MOV.U32 R5, RZ, RZ, R17 ;  /* 0x000000ffff057224 */ /* 0x000fe400078e0011 */
[----:B----4-:R-:W4:Y:S01]  /*f4ad0*/  LDL.LU R17, [R1+0x3278] ;  /* 0x0032780001117983 */ /* 0x010f220000300800 */
[----:B------:R-:W-:-:S03]  /*f4ae0*/  IADD3.X R16, R16, UR9, RZ, P2, !PT ;  /* 0x0000000910107c10 */ /* 0x000fc600097fe4ff */
[----:B------:R1:W-:Y:S01]  /*f4af0*/  LDGSTS.E [R3+0xe100], desc[UR58][R4.64], P1 ;  /* 0x0e10000004037fae */ /* 0x0003e2000892187a */
[----:B------:R-:W-:-:S04]  /*f4b00*/  IADD3 R0, P3, R0, UR15, RZ ;  /* 0x0000000f00007c10 */ /* 0x000fc8000ff7e0ff */
[----:B------:R-:W-:Y:S01]  /*f4b10*/  IADD3.X R14, R14, UR9, RZ, P3, !PT ;  /* 0x000000090e0e7c10 */ /* 0x000fe20009ffe4ff */
[----:B------:R-:W-:Y:S04]  /*f4b20*/  STL [R1+0x317c], R0 ;  /* 0x00317c0001007387 */ /* 0x000fe80000100800 */
[----:B------:R1:W-:Y:S02]  /*f4b30*/  STL [R1+0x3170], R16 ;  /* 0x0031701001007387 */ /* 0x0003e40000100800 */
[----:B-1----:R-:W-:Y:S01]  /*f4b40*/  IMAD.MOV.U32 R4, RZ, RZ, R13 ;  /* 0x000000ffff047224 */ /* 0x002fe200078e000d */
[----:B------:R-:W-:Y:S01]  /*f4b50*/  MOV R5, R16 ;  /* 0x0000001000057202 */ /* 0x000fe20000000f00 */
[----:B------:R-:W4:Y:S04]  /*f4b60*/  LDL.LU R7, [R1+0x32fc] ;  /* 0x0032fc0001077983 */ /* 0x000f280000300800 */
[----:B------:R1:W-:Y:S04]  /*f4b70*/  LDGSTS.E [R3+0xf000], desc[UR58][R4.64], P0 ;  /* 0x0f00000004037fae */ /* 0x0003e8000812187a */
[----:B------:R-:W4:Y:S01]  /*f4b80*/  LDL.LU R16, [R1+0x32f0] ;  /* 0x0032f00001107983 */ /* 0x000f220000300800 */
[----:B------:R-:W-:-:S05]  /*f4b90*/  IADD3 R6, P2, R6, UR15, RZ ;  /* 0x0000000f06067c10 */ /* 0x000fca000ff5e0ff */
[----:B------:R-:W-:Y:S01]  /*f4ba0*/  STL [R1+0x31f4], R6 ;  /* 0x0031f40601007387 */ /* 0x000fe20000100800 */
[----:B------:R-:W-:Y:S01]  /*f4bb0*/  IADD3.X R18, R18, UR9, RZ, P2, !PT ;  /* 0x0000000912127c10 */ /* 0x000fe200097fe4ff */
[----:B-1----:R-:W-:Y:S02]  /*f4bc0*/  IMAD.MOV.U32 R4, RZ, RZ, R0 ;  /* 0x000000ffff047224 */ /* 0x002fe400078e0000 */
[----:B------:R1:W-:Y:S01]  /*f4bd0*/  STL [R1+0x3178], R14 ;  /* 0x0031780e01007387 */ /* 0x0003e20000100800 */
[----:B------:R-:W-:-:S03]  /*f4be0*/  IMAD.MOV.U32 R5, RZ, RZ, R14 ;  /* 0x000000ffff057224 */ /* 0x000fc600078e000e */
[----:B------:R-:W4:Y:S04]  /*f4bf0*/  LDL.LU R13, [R1+0x3374] ;  /* 0x00337400010d7983 */ /* 0x000f280000300800 */
[----:B------:R1:W-:Y:S04]  /*f4c00*/  LDGSTS.E [R3+0xf100], desc[UR58][R4.64], P1 ;  /* 0x0f10000004037fae */ /* 0x0003e8000892187a */
[----:B-1----:R-:W4:Y:S01]  /*f4c10*/  LDL.LU R14, [R1+0x32f8] ;  /* 0x0032f800010e7983 */ /* 0x002f220000300800 */
[----:B------:R-:W-:Y:S01]  /*f4c20*/  IMAD.MOV.U32 R4, RZ, RZ, R6 ;  /* 0x000000ffff047224 */ /* 0x000fe200078e0006 */
[----:B------:R-:W-:-:S05]  /*f4c30*/  MOV R5, R18 ;  /* 0x0000001200057202 */ /* 0x000fca0000000f00 */
[----:B------:R1:W-:Y:S01]  /*f4c40*/  LDGSTS.E [R3+0x10000], desc[UR58][R4.64], P0 ;  /* 0x1000000004037fae */ /* 0x0003e2000812187a */
[----:B--2---:R-:W-:-:S05]  /*f4c50*/  IADD3 R10, P3, R10, UR15, RZ ;  /* 0x0000000f0a0a7c10 */ /* 0x004fca000ff7e0ff */
[----:B------:R2:W-:Y:S01]  /*f4c60*/  STL [R1+0x31fc], R10 ;  /* 0x0031fc0a01007387 */ /* 0x0005e20000100800 */
[----:B------:R-:W-:-:S03]  /*f4c70*/  IADD3.X R11, R11, UR9, RZ, P3, !PT ;  /* 0x000000090b0b7c10 */ /* 0x000fc60009ffe4ff */
[----:B------:R3:W-:Y:S04]  /*f4c80*/  STL [R1+0x31f0], R18 ;  /* 0x0031f01201007387 */ /* 0x0007e80000100800 */
[----:B------:R-:W4:Y:S04]  /*f4c90*/  LDL.LU R0, [R1+0x337c] ;  /* 0x00337c0001007983 */ /* 0x000f280000300800 */
[----:B------:R-:W4:Y:S01]  /*f4ca0*/  LDL.LU R19, [R1+0x3370] ;  /* 0x0033700001137983 */ /* 0x000f220000300800 */
[----:B------:R-:W-:Y:S01]  /*f4cb0*/  IADD3 R9, P2, R9, UR15, RZ ;  /* 0x0000000f09097c10 */ /* 0x000fe2000ff5e0ff */
[----:B-1----:R-:W-:-:S04]  /*f4cc0*/  IMAD.MOV.U32 R4, RZ, RZ, R10 ;  /* 0x000000ffff047224 */ /* 0x002fc800078e000a */
[----:B------:R-:W-:Y:S04]  /*f4cd0*/  STL [R1+0x3274], R9 ;  /* 0x0032740901007387 */ /* 0x000fe80000100800 */
[----:B------:R1:W-:Y:S04]  /*f4ce0*/  STL [R1+0x31f8], R11 ;  /* 0x0031f80b01007387 */ /* 0x0003e80000100800 */
[----:B------:R-:W4:Y:S04]  /*f4cf0*/  LDL.LU R6, [R1+0x33f4] ;  /* 0x0033f40001067983 */ /* 0x000f280000300800 */
[----:B--2---:R-:W2:Y:S01]  /*f4d00*/  LDL.LU R10, [R1+0x3378] ;  /* 0x00337800010a7983 */ /* 0x004ea20000300800 */
[----:B------:R-:W-:Y:S01]  /*f4d10*/  IMAD.MOV.U32 R5, RZ, RZ, R11 ;  /* 0x000000ffff057224 */ /* 0x000fe200078e000b */
[----:B---3--:R-:W-:-:S04]  /*f4d20*/  IADD3.X R12, R12, UR9, RZ, P2, !PT ;  /* 0x000000090c0c7c10 */ /* 0x008fc800097fe4ff */
[----:B------:R3:W-:Y:S02]  /*f4d30*/  LDGSTS.E [R3+0x10100], desc[UR58][R4.64], P1 ;  /* 0x1010000004037fae */ /* 0x0007e4000892187a */
[----:B---3--:R-:W-:Y:S01]  /*f4d40*/  IMAD.MOV.U32 R4, RZ, RZ, R9 ;  /* 0x000000ffff047224 */ /* 0x008fe200078e0009 */
[----:B------:R-:W-:-:S05]  /*f4d50*/  MOV R5, R12 ;  /* 0x0000000c00057202 */ /* 0x000fca0000000f00 */
[----:B------:R3:W-:Y:S01]  /*f4d60*/  LDGSTS.E [R3+0x11000], desc[UR58][R4.64], P0 ;  /* 0x1100000004037fae */ /* 0x0007e2000812187a */
[----:B------:R-:W-:Y:S02]  /*f4d70*/  IADD3 R15, P3, R15, UR15, RZ ;  /* 0x0000000f0f0f7c10 */ /* 0x000fe4000ff7e0ff */
[----:B------:R-:W-:-:S03]  /*f4d80*/  IADD3 R8, P2, R8, UR15, RZ ;  /* 0x0000000f08087c10 */ /* 0x000fc6000ff5e0ff */
[----:B------:R-:W-:Y:S04]  /*f4d90*/  STL [R1+0x327c], R15 ;  /* 0x00327c0f01007387 */ /* 0x000fe80000100800 */
[----:B------:R1:W-:Y:S01]  /*f4da0*/  STL [R1+0x3270], R12 ;  /* 0x0032700c01007387 */ /* 0x0003e20000100800 */
[----:B---3--:R-:W-:-:S03]  /*f4db0*/  IMAD.MOV.U32 R4, RZ, RZ, R15 ;  /* 0x000000ffff047224 */ /* 0x008fc600078e000f */
[----:B------:R-:W3:Y:S04]  /*f4dc0*/  LDL.LU R18, [R1+0x33f0] ;  /* 0x0033f00001127983 */ /* 0x000ee80000300800 */
[----:B-1----:R-:W3:Y:S04]  /*f4dd0*/  LDL.LU R11, [R1+0x33fc] ;  /* 0x0033fc00010b7983 */ /* 0x002ee80000300800 */
[----:B------:R-:W3:Y:S01]  /*f4de0*/  LDL.LU R12, [R1+0x33f8] ;  /* 0x0033f800010c7983 */ /* 0x000ee20000300800 */
[----:B----4-:R-:W-:-:S03]  /*f4df0*/  IADD3.X R17, R17, UR9, RZ, P3, !PT ;  /* 0x0000000911117c10 */ /* 0x010fc60009ffe4ff */
[----:B------:R-:W-:Y:S02]  /*f4e00*/  STL [R1+0x32f4], R8 ;  /* 0x0032f40801007387 */ /* 0x000fe40000100800 */
[----:B------:R-:W-:Y:S02]  /*f4e10*/  IMAD.MOV.U32 R5, RZ, RZ, R17 ;  /* 0x000000ffff057224 */ /* 0x000fe400078e0011 */
[----:B------:R1:W-:Y:S04]  /*f4e20*/  STL [R1+0x3278], R17 ;  /* 0x0032781101007387 */ /* 0x0003e80000100800 */
[----:B------:R-:W4:Y:S04]  /*f4e30*/  LDL.LU R9, [R1+0x3474] ;  /* 0x0034740001097983 */ /* 0x000f280000300800 */
[----:B------:R1:W-:Y:S01]  /*f4e40*/  LDGSTS.E [R3+0x11100], desc[UR58][R4.64], P1 ;  /* 0x1110000004037fae */ /* 0x0003e2000892187a */
[----:B------:R-:W-:-:S03]  /*f4e50*/  IADD3 R7, P3, R7, UR15, RZ ;  /* 0x0000000f07077c10 */ /* 0x000fc6000ff7e0ff */
[----:B-1----:R-:W4:Y:S01]  /*f4e60*/  LDL.LU R17, [R1+0x3470] ;  /* 0x0034700001117983 */ /* 0x002f220000300800 */
[----:B------:R-:W-:Y:S01]  /*f4e70*/  IADD3.X R16, R16, UR9, RZ, P2, !PT ;  /* 0x0000000910107c10 */ /* 0x000fe200097fe4ff */
[----:B------:R-:W-:Y:S02]  /*f4e80*/  IMAD.MOV.U32 R4, RZ, RZ, R8 ;  /* 0x000000ffff047224 */ /* 0x000fe400078e0008 */
[----:B------:R-:W-:Y:S01]  /*f4e90*/  STL [R1+0x32fc], R7 ;  /* 0x0032fc0701007387 */ /* 0x000fe20000100800 */
[----:B------:R-:W-:-:S03]  /*f4ea0*/  MOV R5, R16 ;  /* 0x0000001000057202 */ /* 0x000fc60000000f00 */
[----:B------:R1:W-:Y:S04]  /*f4eb0*/  STL [R1+0x32f0], R16 ;  /* 0x0032f01001007387 */ /* 0x0003e80000100800 */
[----:B------:R-:W4:Y:S04]  /*f4ec0*/  LDL.LU R15, [R1+0x347c] ;  /* 0x00347c00010f7983 */ /* 0x000f280000300800 */
[----:B------:R1:W-:Y:S01]  /*f4ed0*/  LDGSTS.E [R3+0x12000], desc[UR58][R4.64], P0 ;  /* 0x1200000004037fae */ /* 0x0003e2000812187a */
[----:B------:R-:W-:-:S03]  /*f4ee0*/  IADD3 R13, P2, R13, UR15, RZ ;  /* 0x0000000f0d0d7c10 */ /* 0x000fc6000ff5e0ff */
[----:B-1----:R-:W4:Y:S01]  /*f4ef0*/  LDL.LU R16, [R1+0x3478] ;  /* 0x0034780001107983 */ /* 0x002f220000300800 */
[----:B------:R-:W-:-:S03]  /*f4f00*/  IADD3.X R14, R14, UR9, RZ, P3, !PT ;  /* 0x000000090e0e7c10 */ /* 0x000fc60009ffe4ff */
[----:B------:R-:W-:Y:S01]  /*f4f10*/  STL [R1+0x3374], R13 ;  /* 0x0033740d01007387 */ /* 0x000fe20000100800 */
[----:B------:R-:W-:Y:S02]  /*f4f20*/  IMAD.MOV.U32 R4, RZ, RZ, R7 ;  /* 0x000000ffff047224 */ /* 0x000fe400078e0007 */
[----:B------:R-:W-:Y:S01]  /*f4f30*/  IMAD.MOV.U32 R5, RZ, RZ, R14 ;  /* 0x000000ffff057224 */ /* 0x000fe200078e000e */
[----:B------:R1:W-:Y:S04]  /*f4f40*/  STL [R1+0x32f8], R14 ;  /* 0x0032f80e01007387 */ /* 0x0003e80000100800 */
[----:B------:R-:W4:Y:S04]  /*f4f50*/  LDL.LU R8, [R1+0x34fc] ;  /* 0x0034fc0001087983 */ /* 0x000f280000300800 */
[----:B------:R1:W-:Y:S04]  /*f4f60*/  LDGSTS.E [R3+0x12100], desc[UR58][R4.64], P1 ;  /* 0x1210000004037fae */ /* 0x0003e8000892187a */
[----:B-1----:R-:W4:Y:S01]  /*f4f70*/  LDL.LU R14, [R1+0x34f8] ;  /* 0x0034f800010e7983 */ /* 0x002f220000300800 */
[----:B------:R-:W-:Y:S01]  /*f4f80*/  IMAD.MOV.U32 R4, RZ, RZ, R13 ;  /* 0x000000ffff047224 */ /* 0x000fe200078e000d */
[----:B------:R-:W-:-:S02]  /*f4f90*/  IADD3 R0, P3, R0, UR15, RZ ;  /* 0x0000000f00007c10 */ /* 0x000fc4000ff7e0ff */
[----:B------:R-:W-:-:S03]  /*f4fa0*/  IADD3.X R19, R19, UR9, RZ, P2, !PT ;  /* 0x0000000913137c10 */ /* 0x000fc600097fe4ff */
[----:B------:R-:W-:Y:S01]  /*f4fb0*/  STL [R1+0x337c], R0 ;  /* 0x00337c0001007387 */ /* 0x000fe20000100800 */
[----:B------:R-:W-:-:S03]  /*f4fc0*/  MOV R5, R19 ;  /* 0x0000001300057202 */ /* 0x000fc60000000f00 */
[----:B------:R-:W-:Y:S04]  /*f4fd0*/  STL [R1+0x3370], R19 ;  /* 0x0033701301007387 */ /* 0x000fe80000100800 */
[----:B------:R-:W4:Y:S04]  /*f4fe0*/  LDL.LU R7, [R1+0x350c] ;  /* 0x00350c0001077983 */ /* 0x000f280000300800 */
[----:B------:R-:W4:Y:S01]  /*f4ff0*/  LDL.LU R13, [R1+0x3584] ;  /* 0x00358400010d7983 */ /* 0x000f220000300800 */
[----:B------:R-:W-:-:S03]  /*f5000*/  IADD3 R6, P2, R6, UR15, RZ ;  /* 0x0000000f06067c10 */ /* 0x000fc6000ff5e0ff */
[----:B------:R1:W-:Y:S01]  /*f5010*/  LDGSTS.E [R3+0x13000], desc[UR58][R4.64], P0 ;  /* 0x1300000004037fae */ /* 0x0003e2000812187a */
[----:B--2---:R-:W-:-:S03]  /*f5020*/  IADD3.X R10, R10, UR9, RZ, P3, !PT ;  /* 0x000000090a0a7c10 */ /* 0x004fc60009ffe4ff */
[----:B------:R-:W-:Y:S04]  /*f5030*/  STL [R1+0x33f4], R6 ;  /* 0x0033f40601007387 */ /* 0x000fe80000100800 */
[----:B------:R2:W-:Y:S01]  /*f5040*/  STL [R1+0x3378], R10 ;  /* 0x0033780a01007387 */ /* 0x0005e20000100800 */
[----:B-1----:R-:W-:-:S03]  /*f5050*/  IMAD.MOV.U32 R5, RZ, RZ, R10 ;  /* 0x000000ffff057224 */ /* 0x002fc600078e000a */
[----:B--2---:R-:W2:Y:S01]  /*f5060*/  LDL.LU R10, [R1+0x3508] ;  /* 0x00350800010a7983 */ /* 0x004ea20000300800 */
[----:B------:R-:W-:-:S05]  /*f5070*/  IMAD.MOV.U32 R4, RZ, RZ, R0 ;  /* 0x000000ffff047224 */ /* 0x000fca00078e0000 */
[----:B------:R1:W-:Y:S02]  /*f5080*/  LDGSTS.E [R3+0x13100], desc[UR58][R4.64], P1 ;  /* 0x1310000004037fae */ /* 0x0003e4000892187a */
[----:B-1----:R-:W-:Y:S01]  /*f5090*/  IMAD.MOV.U32 R4, RZ, RZ, R6 ;  /* 0x000000ffff047224 */ /* 0x002fe200078e0006 */
[----:B---3--:R-:W-:Y:S02]  /*f50a0*/  IADD3.X R18, R18, UR9, RZ, P2, !PT ;  /* 0x0000000912127c10 */ /* 0x008fe400097fe4ff */
[----:B------:R-:W-:Y:S02]  /*f50b0*/  IADD3 R11, P3, R11, UR15, RZ ;  /* 0x0000000f0b0b7c10 */ /* 0x000fe4000ff7e0ff */
[----:B------:R-:W-:Y:S02]  /*f50c0*/  MOV R5, R18 ;  /* 0x0000001200057202 */ /* 0x000fe40000000f00 */
[----:B------:R-:W-:Y:S01]  /*f50d0*/  IADD3.X R12, R12, UR9, RZ, P3, !PT ;  /* 0x000000090c0c7c10 */ /* 0x000fe20009ffe4ff */
[----:B------:R1:W-:Y:S04]  /*f50e0*/  STL [R1+0x33fc], R11 ;  /* 0x0033fc0b01007387 */ /* 0x0003e80000100800 */
[----:B------:R-:W-:Y:S04]  /*f50f0*/  STL [R1+0x33f0], R18 ;  /* 0x0033f01201007387 */ /* 0x000fe80000100800 */
[----:B------:R-:W3:Y:S04]  /*f5100*/  LDL.LU R0, [R1+0x358c] ;  /* 0x00358c0001007983 */ /* 0x000ee80000300800 */
[----:B------:R-:W3:Y:S01]  /*f5110*/  LDL.LU R20, [R1+0x3580] ;  /* 0x0035800001147983 */ /* 0x000ee20000300800 */
[----:B----4-:R-:W-:-:S03]  /*f5120*/  IADD3 R9, P2, R9, UR15, RZ ;  /* 0x0000000f09097c10 */ /* 0x010fc6000ff5e0ff */
[----:B------:R4:W-:Y:S04]  /*f5130*/  LDGSTS.E [R3+0x14000], desc[UR58][R4.64], P0 ;  /* 0x1400000004037fae */ /* 0x0009e8000812187a */
[----:B------:R-:W-:Y:S01]  /*f5140*/  STL [R1+0x3474], R9 ;  /* 0x0034740901007387 */ /* 0x000fe20000100800 */
[----:B------:R-:W-:-:S03]  /*f5150*/  IADD3.X R17, R17, UR9, RZ, P2, !PT ;  /* 0x0000000911117c10 */ /* 0x000fc600097fe4ff */
[----:B------:R1:W-:Y:S04]  /*f5160*/  STL [R1+0x33f8], R12 ;  /* 0x0033f80c01007387 */ /* 0x0003e80000100800 */
[----:B------:R-:W3:Y:S01]  /*f5170*/  LDL.LU R6, [R1+0x360c] ;  /* 0x00360c0001067983 */ /* 0x000ee20000300800 */
[----:B----4-:R-:W-:Y:S02]  /*f5180*/  IMAD.MOV.U32 R4, RZ, RZ, R11 ;  /* 0x000000ffff047224 */ /* 0x010fe400078e000b */
[----:B------:R-:W-:Y:S01]  /*f5190*/  IMAD.MOV.U32 R5, RZ, RZ, R12 ;  /* 0x000000ffff057224 */ /* 0x000fe200078e000c */
[----:B-1----:R-:W4:Y:S04]  /*f51a0*/  LDL.LU R11, [R1+0x3588] ;  /* 0x00358800010b7983 */ /* 0x002f280000300800 */
[----:B------:R1:W-:Y:S01]  /*f51b0*/  LDGSTS.E [R3+0x14100], desc[UR58][R4.64], P1 ;  /* 0x1410000004037fae */ /* 0x0003e2000892187a */
[----:B------:R-:W-:-:S05]  /*f51c0*/  IADD3 R15, P3, R15, UR15, RZ ;  /* 0x0000000f0f0f7c10 */ /* 0x000fca000ff7e0ff */
[----:B------:R-:W-:Y:S01]  /*f51d0*/  STL [R1+0x347c], R15 ;  /* 0x00347c0f01007387 */ /* 0x000fe20000100800 */
[----:B------:R-:W-:-:S03]  /*f51e0*/  IADD3.X R16, R16, UR9, RZ, P3, !PT ;  /* 0x0000000910107c10 */ /* 0x000fc60009ffe4ff */
[----:B------:R1:W-:Y:S02]  /*f51f0*/  STL [R1+0x3470], R17 ;  /* 0x0034701101007387 */ /* 0x0003e40000100800 */
[----:B-1----:R-:W-:Y:S01]  /*f5200*/  IMAD.MOV.U32 R4, RZ, RZ, R9 ;  /* 0x000000ffff047224 */ /* 0x002fe200078e0009 */
[----:B------:R-:W-:Y:S01]  /*f5210*/  MOV R5, R17 ;  /* 0x0000001100057202 */ /* 0x000fe20000000f00 */
[----:B------:R-:W4:Y:S04]  /*f5220*/  LDL.LU R12, [R1+0x3614] ;  /* 0x00361400010c7983 */ /* 0x000f280000300800 */
[----:B------:R-:W4:Y:S04]  /*f5230*/  LDL.LU R19, [R1+0x3608] ;  /* 0x0036080001137983 */ /* 0x000f280000300800 */
[----:B------:R1:W-:Y:S01]  /*f5240*/  LDGSTS.E [R3+0x15000], desc[UR58][R4.64], P0 ;  /* 0x1500000004037fae */ /* 0x0003e2000812187a */
[----:B------:R-:W-:-:S05]  /*f5250*/  IADD3 R8, P2, R8, UR15, RZ ;  /* 0x0000000f08087c10 */ /* 0x000fca000ff5e0ff */
[----:B------:R-:W-:Y:S01]  /*f5260*/  STL [R1+0x34fc], R8 ;  /* 0x0034fc0801007387 */ /* 0x000fe20000100800 */
[----:B------:R-:W-:-:S03]  /*f5270*/  IADD3.X R14, R14, UR9, RZ, P2, !PT ;  /* 0x000000090e0e7c10 */ /* 0x000fc600097fe4ff */
[----:B------:R2:W-:Y:S01]  /*f5280*/  STL [R1+0x3478], R16 ;  /* 0x0034781001007387 */ /* 0x0005e20000100800 */
[----:B-1----:R-:W-:-:S03]  /*f5290*/  IMAD.MOV.U32 R4, RZ, RZ, R15 ;  /* 0x000000ffff047224 */ /* 0x002fc600078e000f */
[----:B------:R-:W4:Y:S01]  /*f52a0*/  LDL.LU R9, [R1+0x368c] ;  /* 0x00368c0001097983 */ /* 0x000f220000300800 */
[----:B------:R-:W-:-:S03]  /*f52b0*/  IMAD.MOV.U32 R5, RZ, RZ, R16 ;  /* 0x000000ffff057224 */ /* 0x000fc600078e0010 */
[----:B------:R-:W4:Y:S04]  /*f52c0*/  LDL.LU R18, [R1+0x3610] ;  /* 0x0036100001127983 */ /* 0x000f280000300800 */
[----:B------:R1:W-:Y:S02]  /*f52d0*/  LDGSTS.E [R3+0x15100], desc[UR58][R4.64], P1 ;  /* 0x1510000004037fae */ /* 0x0003e4000892187a */
[----:B-1----:R-:W-:Y:S01]  /*f52e0*/  IMAD.MOV.U32 R4, RZ, RZ, R8 ;  /* 0x000000ffff047224 */ /* 0x002fe200078e0008 */
[----:B------:R-:W-:Y:S02]  /*f52f0*/  IADD3 R7, P3, R7, UR15, RZ ;  /* 0x0000000f07077c10 */ /* 0x000fe4000ff7e0ff */
[----:B------:R-:W-:-:S03]  /*f5300*/  IADD3 R13, P2, R13, UR15, RZ ;  /* 0x0000000f0d0d7c10 */ /* 0x000fc6000ff5e0ff */
[----:B------:R-:W-:Y:S04]  /*f5310*/  STL [R1+0x350c], R7 ;  /* 0x00350c0701007387 */ /* 0x000fe80000100800 */
[----:B------:R1:W-:Y:S04]  /*f5320*/  STL [R1+0x34f8], R14 ;  /* 0x0034f80e01007387 */ /* 0x0003e80000100800 */
[----:B------:R-:W4:Y:S04]  /*f5330*/  LDL.LU R17, [R1+0x3688] ;  /* 0x0036880001117983 */ /* 0x000f280000300800 */
[----:B------:R-:W4:Y:S04]  /*f5340*/  LDL.LU R15, [R1+0x3694] ;  /* 0x00369400010f7983 */ /* 0x000f280000300800 */
[----:B--2---:R-:W2:Y:S01]  /*f5350*/  LDL.LU R16, [R1+0x3690] ;  /* 0x0036900001107983 */ /* 0x004ea20000300800 */
[----:B------:R-:W-:-:S03]  /*f5360*/  IADD3.X R10, R10, UR9, RZ, P3, !PT ;  /* 0x000000090a0a7c10 */ /* 0x000fc60009ffe4ff */
[----:B------:R-:W-:Y:S04]  /*f5370*/  STL [R1+0x3584], R13 ;  /* 0x0035840d01007387 */ /* 0x000fe80000100800 */
[----:B------:R3:W-:Y:S04]  /*f5380*/  STL [R1+0x3508], R10 ;  /* 0x0035080a01007387 */ /* 0x0007e80000100800 */
[----:B------:R-:W2:Y:S01]  /*f5390*/  LDL.LU R8, [R1+0x369c] ;  /* 0x00369c0001087983 */ /* 0x000ea20000300800 */
[----:B------:R-:W-:-:S03]  /*f53a0*/  MOV R5, R14 ;  /* 0x0000000e00057202 */ /* 0x000fc60000000f00 */
[----:B-1----:R-:W2:Y:S04]  /*f53b0*/  LDL.LU R14, [R1+0x3698] ;  /* 0x00369800010e7983 */ /* 0x002ea80000300800 */
[----:B------:R1:W-:Y:S02]  /*f53c0*/  LDGSTS.E [R3+0x16000], desc[UR58][R4.64], P0 ;  /* 0x1600000004037fae */ /* 0x0003e4000812187a */
[----:B-1----:R-:W-:Y:S02]  /*f53d0*/  IMAD.MOV.U32 R4, RZ, RZ, R7 ;  /* 0x000000ffff047224 */ /* 0x002fe400078e0007 */
[----:B------:R-:W-:-:S05]  /*f53e0*/  IMAD.MOV.U32 R5, RZ, RZ, R10 ;  /* 0x000000ffff057224 */ /* 0x000fca00078e000a */
[----:B------:R1:W-:Y:S01]  /*f53f0*/  LDGSTS.E [R3+0x16100], desc[UR58][R4.64], P1 ;  /* 0x1610000004037fae */ /* 0x0003e2000892187a */
[----:B---3--:R-:W-:Y:S02]  /*f5400*/  IADD3 R0, P3, R0, UR15, RZ ;  /* 0x0000000f00007c10 */ /* 0x008fe4000ff7e0ff */
[----:B------:R-:W-:Y:S01]  /*f5410*/  IADD3.X R20, R20, UR9, RZ, P2, !PT ;  /* 0x0000000914147c10 */ /* 0x000fe200097fe4ff */
[----:B-1----:R-:W-:Y:S02]  /*f5420*/  IMAD.MOV.U32 R4, RZ, RZ, R13 ;  /* 0x000000ffff047224 */ /* 0x002fe400078e000d */
[----:B------:R-:W-:Y:S01]  /*f5430*/  STL [R1+0x358c], R0 ;  /* 0x00358c0001007387 */ /* 0x000fe20000100800 */
[----:B------:R-:W-:-:S03]  /*f5440*/  MOV R5, R20 ;  /* 0x0000001400057202 */ /* 0x000fc60000000f00 */
[----:B------:R-:W-:Y:S04]  /*f5450*/  STL [R1+0x3580], R20 ;  /* 0x0035801401007387 */ /* 0x000fe80000100800 */
[----:B------:R-:W3:Y:S04]  /*f5460*/  LDL.LU R10, [R1+0x36a4] ;  /* 0x0036a400010a7983 */ /* 0x000ee80000300800 */
[----:B------:R1:W-:Y:S01]  /*f5470*/  LDGSTS.E [R3+0x17000], desc[UR58][R4.64], P0 ;  /* 0x1700000004037fae */ /* 0x0003e2000812187a */
[----:B------:R-:W-:-:S03]  /*f5480*/  IADD3 R6, P2, R6, UR15, RZ ;  /* 0x0000000f06067c10 */ /* 0x000fc6000ff5e0ff */
[----:B------:R-:W3:Y:S01]  /*f5490*/  LDL.LU R7, [R1+0x36ac] ;  /* 0x0036ac0001077983 */ /* 0x000ee20000300800 */
[----:B----4-:R-:W-:-:S03]  /*f54a0*/  IADD3.X R11, R11, UR9, RZ, P3, !PT ;  /* 0x000000090b0b7c10 */ /* 0x010fc60009ffe4ff */
[----:B------:R-:W4:Y:S01]  /*f54b0*/  LDL.LU R13, [R1+0x36a0] ;  /* 0x0036a000010d7983 */ /* 0x000f220000300800 */
[----:B-1----:R-:W-:Y:S02]  /*f54c0*/  IMAD.MOV.U32 R4, RZ, RZ, R0 ;  /* 0x000000ffff047224 */ /* 0x002fe400078e0000 */
[----:B------:R-:W-:Y:S01]  /*f54d0*/  IMAD.MOV.U32 R5, RZ, RZ, R11 ;  /* 0x000000ffff057224 */ /* 0x000fe200078e000b */
[----:B------:R-:W-:Y:S04]  /*f54e0*/  STL [R1+0x360c], R6 ;  /* 0x00360c0601007387 */ /* 0x000fe80000100800 */
[----:B------:R1:W-:Y:S04]  /*f54f0*/  STL [R1+0x3588], R11 ;  /* 0x0035880b01007387 */ /* 0x0003e80000100800 */
[----:B------:R1:W-:Y:S01]  /*f5500*/  LDGSTS.E [R3+0x17100], desc[UR58][R4.64], P1 ;  /* 0x1710000004037fae */ /* 0x0003e2000892187a */
[----:B------:R-:W-:-:S03]  /*f5510*/  IADD3 R12, P3, R12, UR15, RZ ;  /* 0x0000000f0c0c7c10 */ /* 0x000fc6000ff7e0ff */
[----:B-1----:R-:W4:Y:S01]  /*f5520*/  LDL.LU R11, [R1+0x36a8] ;  /* 0x0036a800010b7983 */ /* 0x002f220000300800 */
[----:B------:R-:W-:-:S03]  /*f5530*/  IADD3.X R19, R19, UR9, RZ, P2, !PT ;  /* 0x0000000913137c10 */ /* 0x000fc600097fe4ff */
[----:B------:R1:W-:Y:S01]  /*f5540*/  STL [R1+0x3614], R12 ;  /* 0x0036140c01007387 */ /* 0x0003e20000100800 */
[----:B------:R-:W-:Y:S01]  /*f5550*/  IMAD.MOV.U32 R4, RZ, RZ, R6 ;  /* 0x000000ffff047224 */ /* 0x000fe200078e0006 */
[----:B------:R-:W-:Y:S02]  /*f5560*/  MOV R5, R19 ;  /* 0x0000001300057202 */ /* 0x000fe40000000f00 */
[----:B------:R-:W-:Y:S04]  /*f5570*/  STL [R1+0x3608], R19 ;  /* 0x0036081301007387 */ /* 0x000fe80000100800 */
[----:B------:R-:W4:Y:S04]  /*f5580*/  LDL.LU R0, [R1+0x36b4] ;  /* 0x0036b40001007983 */ /* 0x000f280000300800 */
[----:B------:R-:W4:Y:S04]  /*f5590*/  LDL.LU R6, [R1+0x36bc] ;  /* 0x0036bc0001067983 */ /* 0x000f280000300800 */
[----:B------:R1:W-:Y:S01]  /*f55a0*/  LDGSTS.E [R3+0x18000], desc[UR58][R4.64], P0 ;  /* 0x1800000004037fae */ /* 0x0003e2000812187a */
[----:B------:R-:W-:-:S02]  /*f55b0*/  IADD3 R9, P2, R9, UR15, RZ ;  /* 0x0000000f09097c10 */ /* 0x000fc4000ff5e0ff */
[----:B------:R-:W-:-:S03]  /*f55c0*/  IADD3.X R18, R18, UR9, RZ, P3, !PT ;  /* 0x0000000912127c10 */ /* 0x000fc60009ffe4ff */
[----:B------:R2:W-:Y:S04]  /*f55d0*/  STL [R1+0x368c], R9 ;  /* 0x00368c0901007387 */ /* 0x0005e80000100800 */
[----:B------:R-:W-:Y:S01]  /*f55e0*/  STL [R1+0x3610], R18 ;  /* 0x0036101201007387 */ /* 0x000fe20000100800 */
[----:B-1----:R-:W-:Y:S02]  /*f55f0*/  IMAD.MOV.U32 R4, RZ, RZ, R12 ;  /* 0x000000ffff047224 */ /* 0x002fe400078e000c */
[----:B------:R-:W-:Y:S01]  /*f5600*/  IMAD.MOV.U32 R5, RZ, RZ, R18 ;  /* 0x000000ffff057224 */ /* 0x000fe200078e0012 */
[----:B------:R-:W4:Y:S04]  /*f5610*/  LDL.LU R12, [R1+0x36b0] ;  /* 0x0036b000010c7983 */ /* 0x000f280000300800 */
[----:B------:R1:W-:Y:S02]  /*f5620*/  LDGSTS.E [R3+0x18100], desc[UR58][R4.64], P1 ;  /* 0x1810000004037fae */ /* 0x0003e4000892187a */
[----:B-1----:R-:W-:Y:S01]  /*f5630*/  IMAD.MOV.U32 R4, RZ, RZ, R9 ;  /* 0x000000ffff047224 */ /* 0x002fe200078e0009 */
[----:B------:R-:W-:-:S02]  /*f5640*/  IADD3.X R17, R17, UR9, RZ, P2, !PT ;  /* 0x0000000911117c10 */ /* 0x000fc400097fe4ff */
[----:B------:R-:W-:-:S04]  /*f5650*/  IADD3 R15, P3, R15, UR15, RZ ;  /* 0x0000000f0f0f7c10 */ /* 0x000fc8000ff7e0ff */
[----:B--2---:R-:W-:Y:S01]  /*f5660*/  IADD3.X R16, R16, UR9, RZ, P3, !PT ;  /* 0x0000000910107c10 */ /* 0x004fe20009ffe4ff */
[----:B------:R-:W-:Y:S04]  /*f5670*/  STL [R1+0x3694], R15 ;  /* 0x0036940f01007387 */ /* 0x000fe80000100800 */
[----:B------:R1:W-:Y:S04]  /*f5680*/  STL [R1+0x3688], R17 ;  /* 0x0036881101007387 */ /* 0x0003e80000100800 */
[----:B------:R-:W2:Y:S04]  /*f5690*/  LDL.LU R21, [R1+0x36c4] ;  /* 0x0036c40001157983 */ /* 0x000ea80000300800 */
[----:B------:R-:W2:Y:S01]  /*f56a0*/  LDL.LU R9, [R1+0x36b8] ;  /* 0x0036b80001097983 */ /* 0x000ea20000300800 */
[----:B------:R-:W-:-:S05]  /*f56b0*/  IADD3 R8, P2, R8, UR15, RZ ;  /* 0x0000000f08087c10 */ /* 0x000fca000ff5e0ff */
[----:B------:R1:W-:Y:S04]  /*f56c0*/  STL [R1+0x369c], R8 ;  /* 0x00369c0801007387 */ /* 0x0003e80000100800 */
[----:B------:R-:W-:Y:S04]  /*f56d0*/  STL [R1+0x3690], R16 ;  /* 0x0036901001007387 */ /* 0x000fe80000100800 */
[----:B------:R-:W2:Y:S04]  /*f56e0*/  LDL.LU R19, [R1+0x36cc] ;  /* 0x0036cc0001137983 */ /* 0x000ea80000300800 */
[----:B------:R-:W2:Y:S01]  /*f56f0*/  LDL.LU R22, [R1+0x36c0] ;  /* 0x0036c00001167983 */ /* 0x000ea20000300800 */
[----:B------:R-:W-:-:S02]  /*f5700*/  MOV R5, R17 ;  /* 0x0000001100057202 */ /* 0x000fc40000000f00 */
[----:B------:R-:W-:-:S03]  /*f5710*/  IADD3.X R14, R14, UR9, RZ, P2, !PT ;  /* 0x000000090e0e7c10 */ /* 0x000fc600097fe4ff */
[----:B------:R1:W-:Y:S02]  /*f5720*/  LDGSTS.E [R3+0x19000], desc[UR58][R4.64], P0 ;  /* 0x1900000004037fae */ /* 0x0003e4000812187a */
[----:B-1----:R-:W-:Y:S02]  /*f5730*/  IMAD.MOV.U32 R4, RZ, RZ, R15 ;  /* 0x000000ffff047224 */ /* 0x002fe400078e000f */
[----:B------:R-:W-:-:S05]  /*f5740*/  IMAD.MOV.U32 R5, RZ, RZ, R16 ;  /* 0x000000ffff057224 */ /* 0x000fca00078e0010 */
[----:B------:R1:W-:Y:S01]  /*f5750*/  LDGSTS.E [R3+0x19100], desc[UR58][R4.64], P1 ;  /* 0x1910000004037fae */ /* 0x0003e2000892187a */
[----:B---3--:R-:W-:-:S05]  /*f5760*/  IADD3 R10, P3, R10, UR15, RZ ;  /* 0x0000000f0a0a7c10 */ /* 0x008fca000ff7e0ff */
[----:B------:R3:W-:Y:S01]  /*f5770*/  STL [R1+0x36a4], R10 ;  /* 0x0036a40a01007387 */ /* 0x0007e20000100800 */
[----:B------:R-:W-:-:S03]  /*f5780*/  IADD3 R7, P2, R7, UR15, RZ ;  /* 0x0000000f07077c10 */ /* 0x000fc6000ff5e0ff */
[----:B------:R-:W-:Y:S01]  /*f5790*/  STL [R1+0x3698], R14 ;  /* 0x0036980e01007387 */ /* 0x000fe20000100800 */
[----:B----4-:R-:W-:Y:S01]  /*f57a0*/  IADD3.X R13, R13, UR9, RZ, P3, !PT ;  /* 0x000000090d0d7c10 */ /* 0x010fe20009ffe4ff */
[----:B-1----:R-:W-:Y:S01]  /*f57b0*/  IMAD.MOV.U32 R4, RZ, RZ, R8 ;  /* 0x000000ffff047224 */ /* 0x002fe200078e0008 */
[----:B------:R-:W-:Y:S01]  /*f57c0*/  MOV R5, R14 ;  /* 0x0000000e00057202 */ /* 0x000fe20000000f00 */
[----:B------:R-:W4:Y:S04]  /*f57d0*/  LDL.LU R20, [R1+0x36c8] ;  /* 0x0036c80001147983 */ /* 0x000f280000300800 */
[----:B------:R-:W-:Y:S04]  /*f57e0*/  STL [R1+0x36ac], R7 ;  /* 0x0036ac0701007387 */ /* 0x000fe80000100800 */
[----:B------:R1:W-:Y:S04]  /*f57f0*/  STL [R1+0x36a0], R13 ;  /* 0x0036a00d01007387 */ /* 0x0003e80000100800 */
[----:B------:R-:W4:Y:S04]  /*f5800*/  LDL.LU R17, [R1+0x36d4] ;  /* 0x0036d40001117983 */ /* 0x000f280000300800 */
[----:B------:R3:W-:Y:S01]  /*f5810*/  LDGSTS.E [R3+0x1a000], desc[UR58][R4.64], P0 ;  /* 0x1a00000004037fae */ /* 0x0007e2000812187a */
[----:B------:R-:W-:-:S03]  /*f5820*/  IADD3.X R11, R11, UR9, RZ, P2, !PT ;  /* 0x000000090b0b7c10 */ /* 0x000fc600097fe4ff */
[----:B------:R-:W4:Y:S04]  /*f5830*/  LDL.LU R8, [R1+0x36dc] ;  /* 0x0036dc0001087983 */ /* 0x000f280000300800 */
[----:B------:R-:W4:Y:S01]  /*f5840*/  LDL.LU R18, [R1+0x36d0] ;  /* 0x0036d00001127983 */ /* 0x000f220000300800 */
[----:B------:R-:W-:Y:S01]  /*f5850*/  IADD3 R0, P3, R0, UR15, RZ ;  /* 0x0000000f00007c10 */ /* 0x000fe2000ff7e0ff */
[----:B---3--:R-:W-:Y:S02]  /*f5860*/  IMAD.MOV.U32 R4, RZ, RZ, R10 ;  /* 0x000000ffff047224 */ /* 0x008fe400078e000a */
[----:B------:R-:W-:Y:S01]  /*f5870*/  IMAD.MOV.U32 R5, RZ, RZ, R13 ;  /* 0x000000ffff057224 */ /* 0x000fe200078e000d */
[----:B------:R-:W-:Y:S01]  /*f5880*/  IADD3 R6, P2, R6, UR15, RZ ;  /* 0x0000000f06067c10 */ /* 0x000fe2000ff5e0ff */
[----:B------:R-:W-:Y:S04]  /*f5890*/  STL [R1+0x36b4], R0 ;  /* 0x0036b40001007387 */ /* 0x000fe80000100800 */
[----:B------:R3:W-:Y:S04]  /*f58a0*/  STL [R1+0x36a8], R11 ;  /* 0x0036a80b01007387 */ /* 0x0007e80000100800 */
[----:B------:R-:W4:Y:S04]  /*f58b0*/  LDL.LU R10, [R1+0x36d8] ;  /* 0x0036d800010a7983 */ /* 0x000f280000300800 */
[----:B------:R-:W4:Y:S04]  /*f58c0*/  LDL.LU R15, [R1+0x36e4] ;  /* 0x0036e400010f7983 */ /* 0x000f280000300800 */
[----:B------:R3:W-:Y:S01]  /*f58d0*/  LDGSTS.E [R3+0x1a100], desc[UR58][R4.64], P1 ;  /* 0x1a10000004037fae */ /* 0x0007e2000892187a */
[----:B------:R-:W-:-:S03]  /*f58e0*/  IADD3.X R12, R12, UR9, RZ, P3, !PT ;  /* 0x000000090c0c7c10 */ /* 0x000fc60009ffe4ff */
[----:B-1----:R-:W4:Y:S04]  /*f58f0*/  LDL.LU R13, [R1+0x36ec] ;  /* 0x0036ec00010d7983 */ /* 0x002f280000300800 */
[----:B------:R-:W4:Y:S01]  /*f5900*/  LDL.LU R16, [R1+0x36e0] ;  /* 0x0036e00001107983 */ /* 0x000f220000300800 */
[----:B---3--:R-:W-:Y:S01]  /*f5910*/  IMAD.MOV.U32 R4, RZ, RZ, R7 ;  /* 0x000000ffff047224 */ /* 0x008fe200078e0007 */
[----:B------:R-:W-:Y:S02]  /*f5920*/  MOV R5, R11 ;  /* 0x0000000b00057202 */ /* 0x000fe40000000f00 */
[----:B------:R-:W-:Y:S04]  /*f5930*/  STL [R1+0x36bc], R6 ;  /* 0x0036bc0601007387 */ /* 0x000fe80000100800 */
[----:B------:R1:W-:Y:S04]  /*f5940*/  STL [R1+0x36b0], R12 ;  /* 0x0036b00c01007387 */ /* 0x0003e80000100800 */
[----:B------:R-:W3:Y:S04]  /*f5950*/  LDL.LU R11, [R1+0x36f4] ;  /* 0x0036f400010b7983 */ /* 0x000ee80000300800 */
[----:B------:R-:W3:Y:S04]  /*f5960*/  LDL.LU R7, [R1+0x36fc] ;  /* 0x0036fc0001077983 */ /* 0x000ee80000300800 */
[----:B------:R1:W-:Y:S04]  /*f5970*/  LDGSTS.E [R3+0x1b000], desc[UR58][R4.64], P0 ;  /* 0x1b00000004037fae */ /* 0x0003e8000812187a */
[----:B------:R-:W3:Y:S01]  /*f5980*/  LDL.LU R14, [R1+0x36e8] ;  /* 0x0036e800010e7983 */ /* 0x000ee20000300800 */
[----:B-1----:R-:W-:-:S02]  /*f5990*/  IMAD.MOV.U32 R4, RZ, RZ, R0 ;  /* 0x000000ffff047224 */ /* 0x002fc400078e0000 */
[----:B------:R-:W-:-:S05]  /*f59a0*/  IMAD.MOV.U32 R5, RZ, RZ, R12 ;  /* 0x000000ffff057224 */ /* 0x000fca00078e000c */
[----:B------:R1:W-:Y:S02]  /*f59b0*/  LDGSTS.E [R3+0x1b100], desc[UR58][R4.64], P1 ;  /* 0x1b10000004037fae */ /* 0x0003e4000892187a */
[----:B-1----:R-:W-:Y:S01]  /*f59c0*/  IMAD.MOV.U32 R4, RZ, RZ, R6 ;  /* 0x000000ffff047224 */ /* 0x002fe200078e0006 */
[----:B--2---:R-:W-:Y:S02]  /*f59d0*/  IADD3 R21, P3, R21, UR15, RZ ;  /* 0x0000000f15157c10 */ /* 0x004fe4000ff7e0ff */
[----:B------:R-:W-:-:S03]  /*f59e0*/  IADD3.X R9, R9, UR9, RZ, P2, !PT ;  /* 0x0000000909097c10 */ /* 0x000fc600097fe4ff */
[----:B------:R-:W-:Y:S04]  /*f59f0*/  STL [R1+0x36c4], R21 ;  /* 0x0036c41501007387 */ /* 0x000fe80000100800 */
[----:B------:R1:W-:Y:S01]  /*f5a00*/  STL [R1+0x36b8], R9 ;  /* 0x0036b80901007387 */ /* 0x0003e20000100800 */
[----:B------:R-:W-:-:S03]  /*f5a10*/  MOV R5, R9 ;  /* 0x0000000900057202 */ /* 0x000fc60000000f00 */
[----:B------:R-:W2:Y:S04]  /*f5a20*/  LDL.LU R0, [R1+0x3704] ;  /* 0x0037040001007983 */ /* 0x000ea80000300800 */
[----:B------:R-:W2:Y:S01]  /*f5a30*/  LDL.LU R12, [R1+0x36f0] ;  /* 0x0036f000010c7983 */ /* 0x000ea20000300800 */
[----:B------:R-:W-:-:S03]  /*f5a40*/  IADD3 R19, P2, R19, UR15, RZ ;  /* 0x0000000f13137c10 */ /* 0x000fc6000ff5e0ff */
[----:B------:R1:W-:Y:S01]  /*f5a50*/  LDGSTS.E [R3+0x1c000], desc[UR58][R4.64], P0 ;  /* 0x1c00000004037fae */ /* 0x0003e2000812187a */
[----:B------:R-:W-:-:S03]  /*f5a60*/  IADD3.X R22, R22, UR9, RZ, P3, !PT ;  /* 0x0000000916167c10 */ /* 0x000fc60009ffe4ff */
[----:B------:R-:W-:Y:S04]  /*f5a70*/  STL [R1+0x36cc], R19 ;  /* 0x0036cc1301007387 */ /* 0x000fe80000100800 */
[----:B------:R-:W-:Y:S04]  /*f5a80*/  STL [R1+0x36c0], R22 ;  /* 0x0036c01601007387 */ /* 0x000fe80000100800 */
[----:B-1----:R-:W2:Y:S04]  /*f5a90*/  LDL.LU R9, [R1+0x36f8] ;  /* 0x0036f80001097983 */ /* 0x002ea80000300800 */
[----:B------:R-:W2:Y:S01]  /*f5aa0*/  LDL.LU R6, [R1+0x3700] ;  /* 0x0037000001067983 */ /* 0x000ea20000300800 */
[----:B------:R-:W-:-:S02]  /*f5ab0*/  IMAD.MOV.U32 R4, RZ, RZ, R21 ;  /* 0x000000ffff047224 */ /* 0x000fc400078e0015 */
[----:B------:R-:W-:-:S05]  /*f5ac0*/  IMAD.MOV.U32 R5, RZ, RZ, R22 ;  /* 0x000000ffff057224 */ /* 0x000fca00078e0016 */
[----:B------:R1:W-:Y:S02]  /*f5ad0*/  LDGSTS.E [R3+0x1c100], desc[UR58][R4.64], P1 ;  /* 0x1c10000004037fae */ /* 0x0003e4000892187a */
[----:B-1----:R-:W-:Y:S01]  /*f5ae0*/  IMAD.MOV.U32 R4, RZ, RZ, R19 ;  /* 0x000000ffff047224 */ /* 0x002fe200078e0013 */
[----:B----4-:R-:W-:-:S04]  /*f5af0*/  IADD3.X R20, R20, UR9, RZ, P2, !PT ;  /* 0x0000000914147c10 */ /* 0x010fc800097fe4ff */
[----:B------:R-:W-:-:S05]  /*f5b00*/  MOV R5, R20 ;  /* 0x0000001400057202 */ /* 0x000fca0000000f00 */
[----:B------:R1:W-:Y:S01]  /*f5b10*/  LDGSTS.E [R3+0x1d000], desc[UR58][R4.64], P0 ;  /* 0x1d00000004037fae */ /* 0x0003e2000812187a */
[----:B------:R-:W-:Y:S02]  /*f5b20*/  IADD3 R17, P3, R17, UR15, RZ ;  /* 0x0000000f11117c10 */ /* 0x000fe4000ff7e0ff */
[----:B------:R-:W-:Y:S02]  /*f5b30*/  IADD3 R8, P2, R8, UR15, RZ ;  /* 0x0000000f08087c10 */ /* 0x000fe4000ff5e0ff */
[----:B------:R-:W-:Y:S01]  /*f5b40*/  IADD3.X R18, R18, UR9, RZ, P3, !PT ;  /* 0x0000000912127c10 */ /* 0x000fe20009ffe4ff */
[----:B-1----:R-:W-:Y:S01]  /*f5b50*/  IMAD.MOV.U32 R4, RZ, RZ, R17 ;  /* 0x000000ffff047224 */ /* 0x002fe200078e0011 */
[----:B------:R-:W-:Y:S03]  /*f5b60*/  STL [R1+0x36d4], R17 ;  /* 0x0036d41101007387 */ /* 0x000fe60000100800 */
[----:B------:R-:W-:Y:S01]  /*f5b70*/  IMAD.MOV.U32 R5, RZ, RZ, R18 ;  /* 0x000000ffff057224 */ /* 0x000fe200078e0012 */
[----:B------:R-:W-:Y:S04]  /*f5b80*/  STL [R1+0x36c8], R20 ;  /* 0x0036c81401007387 */ /* 0x000fe80000100800 */
[----:B------:R-:W-:Y:S04]  /*f5b90*/  STL [R1+0x36dc], R8 ;  /* 0x0036dc0801007387 */ /* 0x000fe80000100800 */
[----:B------:R-:W-:Y:S04]  /*f5ba0*/  STL [R1+0x36d0], R18 ;  /* 0x0036d01201007387 */ /* 0x000fe80000100800 */
[----:B------:R1:W-:Y:S01]  /*f5bb0*/  LDGSTS.E [R3+0x1d100], desc[UR58][R4.64], P1 ;  /* 0x1d10000004037fae */ /* 0x0003e2000892187a */
[----:B------:R-:W-:-:S02]  /*f5bc0*/  IADD3.X R10, R10, UR9, RZ, P2, !PT ;  /* 0x000000090a0a7c10 */ /* 0x000fc400097fe4ff */
[----:B------:R-:W-:-:S05]  /*f5bd0*/  IADD3 R15, P3, R15, UR15, RZ ;  /* 0x0000000f0f0f7c10 */ /* 0x000fca000ff7e0ff */
[----:B------:R-:W-:Y:S01]  /*f5be0*/  STL [R1+0x36e4], R15 ;  /* 0x0036e40f01007387 */ /* 0x000fe20000100800 */
[----:B------:R-:W-:Y:S01]  /*f5bf0*/  IADD3 R13, P2, R13, UR15, RZ ;  /* 0x0000000f0d0d7c10 */ /* 0x000fe2000ff5e0ff */
[----:B-1----:R-:W-:Y:S01]  /*f5c00*/  IMAD.MOV.U32 R4, RZ, RZ, R8 ;  /* 0x000000ffff047224 */ /* 0x002fe200078e0008 */
[----:B------:R-:W-:Y:S02]  /*f5c10*/  MOV R5, R10 ;  /* 0x0000000a00057202 */ /* 0x000fe40000000f00 */
[----:B------:R-:W-:Y:S01]  /*f5c20*/  IADD3.X R16, R16, UR9, RZ, P3, !PT ;  /* 0x0000000910107c10 */ /* 0x000fe20009ffe4ff */
[----:B------:R1:W-:Y:S04]  /*f5c30*/  STL [R1+0x36d8], R10 ;  /* 0x0036d80a01007387 */ /* 0x0003e80000100800 */
[----:B------:R4:W-:Y:S04]  /*f5c40*/  LDGSTS.E [R3+0x1e000], desc[UR58][R4.64], P0 ;  /* 0x1e00000004037fae */ /* 0x0009e8000812187a */
[----:B-1----:R-:W2:Y:S01]  /*f5c50*/  LDL.LU R10, [R1+0x3a44] ;  /* 0x003a4400010a7983 */ /* 0x002ea20000300800 */
[----:B---3--:R-:W-:-:S03]  /*f5c60*/  IADD3 R11, P3, R11, UR15, RZ ;  /* 0x0000000f0b0b7c10 */ /* 0x008fc6000ff7e0ff */
[----:B------:R-:W-:Y:S01]  /*f5c70*/  STL [R1+0x36ec], R13 ;  /* 0x0036ec0d01007387 */ /* 0x000fe20000100800 */
[----:B------:R-:W-:-:S03]  /*f5c80*/  IADD3 R7, P4, R7, UR15, RZ ;  /* 0x0000000f07077c10 */ /* 0x000fc6000ff9e0ff */
[----:B------:R1:W-:Y:S01]  /*f5c90*/  STL [R1+0x36e0], R16 ;  /* 0x0036e01001007387 */ /* 0x0003e20000100800 */
[----:B----4-:R-:W-:-:S03]  /*f5ca0*/  IMAD.MOV.U32 R5, RZ, RZ, R16 ;  /* 0x000000ffff057224 */ /* 0x010fc600078e0010 */
[----:B------:R-:W3:Y:S01]  /*f5cb0*/  LDL.LU R8, [R1+0x3a3c] ;  /* 0x003a3c0001087983 */ /* 0x000ee20000300800 */
[----:B------:R-:W-:-:S03]  /*f5cc0*/  IADD3.X R14, R14, UR9, RZ, P2, !PT ;  /* 0x000000090e0e7c10 */ /* 0x000fc600097fe4ff */
[----:B------:R-:W-:Y:S04]  /*f5cd0*/  STL [R1+0x36f4], R11 ;  /* 0x0036f40b01007387 */ /* 0x000fe80000100800 */
[----:B-1----:R-:W4:Y:S04]  /*f5ce0*/  LDL.LU R16, [R1+0x3a38] ;  /* 0x003a380001107983 */ /* 0x002f280000300800 */
[----:B------:R-:W-:Y:S04]  /*f5cf0*/  STL [R1+0x36e8], R14 ;  /* 0x0036e80e01007387 */ /* 0x000fe80000100800 */
[----:B------:R-:W-:Y:S01]  /*f5d00*/  STL [R1+0x36fc], R7 ;  /* 0x0036fc0701007387 */ /* 0x000fe20000100800 */
[----:B--2---:R-:W-:-:S02]  /*f5d10*/  IADD3 R0, P2, R0, UR15, RZ ;  /* 0x0000000f00007c10 */ /* 0x004fc4000ff5e0ff */
[----:B------:R-:W-:-:S03]  /*f5d20*/  IADD3.X R12, R12, UR9, RZ, P3, !PT ;  /* 0x000000090c0c7c10 */ /* 0x000fc60009ffe4ff */
[----:B------:R-:W-:Y:S04]  /*f5d30*/  STL [R1+0x3704], R0 ;  /* 0x0037040001007387 */ /* 0x000fe80000100800 */
[----:B------:R1:W-:Y:S01]  /*f5d40*/  STL [R1+0x36f0], R12 ;  /* 0x0036f00c01007387 */ /* 0x0003e20000100800 */
[----:B------:R-:W-:Y:S02]  /*f5d50*/  IADD3.X R9, R9, UR9, RZ, P4, !PT ;  /* 0x0000000909097c10 */ /* 0x000fe4000a7fe4ff */
[----:B------:R-:W-:-:S03]  /*f5d60*/  IADD3.X R6, R6, UR9, RZ, P2, !PT ;  /* 0x0000000906067c10 */ /* 0x000fc600097fe4ff */
[----:B------:R-:W-:Y:S04]  /*f5d70*/  STL [R1+0x36f8], R9 ;  /* 0x0036f80901007387 */ /* 0x000fe80000100800 */
[----:B------:R2:W-:Y:S04]  /*f5d80*/  STL [R1+0x3700], R6 ;  /* 0x0037000601007387 */ /* 0x0005e80000100800 */
        /* <DEDUP_REMOVED lines=30> */
[----:B------:R-:W-:-:S02]  /*f5f70*/  IADD3 R10, P2, R10, UR15, RZ ;  /* 0x0000000f0a0a7c10 */ /* 0x000fc4000ff5e0ff */
[----:B---3--:R-:W-:Y:S01]  /*f5f80*/  IADD3 R8, P3, R8, UR15, RZ ;  /* 0x0000000f08087c10 */ /* 0x008fe2000ff7e0ff */
[----:B------:R-:W-:Y:S01]  /*f5f90*/  IMAD.MOV.U32 R146, RZ, RZ, R189 ;  /* 0x000000ffff927224 */ /* 0x000fe200078e00bd */
[----:B----4-:R-:W-:Y:S01]  /*f5fa0*/  IADD3.X R16, R16, UR9, RZ, P2, !PT ;  /* 0x0000000910107c10 */ /* 0x010fe200097fe4ff */
[----:B------:R-:W-:Y:S01]  /*f5fb0*/  IMAD.MOV.U32 R142, RZ, RZ, R193 ;  /* 0x000000ffff8e7224 */ /* 0x000fe200078e00c1 */
[----:B------:R-:W-:Y:S01]  /*f5fc0*/  MOV R147, R188 ;  /* 0x000000bc00937202 */ /* 0x000fe20000000f00 */
[----:B------:R-:W-:Y:S01]  /*f5fd0*/  IMAD.MOV.U32 R143, RZ, RZ, R192 ;  /* 0x000000ffff8f7224 */ /* 0x000fe200078e00c0 */
[----:B------:R-:W-:Y:S01]  /*f5fe0*/  STL [R1+0x3a44], R10 ;  /* 0x003a440a01007387 */ /* 0x000fe20000100800 */
        /* <DEDUP_REMOVED lines=11> */
[----:B------:R-:W-:Y:S01]  /*f60a0*/  STL.64 [R1+0x1eb0], R146 ;  /* 0x001eb09201007387 */ /* 0x000fe20000100a00 */
[----:B------:R-:W-:Y:S01]  /*f60b0*/  IMAD.MOV.U32 R120, RZ, RZ, R213 ;  /* 0x000000ffff787224 */ /* 0x000fe200078e00d5 */
[----:B------:R-:W-:Y:S01]  /*f60c0*/  MOV R117, R220 ;  /* 0x000000dc00757202 */ /* 0x000fe20000000f00 */
[----:B------:R-:W-:Y:S01]  /*f60d0*/  IMAD.MOV.U32 R118, RZ, RZ, R217 ;  /* 0x000000ffff767224 */ /* 0x000fe200078e00d9 */
[----:B------:R-:W-:Y:S01]  /*f60e0*/  STL.64 [R1+0x1ea8], R142 ;  /* 0x001ea88e01007387 */ /* 0x000fe20000100a00 */
[----:B------:R-:W-:-:S02]  /*f60f0*/  IMAD.MOV.U32 R119, RZ, RZ, R216 ;  /* 0x000000ffff777224 */ /* 0x000fc400078e00d8 */
[----:B------:R-:W-:Y:S01]  /*f6100*/  IMAD.MOV.U32 R116, RZ, RZ, R221 ;  /* 0x000000ffff747224 */ /* 0x000fe200078e00dd */
[----:B------:R-:W-:Y:S01]  /*f6110*/  STL.64 [R1+0x1ea0], R130 ;  /* 0x001ea08201007387 */ /* 0x000fe20000100a00 */
[----:B------:R-:W-:Y:S01]  /*f6120*/  IMAD.MOV.U32 R114, RZ, RZ, R225 ;  /* 0x000000ffff727224 */ /* 0x000fe200078e00e1 */
[----:B------:R-:W-:Y:S01]  /*f6130*/  MOV R113, R228 ;  /* 0x000000e400717202 */ /* 0x000fe20000000f00 */
[----:B------:R-:W-:Y:S01]  /*f6140*/  IMAD.MOV.U32 R115, RZ, RZ, R224 ;  /* 0x000000ffff737224 */ /* 0x000fe200078e00e0 */
[----:B------:R-:W-:Y:S01]  /*f6150*/  STL.64 [R1+0x1e98], R126 ;  /* 0x001e987e01007387 */ /* 0x000fe20000100a00 */
[----:B------:R-:W-:-:S03]  /*f6160*/  IMAD.MOV.U32 R112, RZ, RZ, R229 ;  /* 0x000000ffff707224 */ /* 0x000fc600078e00e5 */
        /* <DEDUP_REMOVED lines=12> */
[----:B------:R-:W-:Y:S04]  /*f6230*/  STL.64 [R1+0x1e70], R116 ;  /* 0x001e707401007387 */ /* 0x000fe80000100a00 */
[----:B------:R-:W-:Y:S04]  /*f6240*/  STL.64 [R1+0x1e68], R114 ;  /* 0x001e687201007387 */ /* 0x000fe80000100a00 */
[----:B------:R-:W-:Y:S04]  /*f6250*/  STL.64 [R1+0x1e60], R112 ;  /* 0x001e607001007387 */ /* 0x000fe80000100a00 */
[----:B------:R-:W-:Y:S04]  /*f6260*/  STL.64 [R1+0x1e58], R110 ;  /* 0x001e586e01007387 */ /* 0x000fe80000100a00 */
[----:B------:R-:W-:Y:S04]  /*f6270*/  STL.64 [R1+0x1e50], R108 ;  /* 0x001e506c01007387 */ /* 0x000fe80000100a00 */
[----:B------:R-:W-:Y:S04]  /*f6280*/  STL.64 [R1+0x1e48], R106 ;  /* 0x001e486a01007387 */ /* 0x000fe80000100a00 */
[----:B------:R-:W-:Y:S01]  /*f6290*/  STL.64 [R1+0x1e40], R104 ;  /* 0x001e406801007387 */ /* 0x000fe20000100a00 */
[----:B--2---:R-:W-:-:S02]  /*f62a0*/  IMAD.MOV.U32 R103, RZ, RZ, R33 ;  /* 0x000000ffff677224 */ /* 0x004fc400078e0021 */
[----:B------:R-:W-:Y:S01]  /*f62b0*/  IMAD.MOV.U32 R102, RZ, RZ, R34 ;  /* 0x000000ffff667224 */ /* 0x000fe200078e0022 */
[----:B------:R-:W-:Y:S01]  /*f62c0*/  MOV R101, R35 ;  /* 0x0000002300657202 */ /* 0x000fe20000000f00 */
[----:B------:R-:W-:-:S03]  /*f62d0*/  IMAD.MOV.U32 R100, RZ, RZ, R230 ;  /* 0x000000ffff647224 */ /* 0x000fc600078e00e6 */
[----:B------:R-:W-:Y:S01]  /*f62e0*/  STL.64 [R1+0x1e38], R102 ;  /* 0x001e386601007387 */ /* 0x000fe20000100a00 */
[----:B------:R-:W-:Y:S02]  /*f62f0*/  IMAD.MOV.U32 R99, RZ, RZ, R231 ;  /* 0x000000ffff637224 */ /* 0x000fe400078e00e7 */
[----:B------:R-:W-:Y:S01]  /*f6300*/  IMAD.MOV.U32 R98, RZ, RZ, R28 ;  /* 0x000000ffff627224 */ /* 0x000fe200078e001c */
[----:B------:R-:W-:Y:S01]  /*f6310*/  STL.64 [R1+0x1e30], R100 ;  /* 0x001e306401007387 */ /* 0x000fe20000100a00 */
[----:B------:R-:W-:Y:S01]  /*f6320*/  MOV R97, R29 ;  /* 0x0000001d00617202 */ /* 0x000fe20000000f00 */
[----:B------:R-:W-:Y:S02]  /*f6330*/  IMAD.MOV.U32 R96, RZ, RZ, R30 ;  /* 0x000000ffff607224 */ /* 0x000fe400078e001e */
[----:B------:R-:W-:Y:S01]  /*f6340*/  STL.64 [R1+0x1e28], R98 ;  /* 0x001e286201007387 */ /* 0x000fe20000100a00 */
[----:B------:R-:W-:Y:S02]  /*f6350*/  IMAD.MOV.U32 R95, RZ, RZ, R31 ;  /* 0x000000ffff5f7224 */ /* 0x000fe400078e001f */
[----:B------:R-:W-:Y:S01]  /*f6360*/  IMAD.MOV.U32 R94, RZ, RZ, R234 ;  /* 0x000000ffff5e7224 */ /* 0x000fe200078e00ea */
[----:B------:R-:W-:Y:S01]  /*f6370*/  STL.64 [R1+0x1e20], R96 ;  /* 0x001e206001007387 */ /* 0x000fe20000100a00 */
[----:B------:R-:W-:Y:S01]  /*f6380*/  MOV R93, R235 ;  /* 0x000000eb005d7202 */ /* 0x000fe20000000f00 */
[----:B------:R-:W-:-:S02]  /*f6390*/  IMAD.MOV.U32 R92, RZ, RZ, R24 ;  /* 0x000000ffff5c7224 */ /* 0x000fc400078e0018 */
        /* <DEDUP_REMOVED lines=15> */
[----:B------:R-:W-:Y:S04]  /*f6490*/  STL.64 [R1+0x1df0], R84 ;  /* 0x001df05401007387 */ /* 0x000fe80000100a00 */
[----:B------:R-:W-:Y:S04]  /*f64a0*/  STL.64 [R1+0x1de8], R82 ;  /* 0x001de85201007387 */ /* 0x000fe80000100a00 */
[----:B------:R-:W2:Y:S04]  /*f64b0*/  LDL.LU R227, [R1+0x78] ;  /* 0x0000780001e37983 */ /* 0x000ea80000300800 */
        /* <DEDUP_REMOVED lines=23> */
[----:B------:R-:W-:Y:S01]  /*f6630*/  MOV R81, R157 ;  /* 0x0000009d00517202 */ /* 0x000fe20000000f00 */
[----:B------:R-:W-:-:S02]  /*f6640*/  IMAD.MOV.U32 R80, RZ, RZ, R172 ;  /* 0x000000ffff507224 */ /* 0x000fc400078e00ac */
[----:B------:R-:W4:Y:S01]  /*f6650*/  LDL.LU R157, [R1+0x3c0] ;  /* 0x0003c000019d7983 */ /* 0x000f220000300800 */
[----:B------:R-:W-:Y:S01]  /*f6660*/  IMAD.MOV.U32 R79, RZ, RZ, R173 ;  /* 0x000000ffff4f7224 */ /* 0x000fe200078e00ad */
[----:B------:R-:W-:Y:S01]  /*f6670*/  MOV R77, R181 ;  /* 0x000000b5004d7202 */ /* 0x000fe20000000f00 */
[----:B------:R-:W-:Y:S01]  /*f6680*/  IMAD.MOV.U32 R78, RZ, RZ, R180 ;  /* 0x000000ffff4e7224 */ /* 0x000fe200078e00b4 */
[----:B------:R-:W1:Y:S01]  /*f6690*/  LDL.LU R172, [R1+0x3c4] ;  /* 0x0003c40001ac7983 */ /* 0x000e620000300800 */
[----:B------:R-:W-:-:S03]  /*f66a0*/  IMAD.MOV.U32 R76, RZ, RZ, R176 ;  /* 0x000000ffff4c7224 */ /* 0x000fc600078e00b0 */
        /* <DEDUP_REMOVED lines=8> */
[----:B------:R-:W-:Y:S04]  /*f6730*/  STL.64 [R1+0x1de0], R80 ;  /* 0x001de05001007387 */ /* 0x000fe80000100a00 */
[----:B------:R-:W-:Y:S04]  /*f6740*/  STL.64 [R1+0x1dd8], R78 ;  /* 0x001dd84e01007387 */ /* 0x000fe80000100a00 */
[----:B------:R-:W-:Y:S04]  /*f6750*/  STL.64 [R1+0x1dd0], R76 ;  /* 0x001dd04c01007387 */ /* 0x000fe80000100a00 */
[----:B------:R-:W-:Y:S01]  /*f6760*/  STL.64 [R1+0x1dc8], R74 ;  /* 0x001dc84a01007387 */ /* 0x000fe20000100a00 */
[----:B------:R-:W-:-:S05]  /*f6770*/  IMAD.MOV.U32 R4, RZ, RZ, R15 ;  /* 0x000000ffff047224 */ /* 0x000fca00078e000f */
[----:B------:R2:W-:Y:S02]  /*f6780*/  LDGSTS.E [R3+0x1e100], desc[UR58][R4.64], P1 ;  /* 0x1e10000004037fae */ /* 0x0005e4000892187a */
[----:B--2---:R-:W-:Y:S01]  /*f6790*/  IMAD.MOV.U32 R4, RZ, RZ, R13 ;  /* 0x000000ffff047224 */ /* 0x004fe200078e000d */
[----:B------:R-:W-:-:S05]  /*f67a0*/  MOV R5, R14 ;  /* 0x0000000e00057202 */ /* 0x000fca0000000f00 */
[----:B------:R2:W-:Y:S02]  /*f67b0*/  LDGSTS.E [R3+0x1f000], desc[UR58][R4.64], P0 ;  /* 0x1f00000004037fae */ /* 0x0005e4000812187a */
[----:B--2---:R-:W-:Y:S02]  /*f67c0*/  IMAD.MOV.U32 R4, RZ, RZ, R11 ;  /* 0x000000ffff047224 */ /* 0x004fe400078e000b */
[----:B------:R-:W-:-:S05]  /*f67d0*/  IMAD.MOV.U32 R5, RZ, RZ, R12 ;  /* 0x000000ffff057224 */ /* 0x000fca00078e000c */
[----:B------:R2:W-:Y:S02]  /*f67e0*/  LDGSTS.E [R3+0x1f100], desc[UR58][R4.64], P1 ;  /* 0x1f10000004037fae */ /* 0x0005e4000892187a */
[----:B--2---:R-:W-:Y:S01]  /*f67f0*/  IMAD.MOV.U32 R4, RZ, RZ, R7 ;  /* 0x000000ffff047224 */ /* 0x004fe200078e0007 */
[----:B------:R-:W-:-:S05]  /*f6800*/  MOV R5, R9 ;  /* 0x0000000900057202 */ /* 0x000fca0000000f00 */
[----:B------:R2:W-:Y:S02]  /*f6810*/  LDGSTS.E [R3+0x20000], desc[UR58][R4.64], P0 ;  /* 0x2000000004037fae */ /* 0x0005e4000812187a */
[----:B--2---:R-:W-:Y:S01]  /*f6820*/  IMAD.MOV.U32 R5, RZ, RZ, R6 ;  /* 0x000000ffff057224 */ /* 0x004fe200078e0006 */
[----:B------:R-:W-:Y:S01]  /*f6830*/  MOV R73, R227 ;  /* 0x000000e300497202 */ /* 0x000fe20000000f00 */
[----:B---3--:R-:W-:Y:S02]  /*f6840*/  IMAD.MOV.U32 R72, RZ, RZ, R32 ;  /* 0x000000ffff487224 */ /* 0x008fe400078e0020 */
[----:B----4-:R-:W-:Y:S02]  /*f6850*/  IMAD.MOV.U32 R71, RZ, RZ, R33 ;  /* 0x000000ffff477224 */ /* 0x010fe400078e0021 */
        /* <DEDUP_REMOVED lines=55> */
[----:B-1----:R-:W-:-:S03]  /*f6bd0*/  IMAD.MOV.U32 R12, RZ, RZ, R172 ;  /* 0x000000ffff0c7224 */ /* 0x002fc600078e00ac */
        /* <DEDUP_REMOVED lines=16> */
[----:B------:R-:W4:Y:S01]  /*f6ce0*/  LDL.LU R169, [R1+0x46c] ;  /* 0x00046c0001a97983 */ /* 0x000f220000300800 */
[----:B------:R-:W-:-:S05]  /*f6cf0*/  IMAD.MOV.U32 R4, RZ, RZ, R0 ;  /* 0x000000ffff047224 */ /* 0x000fca00078e0000 */
        /* <DEDUP_REMOVED lines=26> */
[----:B------:R-:W-:Y:S04]  /*f6ea0*/  LDGSTS.E [R3+0x2c100], desc[UR58][R86.64], P1 ;  /* 0x2c10000056037fae */ /* 0x000fe8000892187a */
[----:B------:R1:W-:Y:S04]  /*f6eb0*/  STL.64 [R1+0x1d50], R6 ;  /* 0x001d500601007387 */ /* 0x0003e80000100a00 */
[----:B------:R-:W-:Y:S04]  /*f6ec0*/  LDGSTS.E [R3+0x2d000], desc[UR58][R84.64], P0 ;  /* 0x2d00000054037fae */ /* 0x000fe8000812187a */
[----:B------:R-:W-:Y:S04]  /*f6ed0*/  STL.64 [R1+0x1d48], R46 ;  /* 0x001d482e01007387 */ /* 0x000fe80000100a00 */
        /* <DEDUP_REMOVED lines=13> */
[----:B--2---:R-:W-:-:S03]  /*f6fb0*/  MOV R45, R227 ;  /* 0x000000e3002d7202 */ /* 0x004fc60000000f00 */
[----:B------:R-:W-:Y:S01]  /*f6fc0*/  LDGSTS.E [R3+0x34000], desc[UR58][R56.64], P0 ;  /* 0x3400000038037fae */ /* 0x000fe2000812187a */
[----:B---3--:R-:W-:-:S03]  /*f6fd0*/  IMAD.MOV.U32 R44, RZ, RZ, R32 ;  /* 0x000000ffff2c7224 */ /* 0x008fc600078e0020 */
[----:B------:R-:W-:Y:S01]  /*f6fe0*/  LDGSTS.E [R3+0x34100], desc[UR58][R54.64], P1 ;  /* 0x3410000036037fae */ /* 0x000fe2000892187a */
[----:B----4-:R-:W-:Y:S02]  /*f6ff0*/  IMAD.MOV.U32 R15, RZ, RZ, R33 ;  /* 0x000000ffff0f7224 */ /* 0x010fe400078e0021 */
[----:B------:R-:W-:Y:S01]  /*f7000*/  IMAD.MOV.U32 R14, RZ, RZ, R34 ;  /* 0x000000ffff0e7224 */ /* 0x000fe200078e0022 */
[----:B------:R-:W-:Y:S01]  /*f7010*/  STL.64 [R1+0x1d40], R44 ;  /* 0x001d402c01007387 */ /* 0x000fe20000100a00 */
[----:B------:R-:W-:Y:S01]  /*f7020*/  MOV R43, R35 ;  /* 0x00000023002b7202 */ /* 0x000fe20000000f00 */
[----:B------:R-:W-:Y:S02]  /*f7030*/  IMAD.MOV.U32 R42, RZ, RZ, R230 ;  /* 0x000000ffff2a7224 */ /* 0x000fe400078e00e6 */
[----:B------:R2:W-:Y:S01]  /*f7040*/  STL.64 [R1+0x1d38], R14 ;  /* 0x001d380e01007387 */ /* 0x0005e20000100a00 */
        /* <DEDUP_REMOVED lines=9> */
[----:B------:R-:W-:-:S03]  /*f70e0*/  MOV R35, R235 ;  /* 0x000000eb00237202 */ /* 0x000fc60000000f00 */
[----:B------:R-:W-:Y:S01]  /*f70f0*/  LDGSTS.E [R3+0x35000], desc[UR58][R52.64], P0 ;  /* 0x3500000034037fae */ /* 0x000fe2000812187a */
        /* <DEDUP_REMOVED lines=10> */
[----:B------:R-:W-:Y:S04]  /*f71a0*/  STL.64 [R1+0x1d00], R30 ;  /* 0x001d001e01007387 */ /* 0x000fe80000100a00 */
[----:B------:R-:W-:Y:S01]  /*f71b0*/  LDGSTS.E [R3+0x35100], desc[UR58][R50.64], P1 ;  /* 0x3510000032037fae */ /* 0x000fe2000892187a */
        /* <DEDUP_REMOVED lines=8> */
[----:B------:R-:W-:-:S03]  /*f7240*/  IMAD.MOV.U32 R23, RZ, RZ, R173 ;  /* 0x000000ffff177224 */ /* 0x000fc600078e00ad */
[----:B------:R-:W-:Y:S01]  /*f7250*/  LDGSTS.E [R3+0x36000], desc[UR58][R12.64], P0 ;  /* 0x360000000c037fae */ /* 0x000fe2000812187a */
[----:B------:R-:W-:-:S03]  /*f7260*/  MOV R22, R180 ;  /* 0x000000b400167202 */ /* 0x000fc60000000f00 */
[----:B------:R-:W-:Y:S01]  /*f7270*/  STL.64 [R1+0x1ce0], R24 ;  /* 0x001ce01801007387 */ /* 0x000fe20000100a00 */
[----:B------:R-:W-:Y:S02]  /*f7280*/  IMAD.MOV.U32 R19, RZ, RZ, R181 ;  /* 0x000000ffff137224 */ /* 0x000fe400078e00b5 */
[----:B------:R-:W-:Y:S01]  /*f7290*/  IMAD.MOV.U32 R18, RZ, RZ, R176 ;  /* 0x000000ffff127224 */ /* 0x000fe200078e00b0 */
[----:B------:R-:W-:Y:S01]  /*f72a0*/  STL.64 [R1+0x1cd8], R22 ;  /* 0x001cd81601007387 */ /* 0x000fe20000100a00 */
[----:B-1----:R-:W-:Y:S01]  /*f72b0*/  IMAD.MOV.U32 R5, RZ, RZ, R177 ;  /* 0x000000ffff057224 */ /* 0x002fe200078e00b1 */
[----:B------:R-:W-:Y:S02]  /*f72c0*/  MOV R4, R169 ;  /* 0x000000a900047202 */ /* 0x000fe40000000f00 */
[----:B------:R1:W-:Y:S04]  /*f72d0*/  STL.64 [R1+0x1cd0], R18 ;  /* 0x001cd01201007387 */ /* 0x0003e80000100a00 */
[----:B------:R4:W-:Y:S04]  /*f72e0*/  STL.64 [R1+0x1cc8], R4 ;  /* 0x001cc80401007387 */ /* 0x0009e80000100a00 */
[----:B------:R-:W4:Y:S04]  /*f72f0*/  LDL.LU R11, [R1+0x2a9c] ;  /* 0x002a9c00010b7983 */ /* 0x000f280000300800 */
[----:B------:R-:W4:Y:S04]  /*f7300*/  LDL.LU R13, [R1+0x3a30] ;  /* 0x003a3000010d7983 */ /* 0x000f280000300800 */
[----:B------:R-:W-:Y:S04]  /*f7310*/  LDGSTS.E [R3+0x36100], desc[UR58][R48.64], P1 ;  /* 0x3610000030037fae */ /* 0x000fe8000892187a */
[----:B------:R-:W-:Y:S04]  /*f7320*/  LDGSTS.E [R3+0x37000], desc[UR58][R6.64], P0 ;  /* 0x3700000006037fae */ /* 0x000fe8000812187a */
[----:B------:R-:W-:Y:S04]  /*f7330*/  LDGSTS.E [R3+0x37100], desc[UR58][R46.64], P1 ;  /* 0x371000002e037fae */ /* 0x000fe8000892187a */
[----:B------:R-:W-:Y:S04]  /*f7340*/  LDGSTS.E [R3+0x38000], desc[UR58][R44.64], P0 ;  /* 0x380000002c037fae */ /* 0x000fe8000812187a */
[----:B------:R-:W4:Y:S04]  /*f7350*/  LDL.LU R7, [R1+0x2aa4] ;  /* 0x002aa40001077983 */ /* 0x000f280000300800 */
[----:B------:R-:W-:Y:S04]  /*f7360*/  LDGSTS.E [R3+0x38100], desc[UR58][R14.64], P1 ;  /* 0x381000000e037fae */ /* 0x000fe8000892187a */
[----:B------:R-:W-:Y:S04]  /*f7370*/  LDGSTS.E [R3+0x39000], desc[UR58][R42.64], P0 ;  /* 0x390000002a037fae */ /* 0x000fe8000812187a */
[----:B------:R-:W-:Y:S04]  /*f7380*/  LDGSTS.E [R3+0x39100], desc[UR58][R40.64], P1 ;  /* 0x3910000028037fae */ /* 0x000fe8000892187a */
[----:B--2---:R-:W2:Y:S04]  /*f7390*/  LDL.LU R15, [R1+0x2a98] ;  /* 0x002a9800010f7983 */ /* 0x004ea80000300800 */
[----:B------:R-:W2:Y:S04]  /*f73a0*/  LDL.LU R14, [R1+0x2b1c] ;  /* 0x002b1c00010e7983 */ /* 0x000ea80000300800 */
[----:B------:R-:W-:Y:S04]  /*f73b0*/  LDGSTS.E [R3+0x3a000], desc[UR58][R38.64], P0 ;  /* 0x3a00000026037fae */ /* 0x000fe8000812187a */
[----:B------:R-:W-:Y:S04]  /*f73c0*/  LDGSTS.E [R3+0x3a100], desc[UR58][R36.64], P1 ;  /* 0x3a10000024037fae */ /* 0x000fe8000892187a */
[----:B------:R-:W2:Y:S04]  /*f73d0*/  LDL.LU R17, [R1+0x2aa0] ;  /* 0x002aa00001117983 */ /* 0x000ea80000300800 */
[----:B------:R-:W-:Y:S04]  /*f73e0*/  LDGSTS.E [R3+0x3b000], desc[UR58][R34.64], P0 ;  /* 0x3b00000022037fae */ /* 0x000fe8000812187a */
[----:B------:R-:W-:Y:S04]  /*f73f0*/  LDGSTS.E [R3+0x3b100], desc[UR58][R32.64], P1 ;  /* 0x3b10000020037fae */ /* 0x000fe8000892187a */
[----:B------:R-:W-:Y:S04]  /*f7400*/  LDGSTS.E [R3+0x3c000], desc[UR58][R30.64], P0 ;  /* 0x3c0000001e037fae */ /* 0x000fe8000812187a */
[----:B------:R-:W-:Y:S04]  /*f7410*/  LDGSTS.E [R3+0x3c100], desc[UR58][R28.64], P1 ;  /* 0x3c1000001c037fae */ /* 0x000fe8000892187a */
[----:B------:R-:W2:Y:S04]  /*f7420*/  LDL.LU R9, [R1+0x2b24] ;  /* 0x002b240001097983 */ /* 0x000ea80000300800 */
[----:B------:R-:W-:Y:S04]  /*f7430*/  LDGSTS.E [R3+0x3d000], desc[UR58][R20.64], P0 ;  /* 0x3d00000014037fae */ /* 0x000fe8000812187a */
[----:B------:R-:W-:Y:S04]  /*f7440*/  LDGSTS.E [R3+0x3d100], desc[UR58][R26.64], P1 ;  /* 0x3d1000001a037fae */ /* 0x000fe8000892187a */
[----:B------:R-:W-:Y:S04]  /*f7450*/  LDGSTS.E [R3+0x3e000], desc[UR58][R24.64], P0 ;  /* 0x3e00000018037fae */ /* 0x000fe8000812187a */
[----:B---3--:R-:W3:Y:S04]  /*f7460*/  LDL.LU R20, [R1+0x2b18] ;  /* 0x002b180001147983 */ /* 0x008ee80000300800 */
[----:B------:R-:W-:Y:S04]  /*f7470*/  LDGSTS.E [R3+0x3e100], desc[UR58][R22.64], P1 ;  /* 0x3e10000016037fae */ /* 0x000fe8000892187a */
[----:B------:R-:W3:Y:S04]  /*f7480*/  LDL.LU R6, [R1+0x2b9c] ;  /* 0x002b9c0001067983 */ /* 0x000ee80000300800 */
[----:B------:R-:W-:Y:S04]  /*f7490*/  LDGSTS.E [R3+0x3f000], desc[UR58][R18.64], P0 ;  /* 0x3f00000012037fae */ /* 0x000fe8000812187a */
[----:B------:R4:W-:Y:S04]  /*f74a0*/  LDGSTS.E [R3+0x3f100], desc[UR58][R4.64], P1 ;  /* 0x3f10000004037fae */ /* 0x0009e8000892187a */
[----:B-1----:R-:W3:Y:S04]  /*f74b0*/  LDL.LU R18, [R1+0x2b20] ;  /* 0x002b200001127983 */ /* 0x002ee80000300800 */
[----:B------:R-:W3:Y:S04]  /*f74c0*/  LDL.LU R12, [R1+0x2ba4] ;  /* 0x002ba400010c7983 */ /* 0x000ee80000300800 */
[----:B------:R-:W3:Y:S01]  /*f74d0*/  LDL.LU R19, [R1+0x2b98] ;  /* 0x002b980001137983 */ /* 0x000ee20000300800 */
[----:B----4-:R-:W-:Y:S01]  /*f74e0*/  IMAD.MOV.U32 R4, RZ, RZ, R10 ;  /* 0x000000ffff047224 */ /* 0x010fe200078e000a */
[----:B------:R-:W-:-:S02]  /*f74f0*/  MOV R5, R16 ;  /* 0x0000001000057202 */ /* 0x000fc40000000f00 */
[----:B------:R-:W-:Y:S02]  /*f7500*/  IADD3 R11, P2, R11, UR15, RZ ;  /* 0x0000000f0b0b7c10 */ /* 0x000fe4000ff5e0ff */
[----:B------:R-:W-:-:S03]  /*f7510*/  IADD3.X R13, R13, UR9, RZ, P3, !PT ;  /* 0x000000090d0d7c10 */ /* 0x000fc60009ffe4ff */
[----:B------:R-:W-:Y:S04]  /*f7520*/  STL [R1+0x2a9c], R11 ;  /* 0x002a9c0b01007387 */ /* 0x000fe80000100800 */
[----:B------:R1:W-:Y:S04]  /*f7530*/  STL [R1+0x3a30], R13 ;  /* 0x003a300d01007387 */ /* 0x0003e80000100800 */
[----:B------:R-:W4:Y:S04]  /*f7540*/  LDL.LU R10, [R1+0x2c1c] ;  /* 0x002c1c00010a7983 */ /* 0x000f280000300800 */
[----:B------:R-:W4:Y:S01]  /*f7550*/  LDL.LU R16, [R1+0x2ba0] ;  /* 0x002ba00001107983 */ /* 0x000f220000300800 */
[----:B------:R-:W-:-:S05]  /*f7560*/  LOP3.LUT R0, R168, 0x10, RZ, 0x3c, !PT ;  /* 0x00000010a8007812 */ /* 0x000fca00078e3cff */
[----:B------:R-:W-:Y:S01]  /*f7570*/  VIADD R0, R0, UR12 ;  /* 0x0000000c00007c36 */ /* 0x000fe20008000000 */
[----:B------:R-:W-:-:S04]  /*f7580*/  IADD3 R7, P3, R7, UR15, RZ ;  /* 0x0000000f07077c10 */ /* 0x000fc8000ff7e0ff */
[----:B------:R1:W-:Y:S04]  /*f7590*/  LDGSTS.E [R0+0x200], desc[UR58][R4.64], P0 ;  /* 0x0020000004007fae */ /* 0x0003e8000812187a */
[----:B------:R-:W-:Y:S01]  /*f75a0*/  STL [R1+0x2aa4], R7 ;  /* 0x002aa40701007387 */ /* 0x000fe20000100800 */
[----:B--2---:R-:W-:Y:S01]  /*f75b0*/  IADD3.X R15, R15, UR9, RZ, P2, !PT ;  /* 0x000000090f0f7c10 */ /* 0x004fe200097fe4ff */
[----:B-1----:R-:W-:Y:S02]  /*f75c0*/  IMAD.MOV.U32 R4, RZ, RZ, R8 ;  /* 0x000000ffff047224 */ /* 0x002fe400078e0008 */
[----:B------:R-:W-:Y:S02]  /*f75d0*/  IMAD.MOV.U32 R5, RZ, RZ, R13 ;  /* 0x000000ffff057224 */ /* 0x000fe400078e000d */
[----:B------:R1:W-:Y:S01]  /*f75e0*/  STL [R1+0x2a98], R15 ;  /* 0x002a980f01007387 */ /* 0x0003e20000100800 */
[----:B------:R-:W-:-:S03]  /*f75f0*/  IADD3 R14, P2, R14, UR15, RZ ;  /* 0x0000000f0e0e7c10 */ /* 0x000fc6000ff5e0ff */
[----:B------:R-:W2:Y:S04]  /*f7600*/  LDL.LU R13, [R1+0x2c18] ;  /* 0x002c1800010d7983 */ /* 0x000ea80000300800 */
[----:B------:R-:W2:Y:S01]  /*f7610*/  LDL.LU R8, [R1+0x2c24] ;  /* 0x002c240001087983 */ /* 0x000ea20000300800 */
[----:B------:R-:W-:-:S03]  /*f7620*/  IADD3.X R17, R17, UR9, RZ, P3, !PT ;  /* 0x0000000911117c10 */ /* 0x000fc60009ffe4ff */
[----:B------:R1:W-:Y:S02]  /*f7630*/  LDGSTS.E [R0+0x300], desc[UR58][R4.64], P1 ;  /* 0x0030000004007fae */ /* 0x0003e4000892187a */
[----:B-1----:R-:W-:Y:S01]  /*f7640*/  IMAD.MOV.U32 R4, RZ, RZ, R11 ;  /* 0x000000ffff047224 */ /* 0x002fe200078e000b */
[----:B------:R-:W-:Y:S02]  /*f7650*/  MOV R5, R15 ;  /* 0x0000000f00057202 */ /* 0x000fe40000000f00 */
[----:B------:R-:W2:Y:S04]  /*f7660*/  LDL.LU R15, [R1+0x2c20] ;  /* 0x002c2000010f7983 */ /* 0x000ea80000300800 */
[----:B------:R-:W-:Y:S01]  /*f7670*/  STL [R1+0x2b1c], R14 ;  /* 0x002b1c0e01007387 */ /* 0x000fe20000100800 */
[----:B------:R-:W-:-:S03]  /*f7680*/  IADD3 R9, P3, R9, UR15, RZ ;  /* 0x0000000f09097c10 */ /* 0x000fc6000ff7e0ff */
[----:B------:R1:W-:Y:S04]  /*f7690*/  STL [R1+0x2aa0], R17 ;  /* 0x002aa01101007387 */ /* 0x0003e80000100800 */
[----:B------:R-:W2:Y:S04]  /*f76a0*/  LDL.LU R11, [R1+0x2c9c] ;  /* 0x002c9c00010b7983 */ /* 0x000ea80000300800 */
[----:B------:R1:W-:Y:S01]  /*f76b0*/  LDGSTS.E [R0+0x1200], desc[UR58][R4.64], P0 ;  /* 0x0120000004007fae */ /* 0x0003e2000812187a */
[----:B---3--:R-:W-:Y:S01]  /*f76c0*/  IADD3.X R20, R20, UR9, RZ, P2, !PT ;  /* 0x0000000914147c10 */ /* 0x008fe200097fe4ff */
[----:B-1----:R-:W-:-:S02]  /*f76d0*/  IMAD.MOV.U32 R4, RZ, RZ, R7 ;  /* 0x000000ffff047224 */ /* 0x002fc400078e0007 */
[----:B------:R-:W-:Y:S02]  /*f76e0*/  IMAD.MOV.U32 R5, RZ, RZ, R17 ;  /* 0x000000ffff057224 */ /* 0x000fe400078e0011 */
[----:B------:R-:W3:Y:S01]  /*f76f0*/  LDL.LU R17, [R1+0x2c98] ;  /* 0x002c980001117983 */ /* 0x000ee20000300800 */
[----:B------:R-:W-:-:S03]  /*f7700*/  IADD3 R6, P2, R6, UR15, RZ ;  /* 0x0000000f06067c10 */ /* 0x000fc6000ff5e0ff */
[----:B------:R-:W-:Y:S04]  /*f7710*/  STL [R1+0x2b24], R9 ;  /* 0x002b240901007387 */ /* 0x000fe80000100800 */
[----:B------:R-:W-:Y:S04]  /*f7720*/  STL [R1+0x2b18], R20 ;  /* 0x002b181401007387 */ /* 0x000fe80000100800 */
[----:B------:R-:W3:Y:S01]  /*f7730*/  LDL.LU R7, [R1+0x2ca4] ;  /* 0x002ca40001077983 */ /* 0x000ee20000300800 */
[----:B------:R-:W-:-:S03]  /*f7740*/  IADD3.X R18, R18, UR9, RZ, P3, !PT ;  /* 0x0000000912127c10 */ /* 0x000fc60009ffe4ff */
[----:B------:R1:W-:Y:S01]  /*f7750*/  LDGSTS.E [R0+0x1300], desc[UR58][R4.64], P1 ;  /* 0x0130000004007fae */ /* 0x0003e2000892187a */
[----:B------:R-:W-:Y:S02]  /*f7760*/  IADD3 R12, P3, R12, UR15, RZ ;  /* 0x0000000f0c0c7c10 */ /* 0x000fe4000ff7e0ff */
[----:B------:R-:W-:Y:S01]  /*f7770*/  IADD3.X R19, R19, UR9, RZ, P2, !PT ;  /* 0x0000000913137c10 */ /* 0x000fe200097fe4ff */
[----:B-1----:R-:W-:Y:S01]  /*f7780*/  IMAD.MOV.U32 R4, RZ, RZ, R14 ;  /* 0x000000ffff047224 */ /* 0x002fe200078e000e */
[----:B------:R-:W-:Y:S01]  /*f7790*/  MOV R5, R20 ;  /* 0x0000001400057202 */ /* 0x000fe20000000f00 */
[----:B------:R-:W3:Y:S04]  /*f77a0*/  LDL.LU R14, [R1+0x2ca0] ;  /* 0x002ca000010e7983 */ /* 0x000ee80000300800 */
[----:B------:R-:W-:Y:S04]  /*f77b0*/  STL [R1+0x2b9c], R6 ;  /* 0x002b9c0601007387 */ /* 0x000fe80000100800 */
[----:B------:R1:W-:Y:S04]  /*f77c0*/  STL [R1+0x2b20], R18 ;  /* 0x002b201201007387 */ /* 0x0003e80000100800 */
[----:B------:R-:W3:Y:S04]  /*f77d0*/  LDL.LU R3, [R1+0x2d1c] ;  /* 0x002d1c0001037983 */ /* 0x000ee80000300800 */
[----:B------:R1:W-:Y:S02]  /*f77e0*/  LDGSTS.E [R0+0x2200], desc[UR58][R4.64], P0 ;  /* 0x0220000004007fae */ /* 0x0003e4000812187a */
[----:B-1----:R-:W-:-:S02]  /*f77f0*/  IMAD.MOV.U32 R5, RZ, RZ, R18 ;  /* 0x000000ffff057224 */ /* 0x002fc400078e0012 */
[----:B------:R-:W-:Y:S01]  /*f7800*/  IMAD.MOV.U32 R4, RZ, RZ, R9 ;  /* 0x000000ffff047224 */ /* 0x000fe200078e0009 */
[----:B------:R-:W3:Y:S04]  /*f7810*/  LDL.LU R18, [R1+0x2d18] ;  /* 0x002d180001127983 */ /* 0x000ee80000300800 */
[----:B------:R-:W-:Y:S04]  /*f7820*/  STL [R1+0x2ba4], R12 ;  /* 0x002ba40c01007387 */ /* 0x000fe80000100800 */
[----:B------:R-:W-:Y:S04]  /*f7830*/  STL [R1+0x2b98], R19 ;  /* 0x002b981301007387 */ /* 0x000fe80000100800 */
[----:B------:R-:W3:Y:S04]  /*f7840*/  LDL.LU R9, [R1+0x2d24] ;  /* 0x002d240001097983 */ /* 0x000ee80000300800 */
[----:B------:R1:W-:Y:S02]  /*f7850*/  LDGSTS.E [R0+0x2300], desc[UR58][R4.64], P1 ;  /* 0x0230000004007fae */ /* 0x0003e4000892187a */
[----:B-1----:R-:W-:Y:S01]  /*f7860*/  IMAD.MOV.U32 R4, RZ, RZ, R6 ;  /* 0x000000ffff047224 */ /* 0x002fe200078e0006 */
[----:B------:R-:W-:Y:S01]  /*f7870*/  MOV R5, R19 ;  /* 0x0000001300057202 */ /* 0x000fe20000000f00 */
[----:B------:R-:W3:Y:S04]  /*f7880*/  LDL.LU R6, [R1+0x2d9c] ;  /* 0x002d9c0001067983 */ /* 0x000ee80000300800 */
[----:B------:R1:W-:Y:S01]  /*f7890*/  LDGSTS.E [R0+0x3200], desc[UR58][R4.64], P0 ;  /* 0x0320000004007fae */ /* 0x0003e2000812187a */
[----:B----4-:R-:W-:-:S02]  /*f78a0*/  IADD3 R10, P2, R10, UR15, RZ ;  /* 0x0000000f0a0a7c10 */ /* 0x010fc4000ff5e0ff */
[----:B------:R-:W-:-:S03]  /*f78b0*/  IADD3.X R16, R16, UR9, RZ, P3, !PT ;  /* 0x0000000910107c10 */ /* 0x000fc60009ffe4ff */
[----:B------:R-:W-:Y:S04]  /*f78c0*/  STL [R1+0x2c1c], R10 ;  /* 0x002c1c0a01007387 */ /* 0x000fe80000100800 */
[----:B------:R4:W-:Y:S01]  /*f78d0*/  STL [R1+0x2ba0], R16 ;  /* 0x002ba01001007387 */ /* 0x0009e20000100800 */
[----:B-1----:R-:W-:-:S03]  /*f78e0*/  IMAD.MOV.U32 R5, RZ, RZ, R16 ;  /* 0x000000ffff057224 */ /* 0x002fc600078e0010 */
[----:B----4-:R-:W4:Y:S01]  /*f78f0*/  LDL.LU R16, [R1+0x2d20] ;  /* 0x002d200001107983 */ /* 0x010f220000300800 */
[----:B------:R-:W-:-:S05]  /*f7900*/  IMAD.MOV.U32 R4, RZ, RZ, R12 ;  /* 0x000000ffff047224 */ /* 0x000fca00078e000c */
[----:B------:R1:W-:Y:S01]  /*f7910*/  LDGSTS.E [R0+0x3300], desc[UR58][R4.64], P1 ;  /* 0x0330000004007fae */ /* 0x0003e2000892187a */
[----:B--2---:R-:W-:Y:S02]  /*f7920*/  IADD3.X R13, R13, UR9, RZ, P2, !PT ;  /* 0x000000090d0d7c10 */ /* 0x004fe400097fe4ff */
[----:B------:R-:W-:Y:S02]  /*f7930*/  IADD3 R8, P3, R8, UR15, RZ ;  /* 0x0000000f08087c10 */ /* 0x000fe4000ff7e0ff */
[----:B-1----:R-:W-:-:S03]  /*f7940*/  MOV R5, R13 ;  /* 0x0000000d00057202 */ /* 0x002fc60000000f00 */
[----:B------:R-:W-:Y:S01]  /*f7950*/  STL [R1+0x2c24], R8 ;  /* 0x002c240801007387 */ /* 0x000fe20000100800 */
[----:B------:R-:W-:-:S03]  /*f7960*/  IMAD.MOV.U32 R4, RZ, RZ, R10 ;  /* 0x000000ffff047224 */ /* 0x000fc600078e000a */
[----:B------:R1:W-:Y:S04]  /*f7970*/  STL [R1+0x2c18], R13 ;  /* 0x002c180d01007387 */ /* 0x0003e80000100800 */
[----:B------:R-:W2:Y:S04]  /*f7980*/  LDL.LU R12, [R1+0x2da4] ;  /* 0x002da400010c7983 */ /* 0x000ea80000300800 */
[----:B------:R1:W-:Y:S01]  /*f7990*/  LDGSTS.E [R0+0x4200], desc[UR58][R4.64], P0 ;  /* 0x0420000004007fae */ /* 0x0003e2000812187a */
[----:B------:R-:W-:-:S03]  /*f79a0*/  IADD3.X R15, R15, UR9, RZ, P3, !PT ;  /* 0x000000090f0f7c10 */ /* 0x000fc60009ffe4ff */
[----:B-1----:R-:W2:Y:S01]  /*f79b0*/  LDL.LU R13, [R1+0x2d98] ;  /* 0x002d9800010d7983 */ /* 0x002ea20000300800 */
[----:B------:R-:W-:Y:S01]  /*f79c0*/  IADD3 R11, P2, R11, UR15, RZ ;  /* 0x0000000f0b0b7c10 */ /* 0x000fe2000ff5e0ff */
[----:B------:R-:W-:-:S04]  /*f79d0*/  IMAD.MOV.U32 R5, RZ, RZ, R15 ;  /* 0x000000ffff057224 */ /* 0x000fc800078e000f */
[----:B------:R-:W-:Y:S04]  /*f79e0*/  STL [R1+0x2c9c], R11 ;  /* 0x002c9c0b01007387 */ /* 0x000fe80000100800 */
[----:B------:R1:W-:Y:S04]  /*f79f0*/  STL [R1+0x2c20], R15 ;  /* 0x002c200f01007387 */ /* 0x0003e80000100800 */
[----:B------:R-:W2:Y:S01]  /*f7a00*/  LDL.LU R10, [R1+0x2e1c] ;  /* 0x002e1c00010a7983 */ /* 0x000ea20000300800 */
[----:B------:R-:W-:-:S03]  /*f7a10*/  IMAD.MOV.U32 R4, RZ, RZ, R8 ;  /* 0x000000ffff047224 */ /* 0x000fc600078e0008 */
[----:B-1----:R-:W2:Y:S01]  /*f7a20*/  LDL.LU R15, [R1+0x2da0] ;  /* 0x002da000010f7983 */ /* 0x002ea20000300800 */
[----:B---3--:R-:W-:-:S03]  /*f7a30*/  IADD3.X R17, R17, UR9, RZ, P2, !PT ;  /* 0x0000000911117c10 */ /* 0x008fc600097fe4ff */
[----:B------:R1:W-:Y:S01]  /*f7a40*/  LDGSTS.E [R0+0x4300], desc[UR58][R4.64], P1 ;  /* 0x0430000004007fae */ /* 0x0003e2000892187a */
[----:B------:R-:W-:-:S05]  /*f7a50*/  IADD3 R7, P3, R7, UR15, RZ ;  /* 0x0000000f07077c10 */ /* 0x000fca000ff7e0ff */
[----:B------:R-:W-:Y:S04]  /*f7a60*/  STL [R1+0x2ca4], R7 ;  /* 0x002ca40701007387 */ /* 0x000fe80000100800 */
[----:B------:R3:W-:Y:S04]  /*f7a70*/  STL [R1+0x2c98], R17 ;  /* 0x002c981101007387 */ /* 0x0007e80000100800 */
[----:B------:R-:W2:Y:S04]  /*f7a80*/  LDL.LU R8, [R1+0x2e24] ;  /* 0x002e240001087983 */ /* 0x000ea80000300800 */
[----:B------:R-:W2:Y:S01]  /*f7a90*/  LDL.LU R19, [R1+0x2e18] ;  /* 0x002e180001137983 */ /* 0x000ea20000300800 */
[----:B------:R-:W-:Y:S01]  /*f7aa0*/  IADD3.X R14, R14, UR9, RZ, P3, !PT ;  /* 0x000000090e0e7c10 */ /* 0x000fe20009ffe4ff */
[----:B-1----:R-:W-:Y:S01]  /*f7ab0*/  IMAD.MOV.U32 R4, RZ, RZ, R11 ;  /* 0x000000ffff047224 */ /* 0x002fe200078e000b */
[----:B------:R-:W-:-:S05]  /*f7ac0*/  MOV R5, R17 ;  /* 0x0000001100057202 */ /* 0x000fca0000000f00 */
[----:B------:R1:W-:Y:S01]  /*f7ad0*/  LDGSTS.E [R0+0x5200], desc[UR58][R4.64], P0 ;  /* 0x0520000004007fae */ /* 0x0003e2000812187a */
[----:B------:R-:W-:-:S05]  /*f7ae0*/  IADD3 R3, P2, R3, UR15, RZ ;  /* 0x0000000f03037c10 */ /* 0x000fca000ff5e0ff */
[----:B------:R-:W-:Y:S04]  /*f7af0*/  STL [R1+0x2d1c], R3 ;  /* 0x002d1c0301007387 */ /* 0x000fe80000100800 */
[----:B------:R1:W-:Y:S04]  /*f7b00*/  STL [R1+0x2ca0], R14 ;  /* 0x002ca00e01007387 */ /* 0x0003e80000100800 */
[----:B------:R-:W2:Y:S04]  /*f7b10*/  LDL.LU R11, [R1+0x2e9c] ;  /* 0x002e9c00010b7983 */ /* 0x000ea80000300800 */
[----:B---3--:R-:W3:Y:S01]  /*f7b20*/  LDL.LU R17, [R1+0x2e20] ;  /* 0x002e200001117983 */ /* 0x008ee20000300800 */
[----:B------:R-:W-:Y:S01]  /*f7b30*/  IADD3.X R18, R18, UR9, RZ, P2, !PT ;  /* 0x0000000912127c10 */ /* 0x000fe200097fe4ff */
[----:B-1----:R-:W-:-:S02]  /*f7b40*/  IMAD.MOV.U32 R4, RZ, RZ, R7 ;  /* 0x000000ffff047224 */ /* 0x002fc400078e0007 */
[----:B------:R-:W-:-:S05]  /*f7b50*/  IMAD.MOV.U32 R5, RZ, RZ, R14 ;  /* 0x000000ffff057224 */ /* 0x000fca00078e000e */
[----:B------:R1:W-:Y:S01]  /*f7b60*/  LDGSTS.E [R0+0x5300], desc[UR58][R4.64], P1 ;  /* 0x0530000004007fae */ /* 0x0003e2000892187a */
[----:B------:R-:W-:-:S05]  /*f7b70*/  IADD3 R9, P3, R9, UR15, RZ ;  /* 0x0000000f09097c10 */ /* 0x000fca000ff7e0ff */
[----:B------:R-:W-:Y:S04]  /*f7b80*/  STL [R1+0x2d24], R9 ;  /* 0x002d240901007387 */ /* 0x000fe80000100800 */
[----:B------:R1:W-:Y:S04]  /*f7b90*/  STL [R1+0x2d18], R18 ;  /* 0x002d181201007387 */ /* 0x0003e80000100800 */
[----:B------:R-:W3:Y:S04]  /*f7ba0*/  LDL.LU R14, [R1+0x2e98] ;  /* 0x002e9800010e7983 */ /* 0x000ee80000300800 */
[----:B------:R-:W3:Y:S01]  /*f7bb0*/  LDL.LU R7, [R1+0x2ea4] ;  /* 0x002ea40001077983 */ /* 0x000ee20000300800 */
[----:B------:R-:W-:-:S02]  /*f7bc0*/  IADD3 R6, P2, R6, UR15, RZ ;  /* 0x0000000f06067c10 */ /* 0x000fc4000ff5e0ff */
[----:B-1----:R-:W-:Y:S02]  /*f7bd0*/  MOV R5, R18 ;  /* 0x0000001200057202 */ /* 0x002fe40000000f00 */
[----:B------:R-:W3:Y:S01]  /*f7be0*/  LDL.LU R18, [R1+0x2ea0] ;  /* 0x002ea00001127983 */ /* 0x000ee20000300800 */
[----:B------:R-:W-:-:S03]  /*f7bf0*/  IMAD.MOV.U32 R4, RZ, RZ, R3 ;  /* 0x000000ffff047224 */ /* 0x000fc600078e0003 */
[----:B------:R-:W-:Y:S04]  /*f7c00*/  STL [R1+0x2d9c], R6 ;  /* 0x002d9c0601007387 */ /* 0x000fe80000100800 */
[----:B------:R1:W-:Y:S01]  /*f7c10*/  LDGSTS.E [R0+0x6200], desc[UR58][R4.64], P0 ;  /* 0x0620000004007fae */ /* 0x0003e2000812187a */
[----:B----4-:R-:W-:-:S05]  /*f7c20*/  IADD3.X R16, R16, UR9, RZ, P3, !PT ;  /* 0x0000000910107c10 */ /* 0x010fca0009ffe4ff */
[----:B------:R4:W-:Y:S04]  /*f7c30*/  STL [R1+0x2d20], R16 ;  /* 0x002d201001007387 */ /* 0x0009e80000100800 */
[----:B------:R-:W3:Y:S01]  /*f7c40*/  LDL.LU R3, [R1+0x2f1c] ;  /* 0x002f1c0001037983 */ /* 0x000ee20000300800 */
[----:B-1----:R-:W-:Y:S02]  /*f7c50*/  IMAD.MOV.U32 R4, RZ, RZ, R9 ;  /* 0x000000ffff047224 */ /* 0x002fe400078e0009 */
[----:B------:R-:W-:Y:S02]  /*f7c60*/  IMAD.MOV.U32 R5, RZ, RZ, R16 ;  /* 0x000000ffff057224 */ /* 0x000fe400078e0010 */
[----:B----4-:R-:W4:Y:S04]  /*f7c70*/  LDL.LU R16, [R1+0x2f18] ;  /* 0x002f180001107983 */ /* 0x010f280000300800 */
[----:B------:R1:W-:Y:S01]  /*f7c80*/  LDGSTS.E [R0+0x6300], desc[UR58][R4.64], P1 ;  /* 0x0630000004007fae */ /* 0x0003e2000892187a */
[----:B--2---:R-:W-:Y:S01]  /*f7c90*/  IADD3 R12, P3, R12, UR15, RZ ;  /* 0x0000000f0c0c7c10 */ /* 0x004fe2000ff7e0ff */
[----:B-1----:R-:W-:Y:S01]  /*f7ca0*/  IMAD.MOV.U32 R4, RZ, RZ, R6 ;  /* 0x000000ffff047224 */ /* 0x002fe200078e0006 */
[----:B------:R-:W-:-:S03]  /*f7cb0*/  IADD3.X R13, R13, UR9, RZ, P2, !PT ;  /* 0x000000090d0d7c10 */ /* 0x000fc600097fe4ff */
[----:B------:R-:W-:Y:S04]  /*f7cc0*/  STL [R1+0x2da4], R12 ;  /* 0x002da40c01007387 */ /* 0x000fe80000100800 */
[----:B------:R1:W-:Y:S01]  /*f7cd0*/  STL [R1+0x2d98], R13 ;  /* 0x002d980d01007387 */ /* 0x0003e20000100800 */
[----:B------:R-:W-:-:S03]  /*f7ce0*/  MOV R5, R13 ;  /* 0x0000000d00057202 */ /* 0x000fc60000000f00 */
[----:B------:R-:W2:Y:S04]  /*f7cf0*/  LDL.LU R9, [R1+0x2f24] ;  /* 0x002f240001097983 */ /* 0x000ea80000300800 */
[----:B------:R1:W-:Y:S04]  /*f7d00*/  LDGSTS.E [R0+0x7200], desc[UR58][R4.64], P0 ;  /* 0x0720000004007fae */ /* 0x0003e8000812187a */
[----:B-1----:R-:W2:Y:S01]  /*f7d10*/  LDL.LU R13, [R1+0x2f20] ;  /* 0x002f2000010d7983 */ /* 0x002ea20000300800 */
[----:B------:R-:W-:Y:S02]  /*f7d20*/  IADD3 R10, P2, R10, UR15, RZ ;  /* 0x0000000f0a0a7c10 */ /* 0x000fe4000ff5e0ff */
[----:B------:R-:W-:-:S03]  /*f7d30*/  IADD3.X R15, R15, UR9, RZ, P3, !PT ;  /* 0x000000090f0f7c10 */ /* 0x000fc60009ffe4ff */
[----:B------:R-:W-:Y:S01]  /*f7d40*/  STL [R1+0x2e1c], R10 ;  /* 0x002e1c0a01007387 */ /* 0x000fe20000100800 */
[----:B------:R-:W-:-:S03]  /*f7d50*/  IMAD.MOV.U32 R4, RZ, RZ, R12 ;  /* 0x000000ffff047224 */ /* 0x000fc600078e000c */
[----:B------:R1:W-:Y:S01]  /*f7d60*/  STL [R1+0x2da0], R15 ;  /* 0x002da00f01007387 */ /* 0x0003e20000100800 */
[----:B------:R-:W-:-:S03]  /*f7d70*/  IMAD.MOV.U32 R5, RZ, RZ, R15 ;  /* 0x000000ffff057224 */ /* 0x000fc600078e000f */
[----:B------:R-:W2:Y:S04]  /*f7d80*/  LDL.LU R6, [R1+0x2f9c] ;  /* 0x002f9c0001067983 */ /* 0x000ea80000300800 */
[----:B------:R1:W-:Y:S04]  /*f7d90*/  LDGSTS.E [R0+0x7300], desc[UR58][R4.64], P1 ;  /* 0x0730000004007fae */ /* 0x0003e8000892187a */
[----:B-1----:R-:W2:Y:S01]  /*f7da0*/  LDL.LU R15, [R1+0x2f98] ;  /* 0x002f9800010f7983 */ /* 0x002ea20000300800 */
[----:B------:R-:W-:Y:S02]  /*f7db0*/  IADD3 R8, P3, R8, UR15, RZ ;  /* 0x0000000f08087c10 */ /* 0x000fe4000ff7e0ff */
[----:B------:R-:W-:-:S03]  /*f7dc0*/  IADD3.X R19, R19, UR9, RZ, P2, !PT ;  /* 0x0000000913137c10 */ /* 0x000fc600097fe4ff */
[----:B------:R-:W-:Y:S01]  /*f7dd0*/  STL [R1+0x2e24], R8 ;  /* 0x002e240801007387 */ /* 0x000fe20000100800 */
[----:B------:R-:W-:Y:S01]  /*f7de0*/  IMAD.MOV.U32 R4, RZ, RZ, R10 ;  /* 0x000000ffff047224 */ /* 0x000fe200078e000a */
[----:B------:R-:W-:Y:S02]  /*f7df0*/  MOV R5, R19 ;  /* 0x0000001300057202 */ /* 0x000fe40000000f00 */
[----:B------:R-:W-:Y:S04]  /*f7e00*/  STL [R1+0x2e18], R19 ;  /* 0x002e181301007387 */ /* 0x000fe80000100800 */
[----:B------:R-:W2:Y:S04]  /*f7e10*/  LDL.LU R12, [R1+0x2fa4] ;  /* 0x002fa400010c7983 */ /* 0x000ea80000300800 */
[----:B------:R-:W2:Y:S04]  /*f7e20*/  LDL.LU R10, [R1+0x301c] ;  /* 0x00301c00010a7983 */ /* 0x000ea80000300800 */
[----:B------:R1:W-:Y:S01]  /*f7e30*/  LDGSTS.E [R0+0x8200], desc[UR58][R4.64], P0 ;  /* 0x0820000004007fae */ /* 0x0003e2000812187a */
[----:B------:R-:W-:-:S02]  /*f7e40*/  IADD3 R11, P2, R11, UR15, RZ ;  /* 0x0000000f0b0b7c10 */ /* 0x000fc4000ff5e0ff */
[----:B---3--:R-:W-:-:S03]  /*f7e50*/  IADD3.X R17, R17, UR9, RZ, P3, !PT ;  /* 0x0000000911117c10 */ /* 0x008fc60009ffe4ff */
[----:B------:R-:W-:Y:S04]  /*f7e60*/  STL [R1+0x2e9c], R11 ;  /* 0x002e9c0b01007387 */ /* 0x000fe80000100800 */
[----:B------:R3:W-:Y:S01]  /*f7e70*/  STL [R1+0x2e20], R17 ;  /* 0x002e201101007387 */ /* 0x0007e20000100800 */
[----:B-1----:R-:W-:Y:S02]  /*f7e80*/  IMAD.MOV.U32 R5, RZ, RZ, R17 ;  /* 0x000000ffff057224 */ /* 0x002fe400078e0011 */
[----:B------:R-:W-:-:S05]  /*f7e90*/  IMAD.MOV.U32 R4, RZ, RZ, R8 ;  /* 0x000000ffff047224 */ /* 0x000fca00078e0008 */
[----:B------:R1:W-:Y:S04]  /*f7ea0*/  LDGSTS.E [R0+0x8300], desc[UR58][R4.64], P1 ;  /* 0x0830000004007fae */ /* 0x0003e8000892187a */
[----:B---3--:R-:W3:Y:S01]  /*f7eb0*/  LDL.LU R17, [R1+0x2fa0] ;  /* 0x002fa00001117983 */ /* 0x008ee20000300800 */
[----:B------:R-:W-:Y:S02]  /*f7ec0*/  IADD3.X R14, R14, UR9, RZ, P2, !PT ;  /* 0x000000090e0e7c10 */ /* 0x000fe400097fe4ff */
[----:B------:R-:W-:Y:S02]  /*f7ed0*/  IADD3 R7, P3, R7, UR15, RZ ;  /* 0x0000000f07077c10 */ /* 0x000fe4000ff7e0ff */
[----:B-1----:R-:W-:-:S03]  /*f7ee0*/  MOV R5, R14 ;  /* 0x0000000e00057202 */ /* 0x002fc60000000f00 */
[----:B------:R-:W-:Y:S01]  /*f7ef0*/  STL [R1+0x2ea4], R7 ;  /* 0x002ea40701007387 */ /* 0x000fe20000100800 */
[----:B------:R-:W-:-:S03]  /*f7f00*/  IADD3.X R18, R18, UR9, RZ, P3, !PT ;  /* 0x0000000912127c10 */ /* 0x000fc60009ffe4ff */
[----:B------:R1:W-:Y:S01]  /*f7f10*/  STL [R1+0x2e98], R14 ;  /* 0x002e980e01007387 */ /* 0x0003e20000100800 */
[----:B------:R-:W-:-:S03]  /*f7f20*/  IMAD.MOV.U32 R4, RZ, RZ, R11 ;  /* 0x000000ffff047224 */ /* 0x000fc600078e000b */
[----:B------:R-:W3:Y:S04]  /*f7f30*/  LDL.LU R8, [R1+0x3024] ;  /* 0x0030240001087983 */ /* 0x000ee80000300800 */
[----:B------:R1:W-:Y:S04]  /*f7f40*/  LDGSTS.E [R0+0x9200], desc[UR58][R4.64], P0 ;  /* 0x0920000004007fae */ /* 0x0003e8000812187a */
[----:B-1----:R-:W3:Y:S01]  /*f7f50*/  LDL.LU R14, [R1+0x3018] ;  /* 0x00301800010e7983 */ /* 0x002ee20000300800 */
[----:B------:R-:W-:Y:S01]  /*f7f60*/  IMAD.MOV.U32 R5, RZ, RZ, R18 ;  /* 0x000000ffff057224 */ /* 0x000fe200078e0012 */
[----:B------:R-:W-:-:S05]  /*f7f70*/  IADD3 R3, P2, R3, UR15, RZ ;  /* 0x0000000f03037c10 */ /* 0x000fca000ff5e0ff */
[----:B------:R-:W-:Y:S04]  /*f7f80*/  STL [R1+0x2f1c], R3 ;  /* 0x002f1c0301007387 */ /* 0x000fe80000100800 */
[----:B------:R1:W-:Y:S04]  /*f7f90*/  STL [R1+0x2ea0], R18 ;  /* 0x002ea01201007387 */ /* 0x0003e80000100800 */
[----:B------:R-:W3:Y:S04]  /*f7fa0*/  LDL.LU R11, [R1+0x3084] ;  /* 0x00308400010b7983 */ /* 0x000ee80000300800 */
[----:B-1----:R-:W3:Y:S01]  /*f7fb0*/  LDL.LU R18, [R1+0x3020] ;  /* 0x0030200001127983 */ /* 0x002ee20000300800 */
[----:B----4-:R-:W-:Y:S01]  /*f7fc0*/  IADD3.X R16, R16, UR9, RZ, P2, !PT ;  /* 0x0000000910107c10 */ /* 0x010fe200097fe4ff */
[----:B------:R-:W-:-:S05]  /*f7fd0*/  IMAD.MOV.U32 R4, RZ, RZ, R7 ;  /* 0x000000ffff047224 */ /* 0x000fca00078e0007 */
[----:B------:R1:W-:Y:S01]  /*f7fe0*/  LDGSTS.E [R0+0x9300], desc[UR58][R4.64], P1 ;  /* 0x0930000004007fae */ /* 0x0003e2000892187a */
[----:B--2---:R-:W-:-:S05]  /*f7ff0*/  IADD3 R9, P3, R9, UR15, RZ ;  /* 0x0000000f09097c10 */ /* 0x004fca000ff7e0ff */
[----:B------:R-:W-:Y:S04]  /*f8000*/  STL [R1+0x2f24], R9 ;  /* 0x002f240901007387 */ /* 0x000fe80000100800 */
[----:B------:R2:W-:Y:S01]  /*f8010*/  STL [R1+0x2f18], R16 ;  /* 0x002f181001007387 */ /* 0x0005e20000100800 */
[----:B------:R-:W-:-:S03]  /*f8020*/  IADD3.X R13, R13, UR9, RZ, P3, !PT ;  /* 0x000000090d0d7c10 */ /* 0x000fc60009ffe4ff */
[----:B------:R-:W4:Y:S01]  /*f8030*/  LDL.LU R7, [R1+0x308c] ;  /* 0x00308c0001077983 */ /* 0x000f220000300800 */
[----:B-1----:R-:W-:Y:S01]  /*f8040*/  IMAD.MOV.U32 R4, RZ, RZ, R3 ;  /* 0x000000ffff047224 */ /* 0x002fe200078e0003 */
[----:B------:R-:W-:Y:S02]  /*f8050*/  MOV R5, R16 ;  /* 0x0000001000057202 */ /* 0x000fe40000000f00 */
[----:B------:R-:W4:Y:S04]  /*f8060*/  LDL.LU R19, [R1+0x3080] ;  /* 0x0030800001137983 */ /* 0x000f280000300800 */
[----:B------:R1:W-:Y:S01]  /*f8070*/  LDGSTS.E [R0+0xa200], desc[UR58][R4.64], P0 ;  /* 0x0a20000004007fae */ /* 0x0003e2000812187a */
[----:B------:R-:W-:-:S05]  /*f8080*/  IADD3 R6, P2, R6, UR15, RZ ;  /* 0x0000000f06067c10 */ /* 0x000fca000ff5e0ff */
[----:B------:R-:W-:Y:S01]  /*f8090*/  STL [R1+0x2f9c], R6 ;  /* 0x002f9c0601007387 */ /* 0x000fe20000100800 */
[----:B-1----:R-:W-:Y:S01]  /*f80a0*/  IMAD.MOV.U32 R4, RZ, RZ, R9 ;  /* 0x000000ffff047224 */ /* 0x002fe200078e0009 */
[----:B------:R-:W-:Y:S02]  /*f80b0*/  IADD3.X R15, R15, UR9, RZ, P2, !PT ;  /* 0x000000090f0f7c10 */ /* 0x000fe400097fe4ff */
[----:B------:R1:W-:Y:S01]  /*f80c0*/  STL [R1+0x2f20], R13 ;  /* 0x002f200d01007387 */ /* 0x0003e20000100800 */
[----:B------:R-:W-:-:S03]  /*f80d0*/  IMAD.MOV.U32 R5, RZ, RZ, R13 ;  /* 0x000000ffff057224 */ /* 0x000fc600078e000d */
[----:B------:R-:W4:Y:S04]  /*f80e0*/  LDL.LU R3, [R1+0x3104] ;  /* 0x0031040001037983 */ /* 0x000f280000300800 */
[----:B--2---:R-:W2:Y:S04]  /*f80f0*/  LDL.LU R16, [R1+0x3088] ;  /* 0x0030880001107983 */ /* 0x004ea80000300800 */
[----:B------:R1:W-:Y:S01]  /*f8100*/  LDGSTS.E [R0+0xa300], desc[UR58][R4.64], P1 ;  /* 0x0a30000004007fae */ /* 0x0003e2000892187a */
[----:B------:R-:W-:Y:S02]  /*f8110*/  IADD3 R12, P3, R12, UR15, RZ ;  /* 0x0000000f0c0c7c10 */ /* 0x000fe4000ff7e0ff */
[----:B------:R-:W-:-:S03]  /*f8120*/  IADD3 R10, P2, R10, UR15, RZ ;  /* 0x0000000f0a0a7c10 */ /* 0x000fc6000ff5e0ff */
[----:B------:R-:W-:Y:S01]  /*f8130*/  STL [R1+0x2fa4], R12 ;  /* 0x002fa40c01007387 */ /* 0x000fe20000100800 */
[----:B-1----:R-:W-:-:S03]  /*f8140*/  MOV R5, R15 ;  /* 0x0000000f00057202 */ /* 0x002fc60000000f00 */
[----:B------:R1:W-:Y:S04]  /*f8150*/  STL [R1+0x2f98], R15 ;  /* 0x002f980f01007387 */ /* 0x0003e80000100800 */
[----:B------:R-:W2:Y:S01]  /*f8160*/  LDL.LU R13, [R1+0x3100] ;  /* 0x00310000010d7983 */ /* 0x000ea20000300800 */
[----:B------:R-:W-:-:S03]  /*f8170*/  IMAD.MOV.U32 R4, RZ, RZ, R6 ;  /* 0x000000ffff047224 */ /* 0x000fc600078e0006 */
[----:B------:R-:W2:Y:S04]  /*f8180*/  LDL.LU R9, [R1+0x310c] ;  /* 0x00310c0001097983 */ /* 0x000ea80000300800 */
[----:B-1----:R-:W2:Y:S04]  /*f8190*/  LDL.LU R15, [R1+0x3108] ;  /* 0x00310800010f7983 */ /* 0x002ea80000300800 */
[----:B------:R-:W-:Y:S04]  /*f81a0*/  STL [R1+0x301c], R10 ;  /* 0x00301c0a01007387 */ /* 0x000fe80000100800 */
[----:B------:R1:W-:Y:S01]  /*f81b0*/  LDGSTS.E [R0+0xb200], desc[UR58][R4.64], P0 ;  /* 0x0b20000004007fae */ /* 0x0003e2000812187a */
[----:B---3--:R-:W-:-:S05]  /*f81c0*/  IADD3.X R17, R17, UR9, RZ, P3, !PT ;  /* 0x0000000911117c10 */ /* 0x008fca0009ffe4ff */
[----:B------:R3:W-:Y:S04]  /*f81d0*/  STL [R1+0x2fa0], R17 ;  /* 0x002fa01101007387 */ /* 0x0007e80000100800 */
[----:B------:R-:W2:Y:S01]  /*f81e0*/  LDL.LU R6, [R1+0x3184] ;  /* 0x0031840001067983 */ /* 0x000ea20000300800 */
[----:B-1----:R-:W-:Y:S02]  /*f81f0*/  IMAD.MOV.U32 R5, RZ, RZ, R17 ;  /* 0x000000ffff057224 */ /* 0x002fe400078e0011 */
[----:B------:R-:W-:Y:S01]  /*f8200*/  IMAD.MOV.U32 R4, RZ, RZ, R12 ;  /* 0x000000ffff047224 */ /* 0x000fe200078e000c */
[----:B---3--:R-:W3:Y:S04]  /*f8210*/  LDL.LU R17, [R1+0x3180] ;  /* 0x0031800001117983 */ /* 0x008ee80000300800 */
[----:B------:R1:W-:Y:S01]  /*f8220*/  LDGSTS.E [R0+0xb300], desc[UR58][R4.64], P1 ;  /* 0x0b30000004007fae */ /* 0x0003e2000892187a */
[----:B------:R-:W-:-:S02]  /*f8230*/  IADD3 R8, P3, R8, UR15, RZ ;  /* 0x0000000f08087c10 */ /* 0x000fc4000ff7e0ff */
[----:B------:R-:W-:-:S03]  /*f8240*/  IADD3.X R14, R14, UR9, RZ, P2, !PT ;  /* 0x000000090e0e7c10 */ /* 0x000fc600097fe4ff */
[----:B------:R-:W-:Y:S04]  /*f8250*/  STL [R1+0x3024], R8 ;  /* 0x0030240801007387 */ /* 0x000fe80000100800 */
[----:B------:R1:W-:Y:S04]  /*f8260*/  STL [R1+0x3018], R14 ;  /* 0x0030180e01007387 */ /* 0x0003e80000100800 */
[----:B------:R-:W3:Y:S01]  /*f8270*/  LDL.LU R12, [R1+0x318c] ;  /* 0x00318c00010c7983 */ /* 0x000ee20000300800 */
[----:B-1----:R-:W-:Y:S01]  /*f8280*/  MOV R5, R14 ;  /* 0x0000000e00057202 */ /* 0x002fe20000000f00 */
[----:B------:R-:W-:-:S02]  /*f8290*/  IMAD.MOV.U32 R4, RZ, RZ, R10 ;  /* 0x000000ffff047224 */ /* 0x000fc400078e000a */
[----:B------:R-:W3:Y:S04]  /*f82a0*/  LDL.LU R14, [R1+0x3188] ;  /* 0x00318800010e7983 */ /* 0x000ee80000300800 */
[----:B------:R1:W-:Y:S01]  /*f82b0*/  LDGSTS.E [R0+0xc200], desc[UR58][R4.64], P0 ;  /* 0x0c20000004007fae */ /* 0x0003e2000812187a */
[----:B------:R-:W-:Y:S02]  /*f82c0*/  IADD3 R11, P2, R11, UR15, RZ ;  /* 0x0000000f0b0b7c10 */ /* 0x000fe4000ff5e0ff */
[----:B------:R-:W-:-:S03]  /*f82d0*/  IADD3.X R18, R18, UR9, RZ, P3, !PT ;  /* 0x0000000912127c10 */ /* 0x000fc60009ffe4ff */
[----:B------:R-:W-:Y:S04]  /*f82e0*/  STL [R1+0x3084], R11 ;  /* 0x0030840b01007387 */ /* 0x000fe80000100800 */
[----:B------:R1:W-:Y:S04]  /*f82f0*/  STL [R1+0x3020], R18 ;  /* 0x0030201201007387 */ /* 0x0003e80000100800 */
[----:B------:R-:W3:Y:S01]  /*f8300*/  LDL.LU R10, [R1+0x3204] ;  /* 0x00320400010a7983 */ /* 0x000ee20000300800 */
[----:B-1----:R-:W-:Y:S02]  /*f8310*/  IMAD.MOV.U32 R4, RZ, RZ, R8 ;  /* 0x000000ffff047224 */ /* 0x002fe400078e0008 */
[----:B------:R-:W-:-:S02]  /*f8320*/  IMAD.MOV.U32 R5, RZ, RZ, R18 ;  /* 0x000000ffff057224 */ /* 0x000fc400078e0012 */
[----:B------:R-:W3:Y:S04]  /*f8330*/  LDL.LU R18, [R1+0x3200] ;  /* 0x0032000001127983 */ /* 0x000ee80000300800 */
[----:B------:R1:W-:Y:S01]  /*f8340*/  LDGSTS.E [R0+0xc300], desc[UR58][R4.64], P1 ;  /* 0x0c30000004007fae */ /* 0x0003e2000892187a */
[----:B----4-:R-:W-:Y:S02]  /*f8350*/  IADD3 R7, P3, R7, UR15, RZ ;  /* 0x0000000f07077c10 */ /* 0x010fe4000ff7e0ff */
[----:B------:R-:W-:-:S03]  /*f8360*/  IADD3.X R19, R19, UR9, RZ, P2, !PT ;  /* 0x0000000913137c10 */ /* 0x000fc600097fe4ff */
[----:B------:R-:W-:Y:S01]  /*f8370*/  STL [R1+0x308c], R7 ;  /* 0x00308c0701007387 */ /* 0x000fe20000100800 */
[----:B-1----:R-:W-:-:S03]  /*f8380*/  IMAD.MOV.U32 R4, RZ, RZ, R11 ;  /* 0x000000ffff047224 */ /* 0x002fc600078e000b */
[----:B------:R-:W-:Y:S01]  /*f8390*/  STL [R1+0x3080], R19 ;  /* 0x0030801301007387 */ /* 0x000fe20000100800 */
[----:B------:R-:W-:-:S03]  /*f83a0*/  MOV R5, R19 ;  /* 0x0000001300057202 */ /* 0x000fc60000000f00 */
[----:B------:R-:W4:Y:S04]  /*f83b0*/  LDL.LU R8, [R1+0x320c] ;  /* 0x00320c0001087983 */ /* 0x000f280000300800 */
[----:B------:R-:W4:Y:S04]  /*f83c0*/  LDL.LU R11, [R1+0x3284] ;  /* 0x00328400010b7983 */ /* 0x000f280000300800 */
[----:B------:R1:W-:Y:S01]  /*f83d0*/  LDGSTS.E [R0+0xd200], desc[UR58][R4.64], P0 ;  /* 0x0d20000004007fae */ /* 0x0003e2000812187a */
[----:B------:R-:W-:Y:S02]  /*f83e0*/  IADD3 R3, P2, R3, UR15, RZ ;  /* 0x0000000f03037c10 */ /* 0x000fe4000ff5e0ff */
[----:B--2---:R-:W-:-:S03]  /*f83f0*/  IADD3.X R16, R16, UR9, RZ, P3, !PT ;  /* 0x0000000910107c10 */ /* 0x004fc60009ffe4ff */
[----:B------:R-:W-:Y:S01]  /*f8400*/  STL [R1+0x3104], R3 ;  /* 0x0031040301007387 */ /* 0x000fe20000100800 */
[----:B-1----:R-:W-:-:S03]  /*f8410*/  IMAD.MOV.U32 R4, RZ, RZ, R7 ;  /* 0x000000ffff047224 */ /* 0x002fc600078e0007 */
[----:B------:R1:W-:Y:S01]  /*f8420*/  STL [R1+0x3088], R16 ;  /* 0x0030881001007387 */ /* 0x0003e20000100800 */
[----:B------:R-:W-:-:S05]  /*f8430*/  IMAD.MOV.U32 R5, RZ, RZ, R16 ;  /* 0x000000ffff057224 */ /* 0x000fca00078e0010 */
[----:B------:R2:W-:Y:S04]  /*f8440*/  LDGSTS.E [R0+0xd300], desc[UR58][R4.64], P1 ;  /* 0x0d30000004007fae */ /* 0x0005e8000892187a */
[----:B-1----:R-:W4:Y:S01]  /*f8450*/  LDL.LU R16, [R1+0x3208] ;  /* 0x0032080001107983 */ /* 0x002f220000300800 */
[----:B------:R-:W-:Y:S02]  /*f8460*/  IADD3.X R13, R13, UR9, RZ, P2, !PT ;  /* 0x000000090d0d7c10 */ /* 0x000fe400097fe4ff */
[----:B------:R-:W-:Y:S01]  /*f8470*/  IADD3 R9, P3, R9, UR15, RZ ;  /* 0x0000000f09097c10 */ /* 0x000fe2000ff7e0ff */
[----:B--2---:R-:W-:Y:S01]  /*f8480*/  IMAD.MOV.U32 R4, RZ, RZ, R3 ;  /* 0x000000ffff047224 */ /* 0x004fe200078e0003 */
[----:B------:R-:W-:Y:S02]  /*f8490*/  MOV R5, R13 ;  /* 0x0000000d00057202 */ /* 0x000fe40000000f00 */
[----:B------:R-:W-:Y:S01]  /*f84a0*/  IADD3.X R15, R15, UR9, RZ, P3, !PT ;  /* 0x000000090f0f7c10 */ /* 0x000fe20009ffe4ff */
[----:B------:R-:W-:Y:S04]  /*f84b0*/  STL [R1+0x310c], R9 ;  /* 0x00310c0901007387 */ /* 0x000fe80000100800 */
[----:B------:R1:W-:Y:S04]  /*f84c0*/  STL [R1+0x3100], R13 ;  /* 0x0031000d01007387 */ /* 0x0003e80000100800 */
[----:B------:R-:W2:Y:S04]  /*f84d0*/  LDL.LU R7, [R1+0x328c] ;  /* 0x00328c0001077983 */ /* 0x000ea80000300800 */
[----:B------:R1:W-:Y:S04]  /*f84e0*/  LDGSTS.E [R0+0xe200], desc[UR58][R4.64], P0 ;  /* 0x0e20000004007fae */ /* 0x0003e8000812187a */
[----:B-1----:R-:W2:Y:S01]  /*f84f0*/  LDL.LU R13, [R1+0x3280] ;  /* 0x00328000010d7983 */ /* 0x002ea20000300800 */
[----:B------:R-:W-:Y:S01]  /*f8500*/  IADD3 R6, P2, R6, UR15, RZ ;  /* 0x0000000f06067c10 */ /* 0x000fe2000ff5e0ff */
[----:B------:R-:W-:-:S04]  /*f8510*/  IMAD.MOV.U32 R5, RZ, RZ, R15 ;  /* 0x000000ffff057224 */ /* 0x000fc800078e000f */
[----:B------:R-:W-:Y:S04]  /*f8520*/  STL [R1+0x3184], R6 ;  /* 0x0031840601007387 */ /* 0x000fe80000100800 */
[----:B------:R1:W-:Y:S04]  /*f8530*/  STL [R1+0x3108], R15 ;  /* 0x0031080f01007387 */ /* 0x0003e80000100800 */
[----:B------:R-:W2:Y:S01]  /*f8540*/  LDL.LU R3, [R1+0x3304] ;  /* 0x0033040001037983 */ /* 0x000ea20000300800 */
[----:B---3--:R-:W-:-:S03]  /*f8550*/  IADD3.X R17, R17, UR9, RZ, P2, !PT ;  /* 0x0000000911117c10 */ /* 0x008fc600097fe4ff */
[----:B-1----:R-:W3:Y:S01]  /*f8560*/  LDL.LU R15, [R1+0x3288] ;  /* 0x00328800010f7983 */ /* 0x002ee20000300800 */
[----:B------:R-:W-:-:S05]  /*f8570*/  IMAD.MOV.U32 R4, RZ, RZ, R9 ;  /* 0x000000ffff047224 */ /* 0x000fca00078e0009 */
[----:B------:R1:W-:Y:S01]  /*f8580*/  LDGSTS.E [R0+0xe300], desc[UR58][R4.64], P1 ;  /* 0x0e30000004007fae */ /* 0x0003e2000892187a */
[----:B------:R-:W-:-:S05]  /*f8590*/  IADD3 R12, P3, R12, UR15, RZ ;  /* 0x0000000f0c0c7c10 */ /* 0x000fca000ff7e0ff */
[----:B------:R-:W-:Y:S01]  /*f85a0*/  STL [R1+0x318c], R12 ;  /* 0x00318c0c01007387 */ /* 0x000fe20000100800 */
[----:B------:R-:W-:-:S03]  /*f85b0*/  IADD3.X R14, R14, UR9, RZ, P3, !PT ;  /* 0x000000090e0e7c10 */ /* 0x000fc60009ffe4ff */
[----:B------:R-:W-:Y:S01]  /*f85c0*/  STL [R1+0x3180], R17 ;  /* 0x0031801101007387 */ /* 0x000fe20000100800 */
[----:B-1----:R-:W-:Y:S01]  /*f85d0*/  IMAD.MOV.U32 R4, RZ, RZ, R6 ;  /* 0x000000ffff047224 */ /* 0x002fe200078e0006 */
[----:B------:R-:W-:Y:S02]  /*f85e0*/  MOV R5, R17 ;  /* 0x0000001100057202 */ /* 0x000fe40000000f00 */
[----:B------:R-:W3:Y:S04]  /*f85f0*/  LDL.LU R9, [R1+0x330c] ;  /* 0x00330c0001097983 */ /* 0x000ee80000300800 */
[----:B------:R-:W3:Y:S04]  /*f8600*/  LDL.LU R19, [R1+0x3300] ;  /* 0x0033000001137983 */ /* 0x000ee80000300800 */
[----:B------:R1:W-:Y:S02]  /*f8610*/  LDGSTS.E [R0+0xf200], desc[UR58][R4.64], P0 ;  /* 0x0f20000004007fae */ /* 0x0003e4000812187a */
[----:B-1----:R-:W-:Y:S01]  /*f8620*/  IMAD.MOV.U32 R5, RZ, RZ, R14 ;  /* 0x000000ffff057224 */ /* 0x002fe200078e000e */
[----:B------:R-:W-:-:S05]  /*f8630*/  IADD3 R10, P2, R10, UR15, RZ ;  /* 0x0000000f0a0a7c10 */ /* 0x000fca000ff5e0ff */
[----:B------:R-:W-:Y:S04]  /*f8640*/  STL [R1+0x3204], R10 ;  /* 0x0032040a01007387 */ /* 0x000fe80000100800 */
[----:B------:R1:W-:Y:S04]  /*f8650*/  STL [R1+0x3188], R14 ;  /* 0x0031880e01007387 */ /* 0x0003e80000100800 */
[----:B------:R-:W3:Y:S04]  /*f8660*/  LDL.LU R6, [R1+0x3384] ;  /* 0x0033840001067983 */ /* 0x000ee80000300800 */
[----:B-1----:R-:W3:Y:S01]  /*f8670*/  LDL.LU R14, [R1+0x3308] ;  /* 0x00330800010e7983 */ /* 0x002ee20000300800 */
[----:B------:R-:W-:Y:S01]  /*f8680*/  IADD3.X R18, R18, UR9, RZ, P2, !PT ;  /* 0x0000000912127c10 */ /* 0x000fe200097fe4ff */
[----:B------:R-:W-:-:S05]  /*f8690*/  IMAD.MOV.U32 R4, RZ, RZ, R12 ;  /* 0x000000ffff047224 */ /* 0x000fca00078e000c */
[----:B------:R1:W-:Y:S01]  /*f86a0*/  LDGSTS.E [R0+0xf300], desc[UR58][R4.64], P1 ;  /* 0x0f30000004007fae */ /* 0x0003e2000892187a */
[----:B----4-:R-:W-:-:S05]  /*f86b0*/  IADD3 R8, P3, R8, UR15, RZ ;  /* 0x0000000f08087c10 */ /* 0x010fca000ff7e0ff */
[----:B------:R-:W-:Y:S01]  /*f86c0*/  STL [R1+0x320c], R8 ;  /* 0x00320c0801007387 */ /* 0x000fe20000100800 */
[----:B------:R-:W-:-:S03]  /*f86d0*/  IADD3 R11, P2, R11, UR15, RZ ;  /* 0x0000000f0b0b7c10 */ /* 0x000fc6000ff5e0ff */
[----:B------:R4:W-:Y:S01]  /*f86e0*/  STL [R1+0x3200], R18 ;  /* 0x0032001201007387 */ /* 0x0009e20000100800 */
[----:B-1----:R-:W-:-:S03]  /*f86f0*/  IMAD.MOV.U32 R4, RZ, RZ, R10 ;  /* 0x000000ffff047224 */ /* 0x002fc600078e000a */
[----:B------:R-:W3:Y:S01]  /*f8700*/  LDL.LU R12, [R1+0x3380] ;  /* 0x00338000010c7983 */ /* 0x000ee20000300800 */
[----:B------:R-:W-:-:S03]  /*f8710*/  MOV R5, R18 ;  /* 0x0000001200057202 */ /* 0x000fc60000000f00 */
[----:B------:R-:W3:Y:S04]  /*f8720*/  LDL.LU R17, [R1+0x338c] ;  /* 0x00338c0001117983 */ /* 0x000ee80000300800 */
[----:B----4-:R-:W4:Y:S04]  /*f8730*/  LDL.LU R18, [R1+0x3388] ;  /* 0x0033880001127983 */ /* 0x010f280000300800 */
[----:B------:R-:W-:Y:S04]  /*f8740*/  STL [R1+0x3284], R11 ;  /* 0x0032840b01007387 */ /* 0x000fe80000100800 */
[----:B------:R1:W-:Y:S01]  /*f8750*/  LDGSTS.E [R0+0x10200], desc[UR58][R4.64], P0 ;  /* 0x1020000004007fae */ /* 0x0003e2000812187a */
[----:B------:R-:W-:-:S05]  /*f8760*/  IADD3.X R16, R16, UR9, RZ, P3, !PT ;  /* 0x0000000910107c10 */ /* 0x000fca0009ffe4ff */
[----:B------:R1:W-:Y:S02]  /*f8770*/  STL [R1+0x3208], R16 ;  /* 0x0032081001007387 */ /* 0x0003e40000100800 */
[----:B-1----:R-:W-:Y:S02]  /*f8780*/  IMAD.MOV.U32 R4, RZ, RZ, R8 ;  /* 0x000000ffff047224 */ /* 0x002fe400078e0008 */
[----:B------:R-:W4:Y:S01]  /*f8790*/  LDL.LU R10, [R1+0x3404] ;  /* 0x00340400010a7983 */ /* 0x000f220000300800 */
[----:B------:R-:W-:-:S03]  /*f87a0*/  IMAD.MOV.U32 R5, RZ, RZ, R16 ;  /* 0x000000ffff057224 */ /* 0x000fc600078e0010 */
[----:B------:R-:W4:Y:S04]  /*f87b0*/  LDL.LU R16, [R1+0x3400] ;  /* 0x0034000001107983 */ /* 0x000f280000300800 */
[----:B------:R1:W-:Y:S01]  /*f87c0*/  LDGSTS.E [R0+0x10300], desc[UR58][R4.64], P1 ;  /* 0x1030000004007fae */ /* 0x0003e2000892187a */
[----:B--2---:R-:W-:Y:S02]  /*f87d0*/  IADD3 R7, P3, R7, UR15, RZ ;  /* 0x0000000f07077c10 */ /* 0x004fe4000ff7e0ff */
[----:B------:R-:W-:-:S03]  /*f87e0*/  IADD3.X R13, R13, UR9, RZ, P2, !PT ;  /* 0x000000090d0d7c10 */ /* 0x000fc600097fe4ff */
[----:B------:R-:W-:Y:S01]  /*f87f0*/  STL [R1+0x328c], R7 ;  /* 0x00328c0701007387 */ /* 0x000fe20000100800 */
[----:B-1----:R-:W-:-:S03]  /*f8800*/  MOV R5, R13 ;  /* 0x0000000d00057202 */ /* 0x002fc60000000f00 */
[----:B------:R1:W-:Y:S01]  /*f8810*/  STL [R1+0x3280], R13 ;  /* 0x0032800d01007387 */ /* 0x0003e20000100800 */
[----:B------:R-:W-:-:S03]  /*f8820*/  IMAD.MOV.U32 R4, RZ, RZ, R11 ;  /* 0x000000ffff047224 */ /* 0x000fc600078e000b */
[----:B------:R-:W2:Y:S04]  /*f8830*/  LDL.LU R8, [R1+0x340c] ;  /* 0x00340c0001087983 */ /* 0x000ea80000300800 */
[----:B------:R3:W-:Y:S04]  /*f8840*/  LDGSTS.E [R0+0x11200], desc[UR58][R4.64], P0 ;  /* 0x1120000004007fae */ /* 0x0007e8000812187a */
[----:B-1----:R-:W2:Y:S01]  /*f8850*/  LDL.LU R13, [R1+0x3408] ;  /* 0x00340800010d7983 */ /* 0x002ea20000300800 */
[----:B------:R-:W-:Y:S02]  /*f8860*/  IADD3 R3, P2, R3, UR15, RZ ;  /* 0x0000000f03037c10 */ /* 0x000fe4000ff5e0ff */
[----:B---3--:R-:W-:-:S03]  /*f8870*/  IADD3.X R15, R15, UR9, RZ, P3, !PT ;  /* 0x000000090f0f7c10 */ /* 0x008fc60009ffe4ff */
[----:B------:R-:W-:Y:S04]  /*f8880*/  STL [R1+0x3304], R3 ;  /* 0x0033040301007387 */ /* 0x000fe80000100800 */
[----:B------:R1:W-:Y:S04]  /*f8890*/  STL [R1+0x3288], R15 ;  /* 0x0032880f01007387 */ /* 0x0003e80000100800 */
[----:B------:R-:W3:Y:S01]  /*f88a0*/  LDL.LU R11, [R1+0x3484] ;  /* 0x00348400010b7983 */ /* 0x000ee20000300800 */
[----:B------:R-:W-:Y:S02]  /*f88b0*/  IMAD.MOV.U32 R4, RZ, RZ, R7 ;  /* 0x000000ffff047224 */ /* 0x000fe400078e0007 */
[----:B------:R-:W-:-:S02]  /*f88c0*/  IMAD.MOV.U32 R5, RZ, RZ, R15 ;  /* 0x000000ffff057224 */ /* 0x000fc400078e000f */
[----:B-1----:R-:W3:Y:S04]  /*f88d0*/  LDL.LU R15, [R1+0x3480] ;  /* 0x00348000010f7983 */ /* 0x002ee80000300800 */
[----:B------:R1:W-:Y:S01]  /*f88e0*/  LDGSTS.E [R0+0x11300], desc[UR58][R4.64], P1 ;  /* 0x1130000004007fae */ /* 0x0003e2000892187a */
[----:B------:R-:W-:Y:S02]  /*f88f0*/  IADD3 R9, P3, R9, UR15, RZ ;  /* 0x0000000f09097c10 */ /* 0x000fe4000ff7e0ff */
[----:B------:R-:W-:-:S03]  /*f8900*/  IADD3.X R19, R19, UR9, RZ, P2, !PT ;  /* 0x0000000913137c10 */ /* 0x000fc600097fe4ff */
[----:B------:R-:W-:Y:S01]  /*f8910*/  STL [R1+0x330c], R9 ;  /* 0x00330c0901007387 */ /* 0x000fe20000100800 */
[----:B-1----:R-:W-:-:S03]  /*f8920*/  IMAD.MOV.U32 R4, RZ, RZ, R3 ;  /* 0x000000ffff047224 */ /* 0x002fc600078e0003 */
[----:B------:R-:W-:Y:S01]  /*f8930*/  STL [R1+0x3300], R19 ;  /* 0x0033001301007387 */ /* 0x000fe20000100800 */
[----:B------:R-:W-:-:S03]  /*f8940*/  MOV R5, R19 ;  /* 0x0000001300057202 */ /* 0x000fc60000000f00 */
[----:B------:R-:W3:Y:S04]  /*f8950*/  LDL.LU R7, [R1+0x348c] ;  /* 0x00348c0001077983 */ /* 0x000ee80000300800 */
[----:B------:R-:W3:Y:S04]  /*f8960*/  LDL.LU R3, [R1+0x3514] ;  /* 0x0035140001037983 */ /* 0x000ee80000300800 */
[----:B------:R1:W-:Y:S01]  /*f8970*/  LDGSTS.E [R0+0x12200], desc[UR58][R4.64], P0 ;  /* 0x1220000004007fae */ /* 0x0003e2000812187a */
[----:B------:R-:W-:Y:S02]  /*f8980*/  IADD3 R6, P2, R6, UR15, RZ ;  /* 0x0000000f06067c10 */ /* 0x000fe4000ff5e0ff */
[----:B------:R-:W-:-:S03]  /*f8990*/  IADD3.X R14, R14, UR9, RZ, P3, !PT ;  /* 0x000000090e0e7c10 */ /* 0x000fc60009ffe4ff */
[----:B------:R-:W-:Y:S04]  /*f89a0*/  STL [R1+0x3384], R6 ;  /* 0x0033840601007387 */ /* 0x000fe80000100800 */
[----:B------:R1:W-:Y:S02]  /*f89b0*/  STL [R1+0x3308], R14 ;  /* 0x0033080e01007387 */ /* 0x0003e40000100800 */
[----:B-1----:R-:W-:Y:S02]  /*f89c0*/  IMAD.MOV.U32 R5, RZ, RZ, R14 ;  /* 0x000000ffff057224 */ /* 0x002fe400078e000e */
[----:B------:R-:W3:Y:S01]  /*f89d0*/  LDL.LU R14, [R1+0x3488] ;  /* 0x00348800010e7983 */ /* 0x000ee20000300800 */
[----:B------:R-:W-:-:S05]  /*f89e0*/  IMAD.MOV.U32 R4, RZ, RZ, R9 ;  /* 0x000000ffff047224 */ /* 0x000fca00078e0009 */
[----:B------:R1:W-:Y:S01]  /*f89f0*/  LDGSTS.E [R0+0x12300], desc[UR58][R4.64], P1 ;  /* 0x1230000004007fae */ /* 0x0003e2000892187a */
[----:B------:R-:W-:Y:S02]  /*f8a00*/  IADD3.X R12, R12, UR9, RZ, P2, !PT ;  /* 0x000000090c0c7c10 */ /* 0x000fe400097fe4ff */
[----:B------:R-:W-:Y:S02]  /*f8a10*/  IADD3 R17, P3, R17, UR15, RZ ;  /* 0x0000000f11117c10 */ /* 0x000fe4000ff7e0ff */
[----:B-1----:R-:W-:-:S03]  /*f8a20*/  MOV R5, R12 ;  /* 0x0000000c00057202 */ /* 0x002fc60000000f00 */
[----:B------:R-:W-:Y:S01]  /*f8a30*/  STL [R1+0x338c], R17 ;  /* 0x00338c1101007387 */ /* 0x000fe20000100800 */
[----:B----4-:R-:W-:-:S03]  /*f8a40*/  IADD3.X R18, R18, UR9, RZ, P3, !PT ;  /* 0x0000000912127c10 */ /* 0x010fc60009ffe4ff */
[----:B------:R1:W-:Y:S01]  /*f8a50*/  STL [R1+0x3380], R12 ;  /* 0x0033800c01007387 */ /* 0x0003e20000100800 */
[----:B------:R-:W-:-:S03]  /*f8a60*/  IMAD.MOV.U32 R4, RZ, RZ, R6 ;  /* 0x000000ffff047224 */ /* 0x000fc600078e0006 */
[----:B------:R-:W4:Y:S04]  /*f8a70*/  LDL.LU R9, [R1+0x351c] ;  /* 0x00351c0001097983 */ /* 0x000f280000300800 */
[----:B------:R1:W-:Y:S04]  /*f8a80*/  LDGSTS.E [R0+0x13200], desc[UR58][R4.64], P0 ;  /* 0x1320000004007fae */ /* 0x0003e8000812187a */
[----:B-1----:R-:W4:Y:S01]  /*f8a90*/  LDL.LU R12, [R1+0x3510] ;  /* 0x00351000010c7983 */ /* 0x002f220000300800 */
[----:B------:R-:W-:-:S05]  /*f8aa0*/  IADD3 R10, P2, R10, UR15, RZ ;  /* 0x0000000f0a0a7c10 */ /* 0x000fca000ff5e0ff */
[----:B------:R-:W-:Y:S01]  /*f8ab0*/  STL [R1+0x3404], R10 ;  /* 0x0034040a01007387 */ /* 0x000fe20000100800 */
[----:B------:R-:W-:-:S03]  /*f8ac0*/  IADD3.X R16, R16, UR9, RZ, P2, !PT ;  /* 0x0000000910107c10 */ /* 0x000fc600097fe4ff */
[----:B------:R1:W-:Y:S01]  /*f8ad0*/  STL [R1+0x3388], R18 ;  /* 0x0033881201007387 */ /* 0x0003e20000100800 */
[----:B------:R-:W-:-:S03]  /*f8ae0*/  IMAD.MOV.U32 R4, RZ, RZ, R17 ;  /* 0x000000ffff047224 */ /* 0x000fc600078e0011 */
[----:B------:R-:W4:Y:S01]  /*f8af0*/  LDL.LU R6, [R1+0x3594] ;  /* 0x0035940001067983 */ /* 0x000f220000300800 */
[----:B------:R-:W-:-:S03]  /*f8b00*/  IMAD.MOV.U32 R5, RZ, RZ, R18 ;  /* 0x000000ffff057224 */ /* 0x000fc600078e0012 */
[----:B------:R-:W4:Y:S04]  /*f8b10*/  LDL.LU R20, [R1+0x3518] ;  /* 0x0035180001147983 */ /* 0x000f280000300800 */
[----:B------:R1:W-:Y:S01]  /*f8b20*/  LDGSTS.E [R0+0x13300], desc[UR58][R4.64], P1 ;  /* 0x1330000004007fae */ /* 0x0003e2000892187a */
[----:B--2---:R-:W-:Y:S01]  /*f8b30*/  IADD3 R8, P3, R8, UR15, RZ ;  /* 0x0000000f08087c10 */ /* 0x004fe2000ff7e0ff */
[----:B-1----:R-:W-:-:S04]  /*f8b40*/  IMAD.MOV.U32 R4, RZ, RZ, R10 ;  /* 0x000000ffff047224 */ /* 0x002fc800078e000a */
[----:B------:R-:W-:Y:S01]  /*f8b50*/  STL [R1+0x340c], R8 ;  /* 0x00340c0801007387 */ /* 0x000fe20000100800 */
[----:B------:R-:W-:-:S03]  /*f8b60*/  IADD3.X R13, R13, UR9, RZ, P3, !PT ;  /* 0x000000090d0d7c10 */ /* 0x000fc60009ffe4ff */
[----:B------:R1:W-:Y:S01]  /*f8b70*/  STL [R1+0x3400], R16 ;  /* 0x0034001001007387 */ /* 0x0003e20000100800 */
[----:B------:R-:W-:-:S03]  /*f8b80*/  MOV R5, R16 ;  /* 0x0000001000057202 */ /* 0x000fc60000000f00 */
[----:B------:R-:W2:Y:S04]  /*f8b90*/  LDL.LU R18, [R1+0x359c] ;  /* 0x00359c0001127983 */ /* 0x000ea80000300800 */
[----:B------:R-:W2:Y:S04]  /*f8ba0*/  LDL.LU R10, [R1+0x3590] ;  /* 0x00359000010a7983 */ /* 0x000ea80000300800 */
[----:B------:R1:W-:Y:S01]  /*f8bb0*/  LDGSTS.E [R0+0x14200], desc[UR58][R4.64], P0 ;  /* 0x1420000004007fae */ /* 0x0003e2000812187a */
[----:B---3--:R-:W-:-:S05]  /*f8bc0*/  IADD3 R11, P2, R11, UR15, RZ ;  /* 0x0000000f0b0b7c10 */ /* 0x008fca000ff5e0ff */
[----:B------:R-:W-:Y:S04]  /*f8bd0*/  STL [R1+0x3484], R11 ;  /* 0x0034840b01007387 */ /* 0x000fe80000100800 */
[----:B------:R3:W-:Y:S04]  /*f8be0*/  STL [R1+0x3408], R13 ;  /* 0x0034080d01007387 */ /* 0x0007e80000100800 */
[----:B-1----:R-:W2:Y:S01]  /*f8bf0*/  LDL.LU R16, [R1+0x361c] ;  /* 0x00361c0001107983 */ /* 0x002ea20000300800 */
[----:B------:R-:W-:-:S03]  /*f8c00*/  IADD3.X R15, R15, UR9, RZ, P2, !PT ;  /* 0x000000090f0f7c10 */ /* 0x000fc600097fe4ff */
[----:B------:R-:W2:Y:S01]  /*f8c10*/  LDL.LU R19, [R1+0x3598] ;  /* 0x0035980001137983 */ /* 0x000ea20000300800 */
[----:B------:R-:W-:Y:S02]  /*f8c20*/  IMAD.MOV.U32 R4, RZ, RZ, R8 ;  /* 0x000000ffff047224 */ /* 0x000fe400078e0008 */
[----:B------:R-:W-:-:S05]  /*f8c30*/  IMAD.MOV.U32 R5, RZ, RZ, R13 ;  /* 0x000000ffff057224 */ /* 0x000fca00078e000d */
[----:B------:R1:W-:Y:S01]  /*f8c40*/  LDGSTS.E [R0+0x14300], desc[UR58][R4.64], P1 ;  /* 0x1430000004007fae */ /* 0x0003e2000892187a */
[----:B------:R-:W-:-:S05]  /*f8c50*/  IADD3 R7, P3, R7, UR15, RZ ;  /* 0x0000000f07077c10 */ /* 0x000fca000ff7e0ff */
[----:B------:R-:W-:Y:S01]  /*f8c60*/  STL [R1+0x348c], R7 ;  /* 0x00348c0701007387 */ /* 0x000fe20000100800 */
[----:B------:R-:W-:Y:S01]  /*f8c70*/  IADD3 R3, P2, R3, UR15, RZ ;  /* 0x0000000f03037c10 */ /* 0x000fe2000ff5e0ff */
[----:B-1----:R-:W-:Y:S02]  /*f8c80*/  IMAD.MOV.U32 R4, RZ, RZ, R11 ;  /* 0x000000ffff047224 */ /* 0x002fe400078e000b */
[----:B------:R1:W-:Y:S01]  /*f8c90*/  STL [R1+0x3480], R15 ;  /* 0x0034800f01007387 */ /* 0x0003e20000100800 */
[----:B------:R-:W-:-:S03]  /*f8ca0*/  MOV R5, R15 ;  /* 0x0000000f00057202 */ /* 0x000fc60000000f00 */
[----:B------:R-:W2:Y:S04]  /*f8cb0*/  LDL.LU R17, [R1+0x3618] ;  /* 0x0036180001117983 */ /* 0x000ea80000300800 */
[----:B------:R-:W2:Y:S04]  /*f8cc0*/  LDL.LU R8, [R1+0x3624] ;  /* 0x0036240001087983 */ /* 0x000ea80000300800 */
[----:B---3--:R-:W3:Y:S04]  /*f8cd0*/  LDL.LU R13, [R1+0x370c] ;  /* 0x00370c00010d7983 */ /* 0x008ee80000300800 */
[----:B-1----:R-:W3:Y:S04]  /*f8ce0*/  LDL.LU R15, [R1+0x3620] ;  /* 0x00362000010f7983 */ /* 0x002ee80000300800 */
[----:B------:R-:W-:Y:S04]  /*f8cf0*/  STL [R1+0x3514], R3 ;  /* 0x0035140301007387 */ /* 0x000fe80000100800 */
[----:B------:R1:W-:Y:S01]  /*f8d00*/  LDGSTS.E [R0+0x15200], desc[UR58][R4.64], P0 ;  /* 0x1520000004007fae */ /* 0x0003e2000812187a */
[----:B------:R-:W-:-:S05]  /*f8d10*/  IADD3.X R14, R14, UR9, RZ, P3, !PT ;  /* 0x000000090e0e7c10 */ /* 0x000fca0009ffe4ff */
[----:B------:R1:W-:Y:S02]  /*f8d20*/  STL [R1+0x3488], R14 ;  /* 0x0034880e01007387 */ /* 0x0003e40000100800 */
[----:B-1----:R-:W-:Y:S02]  /*f8d30*/  IMAD.MOV.U32 R5, RZ, RZ, R14 ;  /* 0x000000ffff057224 */ /* 0x002fe400078e000e */
[----:B------:R-:W3:Y:S04]  /*f8d40*/  LDL.LU R11, [R1+0x3714] ;  /* 0x00371400010b7983 */ /* 0x000ee80000300800 */
[----:B------:R-:W3:Y:S01]  /*f8d50*/  LDL.LU R14, [R1+0x3708] ;  /* 0x00370800010e7983 */ /* 0x000ee20000300800 */
[----:B------:R-:W-:-:S05]  /*f8d60*/  IMAD.MOV.U32 R4, RZ, RZ, R7 ;  /* 0x000000ffff047224 */ /* 0x000fca00078e0007 */
[----:B------:R1:W-:Y:S01]  /*f8d70*/  LDGSTS.E [R0+0x15300], desc[UR58][R4.64], P1 ;  /* 0x1530000004007fae */ /* 0x0003e2000892187a */
[----:B----4-:R-:W-:Y:S01]  /*f8d80*/  IADD3 R9, P3, R9, UR15, RZ ;  /* 0x0000000f09097c10 */ /* 0x010fe2000ff7e0ff */
[----:B-1----:R-:W-:Y:S01]  /*f8d90*/  IMAD.MOV.U32 R4, RZ, RZ, R3 ;  /* 0x000000ffff047224 */ /* 0x002fe200078e0003 */
[----:B------:R-:W-:-:S03]  /*f8da0*/  IADD3.X R12, R12, UR9, RZ, P2, !PT ;  /* 0x000000090c0c7c10 */ /* 0x000fc600097fe4ff */
[----:B------:R-:W-:Y:S01]  /*f8db0*/  STL [R1+0x351c], R9 ;  /* 0x00351c0901007387 */ /* 0x000fe20000100800 */
[----:B------:R-:W-:-:S03]  /*f8dc0*/  MOV R5, R12 ;  /* 0x0000000c00057202 */ /* 0x000fc60000000f00 */
[----:B------:R1:W-:Y:S04]  /*f8dd0*/  STL [R1+0x3510], R12 ;  /* 0x0035100c01007387 */ /* 0x0003e80000100800 */
[----:B------:R-:W4:Y:S04]  /*f8de0*/  LDL.LU R7, [R1+0x377c] ;  /* 0x00377c0001077983 */ /* 0x000f280000300800 */
[----:B------:R1:W-:Y:S04]  /*f8df0*/  LDGSTS.E [R0+0x16200], desc[UR58][R4.64], P0 ;  /* 0x1620000004007fae */ /* 0x0003e8000812187a */
[----:B-1----:R-:W4:Y:S01]  /*f8e00*/  LDL.LU R12, [R1+0x3710] ;  /* 0x00371000010c7983 */ /* 0x002f220000300800 */
[----:B------:R-:W-:-:S02]  /*f8e10*/  IADD3 R6, P2, R6, UR15, RZ ;  /* 0x0000000f06067c10 */ /* 0x000fc4000ff5e0ff */
[----:B------:R-:W-:-:S03]  /*f8e20*/  IADD3.X R20, R20, UR9, RZ, P3, !PT ;  /* 0x0000000914147c10 */ /* 0x000fc60009ffe4ff */
[----:B------:R-:W-:Y:S01]  /*f8e30*/  STL [R1+0x3594], R6 ;  /* 0x0035940601007387 */ /* 0x000fe20000100800 */
[----:B------:R-:W-:-:S03]  /*f8e40*/  IMAD.MOV.U32 R4, RZ, RZ, R9 ;  /* 0x000000ffff047224 */ /* 0x000fc600078e0009 */
[----:B------:R-:W-:Y:S01]  /*f8e50*/  STL [R1+0x3518], R20 ;  /* 0x0035181401007387 */ /* 0x000fe20000100800 */
[----:B------:R-:W-:-:S03]  /*f8e60*/  IMAD.MOV.U32 R5, RZ, RZ, R20 ;  /* 0x000000ffff057224 */ /* 0x000fc600078e0014 */
[----:B------:R-:W4:Y:S04]  /*f8e70*/  LDL.LU R3, [R1+0x3784] ;  /* 0x0037840001037983 */ /* 0x000f280000300800 */
[----:B------:R-:W4:Y:S04]  /*f8e80*/  LDL.LU R9, [R1+0x3778] ;  /* 0x0037780001097983 */ /* 0x000f280000300800 */
[----:B------:R1:W-:Y:S01]  /*f8e90*/  LDGSTS.E [R0+0x16300], desc[UR58][R4.64], P1 ;  /* 0x1630000004007fae */ /* 0x0003e2000892187a */
[----:B--2---:R-:W-:Y:S02]  /*f8ea0*/  IADD3 R18, P3, R18, UR15, RZ ;  /* 0x0000000f12127c10 */ /* 0x004fe4000ff7e0ff */
[----:B------:R-:W-:-:S03]  /*f8eb0*/  IADD3.X R10, R10, UR9, RZ, P2, !PT ;  /* 0x000000090a0a7c10 */ /* 0x000fc600097fe4ff */
[----:B------:R-:W-:Y:S01]  /*f8ec0*/  STL [R1+0x359c], R18 ;  /* 0x00359c1201007387 */ /* 0x000fe20000100800 */
[----:B-1----:R-:W-:Y:S01]  /*f8ed0*/  IMAD.MOV.U32 R4, RZ, RZ, R6 ;  /* 0x000000ffff047224 */ /* 0x002fe200078e0006 */
[----:B------:R-:W-:Y:S02]  /*f8ee0*/  MOV R5, R10 ;  /* 0x0000000a00057202 */ /* 0x000fe40000000f00 */
[----:B------:R1:W-:Y:S04]  /*f8ef0*/  STL [R1+0x3590], R10 ;  /* 0x0035900a01007387 */ /* 0x0003e80000100800 */
[----:B------:R2:W-:Y:S04]  /*f8f00*/  LDGSTS.E [R0+0x17200], desc[UR58][R4.64], P0 ;  /* 0x1720000004007fae */ /* 0x0005e8000812187a */
[----:B-1----:R-:W4:Y:S01]  /*f8f10*/  LDL.LU R10, [R1+0x3780] ;  /* 0x00378000010a7983 */ /* 0x002f220000300800 */
[----:B------:R-:W-:-:S02]  /*f8f20*/  IADD3 R16, P2, R16, UR15, RZ ;  /* 0x0000000f10107c10 */ /* 0x000fc4000ff5e0ff */
[----:B------:R-:W-:-:S03]  /*f8f30*/  IADD3.X R19, R19, UR9, RZ, P3, !PT ;  /* 0x0000000913137c10 */ /* 0x000fc60009ffe4ff */
[----:B------:R-:W-:Y:S01]  /*f8f40*/  STL [R1+0x361c], R16 ;  /* 0x00361c1001007387 */ /* 0x000fe20000100800 */
[----:B--2---:R-:W-:-:S03]  /*f8f50*/  IMAD.MOV.U32 R4, RZ, RZ, R18 ;  /* 0x000000ffff047224 */ /* 0x004fc600078e0012 */
[----:B------:R-:W-:Y:S01]  /*f8f60*/  STL [R1+0x3598], R19 ;  /* 0x0035981301007387 */ /* 0x000fe20000100800 */
[----:B------:R-:W-:-:S03]  /*f8f70*/  IMAD.MOV.U32 R5, RZ, RZ, R19 ;  /* 0x000000ffff057224 */ /* 0x000fc600078e0013 */
[----:B------:R-:W2:Y:S04]  /*f8f80*/  LDL.LU R6, [R1+0x37ec] ;  /* 0x0037ec0001067983 */ /* 0x000ea80000300800 */
[----:B------:R1:W-:Y:S02]  /*f8f90*/  LDGSTS.E [R0+0x17300], desc[UR58][R4.64], P1 ;  /* 0x1730000004007fae */ /* 0x0003e4000892187a */
[----:B-1----:R-:W-:Y:S01]  /*f8fa0*/  IMAD.MOV.U32 R4, RZ, RZ, R16 ;  /* 0x000000ffff047224 */ /* 0x002fe200078e0010 */
[----:B------:R-:W-:Y:S02]  /*f8fb0*/  IADD3.X R17, R17, UR9, RZ, P2, !PT ;  /* 0x0000000911117c10 */ /* 0x000fe400097fe4ff */
[----:B------:R-:W-:Y:S02]  /*f8fc0*/  IADD3 R8, P3, R8, UR15, RZ ;  /* 0x0000000f08087c10 */ /* 0x000fe4000ff7e0ff */
[----:B------:R-:W-:-:S02]  /*f8fd0*/  MOV R5, R17 ;  /* 0x0000001100057202 */ /* 0x000fc40000000f00 */
[----:B---3--:R-:W-:Y:S01]  /*f8fe0*/  IADD3 R13, P2, R13, UR15, RZ ;  /* 0x0000000f0d0d7c10 */ /* 0x008fe2000ff5e0ff */
[----:B------:R1:W-:Y:S01]  /*f8ff0*/  STL [R1+0x3624], R8 ;  /* 0x0036240801007387 */ /* 0x0003e20000100800 */
[----:B------:R-:W-:-:S03]  /*f9000*/  IADD3.X R15, R15, UR9, RZ, P3, !PT ;  /* 0x000000090f0f7c10 */ /* 0x000fc60009ffe4ff */
[----:B------:R3:W-:Y:S04]  /*f9010*/  STL [R1+0x3618], R17 ;  /* 0x0036181101007387 */ /* 0x0007e80000100800 */
[----:B------:R-:W2:Y:S04]  /*f9020*/  LDL.LU R23, [R1+0x37f4] ;  /* 0x0037f40001177983 */ /* 0x000ea80000300800 */
[----:B------:R-:W-:Y:S04]  /*f9030*/  STL [R1+0x370c], R13 ;  /* 0x00370c0d01007387 */ /* 0x000fe80000100800 */
[----:B------:R1:W-:Y:S04]  /*f9040*/  LDGSTS.E [R0+0x18200], desc[UR58][R4.64], P0 ;  /* 0x1820000004007fae */ /* 0x0003e8000812187a */
[----:B------:R3:W-:Y:S01]  /*f9050*/  STL [R1+0x3620], R15 ;  /* 0x0036200f01007387 */ /* 0x0007e20000100800 */
[----:B-1----:R-:W-:-:S03]  /*f9060*/  IMAD.MOV.U32 R4, RZ, RZ, R8 ;  /* 0x000000ffff047224 */ /* 0x002fc600078e0008 */
[----:B------:R-:W2:Y:S01]  /*f9070*/  LDL.LU R8, [R1+0x37e8] ;  /* 0x0037e80001087983 */ /* 0x000ea20000300800 */
[----:B------:R-:W-:Y:S02]  /*f9080*/  IADD3 R11, P3, R11, UR15, RZ ;  /* 0x0000000f0b0b7c10 */ /* 0x000fe4000ff7e0ff */
[----:B------:R-:W-:-:S03]  /*f9090*/  IADD3.X R14, R14, UR9, RZ, P2, !PT ;  /* 0x000000090e0e7c10 */ /* 0x000fc600097fe4ff */
[----:B------:R-:W-:Y:S04]  /*f90a0*/  STL [R1+0x3714], R11 ;  /* 0x0037140b01007387 */ /* 0x000fe80000100800 */
[----:B------:R1:W-:Y:S04]  /*f90b0*/  STL [R1+0x3708], R14 ;  /* 0x0037080e01007387 */ /* 0x0003e80000100800 */
[----:B------:R-:W2:Y:S04]  /*f90c0*/  LDL.LU R21, [R1+0x385c] ;  /* 0x00385c0001157983 */ /* 0x000ea80000300800 */
[----:B------:R-:W2:Y:S01]  /*f90d0*/  LDL.LU R24, [R1+0x37f0] ;  /* 0x0037f00001187983 */ /* 0x000ea20000300800 */
[----:B------:R-:W-:-:S05]  /*f90e0*/  IMAD.MOV.U32 R5, RZ, RZ, R15 ;  /* 0x000000ffff057224 */ /* 0x000fca00078e000f */
[----:B------:R3:W-:Y:S01]  /*f90f0*/  LDGSTS.E [R0+0x18300], desc[UR58][R4.64], P1 ;  /* 0x1830000004007fae */ /* 0x0007e2000892187a */
[----:B----4-:R-:W-:Y:S02]  /*f9100*/  IADD3 R7, P2, R7, UR15, RZ ;  /* 0x0000000f07077c10 */ /* 0x010fe4000ff5e0ff */
[----:B------:R-:W-:-:S03]  /*f9110*/  IADD3.X R12, R12, UR9, RZ, P3, !PT ;  /* 0x000000090c0c7c10 */ /* 0x000fc60009ffe4ff */
[----:B------:R-:W-:Y:S04]  /*f9120*/  STL [R1+0x377c], R7 ;  /* 0x00377c0701007387 */ /* 0x000fe80000100800 */
[----:B------:R-:W-:Y:S04]  /*f9130*/  STL [R1+0x3710], R12 ;  /* 0x0037100c01007387 */ /* 0x000fe80000100800 */
[----:B------:R-:W4:Y:S04]  /*f9140*/  LDL.LU R19, [R1+0x3864] ;  /* 0x0038640001137983 */ /* 0x000f280000300800 */
[----:B------:R-:W4:Y:S01]  /*f9150*/  LDL.LU R22, [R1+0x3858] ;  /* 0x0038580001167983 */ /* 0x000f220000300800 */
[----:B------:R-:W-:-:S02]  /*f9160*/  IADD3 R3, P3, R3, UR15, RZ ;  /* 0x0000000f03037c10 */ /* 0x000fc4000ff7e0ff */
[----:B------:R-:W-:-:S03]  /*f9170*/  IADD3.X R9, R9, UR9, RZ, P2, !PT ;  /* 0x0000000909097c10 */ /* 0x000fc600097fe4ff */
[----:B------:R-:W-:Y:S04]  /*f9180*/  STL [R1+0x3784], R3 ;  /* 0x0037840301007387 */ /* 0x000fe80000100800 */
[----:B------:R1:W-:Y:S04]  /*f9190*/  STL [R1+0x3778], R9 ;  /* 0x0037780901007387 */ /* 0x0003e80000100800 */
[----:B------:R-:W4:Y:S01]  /*f91a0*/  LDL.LU R20, [R1+0x3860] ;  /* 0x0038600001147983 */ /* 0x000f220000300800 */
[----:B---3--:R-:W-:Y:S01]  /*f91b0*/  IMAD.MOV.U32 R4, RZ, RZ, R13 ;  /* 0x000000ffff047224 */ /* 0x008fe200078e000d */
[----:B------:R-:W-:-:S02]  /*f91c0*/  MOV R5, R14 ;  /* 0x0000000e00057202 */ /* 0x000fc40000000f00 */
[----:B------:R-:W3:Y:S04]  /*f91d0*/  LDL.LU R17, [R1+0x38a4] ;  /* 0x0038a40001117983 */ /* 0x000ee80000300800 */
[----:B------:R-:W3:Y:S04]  /*f91e0*/  LDL.LU R15, [R1+0x38ac] ;  /* 0x0038ac00010f7983 */ /* 0x000ee80000300800 */
[----:B------:R-:W3:Y:S04]  /*f91f0*/  LDL.LU R18, [R1+0x38a0] ;  /* 0x0038a00001127983 */ /* 0x000ee80000300800 */
[----:B------:R1:W-:Y:S01]  /*f9200*/  LDGSTS.E [R0+0x19200], desc[UR58][R4.64], P0 ;  /* 0x1920000004007fae */ /* 0x0003e2000812187a */
[----:B------:R-:W-:Y:S01]  /*f9210*/  IADD3.X R10, R10, UR9, RZ, P3, !PT ;  /* 0x000000090a0a7c10 */ /* 0x000fe20009ffe4ff */
[----:B-1----:R-:W-:-:S02]  /*f9220*/  IMAD.MOV.U32 R4, RZ, RZ, R11 ;  /* 0x000000ffff047224 */ /* 0x002fc400078e000b */
[----:B------:R-:W-:-:S05]  /*f9230*/  IMAD.MOV.U32 R5, RZ, RZ, R12 ;  /* 0x000000ffff057224 */ /* 0x000fca00078e000c */
[----:B------:R1:W-:Y:S01]  /*f9240*/  LDGSTS.E [R0+0x19300], desc[UR58][R4.64], P1 ;  /* 0x1930000004007fae */ /* 0x0003e2000892187a */
[----:B--2---:R-:W-:-:S05]  /*f9250*/  IADD3 R6, P2, R6, UR15, RZ ;  /* 0x0000000f06067c10 */ /* 0x004fca000ff5e0ff */
[----:B------:R-:W-:Y:S04]  /*f9260*/  STL [R1+0x37ec], R6 ;  /* 0x0037ec0601007387 */ /* 0x000fe80000100800 */
[----:B------:R2:W-:Y:S04]  /*f9270*/  STL [R1+0x3780], R10 ;  /* 0x0037800a01007387 */ /* 0x0005e80000100800 */
[----:B------:R-:W3:Y:S01]  /*f9280*/  LDL.LU R16, [R1+0x38a8] ;  /* 0x0038a80001107983 */ /* 0x000ee20000300800 */
[----:B-1----:R-:W-:Y:S01]  /*f9290*/  IMAD.MOV.U32 R4, RZ, RZ, R7 ;  /* 0x000000ffff047224 */ /* 0x002fe200078e0007 */
[----:B------:R-:W-:-:S02]  /*f92a0*/  MOV R5, R9 ;  /* 0x0000000900057202 */ /* 0x000fc40000000f00 */
[----:B------:R-:W3:Y:S04]  /*f92b0*/  LDL.LU R14, [R1+0x38b0] ;  /* 0x0038b000010e7983 */ /* 0x000ee80000300800 */
[----:B------:R-:W3:Y:S04]  /*f92c0*/  LDL.LU R13, [R1+0x38b4] ;  /* 0x0038b400010d7983 */ /* 0x000ee80000300800 */
[----:B------:R-:W3:Y:S04]  /*f92d0*/  LDL.LU R11, [R1+0x38bc] ;  /* 0x0038bc00010b7983 */ /* 0x000ee80000300800 */
[----:B------:R-:W3:Y:S04]  /*f92e0*/  LDL.LU R9, [R1+0x38c4] ;  /* 0x0038c40001097983 */ /* 0x000ee80000300800 */
[----:B------:R-:W3:Y:S01]  /*f92f0*/  LDL.LU R7, [R1+0x38cc] ;  /* 0x0038cc0001077983 */ /* 0x000ee20000300800 */
[----:B------:R-:W-:-:S03]  /*f9300*/  IADD3 R23, P3, R23, UR15, RZ ;  /* 0x0000000f17177c10 */ /* 0x000fc6000ff7e0ff */
[----:B------:R1:W-:Y:S04]  /*f9310*/  LDGSTS.E [R0+0x1a200], desc[UR58][R4.64], P0 ;  /* 0x1a20000004007fae */ /* 0x0003e8000812187a */
[----:B------:R-:W3:Y:S04]  /*f9320*/  LDL.LU R12, [R1+0x38b8] ;  /* 0x0038b800010c7983 */ /* 0x000ee80000300800 */
[----:B------:R-:W-:Y:S01]  /*f9330*/  STL [R1+0x37f4], R23 ;  /* 0x0037f41701007387 */ /* 0x000fe20000100800 */
[----:B-1----:R-:W-:Y:S02]  /*f9340*/  IMAD.MOV.U32 R4, RZ, RZ, R3 ;  /* 0x000000ffff047224 */ /* 0x002fe400078e0003 */
[----:B------:R-:W-:-:S05]  /*f9350*/  IMAD.MOV.U32 R5, RZ, RZ, R10 ;  /* 0x000000ffff057224 */ /* 0x000fca00078e000a */
[----:B------:R1:W-:Y:S01]  /*f9360*/  LDGSTS.E [R0+0x1a300], desc[UR58][R4.64], P1 ;  /* 0x1a30000004007fae */ /* 0x0003e2000892187a */
[----:B------:R-:W-:-:S05]  /*f9370*/  IADD3.X R8, R8, UR9, RZ, P2, !PT ;  /* 0x0000000908087c10 */ /* 0x000fca00097fe4ff */
[----:B------:R2:W-:Y:S04]  /*f9380*/  STL [R1+0x37e8], R8 ;  /* 0x0037e80801007387 */ /* 0x0005e80000100800 */
[----:B------:R-:W3:Y:S01]  /*f9390*/  LDL.LU R3, [R1+0x38d4] ;  /* 0x0038d40001037983 */ /* 0x000ee20000300800 */
[----:B-1----:R-:W-:-:S03]  /*f93a0*/  MOV R5, R8 ;  /* 0x0000000800057202 */ /* 0x002fc60000000f00 */
[----:B--2---:R-:W2:Y:S01]  /*f93b0*/  LDL.LU R10, [R1+0x38c0] ;  /* 0x0038c000010a7983 */ /* 0x004ea20000300800 */
[----:B------:R-:W-:-:S05]  /*f93c0*/  IMAD.MOV.U32 R4, RZ, RZ, R6 ;  /* 0x000000ffff047224 */ /* 0x000fca00078e0006 */
[----:B------:R1:W-:Y:S01]  /*f93d0*/  LDGSTS.E [R0+0x1b200], desc[UR58][R4.64], P0 ;  /* 0x1b20000004007fae */ /* 0x0003e2000812187a */
[----:B------:R-:W-:Y:S02]  /*f93e0*/  IADD3 R21, P2, R21, UR15, RZ ;  /* 0x0000000f15157c10 */ /* 0x000fe4000ff5e0ff */
[----:B------:R-:W-:-:S03]  /*f93f0*/  IADD3.X R24, R24, UR9, RZ, P3, !PT ;  /* 0x0000000918187c10 */ /* 0x000fc60009ffe4ff */
[----:B------:R-:W-:Y:S04]  /*f9400*/  STL [R1+0x385c], R21 ;  /* 0x00385c1501007387 */ /* 0x000fe80000100800 */
[----:B------:R-:W-:Y:S04]  /*f9410*/  STL [R1+0x37f0], R24 ;  /* 0x0037f01801007387 */ /* 0x000fe80000100800 */
[----:B------:R-:W2:Y:S04]  /*f9420*/  LDL.LU R8, [R1+0x38c8] ;  /* 0x0038c80001087983 */ /* 0x000ea80000300800 */
[----:B------:R-:W2:Y:S01]  /*f9430*/  LDL.LU R6, [R1+0x38d0] ;  /* 0x0038d00001067983 */ /* 0x000ea20000300800 */
[----:B-1----:R-:W-:-:S02]  /*f9440*/  IMAD.MOV.U32 R4, RZ, RZ, R23 ;  /* 0x000000ffff047224 */ /* 0x002fc400078e0017 */
[----:B------:R-:W-:-:S05]  /*f9450*/  IMAD.MOV.U32 R5, RZ, RZ, R24 ;  /* 0x000000ffff057224 */ /* 0x000fca00078e0018 */
[----:B------:R1:W-:Y:S02]  /*f9460*/  LDGSTS.E [R0+0x1b300], desc[UR58][R4.64], P1 ;  /* 0x1b30000004007fae */ /* 0x0003e4000892187a */
[----:B-1----:R-:W-:Y:S01]  /*f9470*/  IMAD.MOV.U32 R4, RZ, RZ, R21 ;  /* 0x000000ffff047224 */ /* 0x002fe200078e0015 */
[----:B----4-:R-:W-:Y:S02]  /*f9480*/  IADD3 R19, P3, R19, UR15, RZ ;  /* 0x0000000f13137c10 */ /* 0x010fe4000ff7e0ff */
[----:B------:R-:W-:-:S04]  /*f9490*/  IADD3.X R22, R22, UR9, RZ, P2, !PT ;  /* 0x0000000916167c10 */ /* 0x000fc800097fe4ff */
[----:B------:R-:W-:-:S05]  /*f94a0*/  MOV R5, R22 ;  /* 0x0000001600057202 */ /* 0x000fca0000000f00 */
[----:B------:R1:W-:Y:S01]  /*f94b0*/  LDGSTS.E [R0+0x1c200], desc[UR58][R4.64], P0 ;  /* 0x1c20000004007fae */ /* 0x0003e2000812187a */
[----:B------:R-:W-:Y:S02]  /*f94c0*/  IADD3.X R20, R20, UR9, RZ, P3, !PT ;  /* 0x0000000914147c10 */ /* 0x000fe40009ffe4ff */
[----:B---3--:R-:W-:Y:S01]  /*f94d0*/  IADD3 R17, P2, R17, UR15, RZ ;  /* 0x0000000f11117c10 */ /* 0x008fe2000ff5e0ff */
[----:B-1----:R-:W-:Y:S02]  /*f94e0*/  IMAD.MOV.U32 R4, RZ, RZ, R19 ;  /* 0x000000ffff047224 */ /* 0x002fe400078e0013 */
[----:B------:R-:W-:Y:S01]  /*f94f0*/  IMAD.MOV.U32 R5, RZ, RZ, R20 ;  /* 0x000000ffff057224 */ /* 0x000fe200078e0014 */
[----:B------:R-:W-:Y:S02]  /*f9500*/  IADD3 R15, P3, R15, UR15, RZ ;  /* 0x0000000f0f0f7c10 */ /* 0x000fe4000ff7e0ff */
[----:B------:R-:W-:Y:S02]  /*f9510*/  IADD3.X R18, R18, UR9, RZ, P2, !PT ;  /* 0x0000000912127c10 */ /* 0x000fe400097fe4ff */
[----:B------:R1:W-:Y:S04]  /*f9520*/  LDGSTS.E [R0+0x1c300], desc[UR58][R4.64], P1 ;  /* 0x1c30000004007fae */ /* 0x0003e8000892187a */
[----:B------:R-:W-:Y:S01]  /*f9530*/  STL [R1+0x3864], R19 ;  /* 0x0038641301007387 */ /* 0x000fe20000100800 */
[----:B-1----:R-:W-:Y:S01]  /*f9540*/  IMAD.MOV.U32 R4, RZ, RZ, R17 ;  /* 0x000000ffff047224 */ /* 0x002fe200078e0011 */
[----:B------:R-:W-:-:S02]  /*f9550*/  MOV R5, R18 ;  /* 0x0000001200057202 */ /* 0x000fc40000000f00 */
[----:B------:R-:W-:Y:S04]  /*f9560*/  STL [R1+0x3858], R22 ;  /* 0x0038581601007387 */ /* 0x000fe80000100800 */
[----:B------:R1:W-:Y:S04]  /*f9570*/  LDGSTS.E [R0+0x1d200], desc[UR58][R4.64], P0 ;  /* 0x1d20000004007fae */ /* 0x0003e8000812187a */
[----:B------:R-:W-:Y:S01]  /*f9580*/  STL [R1+0x38a4], R17 ;  /* 0x0038a41101007387 */ /* 0x000fe20000100800 */
[----:B-1----:R-:W-:-:S03]  /*f9590*/  IMAD.MOV.U32 R4, RZ, RZ, R15 ;  /* 0x000000ffff047224 */ /* 0x002fc600078e000f */
[----:B------:R-:W-:Y:S04]  /*f95a0*/  STL [R1+0x3860], R20 ;  /* 0x0038601401007387 */ /* 0x000fe80000100800 */
[----:B------:R-:W-:Y:S04]  /*f95b0*/  STL [R1+0x38ac], R15 ;  /* 0x0038ac0f01007387 */ /* 0x000fe80000100800 */
[----:B------:R-:W-:Y:S01]  /*f95c0*/  STL [R1+0x38a0], R18 ;  /* 0x0038a01201007387 */ /* 0x000fe20000100800 */
[----:B------:R-:W-:-:S05]  /*f95d0*/  IADD3.X R16, R16, UR9, RZ, P3, !PT ;  /* 0x0000000910107c10 */ /* 0x000fca0009ffe4ff */
[----:B------:R-:W-:Y:S01]  /*f95e0*/  IMAD.MOV.U32 R5, RZ, RZ, R16 ;  /* 0x000000ffff057224 */ /* 0x000fe200078e0010 */
[----:B------:R-:W-:-:S04]  /*f95f0*/  IADD3 R13, P2, R13, UR15, RZ ;  /* 0x0000000f0d0d7c10 */ /* 0x000fc8000ff5e0ff */
[----:B------:R1:W-:Y:S01]  /*f9600*/  LDGSTS.E [R0+0x1d300], desc[UR58][R4.64], P1 ;  /* 0x1d30000004007fae */ /* 0x0003e2000892187a */
[----:B------:R-:W-:Y:S02]  /*f9610*/  IADD3.X R14, R14, UR9, RZ, P2, !PT ;  /* 0x000000090e0e7c10 */ /* 0x000fe400097fe4ff */
[----:B------:R-:W-:Y:S01]  /*f9620*/  IADD3 R11, P3, R11, UR15, RZ ;  /* 0x0000000f0b0b7c10 */ /* 0x000fe2000ff7e0ff */
[----:B------:R-:W-:Y:S01]  /*f9630*/  STL [R1+0x38b4], R13 ;  /* 0x0038b40d01007387 */ /* 0x000fe20000100800 */
[----:B------:R-:W-:-:S03]  /*f9640*/  IADD3 R9, P2, R9, UR15, RZ ;  /* 0x0000000f09097c10 */ /* 0x000fc6000ff5e0ff */
[----:B------:R-:W-:Y:S01]  /*f9650*/  STL [R1+0x38a8], R16 ;  /* 0x0038a81001007387 */ /* 0x000fe20000100800 */
[----:B------:R-:W-:Y:S01]  /*f9660*/  IADD3 R7, P4, R7, UR15, RZ ;  /* 0x0000000f07077c10 */ /* 0x000fe2000ff9e0ff */
[----:B-1----:R-:W-:Y:S01]  /*f9670*/  IMAD.MOV.U32 R4, RZ, RZ, R13 ;  /* 0x000000ffff047224 */ /* 0x002fe200078e000d */
[----:B------:R-:W-:Y:S01]  /*f9680*/  MOV R5, R14 ;  /* 0x0000000e00057202 */ /* 0x000fe20000000f00 */
[----:B------:R-:W-:Y:S01]  /*f9690*/  STL [R1+0x38bc], R11 ;  /* 0x0038bc0b01007387 */ /* 0x000fe20000100800 */
[----:B------:R-:W-:-:S03]  /*f96a0*/  IADD3.X R12, R12, UR9, RZ, P3, !PT ;  /* 0x000000090c0c7c10 */ /* 0x000fc60009ffe4ff */
[----:B------:R-:W-:Y:S04]  /*f96b0*/  STL [R1+0x38b0], R14 ;  /* 0x0038b00e01007387 */ /* 0x000fe80000100800 */
[----:B------:R1:W-:Y:S04]  /*f96c0*/  LDGSTS.E [R0+0x1e200], desc[UR58][R4.64], P0 ;  /* 0x1e20000004007fae */ /* 0x0003e8000812187a */
[----:B------:R-:W-:Y:S04]  /*f96d0*/  STL [R1+0x38c4], R9 ;  /* 0x0038c40901007387 */ /* 0x000fe80000100800 */
[----:B------:R3:W-:Y:S01]  /*f96e0*/  STL [R1+0x38b8], R12 ;  /* 0x0038b80c01007387 */ /* 0x0007e20000100800 */
[----:B-1----:R-:W-:-:S02]  /*f96f0*/  IMAD.MOV.U32 R4, RZ, RZ, R11 ;  /* 0x000000ffff047224 */ /* 0x002fc400078e000b */
[----:B------:R-:W-:Y:S01]  /*f9700*/  IMAD.MOV.U32 R5, RZ, RZ, R12 ;  /* 0x000000ffff057224 */ /* 0x000fe200078e000c */
[----:B------:R-:W-:Y:S04]  /*f9710*/  STL [R1+0x38cc], R7 ;  /* 0x0038cc0701007387 */ /* 0x000fe80000100800 */
[----:B------:R1:W-:Y:S01]  /*f9720*/  LDGSTS.E [R0+0x1e300], desc[UR58][R4.64], P1 ;  /* 0x1e30000004007fae */ /* 0x0003e2000892187a */
[----:B------:R-:W-:Y:S02]  /*f9730*/  IADD3 R3, P3, R3, UR15, RZ ;  /* 0x0000000f03037c10 */ /* 0x000fe4000ff7e0ff */
[----:B--2---:R-:W-:-:S03]  /*f9740*/  IADD3.X R10, R10, UR9, RZ, P2, !PT ;  /* 0x000000090a0a7c10 */ /* 0x004fc600097fe4ff */
[----:B------:R2:W-:Y:S04]  /*f9750*/  STL [R1+0x38d4], R3 ;  /* 0x0038d40301007387 */ /* 0x0005e80000100800 */
[----:B------:R-:W-:Y:S01]  /*f9760*/  STL [R1+0x38c0], R10 ;  /* 0x0038c00a01007387 */ /* 0x000fe20000100800 */
[----:B-1----:R-:W-:Y:S01]  /*f9770*/  IMAD.MOV.U32 R4, RZ, RZ, R9 ;  /* 0x000000ffff047224 */ /* 0x002fe200078e0009 */
[----:B------:R-:W-:-:S05]  /*f9780*/  MOV R5, R10 ;  /* 0x0000000a00057202 */ /* 0x000fca0000000f00 */
[----:B------:R1:W-:Y:S02]  /*f9790*/  LDGSTS.E [R0+0x1f200], desc[UR58][R4.64], P0 ;  /* 0x1f20000004007fae */ /* 0x0003e4000812187a */
[----:B-1----:R-:W-:Y:S01]  /*f97a0*/  IMAD.MOV.U32 R4, RZ, RZ, R7 ;  /* 0x000000ffff047224 */ /* 0x002fe200078e0007 */
[----:B------:R-:W-:Y:S02]  /*f97b0*/  IADD3.X R8, R8, UR9, RZ, P4, !PT ;  /* 0x0000000908087c10 */ /* 0x000fe4000a7fe4ff */
[----:B------:R-:W-:-:S03]  /*f97c0*/  IADD3.X R6, R6, UR9, RZ, P3, !PT ;  /* 0x0000000906067c10 */ /* 0x000fc60009ffe4ff */
[----:B------:R-:W-:Y:S04]  /*f97d0*/  STL [R1+0x38c8], R8 ;  /* 0x0038c80801007387 */ /* 0x000fe80000100800 */
[----:B------:R1:W-:Y:S04]  /*f97e0*/  STL [R1+0x38d0], R6 ;  /* 0x0038d00601007387 */ /* 0x0003e80000100800 */
[----:B---3--:R-:W3:Y:S01]  /*f97f0*/  LDL.LU R12, [R1+0x3a34] ;  /* 0x003a3400010c7983 */ /* 0x008ee20000300800 */
[----:B------:R-:W-:-:S03]  /*f9800*/  IMAD.MOV.U32 R5, RZ, RZ, R8 ;  /* 0x000000ffff057224 */ /* 0x000fc600078e0008 */
[----:B------:R-:W4:Y:S04]  /*f9810*/  LDL.LU R11, [R1+0x3a24] ;  /* 0x003a2400010b7983 */ /* 0x000f280000300800 */
[----:B------:R2:W-:Y:S02]  /*f9820*/  LDGSTS.E [R0+0x1f300], desc[UR58][R4.64], P1 ;  /* 0x1f30000004007fae */ /* 0x0005e4000892187a */
[----:B--2---:R-:W-:Y:S02]  /*f9830*/  IMAD.MOV.U32 R4, RZ, RZ, R3 ;  /* 0x000000ffff047224 */ /* 0x004fe400078e0003 */
[----:B------:R-:W2:Y:S01]  /*f9840*/  LDL.LU R3, [R1+0x2a44] ;  /* 0x002a440001037983 */ /* 0x000ea20000300800 */
[----:B------:R-:W-:-:S03]  /*f9850*/  MOV R5, R6 ;  /* 0x0000000600057202 */ /* 0x000fc60000000f00 */
        /* <DEDUP_REMOVED lines=106> */
[----:B---3--:R-:W-:-:S03]  /*f9f00*/  IADD3 R12, P5, R12, UR15, RZ ;  /* 0x0000000f0c0c7c10 */ /* 0x008fc6000ffbe0ff */
        /* <DEDUP_REMOVED lines=8> */
[----:B------:R1:W-:Y:S01]  /*f9f90*/  STL [R1+0x3a34], R12 ;  /* 0x003a340c01007387 */ /* 0x0003e20000100800 */
[----:B----4-:R-:W-:-:S03]  /*f9fa0*/  IADD3 R11, P4, R11, UR15, RZ ;  /* 0x0000000f0b0b7c10 */ /* 0x010fc6000ff9e0ff */
[----:B------:R4:W-:Y:S04]  /*f9fb0*/  LDGSTS.E [R0+0x20200], desc[UR58][R4.64], P0 ;  /* 0x2020000004007fae */ /* 0x0009e8000812187a */
[----:B-1----:R-:W4:Y:S04]  /*f9fc0*/  LDL.LU R12, [R1+0x2a50] ;  /* 0x002a5000010c7983 */ /* 0x002f280000300800 */
[----:B------:R-:W3:Y:S04]  /*f9fd0*/  LDL.LU R14, [R1+0x2a7c] ;  /* 0x002a7c00010e7983 */ /* 0x000ee80000300800 */
[----:B------:R-:W3:Y:S01]  /*f9fe0*/  LDL.LU R4, [R1+0x2a58] ;  /* 0x002a580001047983 */ /* 0x000ee20000300800 */
[----:B--2---:R-:W-:-:S03]  /*f9ff0*/  IADD3 R3, P3, R3, UR15, RZ ;  /* 0x0000000f03037c10 */ /* 0x004fc6000ff7e0ff */
[----:B------:R1:W-:Y:S04]  /*fa000*/  STL [R1+0x3a24], R11 ;  /* 0x003a240b01007387 */ /* 0x0003e80000100800 */
[----:B-1----:R-:W2:Y:S04]  /*fa010*/  LDL.LU R11, [R1+0x2a84] ;  /* 0x002a8400010b7983 */ /* 0x002ea80000300800 */
[----:B------:R1:W-:Y:S04]  /*fa020*/  STL [R1+0x2a44], R3 ;  /* 0x002a440301007387 */ /* 0x0003e80000100800 */
[----:B-1----:R-:W2:Y:S01]  /*fa030*/  LDL.LU R3, [R1+0x2a60] ;  /* 0x002a600001037983 */ /* 0x002ea20000300800 */
[----:B------:R-:W-:-:S02]  /*fa040*/  IADD3 R6, P6, R6, UR15, RZ ;  /* 0x0000000f06067c10 */ /* 0x000fc4000ffde0ff */
[----:B------:R-:W-:Y:S02]  /*fa050*/  IADD3 R81, P2, R81, UR15, RZ ;  /* 0x0000000f51517c10 */ /* 0x000fe4000ff5e0ff */
[----:B------:R-:W-:Y:S01]  /*fa060*/  IADD3.X R18, R18, UR9, RZ, P5, !PT ;  /* 0x0000000912127c10 */ /* 0x000fe2000affe4ff */
[----:B------:R1:W-:Y:S01]  /*fa070*/  STL [R1+0x2a4c], R6 ;  /* 0x002a4c0601007387 */ /* 0x0003e20000100800 */
[----:B------:R-:W-:Y:S02]  /*fa080*/  IADD3 R17, P5, R17, UR15, RZ ;  /* 0x0000000f11117c10 */ /* 0x000fe4000ffbe0ff */
[----:B------:R-:W-:Y:S02]  /*fa090*/  IADD3.X R10, R10, UR9, RZ, P4, !PT ;  /* 0x000000090a0a7c10 */ /* 0x000fe4000a7fe4ff */
[----:B------:R-:W-:Y:S01]  /*fa0a0*/  IADD3.X R61, R61, UR9, RZ, P2, !PT ;  /* 0x000000093d3d7c10 */ /* 0x000fe200097fe4ff */
[----:B-1----:R-:W2:Y:S01]  /*fa0b0*/  LDL.LU R6, [R1+0x2a68] ;  /* 0x002a680001067983 */ /* 0x002ea20000300800 */
[----:B------:R-:W-:-:S03]  /*fa0c0*/  IADD3 R16, P2, R16, UR15, RZ ;  /* 0x0000000f10107c10 */ /* 0x000fc6000ff5e0ff */
[----:B------:R-:W2:Y:S01]  /*fa0d0*/  LDL.LU R77, [R1+0x2aac] ;  /* 0x002aac00014d7983 */ /* 0x000ea20000300800 */
[----:B------:R-:W-:-:S03]  /*fa0e0*/  IADD3 R13, P4, R13, UR15, RZ ;  /* 0x0000000f0d0d7c10 */ /* 0x000fc6000ff9e0ff */
[----:B------:R-:W-:Y:S04]  /*fa0f0*/  STL [R1+0x3a2c], R81 ;  /* 0x003a2c5101007387 */ /* 0x000fe80000100800 */
[----:B------:R-:W2:Y:S01]  /*fa100*/  LDL.LU R5, [R1+0x2a70] ;  /* 0x002a700001057983 */ /* 0x000ea20000300800 */
[----:B------:R-:W-:-:S03]  /*fa110*/  IADD3.X R15, R15, UR9, RZ, P3, !PT ;  /* 0x000000090f0f7c10 */ /* 0x000fc60009ffe4ff */
[----:B------:R-:W2:Y:S01]  /*fa120*/  LDL.LU R78, [R1+0x2ab4] ;  /* 0x002ab400014e7983 */ /* 0x000ea20000300800 */
[----:B------:R-:W-:-:S03]  /*fa130*/  IADD3 R9, P3, R9, UR15, RZ ;  /* 0x0000000f09097c10 */ /* 0x000fc6000ff7e0ff */
[----:B------:R-:W-:Y:S04]  /*fa140*/  STL [R1+0x3a28], R18 ;  /* 0x003a281201007387 */ /* 0x000fe80000100800 */
[----:B------:R-:W-:Y:S04]  /*fa150*/  STL [R1+0x2a54], R17 ;  /* 0x002a541101007387 */ /* 0x000fe80000100800 */
[----:B------:R1:W-:Y:S01]  /*fa160*/  STL [R1+0x1ebc], R10 ;  /* 0x001ebc0a01007387 */ /* 0x0003e20000100800 */
[----:B------:R-:W-:Y:S02]  /*fa170*/  IADD3.X R8, R8, UR9, RZ, P6, !PT ;  /* 0x0000000908087c10 */ /* 0x000fe4000b7fe4ff */
[----:B------:R-:W-:Y:S01]  /*fa180*/  IADD3 R7, P6, R7, UR15, RZ ;  /* 0x0000000f07077c10 */ /* 0x000fe2000ffde0ff */
[----:B-1----:R-:W2:Y:S04]  /*fa190*/  LDL.LU R10, [R1+0x2abc] ;  /* 0x002abc00010a7983 */ /* 0x002ea80000300800 */
[----:B------:R-:W-:Y:S04]  /*fa1a0*/  STL [R1+0x2a5c], R16 ;  /* 0x002a5c1001007387 */ /* 0x000fe80000100800 */
[----:B------:R1:W-:Y:S04]  /*fa1b0*/  STL [R1+0x2a64], R13 ;  /* 0x002a640d01007387 */ /* 0x0003e80000100800 */
[----:B-1----:R-:W2:Y:S04]  /*fa1c0*/  LDL.LU R13, [R1+0x2a78] ;  /* 0x002a7800010d7983 */ /* 0x002ea80000300800 */
[----:B------:R-:W-:Y:S04]  /*fa1d0*/  STL [R1+0x3a20], R61 ;  /* 0x003a203d01007387 */ /* 0x000fe80000100800 */
[----:B------:R1:W-:Y:S04]  /*fa1e0*/  STL [R1+0x2a6c], R9 ;  /* 0x002a6c0901007387 */ /* 0x0003e80000100800 */
[----:B-1----:R-:W2:Y:S04]  /*fa1f0*/  LDL.LU R9, [R1+0x2ac4] ;  /* 0x002ac40001097983 */ /* 0x002ea80000300800 */
[----:B------:R-:W-:Y:S04]  /*fa200*/  STL [R1+0x2a40], R15 ;  /* 0x002a400f01007387 */ /* 0x000fe80000100800 */
[----:B------:R1:W-:Y:S04]  /*fa210*/  STL [R1+0x2a48], R8 ;  /* 0x002a480801007387 */ /* 0x0003e80000100800 */
[----:B-1----:R-:W2:Y:S04]  /*fa220*/  LDL.LU R8, [R1+0x2a80] ;  /* 0x002a800001087983 */ /* 0x002ea80000300800 */
[----:B------:R1:W-:Y:S04]  /*fa230*/  STL [R1+0x2a74], R7 ;  /* 0x002a740701007387 */ /* 0x0003e80000100800 */
[----:B-1----:R-:W2:Y:S04]  /*fa240*/  LDL.LU R7, [R1+0x2acc] ;  /* 0x002acc0001077983 */ /* 0x002ea80000300800 */
[----:B------:R-:W2:Y:S01]  /*fa250*/  LDL.LU R72, [R1+0x2aa8] ;  /* 0x002aa80001487983 */ /* 0x000ea20000300800 */
[----:B----4-:R-:W-:-:S02]  /*fa260*/  IADD3.X R12, R12, UR9, RZ, P5, !PT ;  /* 0x000000090c0c7c10 */ /* 0x010fc4000affe4ff */
[----:B---3--:R-:W-:-:S03]  /*fa270*/  IADD3 R14, P5, R14, UR15, RZ ;  /* 0x0000000f0e0e7c10 */ /* 0x008fc6000ffbe0ff */
[----:B------:R1:W-:Y:S01]  /*fa280*/  STL [R1+0x2a50], R12 ;  /* 0x002a500c01007387 */ /* 0x0003e20000100800 */
[----:B------:R-:W-:-:S03]  /*fa290*/  IADD3.X R4, R4, UR9, RZ, P2, !PT ;  /* 0x0000000904047c10 */ /* 0x000fc600097fe4ff */
[----:B-1----:R-:W3:Y:S04]  /*fa2a0*/  LDL.LU R12, [R1+0x2ad4] ;  /* 0x002ad400010c7983 */ /* 0x002ee80000300800 */
[----:B------:R1:W-:Y:S04]  /*fa2b0*/  STL [R1+0x2a58], R4 ;  /* 0x002a580401007387 */ /* 0x0003e80000100800 */
[----:B-1----:R-:W4:Y:S04]  /*fa2c0*/  LDL.LU R4, [R1+0x2adc] ;  /* 0x002adc0001047983 */ /* 0x002f280000300800 */
[----:B------:R-:W-:Y:S04]  /*fa2d0*/  STL [R1+0x2a7c], R14 ;  /* 0x002a7c0e01007387 */ /* 0x000fe80000100800 */
[----:B------:R-:W4:Y:S01]  /*fa2e0*/  LDL.LU R79, [R1+0x2ab0] ;  /* 0x002ab000014f7983 */ /* 0x000f220000300800 */
[----:B--2---:R-:W-:-:S05]  /*fa2f0*/  IADD3.X R3, R3, UR9, RZ, P4, !PT ;  /* 0x0000000903037c10 */ /* 0x004fca000a7fe4ff */
[----:B------:R1:W-:Y:S04]  /*fa300*/  STL [R1+0x2a60], R3 ;  /* 0x002a600301007387 */ /* 0x0003e80000100800 */
[----:B-1----:R-:W2:Y:S01]  /*fa310*/  LDL.LU R3, [R1+0x2ab8] ;  /* 0x002ab80001037983 */ /* 0x002ea20000300800 */
[----:B------:R-:W-:Y:S02]  /*fa320*/  IADD3 R11, P2, R11, UR15, RZ ;  /* 0x0000000f0b0b7c10 */ /* 0x000fe4000ff5e0ff */
[----:B------:R-:W-:-:S03]  /*fa330*/  IADD3.X R6, R6, UR9, RZ, P3, !PT ;  /* 0x0000000906067c10 */ /* 0x000fc60009ffe4ff */
[----:B------:R1:W-:Y:S01]  /*fa340*/  STL [R1+0x2a84], R11 ;  /* 0x002a840b01007387 */ /* 0x0003e20000100800 */
[----:B------:R-:W-:-:S03]  /*fa350*/  IADD3 R77, P4, R77, UR15, RZ ;  /* 0x0000000f4d4d7c10 */ /* 0x000fc6000ff9e0ff */
[----:B------:R-:W2:Y:S01]  /*fa360*/  LDL.LU R16, [R1+0x2ae4] ;  /* 0x002ae40001107983 */ /* 0x000ea20000300800 */
[----:B------:R-:W-:-:S03]  /*fa370*/  IADD3.X R5, R5, UR9, RZ, P6, !PT ;  /* 0x0000000905057c10 */ /* 0x000fc6000b7fe4ff */
[----:B-1----:R-:W2:Y:S04]  /*fa380*/  LDL.LU R11, [R1+0x2ac0] ;  /* 0x002ac000010b7983 */ /* 0x002ea80000300800 */
[----:B------:R1:W-:Y:S01]  /*fa390*/  STL [R1+0x2a68], R6 ;  /* 0x002a680601007387 */ /* 0x0003e20000100800 */
[----:B------:R-:W-:-:S03]  /*fa3a0*/  IADD3 R78, P3, R78, UR15, RZ ;  /* 0x0000000f4e4e7c10 */ /* 0x000fc6000ff7e0ff */
[----:B-1----:R-:W2:Y:S04]  /*fa3b0*/  LDL.LU R6, [R1+0x2aec] ;  /* 0x002aec0001067983 */ /* 0x002ea80000300800 */
[----:B------:R-:W2:Y:S01]  /*fa3c0*/  LDL.LU R15, [R1+0x2ac8] ;  /* 0x002ac800010f7983 */ /* 0x000ea20000300800 */
[----:B------:R-:W-:-:S03]  /*fa3d0*/  IADD3 R10, P6, R10, UR15, RZ ;  /* 0x0000000f0a0a7c10 */ /* 0x000fc6000ffde0ff */
[----:B------:R1:W-:Y:S04]  /*fa3e0*/  STL [R1+0x2a70], R5 ;  /* 0x002a700501007387 */ /* 0x0003e80000100800 */
[----:B-1----:R-:W2:Y:S04]  /*fa3f0*/  LDL.LU R5, [R1+0x2af4] ;  /* 0x002af40001057983 */ /* 0x002ea80000300800 */
[----:B------:R-:W-:Y:S01]  /*fa400*/  STL [R1+0x2aac], R77 ;  /* 0x002aac4d01007387 */ /* 0x000fe20000100800 */
[----:B------:R-:W-:-:S03]  /*fa410*/  IADD3.X R13, R13, UR9, RZ, P5, !PT ;  /* 0x000000090d0d7c10 */ /* 0x000fc6000affe4ff */
[----:B------:R1:W-:Y:S04]  /*fa420*/  STL [R1+0x2abc], R10 ;  /* 0x002abc0a01007387 */ /* 0x0003e80000100800 */
[----:B-1----:R-:W2:Y:S04]  /*fa430*/  LDL.LU R10, [R1+0x2ad0] ;  /* 0x002ad000010a7983 */ /* 0x002ea80000300800 */
[----:B------:R-:W-:Y:S01]  /*fa440*/  STL [R1+0x2ab4], R78 ;  /* 0x002ab44e01007387 */ /* 0x000fe20000100800 */
[----:B------:R-:W-:-:S03]  /*fa450*/  IADD3 R9, P5, R9, UR15, RZ ;  /* 0x0000000f09097c10 */ /* 0x000fc6000ffbe0ff */
[----:B------:R-:W2:Y:S04]  /*fa460*/  LDL.LU R14, [R1+0x2afc] ;  /* 0x002afc00010e7983 */ /* 0x000ea80000300800 */
[----:B------:R1:W-:Y:S04]  /*fa470*/  STL [R1+0x2a78], R13 ;  /* 0x002a780d01007387 */ /* 0x0003e80000100800 */
[----:B-1----:R-:W2:Y:S01]  /*fa480*/  LDL.LU R13, [R1+0x2ad8] ;  /* 0x002ad800010d7983 */ /* 0x002ea20000300800 */
[----:B------:R-:W-:-:S03]  /*fa490*/  IADD3.X R8, R8, UR9, RZ, P2, !PT ;  /* 0x0000000908087c10 */ /* 0x000fc600097fe4ff */
[----:B------:R1:W-:Y:S04]  /*fa4a0*/  STL [R1+0x2ac4], R9 ;  /* 0x002ac40901007387 */ /* 0x0003e80000100800 */
[----:B-1----:R-:W2:Y:S01]  /*fa4b0*/  LDL.LU R9, [R1+0x2b04] ;  /* 0x002b040001097983 */ /* 0x002ea20000300800 */
[----:B------:R-:W-:-:S03]  /*fa4c0*/  IADD3 R7, P2, R7, UR15, RZ ;  /* 0x0000000f07077c10 */ /* 0x000fc6000ff5e0ff */
[----:B------:R1:W-:Y:S01]  /*fa4d0*/  STL [R1+0x2a80], R8 ;  /* 0x002a800801007387 */ /* 0x0003e20000100800 */
[----:B------:R-:W-:-:S03]  /*fa4e0*/  IADD3.X R72, R72, UR9, RZ, P4, !PT ;  /* 0x0000000948487c10 */ /* 0x000fc6000a7fe4ff */
[----:B-1----:R-:W2:Y:S04]  /*fa4f0*/  LDL.LU R8, [R1+0x2ae0] ;  /* 0x002ae00001087983 */ /* 0x002ea80000300800 */
[----:B------:R1:W-:Y:S04]  /*fa500*/  STL [R1+0x2acc], R7 ;  /* 0x002acc0701007387 */ /* 0x0003e80000100800 */
[----:B-1----:R-:W2:Y:S04]  /*fa510*/  LDL.LU R7, [R1+0x2ae8] ;  /* 0x002ae80001077983 */ /* 0x002ea80000300800 */
[----:B------:R-:W2:Y:S01]  /*fa520*/  LDL.LU R65, [R1+0x2b2c] ;  /* 0x002b2c0001417983 */ /* 0x000ea20000300800 */
[----:B---3--:R-:W-:-:S05]  /*fa530*/  IADD3 R12, P4, R12, UR15, RZ ;  /* 0x0000000f0c0c7c10 */ /* 0x008fca000ff9e0ff */
[----:B------:R-:W-:Y:S01]  /*fa540*/  STL [R1+0x2ad4], R12 ;  /* 0x002ad40c01007387 */ /* 0x000fe20000100800 */
[----:B----4-:R-:W-:Y:S02]  /*fa550*/  IADD3.X R79, R79, UR9, RZ, P3, !PT ;  /* 0x000000094f4f7c10 */ /* 0x010fe40009ffe4ff */
[----:B------:R-:W-:-:S05]  /*fa560*/  IADD3 R4, P3, R4, UR15, RZ ;  /* 0x0000000f04047c10 */ /* 0x000fca000ff7e0ff */
[----:B------:R1:W-:Y:S01]  /*fa570*/  STL [R1+0x2adc], R4 ;  /* 0x002adc0401007387 */ /* 0x0003e20000100800 */
[----:B--2---:R-:W-:-:S03]  /*fa580*/  IADD3.X R3, R3, UR9, RZ, P6, !PT ;  /* 0x0000000903037c10 */ /* 0x004fc6000b7fe4ff */
[----:B-1----:R-:W2:Y:S04]  /*fa590*/  LDL.LU R4, [R1+0x2af0] ;  /* 0x002af00001047983 */ /* 0x002ea80000300800 */
[----:B------:R-:W3:Y:S04]  /*fa5a0*/  LDL.LU R54, [R1+0x2b34] ;  /* 0x002b340001367983 */ /* 0x000ee80000300800 */
[----:B------:R-:W-:Y:S04]  /*fa5b0*/  STL [R1+0x2aa8], R72 ;  /* 0x002aa84801007387 */ /* 0x000fe80000100800 */
[----:B------:R-:W4:Y:S04]  /*fa5c0*/  LDL.LU R12, [R1+0x2b3c] ;  /* 0x002b3c00010c7983 */ /* 0x000f280000300800 */
[----:B------:R1:W-:Y:S04]  /*fa5d0*/  STL [R1+0x2ab8], R3 ;  /* 0x002ab80301007387 */ /* 0x0003e80000100800 */
[----:B-1----:R-:W4:Y:S01]  /*fa5e0*/  LDL.LU R3, [R1+0x2af8] ;  /* 0x002af80001037983 */ /* 0x002f220000300800 */
[----:B------:R-:W-:-:S02]  /*fa5f0*/  IADD3.X R11, R11, UR9, RZ, P5, !PT ;  /* 0x000000090b0b7c10 */ /* 0x000fc4000affe4ff */
[----:B------:R-:W-:Y:S01]  /*fa600*/  IADD3 R16, P6, R16, UR15, RZ ;  /* 0x0000000f10107c10 */ /* 0x000fe2000ffde0ff */
[----:B------:R-:W-:Y:S01]  /*fa610*/  STL [R1+0x2ab0], R79 ;  /* 0x002ab04f01007387 */ /* 0x000fe20000100800 */
[----:B------:R-:W-:Y:S02]  /*fa620*/  IADD3 R6, P5, R6, UR15, RZ ;  /* 0x0000000f06067c10 */ /* 0x000fe4000ffbe0ff */
[----:B------:R-:W-:Y:S01]  /*fa630*/  IADD3.X R15, R15, UR9, RZ, P2, !PT ;  /* 0x000000090f0f7c10 */ /* 0x000fe200097fe4ff */
[----:B------:R1:W-:Y:S04]  /*fa640*/  STL [R1+0x2ac0], R11 ;  /* 0x002ac00b01007387 */ /* 0x0003e80000100800 */
[----:B------:R-:W-:Y:S04]  /*fa650*/  STL [R1+0x2ae4], R16 ;  /* 0x002ae41001007387 */ /* 0x000fe80000100800 */
[----:B-1----:R-:W4:Y:S01]  /*fa660*/  LDL.LU R11, [R1+0x2b44] ;  /* 0x002b4400010b7983 */ /* 0x002f220000300800 */
[----:B------:R-:W-:-:S03]  /*fa670*/  IADD3 R5, P2, R5, UR15, RZ ;  /* 0x0000000f05057c10 */ /* 0x000fc6000ff5e0ff */
[----:B------:R1:W-:Y:S04]  /*fa680*/  STL [R1+0x2aec], R6 ;  /* 0x002aec0601007387 */ /* 0x0003e80000100800 */
[----:B-1----:R-:W4:Y:S04]  /*fa690*/  LDL.LU R6, [R1+0x2b00] ;  /* 0x002b000001067983 */ /* 0x002f280000300800 */
[----:B------:R1:W-:Y:S01]  /*fa6a0*/  STL [R1+0x2af4], R5 ;  /* 0x002af40501007387 */ /* 0x0003e20000100800 */
[----:B------:R-:W-:-:S03]  /*fa6b0*/  IADD3.X R10, R10, UR9, RZ, P4, !PT ;  /* 0x000000090a0a7c10 */ /* 0x000fc6000a7fe4ff */
[----:B-1----:R-:W4:Y:S01]  /*fa6c0*/  LDL.LU R5, [R1+0x2b4c] ;  /* 0x002b4c0001057983 */ /* 0x002f220000300800 */
[----:B------:R-:W-:-:S03]  /*fa6d0*/  IADD3 R14, P4, R14, UR15, RZ ;  /* 0x0000000f0e0e7c10 */ /* 0x000fc6000ff9e0ff */
[----:B------:R-:W-:Y:S04]  /*fa6e0*/  STL [R1+0x2ac8], R15 ;  /* 0x002ac80f01007387 */ /* 0x000fe80000100800 */
[----:B------:R-:W4:Y:S04]  /*fa6f0*/  LDL.LU R74, [R1+0x2b28] ;  /* 0x002b2800014a7983 */ /* 0x000f280000300800 */
[----:B------:R1:W-:Y:S01]  /*fa700*/  STL [R1+0x2ad0], R10 ;  /* 0x002ad00a01007387 */ /* 0x0003e20000100800 */
[----:B------:R-:W-:-:S03]  /*fa710*/  IADD3.X R13, R13, UR9, RZ, P3, !PT ;  /* 0x000000090d0d7c10 */ /* 0x000fc60009ffe4ff */
[----:B-1----:R-:W4:Y:S04]  /*fa720*/  LDL.LU R10, [R1+0x2b54] ;  /* 0x002b5400010a7983 */ /* 0x002f280000300800 */
[----:B------:R-:W4:Y:S01]  /*fa730*/  LDL.LU R55, [R1+0x2b30] ;  /* 0x002b300001377983 */ /* 0x000f220000300800 */
[----:B------:R-:W-:-:S03]  /*fa740*/  IADD3 R9, P3, R9, UR15, RZ ;  /* 0x0000000f09097c10 */ /* 0x000fc6000ff7e0ff */
[----:B------:R-:W-:Y:S04]  /*fa750*/  STL [R1+0x2afc], R14 ;  /* 0x002afc0e01007387 */ /* 0x000fe80000100800 */
[----:B------:R-:W4:Y:S04]  /*fa760*/  LDL.LU R17, [R1+0x2b5c] ;  /* 0x002b5c0001117983 */ /* 0x000f280000300800 */
[----:B------:R-:W-:Y:S04]  /*fa770*/  STL [R1+0x2ad8], R13 ;  /* 0x002ad80d01007387 */ /* 0x000fe80000100800 */
[----:B------:R-:W4:Y:S01]  /*fa780*/  LDL.LU R16, [R1+0x2b38] ;  /* 0x002b380001107983 */ /* 0x000f220000300800 */
[----:B------:R-:W-:-:S03]  /*fa790*/  IADD3.X R8, R8, UR9, RZ, P6, !PT ;  /* 0x0000000908087c10 */ /* 0x000fc6000b7fe4ff */
[----:B------:R-:W-:Y:S04]  /*fa7a0*/  STL [R1+0x2b04], R9 ;  /* 0x002b040901007387 */ /* 0x000fe80000100800 */
[----:B------:R-:W-:Y:S01]  /*fa7b0*/  STL [R1+0x2ae0], R8 ;  /* 0x002ae00801007387 */ /* 0x000fe20000100800 */
[----:B------:R-:W-:-:S05]  /*fa7c0*/  IADD3.X R7, R7, UR9, RZ, P5, !PT ;  /* 0x0000000907077c10 */ /* 0x000fca000affe4ff */
[----:B------:R1:W-:Y:S01]  /*fa7d0*/  STL [R1+0x2ae8], R7 ;  /* 0x002ae80701007387 */ /* 0x0003e20000100800 */
[----:B------:R-:W-:-:S03]  /*fa7e0*/  IADD3 R65, P6, R65, UR15, RZ ;  /* 0x0000000f41417c10 */ /* 0x000fc6000ffde0ff */
[----:B-1----:R-:W4:Y:S04]  /*fa7f0*/  LDL.LU R7, [R1+0x2b64] ;  /* 0x002b640001077983 */ /* 0x002f280000300800 */
[----:B------:R-:W4:Y:S04]  /*fa800*/  LDL.LU R13, [R1+0x2b40] ;  /* 0x002b4000010d7983 */ /* 0x000f280000300800 */
[----:B------:R-:W4:Y:S04]  /*fa810*/  LDL.LU R9, [R1+0x2b6c] ;  /* 0x002b6c0001097983 */ /* 0x000f280000300800 */
[----:B------:R-:W4:Y:S01]  /*fa820*/  LDL.LU R8, [R1+0x2b48] ;  /* 0x002b480001087983 */ /* 0x000f220000300800 */
[----:B--2---:R-:W-:-:S02]  /*fa830*/  IADD3.X R4, R4, UR9, RZ, P2, !PT ;  /* 0x0000000904047c10 */ /* 0x004fc400097fe4ff */
[----:B---3--:R-:W-:-:S03]  /*fa840*/  IADD3 R54, P5, R54, UR15, RZ ;  /* 0x0000000f36367c10 */ /* 0x008fc6000ffbe0ff */
[----:B------:R1:W-:Y:S01]  /*fa850*/  STL [R1+0x2af0], R4 ;  /* 0x002af00401007387 */ /* 0x0003e20000100800 */
[----:B----4-:R-:W-:-:S03]  /*fa860*/  IADD3 R12, P2, R12, UR15, RZ ;  /* 0x0000000f0c0c7c10 */ /* 0x010fc6000ff5e0ff */
[----:B-1----:R-:W2:Y:S04]  /*fa870*/  LDL.LU R4, [R1+0x2b74] ;  /* 0x002b740001047983 */ /* 0x002ea80000300800 */
[----:B------:R-:W-:Y:S04]  /*fa880*/  STL [R1+0x2b2c], R65 ;  /* 0x002b2c4101007387 */ /* 0x000fe80000100800 */
[----:B------:R-:W-:Y:S01]  /*fa890*/  STL [R1+0x2b34], R54 ;  /* 0x002b343601007387 */ /* 0x000fe20000100800 */
[----:B------:R-:W-:-:S03]  /*fa8a0*/  IADD3.X R3, R3, UR9, RZ, P4, !PT ;  /* 0x0000000903037c10 */ /* 0x000fc6000a7fe4ff */
[----:B------:R-:W3:Y:S04]  /*fa8b0*/  LDL.LU R15, [R1+0x2b50] ;  /* 0x002b5000010f7983 */ /* 0x000ee80000300800 */
[----:B------:R-:W-:Y:S04]  /*fa8c0*/  STL [R1+0x2b3c], R12 ;  /* 0x002b3c0c01007387 */ /* 0x000fe80000100800 */
[----:B------:R-:W4:Y:S04]  /*fa8d0*/  LDL.LU R14, [R1+0x2b7c] ;  /* 0x002b7c00010e7983 */ /* 0x000f280000300800 */
[----:B------:R1:W-:Y:S04]  /*fa8e0*/  STL [R1+0x2af8], R3 ;  /* 0x002af80301007387 */ /* 0x0003e80000100800 */
[----:B-1----:R-:W4:Y:S01]  /*fa8f0*/  LDL.LU R3, [R1+0x2b58] ;  /* 0x002b580001037983 */ /* 0x002f220000300800 */
[----:B------:R-:W-:-:S03]  /*fa900*/  IADD3 R11, P4, R11, UR15, RZ ;  /* 0x0000000f0b0b7c10 */ /* 0x000fc6000ff9e0ff */
[----:B------:R-:W4:Y:S01]  /*fa910*/  LDL.LU R12, [R1+0x2b84] ;  /* 0x002b8400010c7983 */ /* 0x000f220000300800 */
[----:B------:R-:W-:-:S05]  /*fa920*/  IADD3.X R6, R6, UR9, RZ, P3, !PT ;  /* 0x0000000906067c10 */ /* 0x000fca0009ffe4ff */
[----:B------:R1:W-:Y:S04]  /*fa930*/  STL [R1+0x2b00], R6 ;  /* 0x002b000601007387 */ /* 0x0003e80000100800 */
[----:B------:R-:W-:Y:S01]  /*fa940*/  STL [R1+0x2b44], R11 ;  /* 0x002b440b01007387 */ /* 0x000fe20000100800 */
[----:B------:R-:W-:-:S03]  /*fa950*/  IADD3 R5, P3, R5, UR15, RZ ;  /* 0x0000000f05057c10 */ /* 0x000fc6000ff7e0ff */
[----:B-1----:R-:W4:Y:S04]  /*fa960*/  LDL.LU R6, [R1+0x2b60] ;  /* 0x002b600001067983 */ /* 0x002f280000300800 */
[----:B------:R1:W-:Y:S01]  /*fa970*/  STL [R1+0x2b4c], R5 ;  /* 0x002b4c0501007387 */ /* 0x0003e20000100800 */
[----:B------:R-:W-:-:S03]  /*fa980*/  IADD3.X R74, R74, UR9, RZ, P6, !PT ;  /* 0x000000094a4a7c10 */ /* 0x000fc6000b7fe4ff */
[----:B-1----:R-:W4:Y:S04]  /*fa990*/  LDL.LU R5, [R1+0x2b68] ;  /* 0x002b680001057983 */ /* 0x002f280000300800 */
[----:B------:R-:W4:Y:S01]  /*fa9a0*/  LDL.LU R11, [R1+0x2b70] ;  /* 0x002b7000010b7983 */ /* 0x000f220000300800 */
[----:B------:R-:W-:-:S05]  /*fa9b0*/  IADD3 R10, P6, R10, UR15, RZ ;  /* 0x0000000f0a0a7c10 */ /* 0x000fca000ffde0ff */
[----:B------:R1:W-:Y:S01]  /*fa9c0*/  STL [R1+0x2b54], R10 ;  /* 0x002b540a01007387 */ /* 0x0003e20000100800 */
[----:B------:R-:W-:Y:S02]  /*fa9d0*/  IADD3.X R55, R55, UR9, RZ, P5, !PT ;  /* 0x0000000937377c10 */ /* 0x000fe4000affe4ff */
[----:B------:R-:W-:Y:S01]  /*fa9e0*/  IADD3 R17, P5, R17, UR15, RZ ;  /* 0x0000000f11117c10 */ /* 0x000fe2000ffbe0ff */
[----:B-1----:R-:W4:Y:S04]  /*fa9f0*/  LDL.LU R10, [R1+0x2bbc] ;  /* 0x002bbc00010a7983 */ /* 0x002f280000300800 */
[----:B------:R-:W4:Y:S01]  /*faa00*/  LDL.LU R67, [R1+0x2bac] ;  /* 0x002bac0001437983 */ /* 0x000f220000300800 */
[----:B------:R-:W-:-:S03]  /*faa10*/  IADD3.X R16, R16, UR9, RZ, P2, !PT ;  /* 0x0000000910107c10 */ /* 0x000fc600097fe4ff */
[----:B------:R-:W4:Y:S04]  /*faa20*/  LDL.LU R70, [R1+0x2bb4] ;  /* 0x002bb40001467983 */ /* 0x000f280000300800 */
[----:B------:R-:W-:Y:S04]  /*faa30*/  STL [R1+0x2b28], R74 ;  /* 0x002b284a01007387 */ /* 0x000fe80000100800 */
[----:B------:R-:W-:Y:S04]  /*faa40*/  STL [R1+0x2b5c], R17 ;  /* 0x002b5c1101007387 */ /* 0x000fe80000100800 */
[----:B------:R-:W-:Y:S01]  /*faa50*/  STL [R1+0x2b30], R55 ;  /* 0x002b303701007387 */ /* 0x000fe20000100800 */
[----:B------:R-:W-:-:S05]  /*faa60*/  IADD3 R7, P2, R7, UR15, RZ ;  /* 0x0000000f07077c10 */ /* 0x000fca000ff5e0ff */
[----:B------:R1:W-:Y:S01]  /*faa70*/  STL [R1+0x2b64], R7 ;  /* 0x002b640701007387 */ /* 0x0003e20000100800 */
[----:B------:R-:W-:-:S03]  /*faa80*/  IADD3.X R13, R13, UR9, RZ, P4, !PT ;  /* 0x000000090d0d7c10 */ /* 0x000fc6000a7fe4ff */
[----:B------:R-:W-:Y:S01]  /*faa90*/  STL [R1+0x2b38], R16 ;  /* 0x002b381001007387 */ /* 0x000fe20000100800 */
[----:B------:R-:W-:-:S03]  /*faaa0*/  IADD3 R9, P4, R9, UR15, RZ ;  /* 0x0000000f09097c10 */ /* 0x000fc6000ff9e0ff */
[----:B-1----:R-:W4:Y:S01]  /*faab0*/  LDL.LU R7, [R1+0x2b78] ;  /* 0x002b780001077983 */ /* 0x002f220000300800 */
[----:B------:R-:W-:-:S03]  /*faac0*/  IADD3.X R8, R8, UR9, RZ, P3, !PT ;  /* 0x0000000908087c10 */ /* 0x000fc60009ffe4ff */
[----:B------:R1:W-:Y:S04]  /*faad0*/  STL [R1+0x2b40], R13 ;  /* 0x002b400d01007387 */ /* 0x0003e80000100800 */
[----:B-1----:R-:W4:Y:S04]  /*faae0*/  LDL.LU R13, [R1+0x2bc4] ;  /* 0x002bc400010d7983 */ /* 0x002f280000300800 */
[----:B------:R1:W-:Y:S04]  /*faaf0*/  STL [R1+0x2b6c], R9 ;  /* 0x002b6c0901007387 */ /* 0x0003e80000100800 */
[----:B-1----:R-:W4:Y:S04]  /*fab00*/  LDL.LU R9, [R1+0x2b80] ;  /* 0x002b800001097983 */ /* 0x002f280000300800 */
[----:B------:R1:W-:Y:S04]  /*fab10*/  STL [R1+0x2b48], R8 ;  /* 0x002b480801007387 */ /* 0x0003e80000100800 */
[----:B-1----:R-:W4:Y:S01]  /*fab20*/  LDL.LU R8, [R1+0x2bcc] ;  /* 0x002bcc0001087983 */ /* 0x002f220000300800 */
[----:B--2---:R-:W-:-:S05]  /*fab30*/  IADD3 R4, P3, R4, UR15, RZ ;  /* 0x0000000f04047c10 */ /* 0x004fca000ff7e0ff */
[----:B------:R1:W-:Y:S01]  /*fab40*/  STL [R1+0x2b74], R4 ;  /* 0x002b740401007387 */ /* 0x0003e20000100800 */
[----:B---3--:R-:W-:-:S03]  /*fab50*/  IADD3.X R15, R15, UR9, RZ, P6, !PT ;  /* 0x000000090f0f7c10 */ /* 0x008fc6000b7fe4ff */
[----:B-1----:R-:W2:Y:S04]  /*fab60*/  LDL.LU R4, [R1+0x2bd4] ;  /* 0x002bd40001047983 */ /* 0x002ea80000300800 */
[----:B------:R-:W3:Y:S01]  /*fab70*/  LDL.LU R68, [R1+0x2ba8] ;  /* 0x002ba80001447983 */ /* 0x000ee20000300800 */
[----:B----4-:R-:W-:Y:S02]  /*fab80*/  IADD3 R14, P6, R14, UR15, RZ ;  /* 0x0000000f0e0e7c10 */ /* 0x010fe4000ffde0ff */
[----:B------:R-:W-:-:S05]  /*fab90*/  IADD3.X R3, R3, UR9, RZ, P5, !PT ;  /* 0x0000000903037c10 */ /* 0x000fca000affe4ff */
[----:B------:R1:W-:Y:S04]  /*faba0*/  STL [R1+0x2b58], R3 ;  /* 0x002b580301007387 */ /* 0x0003e80000100800 */
[----:B------:R-:W-:Y:S04]  /*fabb0*/  STL [R1+0x2b50], R15 ;  /* 0x002b500f01007387 */ /* 0x000fe80000100800 */
[----:B-1----:R-:W4:Y:S04]  /*fabc0*/  LDL.LU R3, [R1+0x2bdc] ;  /* 0x002bdc0001037983 */ /* 0x002f280000300800 */
[----:B------:R-:W-:Y:S04]  /*fabd0*/  STL [R1+0x2b7c], R14 ;  /* 0x002b7c0e01007387 */ /* 0x000fe80000100800 */
[----:B------:R-:W4:Y:S01]  /*fabe0*/  LDL.LU R71, [R1+0x2bb0] ;  /* 0x002bb00001477983 */ /* 0x000f220000300800 */
[----:B------:R-:W-:-:S02]  /*fabf0*/  IADD3.X R6, R6, UR9, RZ, P2, !PT ;  /* 0x0000000906067c10 */ /* 0x000fc400097fe4ff */
[----:B------:R-:W-:-:S03]  /*fac00*/  IADD3 R12, P5, R12, UR15, RZ ;  /* 0x0000000f0c0c7c10 */ /* 0x000fc6000ffbe0ff */
[----:B------:R1:W-:Y:S01]  /*fac10*/  STL [R1+0x2b60], R6 ;  /* 0x002b600601007387 */ /* 0x0003e20000100800 */
[----:B------:R-:W-:-:S03]  /*fac20*/  IADD3.X R5, R5, UR9, RZ, P4, !PT ;  /* 0x0000000905057c10 */ /* 0x000fc6000a7fe4ff */
[----:B-1----:R-:W4:Y:S01]  /*fac30*/  LDL.LU R6, [R1+0x2bb8] ;  /* 0x002bb80001067983 */ /* 0x002f220000300800 */
[----:B------:R-:W-:-:S03]  /*fac40*/  IADD3.X R11, R11, UR9, RZ, P3, !PT ;  /* 0x000000090b0b7c10 */ /* 0x000fc60009ffe4ff */
[----:B------:R-:W-:Y:S04]  /*fac50*/  STL [R1+0x2b84], R12 ;  /* 0x002b840c01007387 */ /* 0x000fe80000100800 */
[----:B------:R1:W-:Y:S04]  /*fac60*/  STL [R1+0x2b68], R5 ;  /* 0x002b680501007387 */ /* 0x0003e80000100800 */
[----:B-1----:R-:W4:Y:S01]  /*fac70*/  LDL.LU R5, [R1+0x2be4] ;  /* 0x002be40001057983 */ /* 0x002f220000300800 */
[----:B------:R-:W-:Y:S02]  /*fac80*/  IADD3 R67, P2, R67, UR15, RZ ;  /* 0x0000000f43437c10 */ /* 0x000fe4000ff5e0ff */
[----:B------:R-:W-:-:S03]  /*fac90*/  IADD3 R10, P3, R10, UR15, RZ ;  /* 0x0000000f0a0a7c10 */ /* 0x000fc6000ff7e0ff */
[----:B------:R-:W-:Y:S01]  /*faca0*/  STL [R1+0x2bac], R67 ;  /* 0x002bac4301007387 */ /* 0x000fe20000100800 */
[----:B------:R-:W-:-:S03]  /*facb0*/  IADD3 R70, P4, R70, UR15, RZ ;  /* 0x0000000f46467c10 */ /* 0x000fc6000ff9e0ff */
[----:B------:R-:W4:Y:S04]  /*facc0*/  LDL.LU R18, [R1+0x2bc0] ;  /* 0x002bc00001127983 */ /* 0x000f280000300800 */
[----:B------:R1:W-:Y:S04]  /*facd0*/  STL [R1+0x2b70], R11 ;  /* 0x002b700b01007387 */ /* 0x0003e80000100800 */
[----:B------:R-:W4:Y:S04]  /*face0*/  LDL.LU R17, [R1+0x2bec] ;  /* 0x002bec0001117983 */ /* 0x000f280000300800 */
[----:B------:R-:W4:Y:S04]  /*facf0*/  LDL.LU R16, [R1+0x2bc8] ;  /* 0x002bc80001107983 */ /* 0x000f280000300800 */
[----:B------:R1:W-:Y:S04]  /*fad00*/  STL [R1+0x2bbc], R10 ;  /* 0x002bbc0a01007387 */ /* 0x0003e80000100800 */
[----:B------:R-:W4:Y:S04]  /*fad10*/  LDL.LU R15, [R1+0x2bf4] ;  /* 0x002bf400010f7983 */ /* 0x000f280000300800 */
[----:B------:R-:W4:Y:S04]  /*fad20*/  LDL.LU R12, [R1+0x2bd0] ;  /* 0x002bd000010c7983 */ /* 0x000f280000300800 */
[----:B------:R-:W-:Y:S04]  /*fad30*/  STL [R1+0x2bb4], R70 ;  /* 0x002bb44601007387 */ /* 0x000fe80000100800 */
[----:B-1----:R-:W4:Y:S04]  /*fad40*/  LDL.LU R11, [R1+0x2bfc] ;  /* 0x002bfc00010b7983 */ /* 0x002f280000300800 */
[----:B------:R-:W4:Y:S01]  /*fad50*/  LDL.LU R10, [R1+0x2bd8] ;  /* 0x002bd800010a7983 */ /* 0x000f220000300800 */
[----:B------:R-:W-:-:S05]  /*fad60*/  IADD3.X R7, R7, UR9, RZ, P6, !PT ;  /* 0x0000000907077c10 */ /* 0x000fca000b7fe4ff */
[----:B------:R1:W-:Y:S04]  /*fad70*/  STL [R1+0x2b78], R7 ;  /* 0x002b780701007387 */ /* 0x0003e80000100800 */
[----:B-1----:R-:W4:Y:S01]  /*fad80*/  LDL.LU R7, [R1+0x2c04] ;  /* 0x002c040001077983 */ /* 0x002f220000300800 */
[----:B------:R-:W-:Y:S02]  /*fad90*/  IADD3 R13, P6, R13, UR15, RZ ;  /* 0x0000000f0d0d7c10 */ /* 0x000fe4000ffde0ff */
[----:B------:R-:W-:-:S05]  /*fada0*/  IADD3.X R9, R9, UR9, RZ, P5, !PT ;  /* 0x0000000909097c10 */ /* 0x000fca000affe4ff */
[----:B------:R1:W-:Y:S01]  /*fadb0*/  STL [R1+0x2b80], R9 ;  /* 0x002b800901007387 */ /* 0x0003e20000100800 */
[----:B------:R-:W-:-:S03]  /*fadc0*/  IADD3 R8, P5, R8, UR15, RZ ;  /* 0x0000000f08087c10 */ /* 0x000fc6000ffbe0ff */
[----:B-1----:R-:W4:Y:S04]  /*fadd0*/  LDL.LU R9, [R1+0x2be0] ;  /* 0x002be00001097983 */ /* 0x002f280000300800 */
[----:B------:R-:W-:Y:S04]  /*fade0*/  STL [R1+0x2bc4], R13 ;  /* 0x002bc40d01007387 */ /* 0x000fe80000100800 */
[----:B------:R1:W-:Y:S04]  /*fadf0*/  STL [R1+0x2bcc], R8 ;  /* 0x002bcc0801007387 */ /* 0x0003e80000100800 */
[----:B-1----:R-:W4:Y:S01]  /*fae00*/  LDL.LU R8, [R1+0x2be8] ;  /* 0x002be80001087983 */ /* 0x002f220000300800 */
[----:B---3--:R-:W-:-:S02]  /*fae10*/  IADD3.X R68, R68, UR9, RZ, P2, !PT ;  /* 0x0000000944447c10 */ /* 0x008fc400097fe4ff */
[----:B--2---:R-:W-:-:S05]  /*fae20*/  IADD3 R4, P2, R4, UR15, RZ ;  /* 0x0000000f04047c10 */ /* 0x004fca000ff5e0ff */
[----:B------:R1:W-:Y:S04]  /*fae30*/  STL [R1+0x2bd4], R4 ;  /* 0x002bd40401007387 */ /* 0x0003e80000100800 */
[----:B-1----:R-:W2:Y:S04]  /*fae40*/  LDL.LU R4, [R1+0x2bf0] ;  /* 0x002bf00001047983 */ /* 0x002ea80000300800 */
[----:B------:R-:W3:Y:S01]  /*fae50*/  LDL.LU R36, [R1+0x2c2c] ;  /* 0x002c2c0001247983 */ /* 0x000ee20000300800 */
[----:B----4-:R-:W-:Y:S02]  /*fae60*/  IADD3.X R71, R71, UR9, RZ, P4, !PT ;  /* 0x0000000947477c10 */ /* 0x010fe4000a7fe4ff */
[----:B------:R-:W-:-:S05]  /*fae70*/  IADD3 R3, P4, R3, UR15, RZ ;  /* 0x0000000f03037c10 */ /* 0x000fca000ff9e0ff */
[----:B------:R1:W-:Y:S04]  /*fae80*/  STL [R1+0x2bdc], R3 ;  /* 0x002bdc0301007387 */ /* 0x0003e80000100800 */
[----:B-1----:R-:W4:Y:S01]  /*fae90*/  LDL.LU R3, [R1+0x2c3c] ;  /* 0x002c3c0001037983 */ /* 0x002f220000300800 */
[----:B------:R-:W-:-:S03]  /*faea0*/  IADD3.X R6, R6, UR9, RZ, P3, !PT ;  /* 0x0000000906067c10 */ /* 0x000fc60009ffe4ff */
[----:B------:R-:W4:Y:S04]  /*faeb0*/  LDL.LU R57, [R1+0x2c34] ;  /* 0x002c340001397983 */ /* 0x000f280000300800 */
[----:B------:R-:W-:Y:S04]  /*faec0*/  STL [R1+0x2ba8], R68 ;  /* 0x002ba84401007387 */ /* 0x000fe80000100800 */
[----:B------:R1:W-:Y:S01]  /*faed0*/  STL [R1+0x2bb8], R6 ;  /* 0x002bb80601007387 */ /* 0x0003e20000100800 */
[----:B------:R-:W-:-:S03]  /*faee0*/  IADD3 R5, P3, R5, UR15, RZ ;  /* 0x0000000f05057c10 */ /* 0x000fc6000ff7e0ff */
[----:B-1----:R-:W4:Y:S04]  /*faef0*/  LDL.LU R6, [R1+0x2bf8] ;  /* 0x002bf80001067983 */ /* 0x002f280000300800 */
[----:B------:R-:W-:Y:S04]  /*faf00*/  STL [R1+0x2bb0], R71 ;  /* 0x002bb04701007387 */ /* 0x000fe80000100800 */
[----:B------:R-:W4:Y:S01]  /*faf10*/  LDL.LU R14, [R1+0x2c44] ;  /* 0x002c4400010e7983 */ /* 0x000f220000300800 */
[----:B------:R-:W-:-:S03]  /*faf20*/  IADD3.X R18, R18, UR9, RZ, P6, !PT ;  /* 0x0000000912127c10 */ /* 0x000fc6000b7fe4ff */
[----:B------:R-:W4:Y:S04]  /*faf30*/  LDL.LU R13, [R1+0x2c00] ;  /* 0x002c0000010d7983 */ /* 0x000f280000300800 */
[----:B------:R1:W-:Y:S01]  /*faf40*/  STL [R1+0x2be4], R5 ;  /* 0x002be40501007387 */ /* 0x0003e20000100800 */
[----:B------:R-:W-:Y:S02]  /*faf50*/  IADD3 R17, P6, R17, UR15, RZ ;  /* 0x0000000f11117c10 */ /* 0x000fe4000ffde0ff */
[----:B------:R-:W-:Y:S01]  /*faf60*/  IADD3.X R16, R16, UR9, RZ, P5, !PT ;  /* 0x0000000910107c10 */ /* 0x000fe2000affe4ff */
[----:B-1----:R-:W4:Y:S04]  /*faf70*/  LDL.LU R5, [R1+0x2c4c] ;  /* 0x002c4c0001057983 */ /* 0x002f280000300800 */
[----:B------:R-:W-:Y:S01]  /*faf80*/  STL [R1+0x2bc0], R18 ;  /* 0x002bc01201007387 */ /* 0x000fe20000100800 */
[----:B------:R-:W-:-:S03]  /*faf90*/  IADD3 R15, P5, R15, UR15, RZ ;  /* 0x0000000f0f0f7c10 */ /* 0x000fc6000ffbe0ff */
[----:B------:R-:W4:Y:S01]  /*fafa0*/  LDL.LU R37, [R1+0x2c28] ;  /* 0x002c280001257983 */ /* 0x000f220000300800 */
[----:B------:R-:W-:-:S03]  /*fafb0*/  IADD3.X R12, R12, UR9, RZ, P2, !PT ;  /* 0x000000090c0c7c10 */ /* 0x000fc600097fe4ff */
[----:B------:R-:W-:Y:S04]  /*fafc0*/  STL [R1+0x2bec], R17 ;  /* 0x002bec1101007387 */ /* 0x000fe80000100800 */
[----:B------:R-:W-:Y:S01]  /*fafd0*/  STL [R1+0x2bc8], R16 ;  /* 0x002bc81001007387 */ /* 0x000fe20000100800 */
[----:B------:R-:W-:Y:S02]  /*fafe0*/  IADD3 R11, P2, R11, UR15, RZ ;  /* 0x0000000f0b0b7c10 */ /* 0x000fe4000ff5e0ff */
[----:B------:R-:W-:Y:S01]  /*faff0*/  IADD3.X R10, R10, UR9, RZ, P4, !PT ;  /* 0x000000090a0a7c10 */ /* 0x000fe2000a7fe4ff */
[----:B------:R1:W-:Y:S04]  /*fb000*/  STL [R1+0x2bd0], R12 ;  /* 0x002bd00c01007387 */ /* 0x0003e80000100800 */
[----:B------:R-:W-:Y:S04]  /*fb010*/  STL [R1+0x2bf4], R15 ;  /* 0x002bf40f01007387 */ /* 0x000fe80000100800 */
[----:B-1----:R-:W4:Y:S01]  /*fb020*/  LDL.LU R12, [R1+0x2c54] ;  /* 0x002c5400010c7983 */ /* 0x002f220000300800 */
[----:B------:R-:W-:-:S05]  /*fb030*/  IADD3 R7, P4, R7, UR15, RZ ;  /* 0x0000000f07077c10 */ /* 0x000fca000ff9e0ff */
[----:B------:R1:W-:Y:S04]  /*fb040*/  STL [R1+0x2c04], R7 ;  /* 0x002c040701007387 */ /* 0x0003e80000100800 */
[----:B------:R1:W-:Y:S04]  /*fb050*/  STL [R1+0x2bfc], R11 ;  /* 0x002bfc0b01007387 */ /* 0x0003e80000100800 */
[----:B-1----:R-:W4:Y:S04]  /*fb060*/  LDL.LU R7, [R1+0x2c5c] ;  /* 0x002c5c0001077983 */ /* 0x002f280000300800 */
[----:B------:R1:W-:Y:S04]  /*fb070*/  STL [R1+0x2bd8], R10 ;  /* 0x002bd80a01007387 */ /* 0x0003e80000100800 */
[----:B------:R-:W4:Y:S04]  /*fb080*/  LDL.LU R60, [R1+0x2c30] ;  /* 0x002c3000013c7983 */ /* 0x000f280000300800 */
[----:B------:R-:W4:Y:S01]  /*fb090*/  LDL.LU R11, [R1+0x2c38] ;  /* 0x002c3800010b7983 */ /* 0x000f220000300800 */
[----:B------:R-:W-:-:S03]  /*fb0a0*/  IADD3.X R9, R9, UR9, RZ, P3, !PT ;  /* 0x0000000909097c10 */ /* 0x000fc60009ffe4ff */
[----:B-1----:R-:W4:Y:S04]  /*fb0b0*/  LDL.LU R10, [R1+0x2c64] ;  /* 0x002c6400010a7983 */ /* 0x002f280000300800 */
[----:B------:R1:W-:Y:S04]  /*fb0c0*/  STL [R1+0x2be0], R9 ;  /* 0x002be00901007387 */ /* 0x0003e80000100800 */
[----:B-1----:R-:W4:Y:S01]  /*fb0d0*/  LDL.LU R9, [R1+0x2c40] ;  /* 0x002c400001097983 */ /* 0x002f220000300800 */
[----:B------:R-:W-:-:S05]  /*fb0e0*/  IADD3.X R8, R8, UR9, RZ, P6, !PT ;  /* 0x0000000908087c10 */ /* 0x000fca000b7fe4ff */
[----:B------:R-:W-:Y:S01]  /*fb0f0*/  STL [R1+0x2be8], R8 ;  /* 0x002be80801007387 */ /* 0x000fe20000100800 */
[----:B--2---:R-:W-:Y:S02]  /*fb100*/  IADD3.X R4, R4, UR9, RZ, P5, !PT ;  /* 0x0000000904047c10 */ /* 0x004fe4000affe4ff */
[----:B---3--:R-:W-:-:S03]  /*fb110*/  IADD3 R36, P3, R36, UR15, RZ ;  /* 0x0000000f24247c10 */ /* 0x008fc6000ff7e0ff */
[----:B------:R1:W-:Y:S04]  /*fb120*/  STL [R1+0x2bf0], R4 ;  /* 0x002bf00401007387 */ /* 0x0003e80000100800 */
[----:B-1----:R-:W2:Y:S04]  /*fb130*/  LDL.LU R4, [R1+0x2c6c] ;  /* 0x002c6c0001047983 */ /* 0x002ea80000300800 */
[----:B------:R-:W-:Y:S01]  /*fb140*/  STL [R1+0x2c2c], R36 ;  /* 0x002c2c2401007387 */ /* 0x000fe20000100800 */
[----:B----4-:R-:W-:-:S05]  /*fb150*/  IADD3 R3, P5, R3, UR15, RZ ;  /* 0x0000000f03037c10 */ /* 0x010fca000ffbe0ff */
[----:B------:R1:W-:Y:S04]  /*fb160*/  STL [R1+0x2c3c], R3 ;  /* 0x002c3c0301007387 */ /* 0x0003e80000100800 */
[----:B-1----:R-:W3:Y:S01]  /*fb170*/  LDL.LU R3, [R1+0x2c48] ;  /* 0x002c480001037983 */ /* 0x002ee20000300800 */
[----:B------:R-:W-:Y:S02]  /*fb180*/  IADD3 R57, P6, R57, UR15, RZ ;  /* 0x0000000f39397c10 */ /* 0x000fe4000ffde0ff */
[----:B------:R-:W-:-:S03]  /*fb190*/  IADD3.X R6, R6, UR9, RZ, P2, !PT ;  /* 0x0000000906067c10 */ /* 0x000fc600097fe4ff */
[----:B------:R-:W-:Y:S04]  /*fb1a0*/  STL [R1+0x2c34], R57 ;  /* 0x002c343901007387 */ /* 0x000fe80000100800 */
[----:B------:R-:W4:Y:S01]  /*fb1b0*/  LDL.LU R8, [R1+0x2c74] ;  /* 0x002c740001087983 */ /* 0x000f220000300800 */
[----:B------:R-:W-:-:S03]  /*fb1c0*/  IADD3 R14, P2, R14, UR15, RZ ;  /* 0x0000000f0e0e7c10 */ /* 0x000fc6000ff5e0ff */
[----:B------:R1:W-:Y:S01]  /*fb1d0*/  STL [R1+0x2bf8], R6 ;  /* 0x002bf80601007387 */ /* 0x0003e20000100800 */
[----:B------:R-:W-:-:S03]  /*fb1e0*/  IADD3.X R13, R13, UR9, RZ, P4, !PT ;  /* 0x000000090d0d7c10 */ /* 0x000fc6000a7fe4ff */
[----:B-1----:R-:W4:Y:S04]  /*fb1f0*/  LDL.LU R6, [R1+0x2c50] ;  /* 0x002c500001067983 */ /* 0x002f280000300800 */
[----:B------:R-:W4:Y:S01]  /*fb200*/  LDL.LU R18, [R1+0x2c7c] ;  /* 0x002c7c0001127983 */ /* 0x000f220000300800 */
[----:B------:R-:W-:-:S03]  /*fb210*/  IADD3 R5, P4, R5, UR15, RZ ;  /* 0x0000000f05057c10 */ /* 0x000fc6000ff9e0ff */
[----:B------:R1:W-:Y:S04]  /*fb220*/  STL [R1+0x2c44], R14 ;  /* 0x002c440e01007387 */ /* 0x0003e80000100800 */
[----:B------:R-:W4:Y:S04]  /*fb230*/  LDL.LU R16, [R1+0x2c58] ;  /* 0x002c580001107983 */ /* 0x000f280000300800 */
[----:B------:R-:W-:Y:S04]  /*fb240*/  STL [R1+0x2c00], R13 ;  /* 0x002c000d01007387 */ /* 0x000fe80000100800 */
[----:B------:R-:W4:Y:S01]  /*fb250*/  LDL.LU R15, [R1+0x2c84] ;  /* 0x002c8400010f7983 */ /* 0x000f220000300800 */
[----:B------:R-:W-:-:S03]  /*fb260*/  IADD3.X R37, R37, UR9, RZ, P3, !PT ;  /* 0x0000000925257c10 */ /* 0x000fc60009ffe4ff */
[----:B------:R1:W-:Y:S04]  /*fb270*/  STL [R1+0x2c4c], R5 ;  /* 0x002c4c0501007387 */ /* 0x0003e80000100800 */
[----:B-1----:R-:W4:Y:S04]  /*fb280*/  LDL.LU R14, [R1+0x2c60] ;  /* 0x002c6000010e7983 */ /* 0x002f280000300800 */
[----:B------:R-:W4:Y:S04]  /*fb290*/  LDL.LU R5, [R1+0x2c68] ;  /* 0x002c680001057983 */ /* 0x000f280000300800 */
[----:B------:R-:W4:Y:S01]  /*fb2a0*/  LDL.LU R13, [R1+0x2cb4] ;  /* 0x002cb400010d7983 */ /* 0x000f220000300800 */
[----:B------:R-:W-:-:S03]  /*fb2b0*/  IADD3 R12, P3, R12, UR15, RZ ;  /* 0x0000000f0c0c7c10 */ /* 0x000fc6000ff7e0ff */
[----:B------:R-:W4:Y:S04]  /*fb2c0*/  LDL.LU R58, [R1+0x2cac] ;  /* 0x002cac00013a7983 */ /* 0x000f280000300800 */
[----:B------:R-:W-:Y:S01]  /*fb2d0*/  STL [R1+0x2c54], R12 ;  /* 0x002c540c01007387 */ /* 0x000fe20000100800 */
[----:B------:R-:W-:Y:S02]  /*fb2e0*/  IADD3.X R60, R60, UR9, RZ, P6, !PT ;  /* 0x000000093c3c7c10 */ /* 0x000fe4000b7fe4ff */
[----:B------:R-:W-:Y:S02]  /*fb2f0*/  IADD3 R7, P6, R7, UR15, RZ ;  /* 0x0000000f07077c10 */ /* 0x000fe4000ffde0ff */
[----:B------:R-:W-:-:S03]  /*fb300*/  IADD3.X R11, R11, UR9, RZ, P5, !PT ;  /* 0x000000090b0b7c10 */ /* 0x000fc6000affe4ff */
[----:B------:R1:W-:Y:S01]  /*fb310*/  STL [R1+0x2c5c], R7 ;  /* 0x002c5c0701007387 */ /* 0x0003e20000100800 */
[----:B------:R-:W-:-:S03]  /*fb320*/  IADD3 R10, P5, R10, UR15, RZ ;  /* 0x0000000f0a0a7c10 */ /* 0x000fc6000ffbe0ff */
[----:B-1----:R-:W4:Y:S04]  /*fb330*/  LDL.LU R7, [R1+0x2c70] ;  /* 0x002c700001077983 */ /* 0x002f280000300800 */
[----:B------:R-:W-:Y:S01]  /*fb340*/  STL [R1+0x2c28], R37 ;  /* 0x002c282501007387 */ /* 0x000fe20000100800 */
[----:B------:R-:W-:-:S03]  /*fb350*/  IADD3.X R9, R9, UR9, RZ, P2, !PT ;  /* 0x0000000909097c10 */ /* 0x000fc600097fe4ff */
[----:B------:R-:W-:Y:S04]  /*fb360*/  STL [R1+0x2c30], R60 ;  /* 0x002c303c01007387 */ /* 0x000fe80000100800 */
[----:B------:R-:W4:Y:S04]  /*fb370*/  LDL.LU R17, [R1+0x2cbc] ;  /* 0x002cbc0001117983 */ /* 0x000f280000300800 */
[----:B------:R1:W-:Y:S04]  /*fb380*/  STL [R1+0x2c38], R11 ;  /* 0x002c380b01007387 */ /* 0x0003e80000100800 */
[----:B------:R-:W4:Y:S04]  /*fb390*/  LDL.LU R12, [R1+0x2c78] ;  /* 0x002c7800010c7983 */ /* 0x000f280000300800 */
[----:B------:R1:W-:Y:S04]  /*fb3a0*/  STL [R1+0x2c64], R10 ;  /* 0x002c640a01007387 */ /* 0x0003e80000100800 */
[----:B-1----:R-:W4:Y:S04]  /*fb3b0*/  LDL.LU R11, [R1+0x2cc4] ;  /* 0x002cc400010b7983 */ /* 0x002f280000300800 */
[----:B------:R-:W4:Y:S04]  /*fb3c0*/  LDL.LU R10, [R1+0x2c80] ;  /* 0x002c8000010a7983 */ /* 0x000f280000300800 */
[----:B------:R1:W-:Y:S04]  /*fb3d0*/  STL [R1+0x2c40], R9 ;  /* 0x002c400901007387 */ /* 0x0003e80000100800 */
[----:B-1----:R-:W4:Y:S01]  /*fb3e0*/  LDL.LU R9, [R1+0x2ccc] ;  /* 0x002ccc0001097983 */ /* 0x002f220000300800 */
[----:B--2---:R-:W-:-:S05]  /*fb3f0*/  IADD3 R4, P2, R4, UR15, RZ ;  /* 0x0000000f04047c10 */ /* 0x004fca000ff5e0ff */
[----:B------:R1:W-:Y:S04]  /*fb400*/  STL [R1+0x2c6c], R4 ;  /* 0x002c6c0401007387 */ /* 0x0003e80000100800 */
[----:B-1----:R-:W2:Y:S01]  /*fb410*/  LDL.LU R4, [R1+0x2cd4] ;  /* 0x002cd40001047983 */ /* 0x002ea20000300800 */
[----:B---3--:R-:W-:-:S05]  /*fb420*/  IADD3.X R3, R3, UR9, RZ, P4, !PT ;  /* 0x0000000903037c10 */ /* 0x008fca000a7fe4ff */
[----:B------:R1:W-:Y:S04]  /*fb430*/  STL [R1+0x2c48], R3 ;  /* 0x002c480301007387 */ /* 0x0003e80000100800 */
[----:B-1----:R-:W3:Y:S01]  /*fb440*/  LDL.LU R3, [R1+0x2ca8] ;  /* 0x002ca80001037983 */ /* 0x002ee20000300800 */
[----:B----4-:R-:W-:-:S05]  /*fb450*/  IADD3 R8, P4, R8, UR15, RZ ;  /* 0x0000000f08087c10 */ /* 0x010fca000ff9e0ff */
[----:B------:R1:W-:Y:S01]  /*fb460*/  STL [R1+0x2c74], R8 ;  /* 0x002c740801007387 */ /* 0x0003e20000100800 */
[----:B------:R-:W-:Y:S02]  /*fb470*/  IADD3.X R6, R6, UR9, RZ, P3, !PT ;  /* 0x0000000906067c10 */ /* 0x000fe40009ffe4ff */
[----:B------:R-:W-:Y:S01]  /*fb480*/  IADD3 R18, P3, R18, UR15, RZ ;  /* 0x0000000f12127c10 */ /* 0x000fe2000ff7e0ff */
[----:B-1----:R-:W4:Y:S04]  /*fb490*/  LDL.LU R8, [R1+0x2cdc] ;  /* 0x002cdc0001087983 */ /* 0x002f280000300800 */
[----:B------:R1:W-:Y:S01]  /*fb4a0*/  STL [R1+0x2c50], R6 ;  /* 0x002c500601007387 */ /* 0x0003e20000100800 */
[----:B------:R-:W-:-:S03]  /*fb4b0*/  IADD3.X R16, R16, UR9, RZ, P6, !PT ;  /* 0x0000000910107c10 */ /* 0x000fc6000b7fe4ff */
[----:B-1----:R-:W4:Y:S01]  /*fb4c0*/  LDL.LU R6, [R1+0x2cb8] ;  /* 0x002cb80001067983 */ /* 0x002f220000300800 */
[----:B------:R-:W-:-:S03]  /*fb4d0*/  IADD3 R15, P6, R15, UR15, RZ ;  /* 0x0000000f0f0f7c10 */ /* 0x000fc6000ffde0ff */
[----:B------:R-:W4:Y:S04]  /*fb4e0*/  LDL.LU R80, [R1+0x2cb0] ;  /* 0x002cb00001507983 */ /* 0x000f280000300800 */
[----:B------:R-:W-:Y:S01]  /*fb4f0*/  STL [R1+0x2c7c], R18 ;  /* 0x002c7c1201007387 */ /* 0x000fe20000100800 */
[----:B------:R-:W-:-:S03]  /*fb500*/  IADD3.X R14, R14, UR9, RZ, P5, !PT ;  /* 0x000000090e0e7c10 */ /* 0x000fc6000affe4ff */
[----:B------:R-:W-:Y:S01]  /*fb510*/  STL [R1+0x2c58], R16 ;  /* 0x002c581001007387 */ /* 0x000fe20000100800 */
[----:B------:R-:W-:-:S03]  /*fb520*/  IADD3.X R5, R5, UR9, RZ, P2, !PT ;  /* 0x0000000905057c10 */ /* 0x000fc600097fe4ff */
[----:B------:R-:W-:Y:S04]  /*fb530*/  STL [R1+0x2c84], R15 ;  /* 0x002c840f01007387 */ /* 0x000fe80000100800 */
[----:B------:R-:W4:Y:S01]  /*fb540*/  LDL.LU R19, [R1+0x2ce4] ;  /* 0x002ce40001137983 */ /* 0x000f220000300800 */
[----:B------:R-:W-:-:S03]  /*fb550*/  IADD3 R13, P2, R13, UR15, RZ ;  /* 0x0000000f0d0d7c10 */ /* 0x000fc6000ff5e0ff */
[----:B------:R-:W-:Y:S04]  /*fb560*/  STL [R1+0x2c60], R14 ;  /* 0x002c600e01007387 */ /* 0x000fe80000100800 */
[----:B------:R1:W-:Y:S01]  /*fb570*/  STL [R1+0x2c68], R5 ;  /* 0x002c680501007387 */ /* 0x0003e20000100800 */
[----:B------:R-:W-:-:S03]  /*fb580*/  IADD3 R58, P5, R58, UR15, RZ ;  /* 0x0000000f3a3a7c10 */ /* 0x000fc6000ffbe0ff */
[----:B-1----:R-:W4:Y:S04]  /*fb590*/  LDL.LU R5, [R1+0x2cc0] ;  /* 0x002cc00001057983 */ /* 0x002f280000300800 */
[----:B------:R-:W4:Y:S04]  /*fb5a0*/  LDL.LU R16, [R1+0x2cec] ;  /* 0x002cec0001107983 */ /* 0x000f280000300800 */
[----:B------:R-:W4:Y:S04]  /*fb5b0*/  LDL.LU R15, [R1+0x2cc8] ;  /* 0x002cc800010f7983 */ /* 0x000f280000300800 */
[----:B------:R-:W4:Y:S04]  /*fb5c0*/  LDL.LU R14, [R1+0x2cf4] ;  /* 0x002cf400010e7983 */ /* 0x000f280000300800 */
[----:B------:R1:W-:Y:S04]  /*fb5d0*/  STL [R1+0x2cb4], R13 ;  /* 0x002cb40d01007387 */ /* 0x0003e80000100800 */
[----:B-1----:R-:W4:Y:S01]  /*fb5e0*/  LDL.LU R13, [R1+0x2cd0] ;  /* 0x002cd000010d7983 */ /* 0x002f220000300800 */
[----:B------:R-:W-:-:S05]  /*fb5f0*/  IADD3.X R7, R7, UR9, RZ, P4, !PT ;  /* 0x0000000907077c10 */ /* 0x000fca000a7fe4ff */
[----:B------:R1:W-:Y:S01]  /*fb600*/  STL [R1+0x2c70], R7 ;  /* 0x002c700701007387 */ /* 0x0003e20000100800 */
[----:B------:R-:W-:-:S03]  /*fb610*/  IADD3 R17, P4, R17, UR15, RZ ;  /* 0x0000000f11117c10 */ /* 0x000fc6000ff9e0ff */
[----:B-1----:R-:W4:Y:S01]  /*fb620*/  LDL.LU R7, [R1+0x2cfc] ;  /* 0x002cfc0001077983 */ /* 0x002f220000300800 */
[----:B------:R-:W-:-:S03]  /*fb630*/  IADD3.X R12, R12, UR9, RZ, P3, !PT ;  /* 0x000000090c0c7c10 */ /* 0x000fc60009ffe4ff */
[----:B------:R-:W-:Y:S04]  /*fb640*/  STL [R1+0x2cac], R58 ;  /* 0x002cac3a01007387 */ /* 0x000fe80000100800 */
[----:B------:R1:W-:Y:S01]  /*fb650*/  STL [R1+0x2c78], R12 ;  /* 0x002c780c01007387 */ /* 0x0003e20000100800 */
[----:B------:R-:W-:Y:S02]  /*fb660*/  IADD3 R11, P3, R11, UR15, RZ ;  /* 0x0000000f0b0b7c10 */ /* 0x000fe4000ff7e0ff */
[----:B------:R-:W-:Y:S01]  /*fb670*/  IADD3.X R10, R10, UR9, RZ, P6, !PT ;  /* 0x000000090a0a7c10 */ /* 0x000fe2000b7fe4ff */
[----:B-1----:R-:W4:Y:S04]  /*fb680*/  LDL.LU R12, [R1+0x2cd8] ;  /* 0x002cd800010c7983 */ /* 0x002f280000300800 */
[----:B------:R-:W-:Y:S04]  /*fb690*/  STL [R1+0x2cbc], R17 ;  /* 0x002cbc1101007387 */ /* 0x000fe80000100800 */
[----:B------:R1:W-:Y:S01]  /*fb6a0*/  STL [R1+0x2cc4], R11 ;  /* 0x002cc40b01007387 */ /* 0x0003e20000100800 */
[----:B------:R-:W-:-:S03]  /*fb6b0*/  IADD3 R9, P6, R9, UR15, RZ ;  /* 0x0000000f09097c10 */ /* 0x000fc6000ffde0ff */
[----:B-1----:R-:W4:Y:S04]  /*fb6c0*/  LDL.LU R11, [R1+0x2ce0] ;  /* 0x002ce000010b7983 */ /* 0x002f280000300800 */
[----:B------:R1:W-:Y:S04]  /*fb6d0*/  STL [R1+0x2ccc], R9 ;  /* 0x002ccc0901007387 */ /* 0x0003e80000100800 */
[----:B------:R-:W-:Y:S04]  /*fb6e0*/  STL [R1+0x2c80], R10 ;  /* 0x002c800a01007387 */ /* 0x000fe80000100800 */
[----:B-1----:R-:W4:Y:S01]  /*fb6f0*/  LDL.LU R9, [R1+0x2d2c] ;  /* 0x002d2c0001097983 */ /* 0x002f220000300800 */
[----:B---3--:R-:W-:-:S02]  /*fb700*/  IADD3.X R3, R3, UR9, RZ, P5, !PT ;  /* 0x0000000903037c10 */ /* 0x008fc4000affe4ff */
[----:B--2---:R-:W-:-:S05]  /*fb710*/  IADD3 R4, P5, R4, UR15, RZ ;  /* 0x0000000f04047c10 */ /* 0x004fca000ffbe0ff */
[----:B------:R1:W-:Y:S04]  /*fb720*/  STL [R1+0x2cd4], R4 ;  /* 0x002cd40401007387 */ /* 0x0003e80000100800 */
[----:B-1----:R-:W2:Y:S04]  /*fb730*/  LDL.LU R4, [R1+0x2ce8] ;  /* 0x002ce80001047983 */ /* 0x002ea80000300800 */
[----:B------:R-:W-:Y:S04]  /*fb740*/  STL [R1+0x2ca8], R3 ;  /* 0x002ca80301007387 */ /* 0x000fe80000100800 */
[----:B------:R-:W3:Y:S01]  /*fb750*/  LDL.LU R18, [R1+0x2d34] ;  /* 0x002d340001127983 */ /* 0x000ee20000300800 */
[----:B----4-:R-:W-:-:S02]  /*fb760*/  IADD3.X R6, R6, UR9, RZ, P4, !PT ;  /* 0x0000000906067c10 */ /* 0x010fc4000a7fe4ff */
[----:B------:R-:W-:Y:S02]  /*fb770*/  IADD3.X R80, R80, UR9, RZ, P2, !PT ;  /* 0x0000000950507c10 */ /* 0x000fe400097fe4ff */
[----:B------:R-:W-:-:S05]  /*fb780*/  IADD3 R8, P2, R8, UR15, RZ ;  /* 0x0000000f08087c10 */ /* 0x000fca000ff5e0ff */
[----:B------:R-:W-:Y:S04]  /*fb790*/  STL [R1+0x2cdc], R8 ;  /* 0x002cdc0801007387 */ /* 0x000fe80000100800 */
[----:B------:R1:W-:Y:S01]  /*fb7a0*/  STL [R1+0x2cb8], R6 ;  /* 0x002cb80601007387 */ /* 0x0003e20000100800 */
[----:B------:R-:W-:-:S03]  /*fb7b0*/  IADD3 R19, P4, R19, UR15, RZ ;  /* 0x0000000f13137c10 */ /* 0x000fc6000ff9e0ff */
[----:B-1----:R-:W4:Y:S04]  /*fb7c0*/  LDL.LU R6, [R1+0x2cf0] ;  /* 0x002cf00001067983 */ /* 0x002f280000300800 */
[----:B------:R-:W4:Y:S04]  /*fb7d0*/  LDL.LU R17, [R1+0x2d3c] ;  /* 0x002d3c0001117983 */ /* 0x000f280000300800 */
[----:B------:R-:W4:Y:S04]  /*fb7e0*/  LDL.LU R10, [R1+0x2cf8] ;  /* 0x002cf800010a7983 */ /* 0x000f280000300800 */
[----:B------:R-:W4:Y:S01]  /*fb7f0*/  LDL.LU R8, [R1+0x2d44] ;  /* 0x002d440001087983 */ /* 0x000f220000300800 */
[----:B------:R-:W-:-:S03]  /*fb800*/  IADD3.X R5, R5, UR9, RZ, P3, !PT ;  /* 0x0000000905057c10 */ /* 0x000fc60009ffe4ff */
[----:B------:R-:W-:Y:S01]  /*fb810*/  STL [R1+0x2cb0], R80 ;  /* 0x002cb05001007387 */ /* 0x000fe20000100800 */
[----:B------:R-:W-:-:S03]  /*fb820*/  IADD3 R16, P3, R16, UR15, RZ ;  /* 0x0000000f10107c10 */ /* 0x000fc6000ff7e0ff */
[----:B------:R1:W-:Y:S01]  /*fb830*/  STL [R1+0x2cc0], R5 ;  /* 0x002cc00501007387 */ /* 0x0003e20000100800 */
[----:B------:R-:W-:Y:S02]  /*fb840*/  IADD3.X R15, R15, UR9, RZ, P6, !PT ;  /* 0x000000090f0f7c10 */ /* 0x000fe4000b7fe4ff */
[----:B------:R-:W-:Y:S01]  /*fb850*/  IADD3 R14, P6, R14, UR15, RZ ;  /* 0x0000000f0e0e7c10 */ /* 0x000fe2000ffde0ff */
[----:B-1----:R-:W4:Y:S04]  /*fb860*/  LDL.LU R5, [R1+0x2d4c] ;  /* 0x002d4c0001057983 */ /* 0x002f280000300800 */
[----:B------:R-:W-:Y:S04]  /*fb870*/  STL [R1+0x2ce4], R19 ;  /* 0x002ce41301007387 */ /* 0x000fe80000100800 */
[----:B------:R1:W-:Y:S01]  /*fb880*/  STL [R1+0x2cec], R16 ;  /* 0x002cec1001007387 */ /* 0x0003e20000100800 */
[----:B------:R-:W-:-:S03]  /*fb890*/  IADD3.X R13, R13, UR9, RZ, P5, !PT ;  /* 0x000000090d0d7c10 */ /* 0x000fc6000affe4ff */
[----:B-1----:R-:W4:Y:S04]  /*fb8a0*/  LDL.LU R16, [R1+0x2d54] ;  /* 0x002d540001107983 */ /* 0x002f280000300800 */
[----:B------:R-:W4:Y:S01]  /*fb8b0*/  LDL.LU R76, [R1+0x2d28] ;  /* 0x002d2800014c7983 */ /* 0x000f220000300800 */
[----:B------:R-:W-:-:S03]  /*fb8c0*/  IADD3 R7, P5, R7, UR15, RZ ;  /* 0x0000000f07077c10 */ /* 0x000fc6000ffbe0ff */
[----:B------:R1:W-:Y:S04]  /*fb8d0*/  STL [R1+0x2cc8], R15 ;  /* 0x002cc80f01007387 */ /* 0x0003e80000100800 */
[----:B------:R-:W-:Y:S04]  /*fb8e0*/  STL [R1+0x2cf4], R14 ;  /* 0x002cf40e01007387 */ /* 0x000fe80000100800 */
[----:B-1----:R-:W4:Y:S04]  /*fb8f0*/  LDL.LU R15, [R1+0x2d5c] ;  /* 0x002d5c00010f7983 */ /* 0x002f280000300800 */
[----:B------:R1:W-:Y:S04]  /*fb900*/  STL [R1+0x2cfc], R7 ;  /* 0x002cfc0701007387 */ /* 0x0003e80000100800 */
[----:B------:R-:W-:Y:S01]  /*fb910*/  STL [R1+0x2cd0], R13 ;  /* 0x002cd00d01007387 */ /* 0x000fe20000100800 */
[----:B------:R-:W-:-:S03]  /*fb920*/  IADD3.X R12, R12, UR9, RZ, P2, !PT ;  /* 0x000000090c0c7c10 */ /* 0x000fc600097fe4ff */
[----:B-1----:R-:W4:Y:S04]  /*fb930*/  LDL.LU R7, [R1+0x2d38] ;  /* 0x002d380001077983 */ /* 0x002f280000300800 */
[----:B------:R-:W4:Y:S04]  /*fb940*/  LDL.LU R73, [R1+0x2d30] ;  /* 0x002d300001497983 */ /* 0x000f280000300800 */
[----:B------:R1:W-:Y:S01]  /*fb950*/  STL [R1+0x2cd8], R12 ;  /* 0x002cd80c01007387 */ /* 0x0003e20000100800 */
[----:B------:R-:W-:-:S03]  /*fb960*/  IADD3.X R11, R11, UR9, RZ, P4, !PT ;  /* 0x000000090b0b7c10 */ /* 0x000fc6000a7fe4ff */
[----:B-1----:R-:W4:Y:S04]  /*fb970*/  LDL.LU R12, [R1+0x2d64] ;  /* 0x002d6400010c7983 */ /* 0x002f280000300800 */
[----:B------:R-:W4:Y:S01]  /*fb980*/  LDL.LU R14, [R1+0x2d40] ;  /* 0x002d4000010e7983 */ /* 0x000f220000300800 */
[----:B------:R-:W-:-:S03]  /*fb990*/  IADD3 R9, P4, R9, UR15, RZ ;  /* 0x0000000f09097c10 */ /* 0x000fc6000ff9e0ff */
[----:B------:R-:W-:Y:S04]  /*fb9a0*/  STL [R1+0x2ce0], R11 ;  /* 0x002ce00b01007387 */ /* 0x000fe80000100800 */
[----:B------:R1:W-:Y:S04]  /*fb9b0*/  STL [R1+0x2d2c], R9 ;  /* 0x002d2c0901007387 */ /* 0x0003e80000100800 */
[----:B-1----:R-:W4:Y:S04]  /*fb9c0*/  LDL.LU R9, [R1+0x2d6c] ;  /* 0x002d6c0001097983 */ /* 0x002f280000300800 */
[----:B------:R-:W4:Y:S04]  /*fb9d0*/  LDL.LU R13, [R1+0x2d48] ;  /* 0x002d4800010d7983 */ /* 0x000f280000300800 */
[----:B------:R-:W4:Y:S01]  /*fb9e0*/  LDL.LU R11, [R1+0x2d74] ;  /* 0x002d7400010b7983 */ /* 0x000f220000300800 */
[----:B--2---:R-:W-:-:S05]  /*fb9f0*/  IADD3.X R4, R4, UR9, RZ, P3, !PT ;  /* 0x0000000904047c10 */ /* 0x004fca0009ffe4ff */
[----:B------:R1:W-:Y:S04]  /*fba00*/  STL [R1+0x2ce8], R4 ;  /* 0x002ce80401007387 */ /* 0x0003e80000100800 */
[----:B-1----:R-:W2:Y:S01]  /*fba10*/  LDL.LU R4, [R1+0x2d50] ;  /* 0x002d500001047983 */ /* 0x002ea20000300800 */
[----:B------:R-:W-:Y:S02]  /*fba20*/  IADD3 R250, P2, R250, UR15, RZ ;  /* 0x0000000ffafa7c10 */ /* 0x000fe4000ff5e0ff */
[----:B---3--:R-:W-:-:S03]  /*fba30*/  IADD3 R18, P3, R18, UR15, RZ ;  /* 0x0000000f12127c10 */ /* 0x008fc6000ff7e0ff */
[----:B------:R-:W-:Y:S01]  /*fba40*/  STL [R1+0x2d04], R250 ;  /* 0x002d04fa01007387 */ /* 0x000fe20000100800 */
[----:B------:R-:W-:Y:S02]  /*fba50*/  IADD3.X R251, R251, UR9, RZ, P2, !PT ;  /* 0x00000009fbfb7c10 */ /* 0x000fe400097fe4ff */
[----:B----4-:R-:W-:Y:S02]  /*fba60*/  IADD3.X R6, R6, UR9, RZ, P6, !PT ;  /* 0x0000000906067c10 */ /* 0x010fe4000b7fe4ff */
[----:B------:R-:W-:-:S03]  /*fba70*/  IADD3 R17, P6, R17, UR15, RZ ;  /* 0x0000000f11117c10 */ /* 0x000fc6000ffde0ff */
[----:B------:R1:W-:Y:S01]  /*fba80*/  STL [R1+0x2cf0], R6 ;  /* 0x002cf00601007387 */ /* 0x0003e20000100800 */
[----:B------:R-:W-:Y:S02]  /*fba90*/  IADD3.X R10, R10, UR9, RZ, P5, !PT ;  /* 0x000000090a0a7c10 */ /* 0x000fe4000affe4ff */
[----:B------:R-:W-:Y:S01]  /*fbaa0*/  IADD3 R8, P5, R8, UR15, RZ ;  /* 0x0000000f08087c10 */ /* 0x000fe2000ffbe0ff */
[----:B-1----:R-:W3:Y:S04]  /*fbab0*/  LDL.LU R6, [R1+0x2d58] ;  /* 0x002d580001067983 */ /* 0x002ee80000300800 */
[----:B------:R-:W-:Y:S04]  /*fbac0*/  STL [R1+0x2d34], R18 ;  /* 0x002d341201007387 */ /* 0x000fe80000100800 */
[----:B------:R1:W-:Y:S04]  /*fbad0*/  STL [R1+0x2cf8], R10 ;  /* 0x002cf80a01007387 */ /* 0x0003e80000100800 */
[----:B------:R-:W-:Y:S01]  /*fbae0*/  STL [R1+0x2d3c], R17 ;  /* 0x002d3c1101007387 */ /* 0x000fe20000100800 */
[----:B------:R-:W-:-:S03]  /*fbaf0*/  IADD3 R5, P2, R5, UR15, RZ ;  /* 0x0000000f05057c10 */ /* 0x000fc6000ff5e0ff */
[----:B-1----:R-:W4:Y:S04]  /*fbb00*/  LDL.LU R10, [R1+0x2d60] ;  /* 0x002d6000010a7983 */ /* 0x002f280000300800 */
[----:B------:R1:W-:Y:S04]  /*fbb10*/  STL [R1+0x2d44], R8 ;  /* 0x002d440801007387 */ /* 0x0003e80000100800 */
[----:B-1----:R-:W4:Y:S01]  /*fbb20*/  LDL.LU R8, [R1+0x2dac] ;  /* 0x002dac0001087983 */ /* 0x002f220000300800 */
[----:B------:R-:W-:-:S03]  /*fbb30*/  IADD3.X R76, R76, UR9, RZ, P4, !PT ;  /* 0x000000094c4c7c10 */ /* 0x000fc6000a7fe4ff */
[----:B------:R1:W-:Y:S01]  /*fbb40*/  STL [R1+0x2d4c], R5 ;  /* 0x002d4c0501007387 */ /* 0x0003e20000100800 */
[----:B------:R-:W-:-:S03]  /*fbb50*/  IADD3 R16, P4, R16, UR15, RZ ;  /* 0x0000000f10107c10 */ /* 0x000fc6000ff9e0ff */
[----:B-1----:R-:W4:Y:S04]  /*fbb60*/  LDL.LU R5, [R1+0x2d68] ;  /* 0x002d680001057983 */ /* 0x002f280000300800 */
[----:B------:R-:W-:Y:S04]  /*fbb70*/  STL [R1+0x2d00], R251 ;  /* 0x002d00fb01007387 */ /* 0x000fe80000100800 */
[----:B------:R-:W-:Y:S04]  /*fbb80*/  STL [R1+0x2d28], R76 ;  /* 0x002d284c01007387 */ /* 0x000fe80000100800 */
[----:B------:R1:W-:Y:S04]  /*fbb90*/  STL [R1+0x2d54], R16 ;  /* 0x002d541001007387 */ /* 0x0003e80000100800 */
[----:B------:R-:W4:Y:S01]  /*fbba0*/  LDL.LU R17, [R1+0x2db4] ;  /* 0x002db40001117983 */ /* 0x000f220000300800 */
[----:B------:R-:W-:-:S02]  /*fbbb0*/  IADD3.X R7, R7, UR9, RZ, P6, !PT ;  /* 0x0000000907077c10 */ /* 0x000fc4000b7fe4ff */
[----:B------:R-:W-:Y:S01]  /*fbbc0*/  IADD3.X R73, R73, UR9, RZ, P3, !PT ;  /* 0x0000000949497c10 */ /* 0x000fe20009ffe4ff */
[----:B-1----:R-:W4:Y:S01]  /*fbbd0*/  LDL.LU R16, [R1+0x2d70] ;  /* 0x002d700001107983 */ /* 0x002f220000300800 */
[----:B------:R-:W-:-:S05]  /*fbbe0*/  IADD3 R15, P3, R15, UR15, RZ ;  /* 0x0000000f0f0f7c10 */ /* 0x000fca000ff7e0ff */
        /* <DEDUP_REMOVED lines=8> */
[----:B-1----:R-:W4:Y:S01]  /*fbc70*/  LDL.LU R12, [R1+0x2dc4] ;  /* 0x002dc400010c7983 */ /* 0x002f220000300800 */
[----:B------:R-:W-:-:S03]  /*fbc80*/  IADD3.X R13, R13, UR9, RZ, P2, !PT ;  /* 0x000000090d0d7c10 */ /* 0x000fc600097fe4ff */
[----:B------:R1:W-:Y:S01]  /*fbc90*/  STL [R1+0x2d6c], R9 ;  /* 0x002d6c0901007387 */ /* 0x0003e20000100800 */
[----:B------:R-:W-:-:S03]  /*fbca0*/  IADD3 R11, P2, R11, UR15, RZ ;  /* 0x0000000f0b0b7c10 */ /* 0x000fc6000ff5e0ff */
[----:B-1----:R-:W4:Y:S04]  /*fbcb0*/  LDL.LU R9, [R1+0x2dcc] ;  /* 0x002dcc0001097983 */ /* 0x002f280000300800 */
[----:B------:R-:W-:Y:S01]  /*fbcc0*/  STL [R1+0x2d40], R14 ;  /* 0x002d400e01007387 */ /* 0x000fe20000100800 */
[----:B--2---:R-:W-:-:S05]  /*fbcd0*/  IADD3.X R4, R4, UR9, RZ, P4, !PT ;  /* 0x0000000904047c10 */ /* 0x004fca000a7fe4ff */
[----:B------:R1:W-:Y:S04]  /*fbce0*/  STL [R1+0x2d50], R4 ;  /* 0x002d500401007387 */ /* 0x0003e80000100800 */
[----:B------:R-:W-:Y:S04]  /*fbcf0*/  STL [R1+0x2d48], R13 ;  /* 0x002d480d01007387 */ /* 0x000fe80000100800 */
[----:B-1----:R-:W2:Y:S04]  /*fbd00*/  LDL.LU R4, [R1+0x2dd4] ;  /* 0x002dd40001047983 */ /* 0x002ea80000300800 */
[----:B------:R-:W-:Y:S04]  /*fbd10*/  STL [R1+0x2d74], R11 ;  /* 0x002d740b01007387 */ /* 0x000fe80000100800 */
[----:B------:R-:W2:Y:S01]  /*fbd20*/  LDL.LU R64, [R1+0x2da8] ;  /* 0x002da80001407983 */ /* 0x000ea20000300800 */
[----:B------:R-:W-:-:S03]  /*fbd30*/  IADD3 R248, P4, R248, UR15, RZ ;  /* 0x0000000ff8f87c10 */ /* 0x000fc6000ff9e0ff */
[----:B------:R-:W2:Y:S01]  /*fbd40*/  LDL.LU R15, [R1+0x2ddc] ;  /* 0x002ddc00010f7983 */ /* 0x000ea20000300800 */
[----:B---3--:R-:W-:-:S05]  /*fbd50*/  IADD3.X R6, R6, UR9, RZ, P3, !PT ;  /* 0x0000000906067c10 */ /* 0x008fca0009ffe4ff */
[----:B------:R1:W-:Y:S04]  /*fbd60*/  STL [R1+0x2d58], R6 ;  /* 0x002d580601007387 */ /* 0x0003e80000100800 */
[----:B-1----:R-:W3:Y:S01]  /*fbd70*/  LDL.LU R6, [R1+0x2db8] ;  /* 0x002db80001067983 */ /* 0x002ee20000300800 */
[----:B----4-:R-:W-:-:S03]  /*fbd80*/  IADD3.X R10, R10, UR9, RZ, P6, !PT ;  /* 0x000000090a0a7c10 */ /* 0x010fc6000b7fe4ff */
[----:B------:R-:W4:Y:S04]  /*fbd90*/  LDL.LU R75, [R1+0x2db0] ;  /* 0x002db000014b7983 */ /* 0x000f280000300800 */
[----:B------:R-:W-:Y:S04]  /*fbda0*/  STL [R1+0x2d7c], R248 ;  /* 0x002d7cf801007387 */ /* 0x000fe80000100800 */
[----:B------:R1:W-:Y:S01]  /*fbdb0*/  STL [R1+0x2d60], R10 ;  /* 0x002d600a01007387 */ /* 0x0003e20000100800 */
[----:B------:R-:W-:-:S03]  /*fbdc0*/  IADD3 R8, P6, R8, UR15, RZ ;  /* 0x0000000f08087c10 */ /* 0x000fc6000ffde0ff */
[----:B-1----:R-:W4:Y:S04]  /*fbdd0*/  LDL.LU R10, [R1+0x2de4] ;  /* 0x002de400010a7983 */ /* 0x002f280000300800 */
[----:B------:R-:W4:Y:S04]  /*fbde0*/  LDL.LU R14, [R1+0x2dc0] ;  /* 0x002dc000010e7983 */ /* 0x000f280000300800 */
[----:B------:R1:W-:Y:S01]  /*fbdf0*/  STL [R1+0x2dac], R8 ;  /* 0x002dac0801007387 */ /* 0x0003e20000100800 */
[----:B------:R-:W-:Y:S02]  /*fbe00*/  IADD3.X R5, R5, UR9, RZ, P5, !PT ;  /* 0x0000000905057c10 */ /* 0x000fe4000affe4ff */
[----:B------:R-:W-:Y:S01]  /*fbe10*/  IADD3 R246, P3, R246, UR15, RZ ;  /* 0x0000000ff6f67c10 */ /* 0x000fe2000ff7e0ff */
[----:B-1----:R-:W4:Y:S04]  /*fbe20*/  LDL.LU R8, [R1+0x2dec] ;  /* 0x002dec0001087983 */ /* 0x002f280000300800 */
[----:B------:R-:W4:Y:S04]  /*fbe30*/  LDL.LU R13, [R1+0x2dc8] ;  /* 0x002dc800010d7983 */ /* 0x000f280000300800 */
[----:B------:R1:W-:Y:S01]  /*fbe40*/  STL [R1+0x2d68], R5 ;  /* 0x002d680501007387 */ /* 0x0003e20000100800 */
[----:B------:R-:W-:-:S03]  /*fbe50*/  IADD3 R17, P5, R17, UR15, RZ ;  /* 0x0000000f11117c10 */ /* 0x000fc6000ffbe0ff */
[----:B------:R-:W4:Y:S01]  /*fbe60*/  LDL.LU R11, [R1+0x2df4] ;  /* 0x002df400010b7983 */ /* 0x000f220000300800 */
[----:B------:R-:W-:-:S03]  /*fbe70*/  IADD3.X R16, R16, UR9, RZ, P2, !PT ;  /* 0x0000000910107c10 */ /* 0x000fc600097fe4ff */
[----:B-1----:R-:W4:Y:S01]  /*fbe80*/  LDL.LU R5, [R1+0x2dd0] ;  /* 0x002dd00001057983 */ /* 0x002f220000300800 */
[----:B------:R-:W-:-:S03]  /*fbe90*/  IADD3.X R249, R249, UR9, RZ, P4, !PT ;  /* 0x00000009f9f97c10 */ /* 0x000fc6000a7fe4ff */
[----:B------:R-:W-:Y:S01]  /*fbea0*/  STL [R1+0x2d84], R246 ;  /* 0x002d84f601007387 */ /* 0x000fe20000100800 */
[----:B------:R-:W-:Y:S02]  /*fbeb0*/  IADD3.X R247, R247, UR9, RZ, P3, !PT ;  /* 0x00000009f7f77c10 */ /* 0x000fe40009ffe4ff */
[----:B------:R-:W-:-:S05]  /*fbec0*/  IADD3 R7, P2, R7, UR15, RZ ;  /* 0x0000000f07077c10 */ /* 0x000fca000ff5e0ff */
[----:B------:R1:W-:Y:S04]  /*fbed0*/  STL [R1+0x2dbc], R7 ;  /* 0x002dbc0701007387 */ /* 0x0003e80000100800 */
[----:B------:R-:W-:Y:S04]  /*fbee0*/  STL [R1+0x2db4], R17 ;  /* 0x002db41101007387 */ /* 0x000fe80000100800 */
[----:B-1----:R-:W4:Y:S01]  /*fbef0*/  LDL.LU R7, [R1+0x2dd8] ;  /* 0x002dd80001077983 */ /* 0x002f220000300800 */
[----:B------:R-:W-:-:S03]  /*fbf00*/  IADD3 R12, P4, R12, UR15, RZ ;  /* 0x0000000f0c0c7c10 */ /* 0x000fc6000ff9e0ff */
[----:B------:R-:W-:Y:S04]  /*fbf10*/  STL [R1+0x2d70], R16 ;  /* 0x002d701001007387 */ /* 0x000fe80000100800 */
[----:B------:R1:W-:Y:S01]  /*fbf20*/  STL [R1+0x2dc4], R12 ;  /* 0x002dc40c01007387 */ /* 0x0003e20000100800 */
[----:B------:R-:W-:-:S03]  /*fbf30*/  IADD3 R9, P3, R9, UR15, RZ ;  /* 0x0000000f09097c10 */ /* 0x000fc6000ff7e0ff */
[----:B-1----:R-:W4:Y:S04]  /*fbf40*/  LDL.LU R12, [R1+0x2de0] ;  /* 0x002de000010c7983 */ /* 0x002f280000300800 */
[----:B------:R1:W-:Y:S04]  /*fbf50*/  STL [R1+0x2dcc], R9 ;  /* 0x002dcc0901007387 */ /* 0x0003e80000100800 */
[----:B-1----:R-:W4:Y:S04]  /*fbf60*/  LDL.LU R9, [R1+0x2e2c] ;  /* 0x002e2c0001097983 */ /* 0x002f280000300800 */
[----:B------:R-:W-:Y:S01]  /*fbf70*/  STL [R1+0x2d78], R249 ;  /* 0x002d78f901007387 */ /* 0x000fe20000100800 */
[----:B--2---:R-:W-:-:S02]  /*fbf80*/  IADD3.X R64, R64, UR9, RZ, P6, !PT ;  /* 0x0000000940407c10 */ /* 0x004fc4000b7fe4ff */
[----:B------:R-:W-:-:S05]  /*fbf90*/  IADD3 R4, P6, R4, UR15, RZ ;  /* 0x0000000f04047c10 */ /* 0x000fca000ffde0ff */
[----:B------:R1:W-:Y:S04]  /*fbfa0*/  STL [R1+0x2dd4], R4 ;  /* 0x002dd40401007387 */ /* 0x0003e80000100800 */
[----:B-1----:R-:W2:Y:S04]  /*fbfb0*/  LDL.LU R4, [R1+0x2de8] ;  /* 0x002de80001047983 */ /* 0x002ea80000300800 */
[----:B------:R-:W-:Y:S04]  /*fbfc0*/  STL [R1+0x2d80], R247 ;  /* 0x002d80f701007387 */ /* 0x000fe80000100800 */
[----:B------:R-:W-:Y:S04]  /*fbfd0*/  STL [R1+0x2da8], R64 ;  /* 0x002da84001007387 */ /* 0x000fe80000100800 */
[----:B------:R-:W2:Y:S01]  /*fbfe0*/  LDL.LU R17, [R1+0x2e34] ;  /* 0x002e340001117983 */ /* 0x000ea20000300800 */
[----:B---3--:R-:W-:-:S03]  /*fbff0*/  IADD3.X R6, R6, UR9, RZ, P2, !PT ;  /* 0x0000000906067c10 */ /* 0x008fc600097fe4ff */
[----:B------:R-:W3:Y:S01]  /*fc000*/  LDL.LU R16, [R1+0x2df0] ;  /* 0x002df00001107983 */ /* 0x000ee20000300800 */
[----:B----4-:R-:W-:Y:S02]  /*fc010*/  IADD3.X R75, R75, UR9, RZ, P5, !PT ;  /* 0x000000094b4b7c10 */ /* 0x010fe4000affe4ff */
[----:B------:R-:W-:-:S05]  /*fc020*/  IADD3 R15, P5, R15, UR15, RZ ;  /* 0x0000000f0f0f7c10 */ /* 0x000fca000ffbe0ff */
[----:B------:R-:W-:Y:S04]  /*fc030*/  STL [R1+0x2ddc], R15 ;  /* 0x002ddc0f01007387 */ /* 0x000fe80000100800 */
[----:B------:R1:W-:Y:S01]  /*fc040*/  STL [R1+0x2db8], R6 ;  /* 0x002db80601007387 */ /* 0x0003e20000100800 */
[----:B------:R-:W-:-:S03]  /*fc050*/  IADD3 R10, P2, R10, UR15, RZ ;  /* 0x0000000f0a0a7c10 */ /* 0x000fc6000ff5e0ff */
[----:B-1----:R-:W4:Y:S01]  /*fc060*/  LDL.LU R6, [R1+0x2e3c] ;  /* 0x002e3c0001067983 */ /* 0x002f220000300800 */
[----:B------:R-:W-:-:S03]  /*fc070*/  IADD3.X R14, R14, UR9, RZ, P4, !PT ;  /* 0x000000090e0e7c10 */ /* 0x000fc6000a7fe4ff */
[----:B------:R-:W-:Y:S04]  /*fc080*/  STL [R1+0x2db0], R75 ;  /* 0x002db04b01007387 */ /* 0x000fe80000100800 */
[----:B------:R1:W-:Y:S01]  /*fc090*/  STL [R1+0x2de4], R10 ;  /* 0x002de40a01007387 */ /* 0x0003e20000100800 */
[----:B------:R-:W-:-:S03]  /*fc0a0*/  IADD3 R8, P4, R8, UR15, RZ ;  /* 0x0000000f08087c10 */ /* 0x000fc6000ff9e0ff */
[----:B-1----:R-:W4:Y:S01]  /*fc0b0*/  LDL.LU R10, [R1+0x2e44] ;  /* 0x002e4400010a7983 */ /* 0x002f220000300800 */
[----:B------:R-:W-:-:S03]  /*fc0c0*/  IADD3.X R13, R13, UR9, RZ, P3, !PT ;  /* 0x000000090d0d7c10 */ /* 0x000fc60009ffe4ff */
[----:B------:R1:W-:Y:S01]  /*fc0d0*/  STL [R1+0x2dec], R8 ;  /* 0x002dec0801007387 */ /* 0x0003e20000100800 */
[----:B------:R-:W-:-:S03]  /*fc0e0*/  IADD3 R11, P3, R11, UR15, RZ ;  /* 0x0000000f0b0b7c10 */ /* 0x000fc6000ff7e0ff */
[----:B-1----:R-:W4:Y:S01]  /*fc0f0*/  LDL.LU R8, [R1+0x2e4c] ;  /* 0x002e4c0001087983 */ /* 0x002f220000300800 */
[----:B------:R-:W-:-:S03]  /*fc100*/  IADD3.X R5, R5, UR9, RZ, P6, !PT ;  /* 0x0000000905057c10 */ /* 0x000fc6000b7fe4ff */
[----:B------:R-:W-:Y:S04]  /*fc110*/  STL [R1+0x2dc0], R14 ;  /* 0x002dc00e01007387 */ /* 0x000fe80000100800 */
[----:B------:R1:W-:Y:S04]  /*fc120*/  STL [R1+0x2dd0], R5 ;  /* 0x002dd00501007387 */ /* 0x0003e80000100800 */
[----:B------:R-:W-:Y:S04]  /*fc130*/  STL [R1+0x2dc8], R13 ;  /* 0x002dc80d01007387 */ /* 0x000fe80000100800 */
[----:B-1----:R-:W4:Y:S04]  /*fc140*/  LDL.LU R5, [R1+0x2e54] ;  /* 0x002e540001057983 */ /* 0x002f280000300800 */
[----:B------:R1:W-:Y:S04]  /*fc150*/  STL [R1+0x2df4], R11 ;  /* 0x002df40b01007387 */ /* 0x0003e80000100800 */
[----:B------:R-:W4:Y:S01]  /*fc160*/  LDL.LU R66, [R1+0x2e28] ;  /* 0x002e280001427983 */ /* 0x000f220000300800 */
[----:B------:R-:W-:-:S03]  /*fc170*/  IADD3 R244, P6, R244, UR15, RZ ;  /* 0x0000000ff4f47c10 */ /* 0x000fc6000ffde0ff */
[----:B-1----:R-:W4:Y:S01]  /*fc180*/  LDL.LU R11, [R1+0x2e5c] ;  /* 0x002e5c00010b7983 */ /* 0x002f220000300800 */
[----:B------:R-:W-:-:S05]  /*fc190*/  IADD3.X R7, R7, UR9, RZ, P5, !PT ;  /* 0x0000000907077c10 */ /* 0x000fca000affe4ff */
[----:B------:R1:W-:Y:S04]  /*fc1a0*/  STL [R1+0x2dd8], R7 ;  /* 0x002dd80701007387 */ /* 0x0003e80000100800 */
[----:B-1----:R-:W4:Y:S01]  /*fc1b0*/  LDL.LU R7, [R1+0x2e38] ;  /* 0x002e380001077983 */ /* 0x002f220000300800 */
[----:B------:R-:W-:-:S03]  /*fc1c0*/  IADD3.X R12, R12, UR9, RZ, P2, !PT ;  /* 0x000000090c0c7c10 */ /* 0x000fc600097fe4ff */
[----:B------:R-:W4:Y:S04]  /*fc1d0*/  LDL.LU R69, [R1+0x2e30] ;  /* 0x002e300001457983 */ /* 0x000f280000300800 */
[----:B------:R-:W-:Y:S04]  /*fc1e0*/  STL [R1+0x2dfc], R244 ;  /* 0x002dfcf401007387 */ /* 0x000fe80000100800 */
[----:B------:R-:W-:Y:S04]  /*fc1f0*/  STL [R1+0x2de0], R12 ;  /* 0x002de00c01007387 */ /* 0x000fe80000100800 */
[----:B------:R-:W4:Y:S01]  /*fc200*/  LDL.LU R15, [R1+0x2e64] ;  /* 0x002e6400010f7983 */ /* 0x000f220000300800 */
[----:B------:R-:W-:-:S03]  /*fc210*/  IADD3 R9, P2, R9, UR15, RZ ;  /* 0x0000000f09097c10 */ /* 0x000fc6000ff5e0ff */
[----:B------:R-:W4:Y:S04]  /*fc220*/  LDL.LU R14, [R1+0x2e40] ;  /* 0x002e4000010e7983 */ /* 0x000f280000300800 */
[----:B------:R-:W4:Y:S04]  /*fc230*/  LDL.LU R13, [R1+0x2e6c] ;  /* 0x002e6c00010d7983 */ /* 0x000f280000300800 */
[----:B------:R1:W-:Y:S04]  /*fc240*/  STL [R1+0x2e2c], R9 ;  /* 0x002e2c0901007387 */ /* 0x0003e80000100800 */
[----:B-1----:R-:W4:Y:S04]  /*fc250*/  LDL.LU R9, [R1+0x2e48] ;  /* 0x002e480001097983 */ /* 0x002f280000300800 */
[----:B------:R-:W4:Y:S01]  /*fc260*/  LDL.LU R12, [R1+0x2e74] ;  /* 0x002e7400010c7983 */ /* 0x000f220000300800 */
[----:B--2---:R-:W-:-:S05]  /*fc270*/  IADD3.X R4, R4, UR9, RZ, P4, !PT ;  /* 0x0000000904047c10 */ /* 0x004fca000a7fe4ff */
[----:B------:R1:W-:Y:S04]  /*fc280*/  STL [R1+0x2de8], R4 ;  /* 0x002de80401007387 */ /* 0x0003e80000100800 */
[----:B-1----:R-:W2:Y:S01]  /*fc290*/  LDL.LU R4, [R1+0x2e50] ;  /* 0x002e500001047983 */ /* 0x002ea20000300800 */
[----:B------:R-:W-:Y:S02]  /*fc2a0*/  IADD3 R242, P5, R242, UR15, RZ ;  /* 0x0000000ff2f27c10 */ /* 0x000fe4000ffbe0ff */
[----:B---3--:R-:W-:Y:S02]  /*fc2b0*/  IADD3.X R16, R16, UR9, RZ, P3, !PT ;  /* 0x0000000910107c10 */ /* 0x008fe40009ffe4ff */
[----:B------:R-:W-:Y:S01]  /*fc2c0*/  IADD3 R17, P4, R17, UR15, RZ ;  /* 0x0000000f11117c10 */ /* 0x000fe2000ff9e0ff */
[----:B------:R-:W-:Y:S01]  /*fc2d0*/  STL [R1+0x2e04], R242 ;  /* 0x002e04f201007387 */ /* 0x000fe20000100800 */
[----:B------:R-:W-:-:S02]  /*fc2e0*/  IADD3.X R245, R245, UR9, RZ, P6, !PT ;  /* 0x00000009f5f57c10 */ /* 0x000fc4000b7fe4ff */
[----:B------:R-:W-:Y:S02]  /*fc2f0*/  IADD3.X R243, R243, UR9, RZ, P5, !PT ;  /* 0x00000009f3f37c10 */ /* 0x000fe4000affe4ff */
[----:B----4-:R-:W-:-:S05]  /*fc300*/  IADD3 R6, P3, R6, UR15, RZ ;  /* 0x0000000f06067c10 */ /* 0x010fca000ff7e0ff */
[----:B------:R1:W-:Y:S04]  /*fc310*/  STL [R1+0x2e3c], R6 ;  /* 0x002e3c0601007387 */ /* 0x0003e80000100800 */
[----:B------:R-:W-:Y:S04]  /*fc320*/  STL [R1+0x2e34], R17 ;  /* 0x002e341101007387 */ /* 0x000fe80000100800 */
[----:B-1----:R-:W3:Y:S01]  /*fc330*/  LDL.LU R6, [R1+0x2e58] ;  /* 0x002e580001067983 */ /* 0x002ee20000300800 */
        /* <DEDUP_REMOVED lines=8> */
[----:B------:R-:W-:-:S02]  /*fc3c0*/  IADD3.X R66, R66, UR9, RZ, P2, !PT ;  /* 0x0000000942427c10 */ /* 0x000fc400097fe4ff */
[----:B------:R-:W-:-:S05]  /*fc3d0*/  IADD3 R5, P2, R5, UR15, RZ ;  /* 0x0000000f05057c10 */ /* 0x000fca000ff5e0ff */
[----:B------:R1:W-:Y:S04]  /*fc3e0*/  STL [R1+0x2e54], R5 ;  /* 0x002e540501007387 */ /* 0x0003e80000100800 */
[----:B-1----:R-:W4:Y:S04]  /*fc3f0*/  LDL.LU R5, [R1+0x2e68] ;  /* 0x002e680001057983 */ /* 0x002f280000300800 */
[----:B------:R-:W-:Y:S01]  /*fc400*/  STL [R1+0x2e00], R243 ;  /* 0x002e00f301007387 */ /* 0x000fe20000100800 */
[----:B------:R-:W-:Y:S02]  /*fc410*/  IADD3.X R7, R7, UR9, RZ, P3, !PT ;  /* 0x0000000907077c10 */ /* 0x000fe40009ffe4ff */
[----:B------:R-:W-:-:S02]  /*fc420*/  IADD3.X R69, R69, UR9, RZ, P4, !PT ;  /* 0x0000000945457c10 */ /* 0x000fc4000a7fe4ff */
[----:B------:R-:W-:Y:S01]  /*fc430*/  IADD3 R11, P4, R11, UR15, RZ ;  /* 0x0000000f0b0b7c10 */ /* 0x000fe2000ff9e0ff */
        /* <DEDUP_REMOVED lines=9> */
[----:B------:R-:W4:Y:S04]  /*fc4d0*/  LDL.LU R62, [R1+0x2eb4] ;  /* 0x002eb400013e7983 */ /* 0x000f280000300800 */
[----:B------:R-:W-:Y:S04]  /*fc4e0*/  STL [R1+0x2e30], R69 ;  /* 0x002e304501007387 */ /* 0x000fe80000100800 */
[----:B------:R-:W4:Y:S04]  /*fc4f0*/  LDL.LU R18, [R1+0x2ec4] ;  /* 0x002ec40001127983 */ /* 0x000f280000300800 */
[----:B------:R-:W-:Y:S04]  /*fc500*/  STL [R1+0x2e64], R15 ;  /* 0x002e640f01007387 */ /* 0x000fe80000100800 */
[----:B------:R-:W-:Y:S04]  /*fc510*/  STL [R1+0x2e40], R14 ;  /* 0x002e400e01007387 */ /* 0x000fe80000100800 */
[----:B------:R1:W-:Y:S04]  /*fc520*/  STL [R1+0x2e48], R9 ;  /* 0x002e480901007387 */ /* 0x0003e80000100800 */
[----:B------:R-:W-:Y:S04]  /*fc530*/  STL [R1+0x2e6c], R13 ;  /* 0x002e6c0d01007387 */ /* 0x000fe80000100800 */
[----:B-1----:R-:W4:Y:S01]  /*fc540*/  LDL.LU R9, [R1+0x2ecc] ;  /* 0x002ecc0001097983 */ /* 0x002f220000300800 */
[----:B--2---:R-:W-:-:S05]  /*fc550*/  IADD3.X R4, R4, UR9, RZ, P2, !PT ;  /* 0x0000000904047c10 */ /* 0x004fca00097fe4ff */
[----:B------:R1:W-:Y:S04]  /*fc560*/  STL [R1+0x2e50], R4 ;  /* 0x002e500401007387 */ /* 0x0003e80000100800 */
[----:B-1----:R-:W2:Y:S01]  /*fc570*/  LDL.LU R4, [R1+0x2ea8] ;  /* 0x002ea80001047983 */ /* 0x002ea20000300800 */
[----:B------:R-:W-:-:S05]  /*fc580*/  IADD3 R12, P5, R12, UR15, RZ ;  /* 0x0000000f0c0c7c10 */ /* 0x000fca000ffbe0ff */
[----:B------:R-:W-:Y:S01]  /*fc590*/  STL [R1+0x2e74], R12 ;  /* 0x002e740c01007387 */ /* 0x000fe20000100800 */
[----:B------:R-:W-:-:S03]  /*fc5a0*/  IADD3 R240, P2, R240, UR15, RZ ;  /* 0x0000000ff0f07c10 */ /* 0x000fc6000ff5e0ff */
[----:B------:R-:W2:Y:S01]  /*fc5b0*/  LDL.LU R17, [R1+0x2ed4] ;  /* 0x002ed40001117983 */ /* 0x000ea20000300800 */
[----:B---3--:R-:W-:-:S05]  /*fc5c0*/  IADD3.X R6, R6, UR9, RZ, P4, !PT ;  /* 0x0000000906067c10 */ /* 0x008fca000a7fe4ff */
[----:B------:R1:W-:Y:S04]  /*fc5d0*/  STL [R1+0x2e58], R6 ;  /* 0x002e580601007387 */ /* 0x0003e80000100800 */
[----:B-1----:R-:W3:Y:S01]  /*fc5e0*/  LDL.LU R6, [R1+0x2eb0] ;  /* 0x002eb00001067983 */ /* 0x002ee20000300800 */
[----:B----4-:R-:W-:-:S03]  /*fc5f0*/  IADD3.X R10, R10, UR9, RZ, P3, !PT ;  /* 0x000000090a0a7c10 */ /* 0x010fc60009ffe4ff */
[----:B------:R-:W4:Y:S04]  /*fc600*/  LDL.LU R13, [R1+0x2edc] ;  /* 0x002edc00010d7983 */ /* 0x000f280000300800 */
[----:B------:R-:W4:Y:S04]  /*fc610*/  LDL.LU R16, [R1+0x2eb8] ;  /* 0x002eb80001107983 */ /* 0x000f280000300800 */
[----:B------:R1:W-:Y:S01]  /*fc620*/  STL [R1+0x2e60], R10 ;  /* 0x002e600a01007387 */ /* 0x0003e20000100800 */
[----:B------:R-:W-:-:S03]  /*fc630*/  IADD3 R8, P3, R8, UR15, RZ ;  /* 0x0000000f08087c10 */ /* 0x000fc6000ff7e0ff */
[----:B-1----:R-:W4:Y:S04]  /*fc640*/  LDL.LU R10, [R1+0x2ee4] ;  /* 0x002ee400010a7983 */ /* 0x002f280000300800 */
[----:B------:R-:W-:Y:S04]  /*fc650*/  STL [R1+0x2e7c], R240 ;  /* 0x002e7cf001007387 */ /* 0x000fe80000100800 */
[----:B------:R-:W4:Y:S04]  /*fc660*/  LDL.LU R15, [R1+0x2ec0] ;  /* 0x002ec000010f7983 */ /* 0x000f280000300800 */
[----:B------:R1:W-:Y:S01]  /*fc670*/  STL [R1+0x2eac], R8 ;  /* 0x002eac0801007387 */ /* 0x0003e20000100800 */
[----:B------:R-:W-:-:S03]  /*fc680*/  IADD3 R238, P4, R238, UR15, RZ ;  /* 0x0000000feeee7c10 */ /* 0x000fc6000ff9e0ff */
[----:B-1----:R-:W4:Y:S01]  /*fc690*/  LDL.LU R8, [R1+0x2eec] ;  /* 0x002eec0001087983 */ /* 0x002f220000300800 */
[----:B------:R-:W-:-:S03]  /*fc6a0*/  IADD3.X R5, R5, UR9, RZ, P6, !PT ;  /* 0x0000000905057c10 */ /* 0x000fc6000b7fe4ff */
[----:B------:R-:W4:Y:S04]  /*fc6b0*/  LDL.LU R14, [R1+0x2ec8] ;  /* 0x002ec800010e7983 */ /* 0x000f280000300800 */
[----:B------:R1:W-:Y:S01]  /*fc6c0*/  STL [R1+0x2e68], R5 ;  /* 0x002e680501007387 */ /* 0x0003e20000100800 */
[----:B------:R-:W-:-:S03]  /*fc6d0*/  IADD3.X R239, R239, UR9, RZ, P4, !PT ;  /* 0x00000009efef7c10 */ /* 0x000fc6000a7fe4ff */
[----:B-1----:R-:W4:Y:S04]  /*fc6e0*/  LDL.LU R5, [R1+0x2ef4] ;  /* 0x002ef40001057983 */ /* 0x002f280000300800 */
[----:B------:R-:W4:Y:S01]  /*fc6f0*/  LDL.LU R12, [R1+0x2ed0] ;  /* 0x002ed000010c7983 */ /* 0x000f220000300800 */
[----:B------:R-:W-:-:S03]  /*fc700*/  IADD3.X R11, R11, UR9, RZ, P5, !PT ;  /* 0x000000090b0b7c10 */ /* 0x000fc6000affe4ff */
[----:B------:R-:W-:Y:S01]  /*fc710*/  STL [R1+0x2e84], R238 ;  /* 0x002e84ee01007387 */ /* 0x000fe20000100800 */
[----:B------:R-:W-:Y:S02]  /*fc720*/  IADD3.X R241, R241, UR9, RZ, P2, !PT ;  /* 0x00000009f1f17c10 */ /* 0x000fe400097fe4ff */
[----:B------:R-:W-:Y:S02]  /*fc730*/  IADD3 R7, P5, R7, UR15, RZ ;  /* 0x0000000f07077c10 */ /* 0x000fe4000ffbe0ff */
[----:B------:R-:W-:-:S03]  /*fc740*/  IADD3 R62, P6, R62, UR15, RZ ;  /* 0x0000000f3e3e7c10 */ /* 0x000fc6000ffde0ff */
[----:B------:R1:W-:Y:S01]  /*fc750*/  STL [R1+0x2ebc], R7 ;  /* 0x002ebc0701007387 */ /* 0x0003e20000100800 */
[----:B------:R-:W-:-:S03]  /*fc760*/  IADD3 R18, P2, R18, UR15, RZ ;  /* 0x0000000f12127c10 */ /* 0x000fc6000ff5e0ff */
[----:B-1----:R-:W4:Y:S04]  /*fc770*/  LDL.LU R7, [R1+0x2ed8] ;  /* 0x002ed80001077983 */ /* 0x002f280000300800 */
[----:B------:R1:W-:Y:S04]  /*fc780*/  STL [R1+0x2e70], R11 ;  /* 0x002e700b01007387 */ /* 0x0003e80000100800 */
[----:B-1----:R-:W4:Y:S01]  /*fc790*/  LDL.LU R11, [R1+0x2ee0] ;  /* 0x002ee000010b7983 */ /* 0x002f220000300800 */
[----:B------:R-:W-:-:S03]  /*fc7a0*/  IADD3 R9, P4, R9, UR15, RZ ;  /* 0x0000000f09097c10 */ /* 0x000fc6000ff9e0ff */
[----:B------:R-:W-:Y:S04]  /*fc7b0*/  STL [R1+0x2eb4], R62 ;  /* 0x002eb43e01007387 */ /* 0x000fe80000100800 */
[----:B------:R1:W-:Y:S04]  /*fc7c0*/  STL [R1+0x2ecc], R9 ;  /* 0x002ecc0901007387 */ /* 0x0003e80000100800 */
[----:B------:R-:W-:Y:S04]  /*fc7d0*/  STL [R1+0x2ec4], R18 ;  /* 0x002ec41201007387 */ /* 0x000fe80000100800 */
[----:B-1----:R-:W4:Y:S04]  /*fc7e0*/  LDL.LU R9, [R1+0x2f2c] ;  /* 0x002f2c0001097983 */ /* 0x002f280000300800 */
[----:B------:R-:W-:Y:S01]  /*fc7f0*/  STL [R1+0x2e78], R241 ;  /* 0x002e78f101007387 */ /* 0x000fe20000100800 */
[----:B--2---:R-:W-:-:S05]  /*fc800*/  IADD3.X R4, R4, UR9, RZ, P3, !PT ;  /* 0x0000000904047c10 */ /* 0x004fca0009ffe4ff */
[----:B------:R1:W-:Y:S04]  /*fc810*/  STL [R1+0x2ea8], R4 ;  /* 0x002ea80401007387 */ /* 0x0003e80000100800 */
[----:B-1----:R-:W2:Y:S01]  /*fc820*/  LDL.LU R4, [R1+0x2ee8] ;  /* 0x002ee80001047983 */ /* 0x002ea20000300800 */
[----:B------:R-:W-:-:S03]  /*fc830*/  IADD3 R17, P3, R17, UR15, RZ ;  /* 0x0000000f11117c10 */ /* 0x000fc6000ff7e0ff */
[----:B------:R-:W-:Y:S01]  /*fc840*/  STL [R1+0x2e80], R239 ;  /* 0x002e80ef01007387 */ /* 0x000fe20000100800 */
[----:B---3--:R-:W-:Y:S02]  /*fc850*/  IADD3.X R6, R6, UR9, RZ, P6, !PT ;  /* 0x0000000906067c10 */ /* 0x008fe4000b7fe4ff */
[----:B----4-:R-:W-:-:S03]  /*fc860*/  IADD3 R13, P6, R13, UR15, RZ ;  /* 0x0000000f0d0d7c10 */ /* 0x010fc6000ffde0ff */
[----:B------:R1:W-:Y:S01]  /*fc870*/  STL [R1+0x2eb0], R6 ;  /* 0x002eb00601007387 */ /* 0x0003e20000100800 */
[----:B------:R-:W-:-:S03]  /*fc880*/  IADD3.X R16, R16, UR9, RZ, P5, !PT ;  /* 0x0000000910107c10 */ /* 0x000fc6000affe4ff */
[----:B------:R3:W-:Y:S04]  /*fc890*/  STL [R1+0x2ed4], R17 ;  /* 0x002ed41101007387 */ /* 0x0007e80000100800 */
[----:B-1----:R-:W4:Y:S04]  /*fc8a0*/  LDL.LU R6, [R1+0x2f34] ;  /* 0x002f340001067983 */ /* 0x002f280000300800 */
[----:B---3--:R-:W3:Y:S01]  /*fc8b0*/  LDL.LU R17, [R1+0x2ef0] ;  /* 0x002ef00001117983 */ /* 0x008ee20000300800 */
[----:B------:R-:W-:-:S03]  /*fc8c0*/  IADD3 R10, P5, R10, UR15, RZ ;  /* 0x0000000f0a0a7c10 */ /* 0x000fc6000ffbe0ff */
[----:B------:R1:W-:Y:S01]  /*fc8d0*/  STL [R1+0x2edc], R13 ;  /* 0x002edc0d01007387 */ /* 0x0003e20000100800 */
[----:B------:R-:W-:-:S03]  /*fc8e0*/  IADD3.X R15, R15, UR9, RZ, P2, !PT ;  /* 0x000000090f0f7c10 */ /* 0x000fc600097fe4ff */
[----:B-1----:R-:W3:Y:S04]  /*fc8f0*/  LDL.LU R13, [R1+0x2f3c] ;  /* 0x002f3c00010d7983 */ /* 0x002ee80000300800 */
[----:B------:R1:W-:Y:S01]  /*fc900*/  STL [R1+0x2ee4], R10 ;  /* 0x002ee40a01007387 */ /* 0x0003e20000100800 */
[----:B------:R-:W-:-:S03]  /*fc910*/  IADD3 R8, P2, R8, UR15, RZ ;  /* 0x0000000f08087c10 */ /* 0x000fc6000ff5e0ff */
[----:B-1----:R-:W3:Y:S01]  /*fc920*/  LDL.LU R10, [R1+0x2f44] ;  /* 0x002f4400010a7983 */ /* 0x002ee20000300800 */
[----:B------:R-:W-:-:S03]  /*fc930*/  IADD3.X R14, R14, UR9, RZ, P4, !PT ;  /* 0x000000090e0e7c10 */ /* 0x000fc6000a7fe4ff */
[----:B------:R-:W-:Y:S04]  /*fc940*/  STL [R1+0x2eb8], R16 ;  /* 0x002eb81001007387 */ /* 0x000fe80000100800 */
[----:B------:R1:W-:Y:S01]  /*fc950*/  STL [R1+0x2eec], R8 ;  /* 0x002eec0801007387 */ /* 0x0003e20000100800 */
[----:B------:R-:W-:-:S03]  /*fc960*/  IADD3 R5, P4, R5, UR15, RZ ;  /* 0x0000000f05057c10 */ /* 0x000fc6000ff9e0ff */
[----:B-1----:R-:W3:Y:S01]  /*fc970*/  LDL.LU R8, [R1+0x2f4c] ;  /* 0x002f4c0001087983 */ /* 0x002ee20000300800 */
[----:B------:R-:W-:-:S03]  /*fc980*/  IADD3.X R12, R12, UR9, RZ, P3, !PT ;  /* 0x000000090c0c7c10 */ /* 0x000fc60009ffe4ff */
[----:B------:R-:W-:Y:S04]  /*fc990*/  STL [R1+0x2ec0], R15 ;  /* 0x002ec00f01007387 */ /* 0x000fe80000100800 */
[----:B------:R1:W-:Y:S04]  /*fc9a0*/  STL [R1+0x2ef4], R5 ;  /* 0x002ef40501007387 */ /* 0x0003e80000100800 */
[----:B-1----:R-:W3:Y:S04]  /*fc9b0*/  LDL.LU R5, [R1+0x2f54] ;  /* 0x002f540001057983 */ /* 0x002ee80000300800 */
[----:B------:R-:W-:Y:S04]  /*fc9c0*/  STL [R1+0x2ec8], R14 ;  /* 0x002ec80e01007387 */ /* 0x000fe80000100800 */
[----:B------:R1:W-:Y:S01]  /*fc9d0*/  STL [R1+0x2ed0], R12 ;  /* 0x002ed00c01007387 */ /* 0x0003e20000100800 */
[----:B------:R-:W-:-:S03]  /*fc9e0*/  IADD3 R236, P3, R236, UR15, RZ ;  /* 0x0000000fecec7c10 */ /* 0x000fc6000ff7e0ff */
[----:B-1----:R-:W3:Y:S01]  /*fc9f0*/  LDL.LU R12, [R1+0x2f30] ;  /* 0x002f3000010c7983 */ /* 0x002ee20000300800 */
[----:B------:R-:W-:-:S03]  /*fca00*/  IADD3.X R7, R7, UR9, RZ, P6, !PT ;  /* 0x0000000907077c10 */ /* 0x000fc6000b7fe4ff */
[----:B------:R-:W3:Y:S04]  /*fca10*/  LDL.LU R56, [R1+0x2f28] ;  /* 0x002f280001387983 */ /* 0x000ee80000300800 */
[----:B------:R1:W-:Y:S01]  /*fca20*/  STL [R1+0x2ed8], R7 ;  /* 0x002ed80701007387 */ /* 0x0003e20000100800 */
[----:B------:R-:W-:-:S03]  /*fca30*/  IADD3.X R11, R11, UR9, RZ, P5, !PT ;  /* 0x000000090b0b7c10 */ /* 0x000fc6000affe4ff */
[----:B-1----:R-:W3:Y:S04]  /*fca40*/  LDL.LU R7, [R1+0x2f5c] ;  /* 0x002f5c0001077983 */ /* 0x002ee80000300800 */
[----:B------:R-:W3:Y:S04]  /*fca50*/  LDL.LU R16, [R1+0x2f38] ;  /* 0x002f380001107983 */ /* 0x000ee80000300800 */
[----:B------:R-:W3:Y:S04]  /*fca60*/  LDL.LU R15, [R1+0x2f64] ;  /* 0x002f6400010f7983 */ /* 0x000ee80000300800 */
[----:B------:R-:W3:Y:S01]  /*fca70*/  LDL.LU R14, [R1+0x2f40] ;  /* 0x002f4000010e7983 */ /* 0x000ee20000300800 */
[----:B------:R-:W-:-:S03]  /*fca80*/  IADD3 R9, P5, R9, UR15, RZ ;  /* 0x0000000f09097c10 */ /* 0x000fc6000ffbe0ff */
[----:B------:R1:W-:Y:S04]  /*fca90*/  STL [R1+0x2ee0], R11 ;  /* 0x002ee00b01007387 */ /* 0x0003e80000100800 */
[----:B------:R-:W-:Y:S04]  /*fcaa0*/  STL [R1+0x2efc], R236 ;  /* 0x002efcec01007387 */ /* 0x000fe80000100800 */
[----:B-1----:R-:W3:Y:S01]  /*fcab0*/  LDL.LU R11, [R1+0x2f6c] ;  /* 0x002f6c00010b7983 */ /* 0x002ee20000300800 */
[----:B--2---:R-:W-:-:S05]  /*fcac0*/  IADD3.X R4, R4, UR9, RZ, P2, !PT ;  /* 0x0000000904047c10 */ /* 0x004fca00097fe4ff */
[----:B------:R1:W-:Y:S04]  /*fcad0*/  STL [R1+0x2ee8], R4 ;  /* 0x002ee80401007387 */ /* 0x0003e80000100800 */
[----:B------:R2:W-:Y:S04]  /*fcae0*/  STL [R1+0x2f2c], R9 ;  /* 0x002f2c0901007387 */ /* 0x0005e80000100800 */
[----:B-1----:R-:W3:Y:S01]  /*fcaf0*/  LDL.LU R4, [R1+0x2f48] ;  /* 0x002f480001047983 */ /* 0x002ee20000300800 */
[----:B------:R-:W-:-:S03]  /*fcb00*/  IADD3 R234, P6, R234, UR15, RZ ;  /* 0x0000000feaea7c10 */ /* 0x000fc6000ffde0ff */
[----:B--2---:R-:W2:Y:S01]  /*fcb10*/  LDL.LU R9, [R1+0x2f74] ;  /* 0x002f740001097983 */ /* 0x004ea20000300800 */
[----:B------:R-:W-:-:S03]  /*fcb20*/  IADD3.X R237, R237, UR9, RZ, P3, !PT ;  /* 0x00000009eded7c10 */ /* 0x000fc60009ffe4ff */
[----:B------:R-:W-:Y:S01]  /*fcb30*/  STL [R1+0x2f04], R234 ;  /* 0x002f04ea01007387 */ /* 0x000fe20000100800 */
[----:B------:R-:W-:Y:S02]  /*fcb40*/  IADD3.X R235, R235, UR9, RZ, P6, !PT ;  /* 0x00000009ebeb7c10 */ /* 0x000fe4000b7fe4ff */
[----:B----4-:R-:W-:Y:S02]  /*fcb50*/  IADD3 R6, P2, R6, UR15, RZ ;  /* 0x0000000f06067c10 */ /* 0x010fe4000ff5e0ff */
[----:B---3--:R-:W-:-:S03]  /*fcb60*/  IADD3.X R17, R17, UR9, RZ, P4, !PT ;  /* 0x0000000911117c10 */ /* 0x008fc6000a7fe4ff */
[----:B------:R1:W-:Y:S04]  /*fcb70*/  STL [R1+0x2f34], R6 ;  /* 0x002f340601007387 */ /* 0x0003e80000100800 */
[----:B-1----:R-:W3:Y:S01]  /*fcb80*/  LDL.LU R6, [R1+0x2f50] ;  /* 0x002f500001067983 */ /* 0x002ee20000300800 */
[----:B------:R-:W-:-:S05]  /*fcb90*/  IADD3 R13, P4, R13, UR15, RZ ;  /* 0x0000000f0d0d7c10 */ /* 0x000fca000ff9e0ff */
[----:B------:R1:W-:Y:S01]  /*fcba0*/  STL [R1+0x2f3c], R13 ;  /* 0x002f3c0d01007387 */ /* 0x0003e20000100800 */
[----:B------:R-:W-:-:S03]  /*fcbb0*/  IADD3 R10, P3, R10, UR15, RZ ;  /* 0x0000000f0a0a7c10 */ /* 0x000fc6000ff7e0ff */
[----:B-1----:R-:W4:Y:S04]  /*fcbc0*/  LDL.LU R13, [R1+0x2f58] ;  /* 0x002f5800010d7983 */ /* 0x002f280000300800 */
[----:B------:R-:W-:Y:S04]  /*fcbd0*/  STL [R1+0x2ef0], R17 ;  /* 0x002ef01101007387 */ /* 0x000fe80000100800 */
[----:B------:R1:W-:Y:S01]  /*fcbe0*/  STL [R1+0x2f44], R10 ;  /* 0x002f440a01007387 */ /* 0x0003e20000100800 */
[----:B------:R-:W-:-:S03]  /*fcbf0*/  IADD3 R8, P6, R8, UR15, RZ ;  /* 0x0000000f08087c10 */ /* 0x000fc6000ffde0ff */
[----:B-1----:R-:W4:Y:S04]  /*fcc00*/  LDL.LU R10, [R1+0x2f60] ;  /* 0x002f6000010a7983 */ /* 0x002f280000300800 */
[----:B------:R-:W-:Y:S04]  /*fcc10*/  STL [R1+0x2ef8], R237 ;  /* 0x002ef8ed01007387 */ /* 0x000fe80000100800 */
[----:B------:R-:W-:Y:S01]  /*fcc20*/  STL [R1+0x2f4c], R8 ;  /* 0x002f4c0801007387 */ /* 0x000fe20000100800 */
[----:B------:R-:W-:Y:S02]  /*fcc30*/  IADD3.X R56, R56, UR9, RZ, P5, !PT ;  /* 0x0000000938387c10 */ /* 0x000fe4000affe4ff */
[----:B------:R-:W-:-:S02]  /*fcc40*/  IADD3 R5, P5, R5, UR15, RZ ;  /* 0x0000000f05057c10 */ /* 0x000fc4000ffbe0ff */
[----:B------:R-:W-:-:S03]  /*fcc50*/  IADD3.X R12, R12, UR9, RZ, P2, !PT ;  /* 0x000000090c0c7c10 */ /* 0x000fc600097fe4ff */
[----:B------:R1:W-:Y:S01]  /*fcc60*/  STL [R1+0x2f54], R5 ;  /* 0x002f540501007387 */ /* 0x0003e20000100800 */
[----:B------:R-:W-:-:S03]  /*fcc70*/  IADD3 R7, P2, R7, UR15, RZ ;  /* 0x0000000f07077c10 */ /* 0x000fc6000ff5e0ff */
[----:B-1----:R-:W4:Y:S04]  /*fcc80*/  LDL.LU R5, [R1+0x2fac] ;  /* 0x002fac0001057983 */ /* 0x002f280000300800 */
[----:B------:R-:W4:Y:S01]  /*fcc90*/  LDL.LU R8, [R1+0x2f68] ;  /* 0x002f680001087983 */ /* 0x000f220000300800 */
[----:B------:R-:W-:-:S03]  /*fcca0*/  IADD3.X R16, R16, UR9, RZ, P4, !PT ;  /* 0x0000000910107c10 */ /* 0x000fc6000a7fe4ff */
[----:B------:R-:W-:Y:S01]  /*fccb0*/  STL [R1+0x2f00], R235 ;  /* 0x002f00eb01007387 */ /* 0x000fe20000100800 */
[----:B------:R-:W-:-:S03]  /*fccc0*/  IADD3 R15, P4, R15, UR15, RZ ;  /* 0x0000000f0f0f7c10 */ /* 0x000fc6000ff9e0ff */
[----:B------:R-:W-:Y:S04]  /*fccd0*/  STL [R1+0x2f28], R56 ;  /* 0x002f283801007387 */ /* 0x000fe80000100800 */
[----:B------:R-:W4:Y:S01]  /*fcce0*/  LDL.LU R19, [R1+0x2fb4] ;  /* 0x002fb40001137983 */ /* 0x000f220000300800 */
[----:B------:R-:W-:-:S03]  /*fccf0*/  IADD3.X R14, R14, UR9, RZ, P3, !PT ;  /* 0x000000090e0e7c10 */ /* 0x000fc60009ffe4ff */
[----:B------:R1:W-:Y:S01]  /*fcd00*/  STL [R1+0x2f30], R12 ;  /* 0x002f300c01007387 */ /* 0x0003e20000100800 */
[----:B------:R-:W-:-:S03]  /*fcd10*/  IADD3 R11, P3, R11, UR15, RZ ;  /* 0x0000000f0b0b7c10 */ /* 0x000fc6000ff7e0ff */
[----:B-1----:R-:W4:Y:S04]  /*fcd20*/  LDL.LU R12, [R1+0x2f70] ;  /* 0x002f7000010c7983 */ /* 0x002f280000300800 */
[----:B------:R1:W-:Y:S04]  /*fcd30*/  STL [R1+0x2f5c], R7 ;  /* 0x002f5c0701007387 */ /* 0x0003e80000100800 */
[----:B-1----:R-:W4:Y:S04]  /*fcd40*/  LDL.LU R7, [R1+0x2fbc] ;  /* 0x002fbc0001077983 */ /* 0x002f280000300800 */
[----:B------:R-:W4:Y:S04]  /*fcd50*/  LDL.LU R18, [R1+0x2fc4] ;  /* 0x002fc40001127983 */ /* 0x000f280000300800 */
[----:B------:R-:W-:Y:S04]  /*fcd60*/  STL [R1+0x2f38], R16 ;  /* 0x002f381001007387 */ /* 0x000fe80000100800 */
[----:B------:R-:W-:Y:S04]  /*fcd70*/  STL [R1+0x2f64], R15 ;  /* 0x002f640f01007387 */ /* 0x000fe80000100800 */
[----:B------:R-:W4:Y:S04]  /*fcd80*/  LDL.LU R17, [R1+0x2fcc] ;  /* 0x002fcc0001117983 */ /* 0x000f280000300800 */
[----:B------:R-:W-:Y:S01]  /*fcd90*/  STL [R1+0x2f40], R14 ;  /* 0x002f400e01007387 */ /* 0x000fe20000100800 */
[----:B------:R-:W-:-:S05]  /*fcda0*/  IADD3.X R4, R4, UR9, RZ, P6, !PT ;  /* 0x0000000904047c10 */ /* 0x000fca000b7fe4ff */
[----:B------:R1:W-:Y:S04]  /*fcdb0*/  STL [R1+0x2f48], R4 ;  /* 0x002f480401007387 */ /* 0x0003e80000100800 */
[----:B------:R-:W-:Y:S04]  /*fcdc0*/  STL [R1+0x2f6c], R11 ;  /* 0x002f6c0b01007387 */ /* 0x000fe80000100800 */
[----:B-1----:R-:W4:Y:S01]  /*fcdd0*/  LDL.LU R4, [R1+0x2fa8] ;  /* 0x002fa80001047983 */ /* 0x002f220000300800 */
[----:B--2---:R-:W-:-:S05]  /*fcde0*/  IADD3 R9, P6, R9, UR15, RZ ;  /* 0x0000000f09097c10 */ /* 0x004fca000ffde0ff */
[----:B------:R1:W-:Y:S04]  /*fcdf0*/  STL [R1+0x2f74], R9 ;  /* 0x002f740901007387 */ /* 0x0003e80000100800 */
[----:B-1----:R-:W2:Y:S04]  /*fce00*/  LDL.LU R9, [R1+0x2fd4] ;  /* 0x002fd40001097983 */ /* 0x002ea80000300800 */
[----:B------:R-:W2:Y:S01]  /*fce10*/  LDL.LU R11, [R1+0x2fb0] ;  /* 0x002fb000010b7983 */ /* 0x000ea20000300800 */
[----:B---3--:R-:W-:Y:S02]  /*fce20*/  IADD3.X R6, R6, UR9, RZ, P5, !PT ;  /* 0x0000000906067c10 */ /* 0x008fe4000affe4ff */
[----:B------:R-:W-:-:S03]  /*fce30*/  IADD3 R232, P5, R232, UR15, RZ ;  /* 0x0000000fe8e87c10 */ /* 0x000fc6000ffbe0ff */
[----:B------:R1:W-:Y:S04]  /*fce40*/  STL [R1+0x2f50], R6 ;  /* 0x002f500601007387 */ /* 0x0003e80000100800 */
[----:B-1----:R-:W3:Y:S01]  /*fce50*/  LDL.LU R6, [R1+0x2fdc] ;  /* 0x002fdc0001067983 */ /* 0x002ee20000300800 */
[----:B----4-:R-:W-:-:S03]  /*fce60*/  IADD3.X R13, R13, UR9, RZ, P2, !PT ;  /* 0x000000090d0d7c10 */ /* 0x010fc600097fe4ff */
[----:B------:R-:W4:Y:S04]  /*fce70*/  LDL.LU R16, [R1+0x2fb8] ;  /* 0x002fb80001107983 */ /* 0x000f280000300800 */
[----:B------:R1:W-:Y:S04]  /*fce80*/  STL [R1+0x2f58], R13 ;  /* 0x002f580d01007387 */ /* 0x0003e80000100800 */
[----:B------:R-:W4:Y:S04]  /*fce90*/  LDL.LU R15, [R1+0x2fe4] ;  /* 0x002fe400010f7983 */ /* 0x000f280000300800 */
[----:B------:R-:W4:Y:S01]  /*fcea0*/  LDL.LU R14, [R1+0x2fc0] ;  /* 0x002fc000010e7983 */ /* 0x000f220000300800 */
[----:B------:R-:W-:-:S05]  /*fceb0*/  IADD3.X R10, R10, UR9, RZ, P4, !PT ;  /* 0x000000090a0a7c10 */ /* 0x000fca000a7fe4ff */
[----:B------:R-:W-:Y:S04]  /*fcec0*/  STL [R1+0x2f60], R10 ;  /* 0x002f600a01007387 */ /* 0x000fe80000100800 */
[----:B-1----:R-:W4:Y:S04]  /*fced0*/  LDL.LU R13, [R1+0x2fec] ;  /* 0x002fec00010d7983 */ /* 0x002f280000300800 */
[----:B------:R-:W-:Y:S01]  /*fcee0*/  STL [R1+0x2f7c], R232 ;  /* 0x002f7ce801007387 */ /* 0x000fe20000100800 */
[----:B------:R-:W-:Y:S02]  /*fcef0*/  IADD3 R230, P2, R230, UR15, RZ ;  /* 0x0000000fe6e67c10 */ /* 0x000fe4000ff5e0ff */
[----:B------:R-:W-:-:S02]  /*fcf00*/  IADD3.X R233, R233, UR9, RZ, P5, !PT ;  /* 0x00000009e9e97c10 */ /* 0x000fc4000affe4ff */
[----:B------:R-:W-:Y:S02]  /*fcf10*/  IADD3.X R231, R231, UR9, RZ, P2, !PT ;  /* 0x00000009e7e77c10 */ /* 0x000fe400097fe4ff */
[----:B------:R-:W-:Y:S02]  /*fcf20*/  IADD3 R5, P4, R5, UR15, RZ ;  /* 0x0000000f05057c10 */ /* 0x000fe4000ff9e0ff */
[----:B------:R-:W-:-:S03]  /*fcf30*/  IADD3.X R8, R8, UR9, RZ, P3, !PT ;  /* 0x0000000908087c10 */ /* 0x000fc60009ffe4ff */
[----:B------:R1:W-:Y:S04]  /*fcf40*/  STL [R1+0x2fac], R5 ;  /* 0x002fac0501007387 */ /* 0x0003e80000100800 */
[----:B-1----:R-:W4:Y:S01]  /*fcf50*/  LDL.LU R5, [R1+0x2fc8] ;  /* 0x002fc80001057983 */ /* 0x002f220000300800 */
[----:B------:R-:W-:-:S03]  /*fcf60*/  IADD3 R19, P3, R19, UR15, RZ ;  /* 0x0000000f13137c10 */ /* 0x000fc6000ff7e0ff */
[----:B------:R1:W-:Y:S04]  /*fcf70*/  STL [R1+0x2f68], R8 ;  /* 0x002f680801007387 */ /* 0x0003e80000100800 */
[----:B-1----:R-:W4:Y:S01]  /*fcf80*/  LDL.LU R8, [R1+0x2ff4] ;  /* 0x002ff40001087983 */ /* 0x002f220000300800 */
[----:B------:R-:W-:-:S03]  /*fcf90*/  IADD3.X R12, R12, UR9, RZ, P6, !PT ;  /* 0x000000090c0c7c10 */ /* 0x000fc6000b7fe4ff */
[----:B------:R-:W4:Y:S04]  /*fcfa0*/  LDL.LU R10, [R1+0x2fd0] ;  /* 0x002fd000010a7983 */ /* 0x000f280000300800 */
[----:B------:R-:W-:Y:S04]  /*fcfb0*/  STL [R1+0x2f84], R230 ;  /* 0x002f84e601007387 */ /* 0x000fe80000100800 */
[----:B------:R1:W-:Y:S01]  /*fcfc0*/  STL [R1+0x2f70], R12 ;  /* 0x002f700c01007387 */ /* 0x0003e20000100800 */
[----:B------:R-:W-:-:S03]  /*fcfd0*/  IADD3 R7, P6, R7, UR15, RZ ;  /* 0x0000000f07077c10 */ /* 0x000fc6000ffde0ff */
[----:B------:R-:W-:Y:S01]  /*fcfe0*/  STL [R1+0x2fb4], R19 ;  /* 0x002fb41301007387 */ /* 0x000fe20000100800 */
[----:B------:R-:W-:-:S03]  /*fcff0*/  IADD3 R18, P5, R18, UR15, RZ ;  /* 0x0000000f12127c10 */ /* 0x000fc6000ffbe0ff */
[----:B-1----:R-:W4:Y:S04]  /*fd000*/  LDL.LU R12, [R1+0x2fd8] ;  /* 0x002fd800010c7983 */ /* 0x002f280000300800 */
[----:B------:R1:W-:Y:S01]  /*fd010*/  STL [R1+0x2fbc], R7 ;  /* 0x002fbc0701007387 */ /* 0x0003e20000100800 */
[----:B------:R-:W-:-:S03]  /*fd020*/  IADD3 R17, P2, R17, UR15, RZ ;  /* 0x0000000f11117c10 */ /* 0x000fc6000ff5e0ff */
[----:B-1----:R-:W4:Y:S04]  /*fd030*/  LDL.LU R7, [R1+0x2fe0] ;  /* 0x002fe00001077983 */ /* 0x002f280000300800 */
[----:B------:R-:W-:Y:S04]  /*fd040*/  STL [R1+0x2f78], R233 ;  /* 0x002f78e901007387 */ /* 0x000fe80000100800 */
[----:B------:R-:W-:Y:S01]  /*fd050*/  STL [R1+0x2fc4], R18 ;  /* 0x002fc41201007387 */ /* 0x000fe20000100800 */
[----:B------:R-:W-:-:S05]  /*fd060*/  IADD3.X R4, R4, UR9, RZ, P4, !PT ;  /* 0x0000000904047c10 */ /* 0x000fca000a7fe4ff */
[----:B------:R1:W-:Y:S04]  /*fd070*/  STL [R1+0x2fa8], R4 ;  /* 0x002fa80401007387 */ /* 0x0003e80000100800 */
[----:B------:R-:W-:Y:S04]  /*fd080*/  STL [R1+0x2fcc], R17 ;  /* 0x002fcc1101007387 */ /* 0x000fe80000100800 */
[----:B-1----:R-:W4:Y:S01]  /*fd090*/  LDL.LU R4, [R1+0x302c] ;  /* 0x00302c0001047983 */ /* 0x002f220000300800 */
[----:B--2---:R-:W-:Y:S02]  /*fd0a0*/  IADD3 R9, P4, R9, UR15, RZ ;  /* 0x0000000f09097c10 */ /* 0x004fe4000ff9e0ff */
[----:B------:R-:W-:-:S03]  /*fd0b0*/  IADD3.X R11, R11, UR9, RZ, P3, !PT ;  /* 0x000000090b0b7c10 */ /* 0x000fc60009ffe4ff */
[----:B------:R1:W-:Y:S04]  /*fd0c0*/  STL [R1+0x2fd4], R9 ;  /* 0x002fd40901007387 */ /* 0x0003e80000100800 */
[----:B-1----:R-:W2:Y:S04]  /*fd0d0*/  LDL.LU R9, [R1+0x2fe8] ;  /* 0x002fe80001097983 */ /* 0x002ea80000300800 */
[----:B------:R-:W-:Y:S01]  /*fd0e0*/  STL [R1+0x2f80], R231 ;  /* 0x002f80e701007387 */ /* 0x000fe20000100800 */
[----:B---3--:R-:W-:-:S03]  /*fd0f0*/  IADD3 R6, P3, R6, UR15, RZ ;  /* 0x0000000f06067c10 */ /* 0x008fc6000ff7e0ff */
[----:B------:R-:W3:Y:S01]  /*fd100*/  LDL.LU R19, [R1+0x3034] ;  /* 0x0030340001137983 */ /* 0x000ee20000300800 */
[----:B----4-:R-:W-:-:S03]  /*fd110*/  IADD3.X R16, R16, UR9, RZ, P6, !PT ;  /* 0x0000000910107c10 */ /* 0x010fc6000b7fe4ff */
[----:B------:R1:W-:Y:S01]  /*fd120*/  STL [R1+0x2fb0], R11 ;  /* 0x002fb00b01007387 */ /* 0x0003e20000100800 */
[----:B------:R-:W-:-:S03]  /*fd130*/  IADD3 R15, P6, R15, UR15, RZ ;  /* 0x0000000f0f0f7c10 */ /* 0x000fc6000ffde0ff */
[----:B-1----:R-:W4:Y:S01]  /*fd140*/  LDL.LU R11, [R1+0x2ff0] ;  /* 0x002ff000010b7983 */ /* 0x002f220000300800 */
[----:B------:R-:W-:-:S03]  /*fd150*/  IADD3.X R14, R14, UR9, RZ, P5, !PT ;  /* 0x000000090e0e7c10 */ /* 0x000fc6000affe4ff */
[----:B------:R1:W-:Y:S04]  /*fd160*/  STL [R1+0x2fdc], R6 ;  /* 0x002fdc0601007387 */ /* 0x0003e80000100800 */
[----:B-1----:R-:W4:Y:S01]  /*fd170*/  LDL.LU R6, [R1+0x303c] ;  /* 0x00303c0001067983 */ /* 0x002f220000300800 */
[----:B------:R-:W-:-:S03]  /*fd180*/  IADD3 R13, P5, R13, UR15, RZ ;  /* 0x0000000f0d0d7c10 */ /* 0x000fc6000ffbe0ff */
[----:B------:R-:W4:Y:S04]  /*fd190*/  LDL.LU R18, [R1+0x3044] ;  /* 0x0030440001127983 */ /* 0x000f280000300800 */
[----:B------:R-:W-:Y:S04]  /*fd1a0*/  STL [R1+0x2fb8], R16 ;  /* 0x002fb81001007387 */ /* 0x000fe80000100800 */
[----:B------:R-:W-:Y:S04]  /*fd1b0*/  STL [R1+0x2fe4], R15 ;  /* 0x002fe40f01007387 */ /* 0x000fe80000100800 */
[----:B------:R-:W4:Y:S04]  /*fd1c0*/  LDL.LU R17, [R1+0x304c] ;  /* 0x00304c0001117983 */ /* 0x000f280000300800 */
[----:B------:R-:W-:Y:S01]  /*fd1d0*/  STL [R1+0x2fc0], R14 ;  /* 0x002fc00e01007387 */ /* 0x000fe20000100800 */
[----:B------:R-:W-:-:S05]  /*fd1e0*/  IADD3.X R5, R5, UR9, RZ, P2, !PT ;  /* 0x0000000905057c10 */ /* 0x000fca00097fe4ff */
[----:B------:R1:W-:Y:S04]  /*fd1f0*/  STL [R1+0x2fc8], R5 ;  /* 0x002fc80501007387 */ /* 0x0003e80000100800 */
[----:B------:R-:W-:Y:S01]  /*fd200*/  STL [R1+0x2fec], R13 ;  /* 0x002fec0d01007387 */ /* 0x000fe20000100800 */
[----:B------:R-:W-:-:S03]  /*fd210*/  IADD3 R8, P2, R8, UR15, RZ ;  /* 0x0000000f08087c10 */ /* 0x000fc6000ff5e0ff */
[----:B-1----:R-:W4:Y:S01]  /*fd220*/  LDL.LU R5, [R1+0x3028] ;  /* 0x0030280001057983 */ /* 0x002f220000300800 */
[----:B------:R-:W-:-:S03]  /*fd230*/  IADD3.X R10, R10, UR9, RZ, P4, !PT ;  /* 0x000000090a0a7c10 */ /* 0x000fc6000a7fe4ff */
[----:B------:R1:W-:Y:S01]  /*fd240*/  STL [R1+0x2ff4], R8 ;  /* 0x002ff40801007387 */ /* 0x0003e20000100800 */
[----:B------:R-:W-:-:S03]  /*fd250*/  IADD3 R228, P4, R228, UR15, RZ ;  /* 0x0000000fe4e47c10 */ /* 0x000fc6000ff9e0ff */
[----:B-1----:R-:W4:Y:S04]  /*fd260*/  LDL.LU R8, [R1+0x3054] ;  /* 0x0030540001087983 */ /* 0x002f280000300800 */
[----:B------:R-:W4:Y:S01]  /*fd270*/  LDL.LU R16, [R1+0x3030] ;  /* 0x0030300001107983 */ /* 0x000f220000300800 */
[----:B------:R-:W-:-:S03]  /*fd280*/  IADD3.X R12, R12, UR9, RZ, P3, !PT ;  /* 0x000000090c0c7c10 */ /* 0x000fc60009ffe4ff */
[----:B------:R1:W-:Y:S04]  /*fd290*/  STL [R1+0x2fd0], R10 ;  /* 0x002fd00a01007387 */ /* 0x0003e80000100800 */
[----:B-1----:R-:W4:Y:S01]  /*fd2a0*/  LDL.LU R10, [R1+0x305c] ;  /* 0x00305c00010a7983 */ /* 0x002f220000300800 */
[----:B------:R-:W-:-:S03]  /*fd2b0*/  IADD3.X R7, R7, UR9, RZ, P6, !PT ;  /* 0x0000000907077c10 */ /* 0x000fc6000b7fe4ff */
[----:B------:R-:W4:Y:S04]  /*fd2c0*/  LDL.LU R15, [R1+0x3038] ;  /* 0x00303800010f7983 */ /* 0x000f280000300800 */
[----:B------:R-:W-:Y:S04]  /*fd2d0*/  STL [R1+0x2fd8], R12 ;  /* 0x002fd80c01007387 */ /* 0x000fe80000100800 */
[----:B------:R1:W-:Y:S04]  /*fd2e0*/  STL [R1+0x2fe0], R7 ;  /* 0x002fe00701007387 */ /* 0x0003e80000100800 */
[----:B-1----:R-:W4:Y:S04]  /*fd2f0*/  LDL.LU R7, [R1+0x3064] ;  /* 0x0030640001077983 */ /* 0x002f280000300800 */
[----:B------:R-:W4:Y:S04]  /*fd300*/  LDL.LU R14, [R1+0x3040] ;  /* 0x00304000010e7983 */ /* 0x000f280000300800 */
[----:B------:R-:W4:Y:S04]  /*fd310*/  LDL.LU R13, [R1+0x306c] ;  /* 0x00306c00010d7983 */ /* 0x000f280000300800 */
[----:B------:R-:W-:Y:S01]  /*fd320*/  STL [R1+0x2ffc], R228 ;  /* 0x002ffce401007387 */ /* 0x000fe20000100800 */
[----:B------:R-:W-:-:S05]  /*fd330*/  IADD3 R4, P6, R4, UR15, RZ ;  /* 0x0000000f04047c10 */ /* 0x000fca000ffde0ff */
[----:B------:R1:W-:Y:S04]  /*fd340*/  STL [R1+0x302c], R4 ;  /* 0x00302c0401007387 */ /* 0x0003e80000100800 */
[----:B-1----:R-:W4:Y:S01]  /*fd350*/  LDL.LU R4, [R1+0x3048] ;  /* 0x0030480001047983 */ /* 0x002f220000300800 */
[----:B--2---:R-:W-:Y:S02]  /*fd360*/  IADD3.X R9, R9, UR9, RZ, P5, !PT ;  /* 0x0000000909097c10 */ /* 0x004fe4000affe4ff */
[----:B------:R-:W-:-:S03]  /*fd370*/  IADD3 R226, P3, R226, UR15, RZ ;  /* 0x0000000fe2e27c10 */ /* 0x000fc6000ff7e0ff */
[----:B------:R1:W-:Y:S01]  /*fd380*/  STL [R1+0x2fe8], R9 ;  /* 0x002fe80901007387 */ /* 0x0003e20000100800 */
[----:B---3--:R-:W-:-:S03]  /*fd390*/  IADD3 R19, P5, R19, UR15, RZ ;  /* 0x0000000f13137c10 */ /* 0x008fc6000ffbe0ff */
[----:B-1----:R-:W2:Y:S01]  /*fd3a0*/  LDL.LU R9, [R1+0x3074] ;  /* 0x0030740001097983 */ /* 0x002ea20000300800 */
[----:B------:R-:W-:-:S03]  /*fd3b0*/  IADD3.X R229, R229, UR9, RZ, P4, !PT ;  /* 0x00000009e5e57c10 */ /* 0x000fc6000a7fe4ff */
[----:B------:R-:W3:Y:S01]  /*fd3c0*/  LDL.LU R12, [R1+0x3050] ;  /* 0x00305000010c7983 */ /* 0x000ee20000300800 */
[----:B----4-:R-:W-:-:S03]  /*fd3d0*/  IADD3.X R11, R11, UR9, RZ, P2, !PT ;  /* 0x000000090b0b7c10 */ /* 0x010fc600097fe4ff */
[----:B------:R-:W-:Y:S01]  /*fd3e0*/  STL [R1+0x3004], R226 ;  /* 0x003004e201007387 */ /* 0x000fe20000100800 */
[----:B------:R-:W-:-:S03]  /*fd3f0*/  IADD3.X R227, R227, UR9, RZ, P3, !PT ;  /* 0x00000009e3e37c10 */ /* 0x000fc60009ffe4ff */
[----:B------:R1:W-:Y:S04]  /*fd400*/  STL [R1+0x2ff0], R11 ;  /* 0x002ff00b01007387 */ /* 0x0003e80000100800 */
[----:B------:R-:W-:Y:S01]  /*fd410*/  STL [R1+0x3034], R19 ;  /* 0x0030341301007387 */ /* 0x000fe20000100800 */
[----:B------:R-:W-:-:S03]  /*fd420*/  IADD3 R6, P2, R6, UR15, RZ ;  /* 0x0000000f06067c10 */ /* 0x000fc6000ff5e0ff */
[----:B-1----:R-:W4:Y:S01]  /*fd430*/  LDL.LU R11, [R1+0x3058] ;  /* 0x00305800010b7983 */ /* 0x002f220000300800 */
[----:B------:R-:W-:-:S03]  /*fd440*/  IADD3 R18, P4, R18, UR15, RZ ;  /* 0x0000000f12127c10 */ /* 0x000fc6000ff9e0ff */
[----:B------:R1:W-:Y:S04]  /*fd450*/  STL [R1+0x303c], R6 ;  /* 0x00303c0601007387 */ /* 0x0003e80000100800 */
[----:B-1----:R-:W4:Y:S01]  /*fd460*/  LDL.LU R6, [R1+0x3060] ;  /* 0x0030600001067983 */ /* 0x002f220000300800 */
[----:B------:R-:W-:-:S03]  /*fd470*/  IADD3 R17, P3, R17, UR15, RZ ;  /* 0x0000000f11117c10 */ /* 0x000fc6000ff7e0ff */
[----:B------:R-:W-:Y:S04]  /*fd480*/  STL [R1+0x2ff8], R229 ;  /* 0x002ff8e501007387 */ /* 0x000fe80000100800 */
[----:B------:R-:W-:Y:S01]  /*fd490*/  STL [R1+0x3044], R18 ;  /* 0x0030441201007387 */ /* 0x000fe20000100800 */
[----:B------:R-:W-:-:S05]  /*fd4a0*/  IADD3.X R5, R5, UR9, RZ, P6, !PT ;  /* 0x0000000905057c10 */ /* 0x000fca000b7fe4ff */
[----:B------:R1:W-:Y:S04]  /*fd4b0*/  STL [R1+0x3028], R5 ;  /* 0x0030280501007387 */ /* 0x0003e80000100800 */
[----:B------:R-:W-:Y:S01]  /*fd4c0*/  STL [R1+0x304c], R17 ;  /* 0x00304c1101007387 */ /* 0x000fe20000100800 */
[----:B------:R-:W-:-:S03]  /*fd4d0*/  IADD3 R8, P6, R8, UR15, RZ ;  /* 0x0000000f08087c10 */ /* 0x000fc6000ffde0ff */
[----:B-1----:R-:W4:Y:S01]  /*fd4e0*/  LDL.LU R5, [R1+0x3094] ;  /* 0x0030940001057983 */ /* 0x002f220000300800 */
[----:B------:R-:W-:-:S03]  /*fd4f0*/  IADD3.X R16, R16, UR9, RZ, P5, !PT ;  /* 0x0000000910107c10 */ /* 0x000fc6000affe4ff */
[----:B------:R1:W-:Y:S04]  /*fd500*/  STL [R1+0x3054], R8 ;  /* 0x0030540801007387 */ /* 0x0003e80000100800 */
[----:B-1----:R-:W4:Y:S01]  /*fd510*/  LDL.LU R8, [R1+0x3068] ;  /* 0x0030680001087983 */ /* 0x002f220000300800 */
[----:B------:R-:W-:-:S03]  /*fd520*/  IADD3 R10, P5, R10, UR15, RZ ;  /* 0x0000000f0a0a7c10 */ /* 0x000fc6000ffbe0ff */
[----:B------:R-:W-:Y:S01]  /*fd530*/  STL [R1+0x3000], R227 ;  /* 0x003000e301007387 */ /* 0x000fe20000100800 */
[----:B------:R-:W-:-:S03]  /*fd540*/  IADD3.X R15, R15, UR9, RZ, P2, !PT ;  /* 0x000000090f0f7c10 */ /* 0x000fc600097fe4ff */
[----:B------:R-:W4:Y:S04]  /*fd550*/  LDL.LU R19, [R1+0x309c] ;  /* 0x00309c0001137983 */ /* 0x000f280000300800 */
[----:B------:R-:W4:Y:S04]  /*fd560*/  LDL.LU R18, [R1+0x3070] ;  /* 0x0030700001127983 */ /* 0x000f280000300800 */
[----:B------:R-:W-:Y:S04]  /*fd570*/  STL [R1+0x3030], R16 ;  /* 0x0030301001007387 */ /* 0x000fe80000100800 */
[----:B------:R1:W-:Y:S01]  /*fd580*/  STL [R1+0x305c], R10 ;  /* 0x00305c0a01007387 */ /* 0x0003e20000100800 */
[----:B------:R-:W-:-:S02]  /*fd590*/  IADD3 R7, P2, R7, UR15, RZ ;  /* 0x0000000f07077c10 */ /* 0x000fc4000ff5e0ff */
[----:B------:R-:W-:Y:S01]  /*fd5a0*/  IADD3.X R14, R14, UR9, RZ, P4, !PT ;  /* 0x000000090e0e7c10 */ /* 0x000fe2000a7fe4ff */
[----:B-1----:R-:W4:Y:S01]  /*fd5b0*/  LDL.LU R10, [R1+0x30a4] ;  /* 0x0030a400010a7983 */ /* 0x002f220000300800 */
[----:B------:R-:W-:-:S03]  /*fd5c0*/  IADD3 R13, P4, R13, UR15, RZ ;  /* 0x0000000f0d0d7c10 */ /* 0x000fc6000ff9e0ff */
[----:B------:R1:W-:Y:S04]  /*fd5d0*/  STL [R1+0x3064], R7 ;  /* 0x0030640701007387 */ /* 0x0003e80000100800 */
[----:B-1----:R-:W4:Y:S04]  /*fd5e0*/  LDL.LU R7, [R1+0x30ac] ;  /* 0x0030ac0001077983 */ /* 0x002f280000300800 */
[----:B------:R-:W-:Y:S04]  /*fd5f0*/  STL [R1+0x3038], R15 ;  /* 0x0030380f01007387 */ /* 0x000fe80000100800 */
[----:B------:R-:W4:Y:S04]  /*fd600*/  LDL.LU R17, [R1+0x30b4] ;  /* 0x0030b40001117983 */ /* 0x000f280000300800 */
[----:B------:R-:W-:Y:S01]  /*fd610*/  STL [R1+0x3040], R14 ;  /* 0x0030400e01007387 */ /* 0x000fe20000100800 */
[----:B------:R-:W-:-:S05]  /*fd620*/  IADD3.X R4, R4, UR9, RZ, P3, !PT ;  /* 0x0000000904047c10 */ /* 0x000fca0009ffe4ff */
[----:B------:R1:W-:Y:S04]  /*fd630*/  STL [R1+0x3048], R4 ;  /* 0x0030480401007387 */ /* 0x0003e80000100800 */
[----:B------:R-:W-:Y:S04]  /*fd640*/  STL [R1+0x306c], R13 ;  /* 0x00306c0d01007387 */ /* 0x000fe80000100800 */
[----:B-1----:R-:W4:Y:S01]  /*fd650*/  LDL.LU R4, [R1+0x3090] ;  /* 0x0030900001047983 */ /* 0x002f220000300800 */
[----:B--2---:R-:W-:Y:S02]  /*fd660*/  IADD3 R9, P3, R9, UR15, RZ ;  /* 0x0000000f09097c10 */ /* 0x004fe4000ff7e0ff */
[----:B---3--:R-:W-:-:S03]  /*fd670*/  IADD3.X R12, R12, UR9, RZ, P6, !PT ;  /* 0x000000090c0c7c10 */ /* 0x008fc6000b7fe4ff */
[----:B------:R1:W-:Y:S04]  /*fd680*/  STL [R1+0x3074], R9 ;  /* 0x0030740901007387 */ /* 0x0003e80000100800 */
[----:B-1----:R-:W2:Y:S04]  /*fd690*/  LDL.LU R9, [R1+0x30bc] ;  /* 0x0030bc0001097983 */ /* 0x002ea80000300800 */
[----:B------:R-:W3:Y:S01]  /*fd6a0*/  LDL.LU R13, [R1+0x3098] ;  /* 0x00309800010d7983 */ /* 0x000ee20000300800 */
[----:B----4-:R-:W-:-:S03]  /*fd6b0*/  IADD3.X R11, R11, UR9, RZ, P5, !PT ;  /* 0x000000090b0b7c10 */ /* 0x010fc6000affe4ff */
[----:B------:R1:W-:Y:S01]  /*fd6c0*/  STL [R1+0x3050], R12 ;  /* 0x0030500c01007387 */ /* 0x0003e20000100800 */
[----:B------:R-:W-:-:S03]  /*fd6d0*/  IADD3 R224, P6, R224, UR15, RZ ;  /* 0x0000000fe0e07c10 */ /* 0x000fc6000ffde0ff */
[----:B-1----:R-:W4:Y:S01]  /*fd6e0*/  LDL.LU R12, [R1+0x30c4] ;  /* 0x0030c400010c7983 */ /* 0x002f220000300800 */
[----:B------:R-:W-:-:S03]  /*fd6f0*/  IADD3.X R6, R6, UR9, RZ, P2, !PT ;  /* 0x0000000906067c10 */ /* 0x000fc600097fe4ff */
[----:B------:R-:W4:Y:S04]  /*fd700*/  LDL.LU R16, [R1+0x30a0] ;  /* 0x0030a00001107983 */ /* 0x000f280000300800 */
[----:B------:R-:W-:Y:S04]  /*fd710*/  STL [R1+0x3058], R11 ;  /* 0x0030580b01007387 */ /* 0x000fe80000100800 */
[----:B------:R-:W4:Y:S04]  /*fd720*/  LDL.LU R15, [R1+0x30cc] ;  /* 0x0030cc00010f7983 */ /* 0x000f280000300800 */
[----:B------:R-:W4:Y:S04]  /*fd730*/  LDL.LU R14, [R1+0x30a8] ;  /* 0x0030a800010e7983 */ /* 0x000f280000300800 */
[----:B------:R1:W-:Y:S01]  /*fd740*/  STL [R1+0x3060], R6 ;  /* 0x0030600601007387 */ /* 0x0003e20000100800 */
[----:B------:R-:W-:-:S03]  /*fd750*/  IADD3 R222, P5, R222, UR15, RZ ;  /* 0x0000000fdede7c10 */ /* 0x000fc6000ffbe0ff */
[----:B-1----:R-:W4:Y:S04]  /*fd760*/  LDL.LU R6, [R1+0x30d4] ;  /* 0x0030d40001067983 */ /* 0x002f280000300800 */
[----:B------:R-:W-:Y:S01]  /*fd770*/  STL [R1+0x307c], R224 ;  /* 0x00307ce001007387 */ /* 0x000fe20000100800 */
[----:B------:R-:W-:Y:S02]  /*fd780*/  IADD3.X R225, R225, UR9, RZ, P6, !PT ;  /* 0x00000009e1e17c10 */ /* 0x000fe4000b7fe4ff */
[----:B------:R-:W-:Y:S02]  /*fd790*/  IADD3.X R223, R223, UR9, RZ, P5, !PT ;  /* 0x00000009dfdf7c10 */ /* 0x000fe4000affe4ff */
[----:B------:R-:W-:-:S05]  /*fd7a0*/  IADD3 R5, P2, R5, UR15, RZ ;  /* 0x0000000f05057c10 */ /* 0x000fca000ff5e0ff */
[----:B------:R1:W-:Y:S01]  /*fd7b0*/  STL [R1+0x3094], R5 ;  /* 0x0030940501007387 */ /* 0x0003e20000100800 */
[----:B------:R-:W-:-:S03]  /*fd7c0*/  IADD3.X R8, R8, UR9, RZ, P4, !PT ;  /* 0x0000000908087c10 */ /* 0x000fc6000a7fe4ff */
[----:B-1----:R-:W4:Y:S04]  /*fd7d0*/  LDL.LU R5, [R1+0x30b0] ;  /* 0x0030b00001057983 */ /* 0x002f280000300800 */
[----:B------:R-:W4:Y:S01]  /*fd7e0*/  LDL.LU R11, [R1+0x30dc] ;  /* 0x0030dc00010b7983 */ /* 0x000f220000300800 */
[----:B------:R-:W-:-:S03]  /*fd7f0*/  IADD3 R19, P4, R19, UR15, RZ ;  /* 0x0000000f13137c10 */ /* 0x000fc6000ff9e0ff */
[----:B------:R1:W-:Y:S01]  /*fd800*/  STL [R1+0x3068], R8 ;  /* 0x0030680801007387 */ /* 0x0003e20000100800 */
[----:B------:R-:W-:-:S03]  /*fd810*/  IADD3.X R18, R18, UR9, RZ, P3, !PT ;  /* 0x0000000912127c10 */ /* 0x000fc60009ffe4ff */
[----:B-1----:R-:W4:Y:S04]  /*fd820*/  LDL.LU R8, [R1+0x30b8] ;  /* 0x0030b80001087983 */ /* 0x002f280000300800 */
[----:B------:R-:W-:Y:S01]  /*fd830*/  STL [R1+0x34f4], R222 ;  /* 0x0034f4de01007387 */ /* 0x000fe20000100800 */
[----:B------:R-:W-:-:S05]  /*fd840*/  IADD3 R10, P3, R10, UR15, RZ ;  /* 0x0000000f0a0a7c10 */ /* 0x000fca000ff7e0ff */
[----:B------:R1:W-:Y:S04]  /*fd850*/  STL [R1+0x30a4], R10 ;  /* 0x0030a40a01007387 */ /* 0x0003e80000100800 */
[----:B------:R-:W-:Y:S01]  /*fd860*/  STL [R1+0x309c], R19 ;  /* 0x00309c1301007387 */ /* 0x000fe20000100800 */
[----:B------:R-:W-:-:S03]  /*fd870*/  IADD3 R7, P6, R7, UR15, RZ ;  /* 0x0000000f07077c10 */ /* 0x000fc6000ffde0ff */
[----:B-1----:R-:W4:Y:S04]  /*fd880*/  LDL.LU R10, [R1+0x30c0] ;  /* 0x0030c000010a7983 */ /* 0x002f280000300800 */
[----:B------:R-:W-:Y:S01]  /*fd890*/  STL [R1+0x3070], R18 ;  /* 0x0030701201007387 */ /* 0x000fe20000100800 */
[----:B------:R-:W-:-:S03]  /*fd8a0*/  IADD3 R17, P5, R17, UR15, RZ ;  /* 0x0000000f11117c10 */ /* 0x000fc6000ffbe0ff */
[----:B------:R1:W-:Y:S04]  /*fd8b0*/  STL [R1+0x30ac], R7 ;  /* 0x0030ac0701007387 */ /* 0x0003e80000100800 */
[----:B-1----:R-:W4:Y:S04]  /*fd8c0*/  LDL.LU R7, [R1+0x30c8] ;  /* 0x0030c80001077983 */ /* 0x002f280000300800 */
        /* <DEDUP_REMOVED lines=8> */
[----:B-1----:R-:W2:Y:S01]  /*fd950*/  LDL.LU R9, [R1+0x30d0] ;  /* 0x0030d00001097983 */ /* 0x002ea20000300800 */
[----:B----4-:R-:W-:-:S03]  /*fd960*/  IADD3 R12, P4, R12, UR15, RZ ;  /* 0x0000000f0c0c7c10 */ /* 0x010fc6000ff9e0ff */
[----:B------:R-:W-:Y:S01]  /*fd970*/  STL [R1+0x34f0], R223 ;  /* 0x0034f0df01007387 */ /* 0x000fe20000100800 */
[----:B------:R-:W-:-:S03]  /*fd980*/  IADD3.X R16, R16, UR9, RZ, P3, !PT ;  /* 0x0000000910107c10 */ /* 0x000fc60009ffe4ff */
[----:B------:R-:W3:Y:S04]  /*fd990*/  LDL.LU R19, [R1+0x311c] ;  /* 0x00311c0001137983 */ /* 0x000ee80000300800 */
[----:B------:R1:W-:Y:S01]  /*fd9a0*/  STL [R1+0x3098], R13 ;  /* 0x0030980d01007387 */ /* 0x0003e20000100800 */
[----:B------:R-:W-:Y:S02]  /*fd9b0*/  IADD3 R15, P3, R15, UR15, RZ ;  /* 0x0000000f0f0f7c10 */ /* 0x000fe4000ff7e0ff */
[----:B------:R-:W-:Y:S01]  /*fd9c0*/  IADD3.X R14, R14, UR9, RZ, P6, !PT ;  /* 0x000000090e0e7c10 */ /* 0x000fe2000b7fe4ff */
[----:B-1----:R-:W4:Y:S04]  /*fd9d0*/  LDL.LU R13, [R1+0x30d8] ;  /* 0x0030d800010d7983 */ /* 0x002f280000300800 */
[----:B------:R1:W-:Y:S01]  /*fd9e0*/  STL [R1+0x30c4], R12 ;  /* 0x0030c40c01007387 */ /* 0x0003e20000100800 */
[----:B------:R-:W-:-:S03]  /*fd9f0*/  IADD3 R6, P6, R6, UR15, RZ ;  /* 0x0000000f06067c10 */ /* 0x000fc6000ffde0ff */
[----:B-1----:R-:W4:Y:S04]  /*fda00*/  LDL.LU R12, [R1+0x3124] ;  /* 0x00312400010c7983 */ /* 0x002f280000300800 */
[----:B------:R-:W4:Y:S04]  /*fda10*/  LDL.LU R18, [R1+0x312c] ;  /* 0x00312c0001127983 */ /* 0x000f280000300800 */
[----:B------:R-:W-:Y:S04]  /*fda20*/  STL [R1+0x30a0], R16 ;  /* 0x0030a01001007387 */ /* 0x000fe80000100800 */
[----:B------:R-:W-:Y:S04]  /*fda30*/  STL [R1+0x30cc], R15 ;  /* 0x0030cc0f01007387 */ /* 0x000fe80000100800 */
[----:B------:R-:W4:Y:S04]  /*fda40*/  LDL.LU R17, [R1+0x3134] ;  /* 0x0031340001117983 */ /* 0x000f280000300800 */
[----:B------:R-:W-:Y:S04]  /*fda50*/  STL [R1+0x30a8], R14 ;  /* 0x0030a80e01007387 */ /* 0x000fe80000100800 */
[----:B------:R1:W-:Y:S04]  /*fda60*/  STL [R1+0x30d4], R6 ;  /* 0x0030d40601007387 */ /* 0x0003e80000100800 */
[----:B-1----:R-:W4:Y:S01]  /*fda70*/  LDL.LU R6, [R1+0x3110] ;  /* 0x0031100001067983 */ /* 0x002f220000300800 */
[----:B------:R-:W-:-:S02]  /*fda80*/  IADD3.X R5, R5, UR9, RZ, P5, !PT ;  /* 0x0000000905057c10 */ /* 0x000fc4000affe4ff */
[----:B------:R-:W-:-:S03]  /*fda90*/  IADD3 R11, P5, R11, UR15, RZ ;  /* 0x0000000f0b0b7c10 */ /* 0x000fc6000ffbe0ff */
[----:B------:R1:W-:Y:S04]  /*fdaa0*/  STL [R1+0x30b0], R5 ;  /* 0x0030b00501007387 */ /* 0x0003e80000100800 */
[----:B-1----:R-:W4:Y:S01]  /*fdab0*/  LDL.LU R5, [R1+0x313c] ;  /* 0x00313c0001057983 */ /* 0x002f220000300800 */
[----:B------:R-:W-:-:S03]  /*fdac0*/  IADD3.X R8, R8, UR9, RZ, P2, !PT ;  /* 0x0000000908087c10 */ /* 0x000fc600097fe4ff */
[----:B------:R-:W4:Y:S04]  /*fdad0*/  LDL.LU R16, [R1+0x3118] ;  /* 0x0031180001107983 */ /* 0x000f280000300800 */
[----:B------:R1:W-:Y:S04]  /*fdae0*/  STL [R1+0x30b8], R8 ;  /* 0x0030b80801007387 */ /* 0x0003e80000100800 */
[----:B------:R-:W-:Y:S01]  /*fdaf0*/  STL [R1+0x30dc], R11 ;  /* 0x0030dc0b01007387 */ /* 0x000fe20000100800 */
[----:B------:R-:W-:-:S03]  /*fdb00*/  IADD3 R220, P2, R220, UR15, RZ ;  /* 0x0000000fdcdc7c10 */ /* 0x000fc6000ff5e0ff */
[----:B-1----:R-:W4:Y:S01]  /*fdb10*/  LDL.LU R8, [R1+0x3144] ;  /* 0x0031440001087983 */ /* 0x002f220000300800 */
[----:B------:R-:W-:-:S05]  /*fdb20*/  IADD3.X R10, R10, UR9, RZ, P4, !PT ;  /* 0x000000090a0a7c10 */ /* 0x000fca000a7fe4ff */
[----:B------:R1:W-:Y:S04]  /*fdb30*/  STL [R1+0x30c0], R10 ;  /* 0x0030c00a01007387 */ /* 0x0003e80000100800 */
[----:B-1----:R-:W4:Y:S01]  /*fdb40*/  LDL.LU R10, [R1+0x3120] ;  /* 0x00312000010a7983 */ /* 0x002f220000300800 */
[----:B------:R-:W-:-:S03]  /*fdb50*/  IADD3.X R7, R7, UR9, RZ, P3, !PT ;  /* 0x0000000907077c10 */ /* 0x000fc60009ffe4ff */
[----:B------:R-:W4:Y:S04]  /*fdb60*/  LDL.LU R15, [R1+0x314c] ;  /* 0x00314c00010f7983 */ /* 0x000f280000300800 */
[----:B------:R-:W4:Y:S04]  /*fdb70*/  LDL.LU R14, [R1+0x3128] ;  /* 0x00312800010e7983 */ /* 0x000f280000300800 */
[----:B------:R1:W-:Y:S04]  /*fdb80*/  STL [R1+0x30c8], R7 ;  /* 0x0030c80701007387 */ /* 0x0003e80000100800 */
[----:B-1----:R-:W4:Y:S04]  /*fdb90*/  LDL.LU R7, [R1+0x3154] ;  /* 0x0031540001077983 */ /* 0x002f280000300800 */
[----:B------:R-:W-:Y:S04]  /*fdba0*/  STL [R1+0x30e4], R220 ;  /* 0x0030e4dc01007387 */ /* 0x000fe80000100800 */
[----:B------:R-:W4:Y:S01]  /*fdbb0*/  LDL.LU R11, [R1+0x3130] ;  /* 0x00313000010b7983 */ /* 0x000f220000300800 */
[----:B------:R-:W-:-:S05]  /*fdbc0*/  IADD3 R4, P3, R4, UR15, RZ ;  /* 0x0000000f04047c10 */ /* 0x000fca000ff7e0ff */
[----:B------:R1:W-:Y:S04]  /*fdbd0*/  STL [R1+0x3114], R4 ;  /* 0x0031140401007387 */ /* 0x0003e80000100800 */
[----:B-1----:R-:W4:Y:S01]  /*fdbe0*/  LDL.LU R4, [R1+0x315c] ;  /* 0x00315c0001047983 */ /* 0x002f220000300800 */
[----:B--2---:R-:W-:Y:S02]  /*fdbf0*/  IADD3.X R9, R9, UR9, RZ, P6, !PT ;  /* 0x0000000909097c10 */ /* 0x004fe4000b7fe4ff */
[----:B------:R-:W-:-:S03]  /*fdc00*/  IADD3 R218, P4, R218, UR15, RZ ;  /* 0x0000000fdada7c10 */ /* 0x000fc6000ff9e0ff */
[----:B------:R1:W-:Y:S01]  /*fdc10*/  STL [R1+0x30d0], R9 ;  /* 0x0030d00901007387 */ /* 0x0003e20000100800 */
[----:B---3--:R-:W-:Y:S02]  /*fdc20*/  IADD3 R19, P6, R19, UR15, RZ ;  /* 0x0000000f13137c10 */ /* 0x008fe4000ffde0ff */
[----:B------:R-:W-:Y:S02]  /*fdc30*/  IADD3.X R221, R221, UR9, RZ, P2, !PT ;  /* 0x00000009dddd7c10 */ /* 0x000fe400097fe4ff */
[----:B------:R-:W-:Y:S01]  /*fdc40*/  IADD3.X R219, R219, UR9, RZ, P4, !PT ;  /* 0x00000009dbdb7c10 */ /* 0x000fe2000a7fe4ff */
[----:B-1----:R-:W2:Y:S01]  /*fdc50*/  LDL.LU R9, [R1+0x3138] ;  /* 0x0031380001097983 */ /* 0x002ea20000300800 */
[----:B----4-:R-:W-:-:S03]  /*fdc60*/  IADD3.X R13, R13, UR9, RZ, P5, !PT ;  /* 0x000000090d0d7c10 */ /* 0x010fc6000affe4ff */
[----:B------:R-:W-:Y:S04]  /*fdc70*/  STL [R1+0x30ec], R218 ;  /* 0x0030ecda01007387 */ /* 0x000fe80000100800 */
[----:B------:R1:W-:Y:S04]  /*fdc80*/  STL [R1+0x30d8], R13 ;  /* 0x0030d80d01007387 */ /* 0x0003e80000100800 */
[----:B------:R-:W-:Y:S01]  /*fdc90*/  STL [R1+0x311c], R19 ;  /* 0x00311c1301007387 */ /* 0x000fe20000100800 */
[----:B------:R-:W-:-:S03]  /*fdca0*/  IADD3 R12, P5, R12, UR15, RZ ;  /* 0x0000000f0c0c7c10 */ /* 0x000fc6000ffbe0ff */
[----:B-1----:R-:W3:Y:S01]  /*fdcb0*/  LDL.LU R13, [R1+0x3140] ;  /* 0x00314000010d7983 */ /* 0x002ee20000300800 */
[----:B------:R-:W-:-:S03]  /*fdcc0*/  IADD3 R18, P2, R18, UR15, RZ ;  /* 0x0000000f12127c10 */ /* 0x000fc6000ff5e0ff */
[----:B------:R1:W-:Y:S04]  /*fdcd0*/  STL [R1+0x3124], R12 ;  /* 0x0031240c01007387 */ /* 0x0003e80000100800 */
[----:B-1----:R-:W4:Y:S01]  /*fdce0*/  LDL.LU R12, [R1+0x3148] ;  /* 0x00314800010c7983 */ /* 0x002f220000300800 */
[----:B------:R-:W-:-:S03]  /*fdcf0*/  IADD3 R17, P4, R17, UR15, RZ ;  /* 0x0000000f11117c10 */ /* 0x000fc6000ff9e0ff */
[----:B------:R-:W-:Y:S04]  /*fdd00*/  STL [R1+0x30e0], R221 ;  /* 0x0030e0dd01007387 */ /* 0x000fe80000100800 */
[----:B------:R-:W-:Y:S04]  /*fdd10*/  STL [R1+0x312c], R18 ;  /* 0x00312c1201007387 */ /* 0x000fe80000100800 */
[----:B------:R-:W-:Y:S01]  /*fdd20*/  STL [R1+0x3134], R17 ;  /* 0x0031341101007387 */ /* 0x000fe20000100800 */
[----:B------:R-:W-:-:S05]  /*fdd30*/  IADD3.X R6, R6, UR9, RZ, P3, !PT ;  /* 0x0000000906067c10 */ /* 0x000fca0009ffe4ff */
[----:B------:R1:W-:Y:S04]  /*fdd40*/  STL [R1+0x3110], R6 ;  /* 0x0031100601007387 */ /* 0x0003e80000100800 */
[----:B-1----:R-:W4:Y:S01]  /*fdd50*/  LDL.LU R6, [R1+0x3194] ;  /* 0x0031940001067983 */ /* 0x002f220000300800 */
[----:B------:R-:W-:Y:S02]  /*fdd60*/  IADD3 R5, P3, R5, UR15, RZ ;  /* 0x0000000f05057c10 */ /* 0x000fe4000ff7e0ff */
[----:B------:R-:W-:-:S03]  /*fdd70*/  IADD3.X R16, R16, UR9, RZ, P6, !PT ;  /* 0x0000000910107c10 */ /* 0x000fc6000b7fe4ff */
[----:B------:R1:W-:Y:S04]  /*fdd80*/  STL [R1+0x313c], R5 ;  /* 0x00313c0501007387 */ /* 0x0003e80000100800 */
[----:B-1----:R-:W4:Y:S01]  /*fdd90*/  LDL.LU R5, [R1+0x3150] ;  /* 0x0031500001057983 */ /* 0x002f220000300800 */
[----:B------:R-:W-:-:S03]  /*fdda0*/  IADD3 R8, P6, R8, UR15, RZ ;  /* 0x0000000f08087c10 */ /* 0x000fc6000ffde0ff */
[----:B------:R-:W-:Y:S04]  /*fddb0*/  STL [R1+0x30e8], R219 ;  /* 0x0030e8db01007387 */ /* 0x000fe80000100800 */
[----:B------:R1:W-:Y:S04]  /*fddc0*/  STL [R1+0x3144], R8 ;  /* 0x0031440801007387 */ /* 0x0003e80000100800 */
[----:B-1----:R-:W4:Y:S04]  /*fddd0*/  LDL.LU R8, [R1+0x319c] ;  /* 0x00319c0001087983 */ /* 0x002f280000300800 */
[----:B------:R-:W-:Y:S04]  /*fdde0*/  STL [R1+0x3118], R16 ;  /* 0x0031181001007387 */ /* 0x000fe80000100800 */
[----:B------:R-:W4:Y:S01]  /*fddf0*/  LDL.LU R19, [R1+0x3158] ;  /* 0x0031580001137983 */ /* 0x000f220000300800 */
[----:B------:R-:W-:-:S02]  /*fde00*/  IADD3.X R10, R10, UR9, RZ, P5, !PT ;  /* 0x000000090a0a7c10 */ /* 0x000fc4000affe4ff */
[----:B------:R-:W-:-:S03]  /*fde10*/  IADD3 R15, P5, R15, UR15, RZ ;  /* 0x0000000f0f0f7c10 */ /* 0x000fc6000ffbe0ff */
[----:B------:R1:W-:Y:S01]  /*fde20*/  STL [R1+0x3120], R10 ;  /* 0x0031200a01007387 */ /* 0x0003e20000100800 */
[----:B------:R-:W-:-:S03]  /*fde30*/  IADD3.X R14, R14, UR9, RZ, P2, !PT ;  /* 0x000000090e0e7c10 */ /* 0x000fc600097fe4ff */
[----:B-1----:R-:W4:Y:S04]  /*fde40*/  LDL.LU R10, [R1+0x31a4] ;  /* 0x0031a400010a7983 */ /* 0x002f280000300800 */
[----:B------:R-:W4:Y:S01]  /*fde50*/  LDL.LU R18, [R1+0x31ac] ;  /* 0x0031ac0001127983 */ /* 0x000f220000300800 */
[----:B------:R-:W-:-:S03]  /*fde60*/  IADD3 R7, P2, R7, UR15, RZ ;  /* 0x0000000f07077c10 */ /* 0x000fc6000ff5e0ff */
[----:B------:R-:W-:Y:S04]  /*fde70*/  STL [R1+0x314c], R15 ;  /* 0x00314c0f01007387 */ /* 0x000fe80000100800 */
[----:B------:R1:W-:Y:S01]  /*fde80*/  STL [R1+0x3154], R7 ;  /* 0x0031540701007387 */ /* 0x0003e20000100800 */
[----:B------:R-:W-:-:S03]  /*fde90*/  IADD3.X R11, R11, UR9, RZ, P4, !PT ;  /* 0x000000090b0b7c10 */ /* 0x000fc6000a7fe4ff */
[----:B------:R-:W-:Y:S04]  /*fdea0*/  STL [R1+0x3128], R14 ;  /* 0x0031280e01007387 */ /* 0x000fe80000100800 */
[----:B-1----:R-:W4:Y:S01]  /*fdeb0*/  LDL.LU R7, [R1+0x31b4] ;  /* 0x0031b40001077983 */ /* 0x002f220000300800 */
[----:B------:R-:W-:-:S05]  /*fdec0*/  IADD3 R4, P4, R4, UR15, RZ ;  /* 0x0000000f04047c10 */ /* 0x000fca000ff9e0ff */
[----:B------:R1:W-:Y:S04]  /*fded0*/  STL [R1+0x315c], R4 ;  /* 0x00315c0401007387 */ /* 0x0003e80000100800 */
[----:B-1----:R-:W4:Y:S01]  /*fdee0*/  LDL.LU R4, [R1+0x3190] ;  /* 0x0031900001047983 */ /* 0x002f220000300800 */
[----:B--2---:R-:W-:-:S03]  /*fdef0*/  IADD3.X R9, R9, UR9, RZ, P3, !PT ;  /* 0x0000000909097c10 */ /* 0x004fc60009ffe4ff */
[----:B------:R1:W-:Y:S04]  /*fdf00*/  STL [R1+0x3130], R11 ;  /* 0x0031300b01007387 */ /* 0x0003e80000100800 */
[----:B------:R-:W2:Y:S01]  /*fdf10*/  LDL.LU R17, [R1+0x31bc] ;  /* 0x0031bc0001117983 */ /* 0x000ea20000300800 */
[----:B------:R-:W-:-:S03]  /*fdf20*/  IADD3 R216, P3, R216, UR15, RZ ;  /* 0x0000000fd8d87c10 */ /* 0x000fc6000ff7e0ff */
[----:B-1----:R-:W2:Y:S04]  /*fdf30*/  LDL.LU R11, [R1+0x3198] ;  /* 0x00319800010b7983 */ /* 0x002ea80000300800 */
[----:B------:R1:W-:Y:S01]  /*fdf40*/  STL [R1+0x3138], R9 ;  /* 0x0031380901007387 */ /* 0x0003e20000100800 */
[----:B---3--:R-:W-:-:S03]  /*fdf50*/  IADD3.X R13, R13, UR9, RZ, P6, !PT ;  /* 0x000000090d0d7c10 */ /* 0x008fc6000b7fe4ff */
[----:B-1----:R-:W3:Y:S04]  /*fdf60*/  LDL.LU R9, [R1+0x31c4] ;  /* 0x0031c40001097983 */ /* 0x002ee80000300800 */
[----:B------:R-:W3:Y:S01]  /*fdf70*/  LDL.LU R16, [R1+0x31a0] ;  /* 0x0031a00001107983 */ /* 0x000ee20000300800 */
[----:B----4-:R-:W-:-:S03]  /*fdf80*/  IADD3.X R12, R12, UR9, RZ, P5, !PT ;  /* 0x000000090c0c7c10 */ /* 0x010fc6000affe4ff */
[----:B------:R1:W-:Y:S04]  /*fdf90*/  STL [R1+0x3140], R13 ;  /* 0x0031400d01007387 */ /* 0x0003e80000100800 */
[----:B------:R-:W4:Y:S04]  /*fdfa0*/  LDL.LU R15, [R1+0x31cc] ;  /* 0x0031cc00010f7983 */ /* 0x000f280000300800 */
[----:B------:R-:W4:Y:S04]  /*fdfb0*/  LDL.LU R14, [R1+0x31a8] ;  /* 0x0031a800010e7983 */ /* 0x000f280000300800 */
[----:B------:R1:W-:Y:S04]  /*fdfc0*/  STL [R1+0x3148], R12 ;  /* 0x0031480c01007387 */ /* 0x0003e80000100800 */
[----:B-1----:R-:W4:Y:S04]  /*fdfd0*/  LDL.LU R13, [R1+0x31d4] ;  /* 0x0031d400010d7983 */ /* 0x002f280000300800 */
[----:B------:R-:W4:Y:S04]  /*fdfe0*/  LDL.LU R12, [R1+0x31b0] ;  /* 0x0031b000010c7983 */ /* 0x000f280000300800 */
[----:B------:R-:W-:Y:S01]  /*fdff0*/  STL [R1+0x3164], R216 ;  /* 0x003164d801007387 */ /* 0x000fe20000100800 */
[----:B------:R-:W-:-:S05]  /*fe000*/  IADD3 R6, P5, R6, UR15, RZ ;  /* 0x0000000f06067c10 */ /* 0x000fca000ffbe0ff */
[----:B------:R1:W-:Y:S01]  /*fe010*/  STL [R1+0x3194], R6 ;  /* 0x0031940601007387 */ /* 0x0003e20000100800 */
[----:B------:R-:W-:-:S03]  /*fe020*/  IADD3 R214, P6, R214, UR15, RZ ;  /* 0x0000000fd6d67c10 */ /* 0x000fc6000ffde0ff */
[----:B-1----:R-:W4:Y:S01]  /*fe030*/  LDL.LU R6, [R1+0x31dc] ;  /* 0x0031dc0001067983 */ /* 0x002f220000300800 */
[----:B------:R-:W-:Y:S02]  /*fe040*/  IADD3.X R215, R215, UR9, RZ, P6, !PT ;  /* 0x00000009d7d77c10 */ /* 0x000fe4000b7fe4ff */
[----:B------:R-:W-:Y:S02]  /*fe050*/  IADD3.X R217, R217, UR9, RZ, P3, !PT ;  /* 0x00000009d9d97c10 */ /* 0x000fe40009ffe4ff */
[----:B------:R-:W-:-:S05]  /*fe060*/  IADD3.X R5, R5, UR9, RZ, P2, !PT ;  /* 0x0000000905057c10 */ /* 0x000fca00097fe4ff */
[----:B------:R1:W-:Y:S04]  /*fe070*/  STL [R1+0x3150], R5 ;  /* 0x0031500501007387 */ /* 0x0003e80000100800 */
[----:B-1----:R-:W4:Y:S01]  /*fe080*/  LDL.LU R5, [R1+0x31b8] ;  /* 0x0031b80001057983 */ /* 0x002f220000300800 */
[----:B------:R-:W-:-:S03]  /*fe090*/  IADD3 R8, P2, R8, UR15, RZ ;  /* 0x0000000f08087c10 */ /* 0x000fc6000ff5e0ff */
[----:B------:R-:W-:Y:S01]  /*fe0a0*/  STL [R1+0x316c], R214 ;  /* 0x00316cd601007387 */ /* 0x000fe20000100800 */
[----:B------:R-:W-:-:S03]  /*fe0b0*/  IADD3.X R19, R19, UR9, RZ, P4, !PT ;  /* 0x0000000913137c10 */ /* 0x000fc6000a7fe4ff */
[----:B------:R1:W-:Y:S04]  /*fe0c0*/  STL [R1+0x319c], R8 ;  /* 0x00319c0801007387 */ /* 0x0003e80000100800 */
[----:B-1----:R-:W4:Y:S01]  /*fe0d0*/  LDL.LU R8, [R1+0x31c0] ;  /* 0x0031c00001087983 */ /* 0x002f220000300800 */
[----:B------:R-:W-:Y:S02]  /*fe0e0*/  IADD3 R10, P4, R10, UR15, RZ ;  /* 0x0000000f0a0a7c10 */ /* 0x000fe4000ff9e0ff */
[----:B------:R-:W-:-:S03]  /*fe0f0*/  IADD3 R18, P3, R18, UR15, RZ ;  /* 0x0000000f12127c10 */ /* 0x000fc6000ff7e0ff */
        /* <DEDUP_REMOVED lines=8> */
[----:B------:R-:W-:-:S05]  /*fe180*/  IADD3.X R4, R4, UR9, RZ, P5, !PT ;  /* 0x0000000904047c10 */ /* 0x000fca000affe4ff */
[----:B------:R1:W-:Y:S04]  /*fe190*/  STL [R1+0x3190], R4 ;  /* 0x0031900401007387 */ /* 0x0003e80000100800 */
[----:B-1----:R-:W4:Y:S01]  /*fe1a0*/  LDL.LU R4, [R1+0x31d0] ;  /* 0x0031d00001047983 */ /* 0x002f220000300800 */
[----:B--2---:R-:W-:Y:S02]  /*fe1b0*/  IADD3 R17, P5, R17, UR15, RZ ;  /* 0x0000000f11117c10 */ /* 0x004fe4000ffbe0ff */
[----:B------:R-:W-:Y:S01]  /*fe1c0*/  IADD3.X R11, R11, UR9, RZ, P2, !PT ;  /* 0x000000090b0b7c10 */ /* 0x000fe200097fe4ff */
[----:B------:R-:W-:Y:S04]  /*fe1d0*/  STL [R1+0x3168], R215 ;  /* 0x003168d701007387 */ /* 0x000fe80000100800 */
[----:B------:R-:W-:Y:S01]  /*fe1e0*/  STL [R1+0x31bc], R17 ;  /* 0x0031bc1101007387 */ /* 0x000fe20000100800 */
[----:B---3--:R-:W-:-:S03]  /*fe1f0*/  IADD3 R9, P2, R9, UR15, RZ ;  /* 0x0000000f09097c10 */ /* 0x008fc6000ff5e0ff */
[----:B------:R1:W-:Y:S01]  /*fe200*/  STL [R1+0x3198], R11 ;  /* 0x0031980b01007387 */ /* 0x0003e20000100800 */
[----:B------:R-:W-:-:S03]  /*fe210*/  IADD3.X R16, R16, UR9, RZ, P4, !PT ;  /* 0x0000000910107c10 */ /* 0x000fc6000a7fe4ff */
[----:B-1----:R-:W2:Y:S01]  /*fe220*/  LDL.LU R11, [R1+0x31d8] ;  /* 0x0031d800010b7983 */ /* 0x002ea20000300800 */
[----:B----4-:R-:W-:-:S03]  /*fe230*/  IADD3 R15, P4, R15, UR15, RZ ;  /* 0x0000000f0f0f7c10 */ /* 0x010fc6000ff9e0ff */
[----:B------:R1:W-:Y:S01]  /*fe240*/  STL [R1+0x31c4], R9 ;  /* 0x0031c40901007387 */ /* 0x0003e20000100800 */
[----:B------:R-:W-:-:S03]  /*fe250*/  IADD3.X R14, R14, UR9, RZ, P3, !PT ;  /* 0x000000090e0e7c10 */ /* 0x000fc60009ffe4ff */
[----:B-1----:R-:W3:Y:S01]  /*fe260*/  LDL.LU R9, [R1+0x3224] ;  /* 0x0032240001097983 */ /* 0x002ee20000300800 */
[----:B------:R-:W-:-:S03]  /*fe270*/  IADD3 R13, P3, R13, UR15, RZ ;  /* 0x0000000f0d0d7c10 */ /* 0x000fc6000ff7e0ff */
[----:B------:R-:W4:Y:S01]  /*fe280*/  LDL.LU R59, [R1+0x321c] ;  /* 0x00321c00013b7983 */ /* 0x000f220000300800 */
[----:B------:R-:W-:-:S03]  /*fe290*/  IADD3.X R12, R12, UR9, RZ, P6, !PT ;  /* 0x000000090c0c7c10 */ /* 0x000fc6000b7fe4ff */
[----:B------:R-:W-:Y:S04]  /*fe2a0*/  STL [R1+0x31a0], R16 ;  /* 0x0031a01001007387 */ /* 0x000fe80000100800 */
[----:B------:R-:W4:Y:S04]  /*fe2b0*/  LDL.LU R18, [R1+0x322c] ;  /* 0x00322c0001127983 */ /* 0x000f280000300800 */
[----:B------:R-:W-:Y:S04]  /*fe2c0*/  STL [R1+0x31cc], R15 ;  /* 0x0031cc0f01007387 */ /* 0x000fe80000100800 */
[----:B------:R-:W-:Y:S04]  /*fe2d0*/  STL [R1+0x31a8], R14 ;  /* 0x0031a80e01007387 */ /* 0x000fe80000100800 */
[----:B------:R-:W4:Y:S04]  /*fe2e0*/  LDL.LU R17, [R1+0x3234] ;  /* 0x0032340001117983 */ /* 0x000f280000300800 */
[----:B------:R-:W-:Y:S01]  /*fe2f0*/  STL [R1+0x31d4], R13 ;  /* 0x0031d40d01007387 */ /* 0x000fe20000100800 */
[----:B------:R-:W-:-:S05]  /*fe300*/  IADD3 R6, P6, R6, UR15, RZ ;  /* 0x0000000f06067c10 */ /* 0x000fca000ffde0ff */
[----:B------:R1:W-:Y:S04]  /*fe310*/  STL [R1+0x31dc], R6 ;  /* 0x0031dc0601007387 */ /* 0x0003e80000100800 */
[----:B------:R-:W-:Y:S04]  /*fe320*/  STL [R1+0x31b0], R12 ;  /* 0x0031b00c01007387 */ /* 0x000fe80000100800 */
[----:B-1----:R-:W4:Y:S01]  /*fe330*/  LDL.LU R6, [R1+0x3210] ;  /* 0x0032100001067983 */ /* 0x002f220000300800 */
[----:B------:R-:W-:-:S05]  /*fe340*/  IADD3.X R5, R5, UR9, RZ, P5, !PT ;  /* 0x0000000905057c10 */ /* 0x000fca000affe4ff */
[----:B------:R1:W-:Y:S01]  /*fe350*/  STL [R1+0x31b8], R5 ;  /* 0x0031b80501007387 */ /* 0x0003e20000100800 */
[----:B------:R-:W-:-:S03]  /*fe360*/  IADD3 R212, P5, R212, UR15, RZ ;  /* 0x0000000fd4d47c10 */ /* 0x000fc6000ffbe0ff */
[----:B-1----:R-:W4:Y:S04]  /*fe370*/  LDL.LU R5, [R1+0x323c] ;  /* 0x00323c0001057983 */ /* 0x002f280000300800 */
[----:B------:R-:W4:Y:S01]  /*fe380*/  LDL.LU R12, [R1+0x3218] ;  /* 0x00321800010c7983 */ /* 0x000f220000300800 */
[----:B------:R-:W-:-:S05]  /*fe390*/  IADD3.X R8, R8, UR9, RZ, P2, !PT ;  /* 0x0000000908087c10 */ /* 0x000fca00097fe4ff */
[----:B------:R1:W-:Y:S04]  /*fe3a0*/  STL [R1+0x31c0], R8 ;  /* 0x0031c00801007387 */ /* 0x0003e80000100800 */
[----:B-1----:R-:W4:Y:S04]  /*fe3b0*/  LDL.LU R8, [R1+0x3244] ;  /* 0x0032440001087983 */ /* 0x002f280000300800 */
[----:B------:R-:W4:Y:S01]  /*fe3c0*/  LDL.LU R16, [R1+0x3220] ;  /* 0x0032200001107983 */ /* 0x000f220000300800 */
[----:B------:R-:W-:-:S03]  /*fe3d0*/  IADD3.X R10, R10, UR9, RZ, P4, !PT ;  /* 0x000000090a0a7c10 */ /* 0x000fc6000a7fe4ff */
[----:B------:R-:W4:Y:S04]  /*fe3e0*/  LDL.LU R15, [R1+0x324c] ;  /* 0x00324c00010f7983 */ /* 0x000f280000300800 */
[----:B------:R-:W4:Y:S04]  /*fe3f0*/  LDL.LU R14, [R1+0x3228] ;  /* 0x00322800010e7983 */ /* 0x000f280000300800 */
[----:B------:R-:W-:Y:S04]  /*fe400*/  STL [R1+0x31c8], R10 ;  /* 0x0031c80a01007387 */ /* 0x000fe80000100800 */
[----:B------:R-:W-:Y:S04]  /*fe410*/  STL [R1+0x31e4], R212 ;  /* 0x0031e4d401007387 */ /* 0x000fe80000100800 */
[----:B------:R-:W4:Y:S01]  /*fe420*/  LDL.LU R13, [R1+0x3254] ;  /* 0x00325400010d7983 */ /* 0x000f220000300800 */
[----:B------:R-:W-:-:S02]  /*fe430*/  IADD3 R7, P4, R7, UR15, RZ ;  /* 0x0000000f07077c10 */ /* 0x000fc4000ff9e0ff */
[----:B------:R-:W-:-:S05]  /*fe440*/  IADD3.X R4, R4, UR9, RZ, P3, !PT ;  /* 0x0000000904047c10 */ /* 0x000fca0009ffe4ff */
[----:B------:R1:W-:Y:S04]  /*fe450*/  STL [R1+0x31d0], R4 ;  /* 0x0031d00401007387 */ /* 0x0003e80000100800 */
[----:B------:R1:W-:Y:S04]  /*fe460*/  STL [R1+0x3214], R7 ;  /* 0x0032140701007387 */ /* 0x0003e80000100800 */
[----:B-1----:R-:W4:Y:S01]  /*fe470*/  LDL.LU R4, [R1+0x3230] ;  /* 0x0032300001047983 */ /* 0x002f220000300800 */
[----:B------:R-:W-:-:S03]  /*fe480*/  IADD3 R210, P2, R210, UR15, RZ ;  /* 0x0000000fd2d27c10 */ /* 0x000fc6000ff5e0ff */
[----:B------:R-:W4:Y:S01]  /*fe490*/  LDL.LU R7, [R1+0x325c] ;  /* 0x00325c0001077983 */ /* 0x000f220000300800 */
[----:B--2---:R-:W-:-:S03]  /*fe4a0*/  IADD3.X R11, R11, UR9, RZ, P6, !PT ;  /* 0x000000090b0b7c10 */ /* 0x004fc6000b7fe4ff */
[----:B------:R-:W2:Y:S01]  /*fe4b0*/  LDL.LU R10, [R1+0x3238] ;  /* 0x00323800010a7983 */ /* 0x000ea20000300800 */
[----:B------:R-:W-:-:S03]  /*fe4c0*/  IADD3.X R213, R213, UR9, RZ, P5, !PT ;  /* 0x00000009d5d57c10 */ /* 0x000fc6000affe4ff */
[----:B------:R-:W-:Y:S01]  /*fe4d0*/  STL [R1+0x31ec], R210 ;  /* 0x0031ecd201007387 */ /* 0x000fe20000100800 */
[----:B------:R-:W-:-:S03]  /*fe4e0*/  IADD3.X R211, R211, UR9, RZ, P2, !PT ;  /* 0x00000009d3d37c10 */ /* 0x000fc600097fe4ff */
[----:B------:R1:W-:Y:S01]  /*fe4f0*/  STL [R1+0x31d8], R11 ;  /* 0x0031d80b01007387 */ /* 0x0003e20000100800 */
[----:B---3--:R-:W-:Y:S02]  /*fe500*/  IADD3 R9, P6, R9, UR15, RZ ;  /* 0x0000000f09097c10 */ /* 0x008fe4000ffde0ff */
[----:B----4-:R-:W-:Y:S01]  /*fe510*/  IADD3 R59, P3, R59, UR15, RZ ;  /* 0x0000000f3b3b7c10 */ /* 0x010fe2000ff7e0ff */
[----:B-1----:R-:W3:Y:S04]  /*fe520*/  LDL.LU R11, [R1+0x3240] ;  /* 0x00324000010b7983 */ /* 0x002ee80000300800 */
[----:B------:R1:W-:Y:S01]  /*fe530*/  STL [R1+0x3224], R9 ;  /* 0x0032240901007387 */ /* 0x0003e20000100800 */
[----:B------:R-:W-:-:S03]  /*fe540*/  IADD3 R18, P5, R18, UR15, RZ ;  /* 0x0000000f12127c10 */ /* 0x000fc6000ffbe0ff */
[----:B-1----:R-:W4:Y:S04]  /*fe550*/  LDL.LU R9, [R1+0x3248] ;  /* 0x0032480001097983 */ /* 0x002f280000300800 */
[----:B------:R-:W-:Y:S01]  /*fe560*/  STL [R1+0x321c], R59 ;  /* 0x00321c3b01007387 */ /* 0x000fe20000100800 */
[----:B------:R-:W-:-:S03]  /*fe570*/  IADD3 R17, P2, R17, UR15, RZ ;  /* 0x0000000f11117c10 */ /* 0x000fc6000ff5e0ff */
[----:B------:R-:W-:Y:S04]  /*fe580*/  STL [R1+0x31e0], R213 ;  /* 0x0031e0d501007387 */ /* 0x000fe80000100800 */
[----:B------:R-:W-:Y:S01]  /*fe590*/  STL [R1+0x322c], R18 ;  /* 0x00322c1201007387 */ /* 0x000fe20000100800 */
[----:B------:R-:W-:-:S05]  /*fe5a0*/  IADD3.X R6, R6, UR9, RZ, P4, !PT ;  /* 0x0000000906067c10 */ /* 0x000fca000a7fe4ff */
[----:B------:R1:W-:Y:S04]  /*fe5b0*/  STL [R1+0x3210], R6 ;  /* 0x0032100601007387 */ /* 0x0003e80000100800 */
[----:B------:R-:W-:Y:S04]  /*fe5c0*/  STL [R1+0x3234], R17 ;  /* 0x0032341101007387 */ /* 0x000fe80000100800 */
[----:B-1----:R-:W4:Y:S01]  /*fe5d0*/  LDL.LU R6, [R1+0x3294] ;  /* 0x0032940001067983 */ /* 0x002f220000300800 */
[----:B------:R-:W-:Y:S02]  /*fe5e0*/  IADD3 R5, P4, R5, UR15, RZ ;  /* 0x0000000f05057c10 */ /* 0x000fe4000ff9e0ff */
[----:B------:R-:W-:-:S03]  /*fe5f0*/  IADD3.X R12, R12, UR9, RZ, P3, !PT ;  /* 0x000000090c0c7c10 */ /* 0x000fc60009ffe4ff */
[----:B------:R1:W-:Y:S04]  /*fe600*/  STL [R1+0x323c], R5 ;  /* 0x00323c0501007387 */ /* 0x0003e80000100800 */
[----:B-1----:R-:W4:Y:S04]  /*fe610*/  LDL.LU R5, [R1+0x3250] ;  /* 0x0032500001057983 */ /* 0x002f280000300800 */
[----:B------:R-:W-:Y:S01]  /*fe620*/  STL [R1+0x31e8], R211 ;  /* 0x0031e8d301007387 */ /* 0x000fe20000100800 */
[----:B------:R-:W-:-:S03]  /*fe630*/  IADD3 R8, P3, R8, UR15, RZ ;  /* 0x0000000f08087c10 */ /* 0x000fc6000ff7e0ff */
[----:B------:R-:W4:Y:S01]  /*fe640*/  LDL.LU R19, [R1+0x329c] ;  /* 0x00329c0001137983 */ /* 0x000f220000300800 */
[----:B------:R-:W-:-:S03]  /*fe650*/  IADD3.X R16, R16, UR9, RZ, P6, !PT ;  /* 0x0000000910107c10 */ /* 0x000fc6000b7fe4ff */
        /* <DEDUP_REMOVED lines=16> */
[----:B------:R-:W-:Y:S02]  /*fe760*/  IADD3 R7, P2, R7, UR15, RZ ;  /* 0x0000000f07077c10 */ /* 0x000fe4000ff5e0ff */
[----:B--2---:R-:W-:-:S03]  /*fe770*/  IADD3.X R10, R10, UR9, RZ, P4, !PT ;  /* 0x000000090a0a7c10 */ /* 0x004fc6000a7fe4ff */
[----:B------:R1:W-:Y:S01]  /*fe780*/  STL [R1+0x325c], R7 ;  /* 0x00325c0701007387 */ /* 0x0003e20000100800 */
[----:B------:R-:W-:Y:S02]  /*fe790*/  IADD3 R208, P4, R208, UR15, RZ ;  /* 0x0000000fd0d07c10 */ /* 0x000fe4000ff9e0ff */
[----:B---3--:R-:W-:Y:S01]  /*fe7a0*/  IADD3.X R11, R11, UR9, RZ, P3, !PT ;  /* 0x000000090b0b7c10 */ /* 0x008fe20009ffe4ff */
[----:B-1----:R-:W2:Y:S04]  /*fe7b0*/  LDL.LU R7, [R1+0x32bc] ;  /* 0x0032bc0001077983 */ /* 0x002ea80000300800 */
[----:B------:R-:W3:Y:S04]  /*fe7c0*/  LDL.LU R13, [R1+0x3298] ;  /* 0x00329800010d7983 */ /* 0x000ee80000300800 */
[----:B------:R1:W-:Y:S01]  /*fe7d0*/  STL [R1+0x3238], R10 ;  /* 0x0032380a01007387 */ /* 0x0003e20000100800 */
[----:B----4-:R-:W-:-:S03]  /*fe7e0*/  IADD3.X R9, R9, UR9, RZ, P6, !PT ;  /* 0x0000000909097c10 */ /* 0x010fc6000b7fe4ff */
[----:B-1----:R-:W4:Y:S04]  /*fe7f0*/  LDL.LU R10, [R1+0x32c4] ;  /* 0x0032c400010a7983 */ /* 0x002f280000300800 */
[----:B------:R-:W4:Y:S04]  /*fe800*/  LDL.LU R16, [R1+0x32a0] ;  /* 0x0032a00001107983 */ /* 0x000f280000300800 */
[----:B------:R1:W-:Y:S04]  /*fe810*/  STL [R1+0x3240], R11 ;  /* 0x0032400b01007387 */ /* 0x0003e80000100800 */
[----:B------:R-:W4:Y:S04]  /*fe820*/  LDL.LU R15, [R1+0x32cc] ;  /* 0x0032cc00010f7983 */ /* 0x000f280000300800 */
[----:B------:R-:W4:Y:S04]  /*fe830*/  LDL.LU R14, [R1+0x32a8] ;  /* 0x0032a800010e7983 */ /* 0x000f280000300800 */
[----:B------:R-:W-:Y:S04]  /*fe840*/  STL [R1+0x3248], R9 ;  /* 0x0032480901007387 */ /* 0x000fe80000100800 */
[----:B-1----:R-:W4:Y:S04]  /*fe850*/  LDL.LU R11, [R1+0x32d4] ;  /* 0x0032d400010b7983 */ /* 0x002f280000300800 */
        /* <DEDUP_REMOVED lines=8> */
[----:B------:R1:W-:Y:S01]  /*fe8e0*/  STL [R1+0x3250], R5 ;  /* 0x0032500501007387 */ /* 0x0003e20000100800 */
[----:B------:R-:W-:-:S03]  /*fe8f0*/  IADD3 R19, P5, R19, UR15, RZ ;  /* 0x0000000f13137c10 */ /* 0x000fc6000ffbe0ff */
[----:B-1----:R-:W4:Y:S04]  /*fe900*/  LDL.LU R5, [R1+0x32dc] ;  /* 0x0032dc0001057983 */ /* 0x002f280000300800 */
[----:B------:R-:W4:Y:S01]  /*fe910*/  LDL.LU R9, [R1+0x32b8] ;  /* 0x0032b80001097983 */ /* 0x000f220000300800 */
[----:B------:R-:W-:-:S03]  /*fe920*/  IADD3.X R12, R12, UR9, RZ, P2, !PT ;  /* 0x000000090c0c7c10 */ /* 0x000fc600097fe4ff */
[----:B------:R-:W-:Y:S04]  /*fe930*/  STL [R1+0x326c], R206 ;  /* 0x00326cce01007387 */ /* 0x000fe80000100800 */
        /* <DEDUP_REMOVED lines=32> */
[----:B------:R-:W4:Y:S01]  /*feb40*/  LDL.LU R17, [R1+0x3334] ;  /* 0x0033340001117983 */ /* 0x000f220000300800 */
[----:B------:R-:W-:-:S03]  /*feb50*/  IADD3.X R6, R6, UR9, RZ, P3, !PT ;  /* 0x0000000906067c10 */ /* 0x000fc60009ffe4ff */
[----:B------:R-:W-:Y:S04]  /*feb60*/  STL [R1+0x32a8], R14 ;  /* 0x0032a80e01007387 */ /* 0x000fe80000100800 */
[----:B------:R1:W-:Y:S04]  /*feb70*/  STL [R1+0x32b0], R6 ;  /* 0x0032b00601007387 */ /* 0x0003e80000100800 */
[----:B------:R-:W-:Y:S04]  /*feb80*/  STL [R1+0x32d4], R11 ;  /* 0x0032d40b01007387 */ /* 0x000fe80000100800 */
[----:B-1----:R-:W4:Y:S01]  /*feb90*/  LDL.LU R6, [R1+0x3310] ;  /* 0x0033100001067983 */ /* 0x002f220000300800 */
[----:B------:R-:W-:-:S02]  /*feba0*/  IADD3 R5, P3, R5, UR15, RZ ;  /* 0x0000000f05057c10 */ /* 0x000fc4000ff7e0ff */
        /* <DEDUP_REMOVED lines=17> */
[----:B------:R1:W-:Y:S04]  /*fecc0*/  STL [R1+0x3314], R4 ;  /* 0x0033140401007387 */ /* 0x0003e80000100800 */
[----:B-1----:R-:W4:Y:S01]  /*fecd0*/  LDL.LU R4, [R1+0x3330] ;  /* 0x0033300001047983 */ /* 0x002f220000300800 */
[----:B--2---:R-:W-:Y:S02]  /*fece0*/  IADD3.X R7, R7, UR9, RZ, P4, !PT ;  /* 0x0000000907077c10 */ /* 0x004fe4000a7fe4ff */
[----:B------:R-:W-:Y:S01]  /*fecf0*/  IADD3 R202, P5, R202, UR15, RZ ;  /* 0x0000000fcaca7c10 */ /* 0x000fe2000ffbe0ff */
[----:B------:R-:W2:Y:S04]  /*fed00*/  LDL.LU R8, [R1+0x335c] ;  /* 0x00335c0001087983 */ /* 0x000ea80000300800 */
[----:B------:R1:W-:Y:S01]  /*fed10*/  STL [R1+0x32d0], R7 ;  /* 0x0032d00701007387 */ /* 0x0003e20000100800 */
[----:B---3--:R-:W-:-:S02]  /*fed20*/  IADD3 R19, P4, R19, UR15, RZ ;  /* 0x0000000f13137c10 */ /* 0x008fc4000ff9e0ff */
[----:B------:R-:W-:Y:S01]  /*fed30*/  IADD3.X R205, R205, UR9, RZ, P6, !PT ;  /* 0x00000009cdcd7c10 */ /* 0x000fe2000b7fe4ff */
[----:B-1----:R-:W3:Y:S01]  /*fed40*/  LDL.LU R7, [R1+0x3338] ;  /* 0x0033380001077983 */ /* 0x002ee20000300800 */
[----:B----4-:R-:W-:-:S03]  /*fed50*/  IADD3.X R13, R13, UR9, RZ, P3, !PT ;  /* 0x000000090d0d7c10 */ /* 0x010fc60009ffe4ff */
[----:B------:R-:W-:Y:S04]  /*fed60*/  STL [R1+0x32ec], R202 ;  /* 0x0032ecca01007387 */ /* 0x000fe80000100800 */
[----:B------:R1:W-:Y:S01]  /*fed70*/  STL [R1+0x32d8], R13 ;  /* 0x0032d80d01007387 */ /* 0x0003e20000100800 */
[----:B------:R-:W-:-:S03]  /*fed80*/  IADD3.X R203, R203, UR9, RZ, P5, !PT ;  /* 0x00000009cbcb7c10 */ /* 0x000fc6000affe4ff */
        /* <DEDUP_REMOVED lines=16> */
[----:B-1----:R-:W4:Y:S01]  /*fee90*/  LDL.LU R5, [R1+0x3350] ;  /* 0x0033500001057983 */ /* 0x002f220000300800 */
[----:B------:R-:W-:-:S03]  /*feea0*/  IADD3 R9, P4, R9, UR15, RZ ;  /* 0x0000000f09097c10 */ /* 0x000fc6000ff9e0ff */
[----:B------:R-:W-:Y:S01]  /*feeb0*/  STL [R1+0x32e8], R203 ;  /* 0x0032e8cb01007387 */ /* 0x000fe20000100800 */
[----:B------:R-:W-:-:S03]  /*feec0*/  IADD3.X R16, R16, UR9, RZ, P3, !PT ;  /* 0x0000000910107c10 */ /* 0x000fc60009ffe4ff */
[----:B------:R-:W4:Y:S04]  /*feed0*/  LDL.LU R19, [R1+0x339c] ;  /* 0x00339c0001137983 */ /* 0x000f280000300800 */
        /* <DEDUP_REMOVED lines=18> */
[----:B------:R1:W-:Y:S01]  /*ff000*/  STL [R1+0x335c], R8 ;  /* 0x00335c0801007387 */ /* 0x0003e20000100800 */
[----:B------:R-:W-:-:S03]  /*ff010*/  IADD3 R200, P2, R200, UR15, RZ ;  /* 0x0000000fc8c87c10 */ /* 0x000fc6000ff5e0ff */
[----:B-1----:R-:W2:Y:S04]  /*ff020*/  LDL.LU R8, [R1+0x33bc] ;  /* 0x0033bc0001087983 */ /* 0x002ea80000300800 */
[----:B------:R-:W3:Y:S01]  /*ff030*/  LDL.LU R12, [R1+0x3398] ;  /* 0x00339800010c7983 */ /* 0x000ee20000300800 */
[----:B----4-:R-:W-:-:S03]  /*ff040*/  IADD3.X R13, R13, UR9, RZ, P4, !PT ;  /* 0x000000090d0d7c10 */ /* 0x010fc6000a7fe4ff */
[----:B------:R1:W-:Y:S04]  /*ff050*/  STL [R1+0x3338], R7 ;  /* 0x0033380701007387 */ /* 0x0003e80000100800 */
[----:B-1----:R-:W4:Y:S01]  /*ff060*/  LDL.LU R7, [R1+0x33c4] ;  /* 0x0033c40001077983 */ /* 0x002f220000300800 */
[----:B------:R-:W-:-:S03]  /*ff070*/  IADD3.X R10, R10, UR9, RZ, P3, !PT ;  /* 0x000000090a0a7c10 */ /* 0x000fc60009ffe4ff */
[----:B------:R-:W4:Y:S04]  /*ff080*/  LDL.LU R16, [R1+0x33a0] ;  /* 0x0033a00001107983 */ /* 0x000f280000300800 */
[----:B------:R1:W-:Y:S04]  /*ff090*/  STL [R1+0x3340], R13 ;  /* 0x0033400d01007387 */ /* 0x0003e80000100800 */
[----:B------:R-:W4:Y:S04]  /*ff0a0*/  LDL.LU R15, [R1+0x33cc] ;  /* 0x0033cc00010f7983 */ /* 0x000f280000300800 */
[----:B------:R-:W4:Y:S04]  /*ff0b0*/  LDL.LU R14, [R1+0x33a8] ;  /* 0x0033a800010e7983 */ /* 0x000f280000300800 */
[----:B------:R1:W-:Y:S04]  /*ff0c0*/  STL [R1+0x3348], R10 ;  /* 0x0033480a01007387 */ /* 0x0003e80000100800 */
[----:B-1----:R-:W4:Y:S04]  /*ff0d0*/  LDL.LU R13, [R1+0x33d4] ;  /* 0x0033d400010d7983 */ /* 0x002f280000300800 */
[----:B------:R-:W-:Y:S04]  /*ff0e0*/  STL [R1+0x3364], R200 ;  /* 0x003364c801007387 */ /* 0x000fe80000100800 */
[----:B------:R-:W4:Y:S01]  /*ff0f0*/  LDL.LU R10, [R1+0x33b0] ;  /* 0x0033b000010a7983 */ /* 0x000f220000300800 */
        /* <DEDUP_REMOVED lines=9> */
[----:B-1----:R-:W4:Y:S01]  /*ff190*/  LDL.LU R5, [R1+0x33b8] ;  /* 0x0033b80001057983 */ /* 0x002f220000300800 */
        /* <DEDUP_REMOVED lines=29> */
[----:B------:R-:W-:-:S02]  /*ff370*/  IADD3 R13, P2, R13, UR15, RZ ;  /* 0x0000000f0d0d7c10 */ /* 0x000fc4000ff5e0ff */
[----:B------:R-:W-:Y:S01]  /*ff380*/  IADD3.X R10, R10, UR9, RZ, P4, !PT ;  /* 0x000000090a0a7c10 */ /* 0x000fe2000a7fe4ff */
[----:B-1----:R-:W4:Y:S04]  /*ff390*/  LDL.LU R7, [R1+0x3424] ;  /* 0x0034240001077983 */ /* 0x002f280000300800 */
[----:B------:R-:W4:Y:S04]  /*ff3a0*/  LDL.LU R18, [R1+0x342c] ;  /* 0x00342c0001127983 */ /* 0x000f280000300800 */
[----:B------:R-:W-:Y:S04]  /*ff3b0*/  STL [R1+0x33a0], R16 ;  /* 0x0033a01001007387 */ /* 0x000fe80000100800 */
[----:B------:R-:W-:Y:S04]  /*ff3c0*/  STL [R1+0x33cc], R15 ;  /* 0x0033cc0f01007387 */ /* 0x000fe80000100800 */
[----:B------:R-:W4:Y:S01]  /*ff3d0*/  LDL.LU R17, [R1+0x3434] ;  /* 0x0034340001117983 */ /* 0x000f220000300800 */
[----:B------:R-:W-:-:S03]  /*ff3e0*/  IADD3 R6, P4, R6, UR15, RZ ;  /* 0x0000000f06067c10 */ /* 0x000fc6000ff9e0ff */
[----:B------:R-:W-:Y:S04]  /*ff3f0*/  STL [R1+0x33a8], R14 ;  /* 0x0033a80e01007387 */ /* 0x000fe80000100800 */
[----:B------:R1:W-:Y:S04]  /*ff400*/  STL [R1+0x33b0], R10 ;  /* 0x0033b00a01007387 */ /* 0x0003e80000100800 */
[----:B------:R-:W-:Y:S04]  /*ff410*/  STL [R1+0x33d4], R13 ;  /* 0x0033d40d01007387 */ /* 0x000fe80000100800 */
[----:B-1----:R-:W4:Y:S04]  /*ff420*/  LDL.LU R10, [R1+0x3410] ;  /* 0x00341000010a7983 */ /* 0x002f280000300800 */
[----:B------:R1:W-:Y:S04]  /*ff430*/  STL [R1+0x33dc], R6 ;  /* 0x0033dc0601007387 */ /* 0x0003e80000100800 */
[----:B-1----:R-:W4:Y:S04]  /*ff440*/  LDL.LU R6, [R1+0x343c] ;  /* 0x00343c0001067983 */ /* 0x002f280000300800 */
[----:B------:R-:W4:Y:S01]  /*ff450*/  LDL.LU R16, [R1+0x3418] ;  /* 0x0034180001107983 */ /* 0x000f220000300800 */
[----:B------:R-:W-:-:S05]  /*ff460*/  IADD3.X R5, R5, UR9, RZ, P3, !PT ;  /* 0x0000000905057c10 */ /* 0x000fca0009ffe4ff */
[----:B------:R1:W-:Y:S01]  /*ff470*/  STL [R1+0x33b8], R5 ;  /* 0x0033b80501007387 */ /* 0x0003e20000100800 */
[----:B------:R-:W-:-:S03]  /*ff480*/  IADD3 R196, P3, R196, UR15, RZ ;  /* 0x0000000fc4c47c10 */ /* 0x000fc6000ff7e0ff */
[----:B-1----:R-:W4:Y:S04]  /*ff490*/  LDL.LU R5, [R1+0x3444] ;  /* 0x0034440001057983 */ /* 0x002f280000300800 */
[----:B------:R-:W4:Y:S01]  /*ff4a0*/  LDL.LU R15, [R1+0x3420] ;  /* 0x00342000010f7983 */ /* 0x000f220000300800 */
[----:B------:R-:W-:-:S05]  /*ff4b0*/  IADD3.X R11, R11, UR9, RZ, P6, !PT ;  /* 0x000000090b0b7c10 */ /* 0x000fca000b7fe4ff */
[----:B------:R-:W-:Y:S01]  /*ff4c0*/  STL [R1+0x33c0], R11 ;  /* 0x0033c00b01007387 */ /* 0x000fe20000100800 */
[----:B------:R-:W-:-:S05]  /*ff4d0*/  IADD3.X R9, R9, UR9, RZ, P5, !PT ;  /* 0x0000000909097c10 */ /* 0x000fca000affe4ff */
        /* <DEDUP_REMOVED lines=35> */
[----:B-1----:R-:W4:Y:S04]  /*ff710*/  LDL.LU R6, [R1+0x3450] ;  /* 0x0034500001067983 */ /* 0x002f280000300800 */
[----:B------:R-:W-:Y:S04]  /*ff720*/  STL [R1+0x33e8], R195 ;  /* 0x0033e8c301007387 */ /* 0x000fe80000100800 */
[----:B------:R-:W4:Y:S04]  /*ff730*/  LDL.LU R19, [R1+0x349c] ;  /* 0x00349c0001137983 */ /* 0x000f280000300800 */
[----:B------:R-:W4:Y:S01]  /*ff740*/  LDL.LU R18, [R1+0x3458] ;  /* 0x0034580001127983 */ /* 0x000f220000300800 */
[----:B------:R-:W-:-:S03]  /*ff750*/  IADD3 R5, P2, R5, UR15, RZ ;  /* 0x0000000f05057c10 */ /* 0x000fc6000ff5e0ff */
[----:B------:R-:W-:Y:S04]  /*ff760*/  STL [R1+0x3418], R16 ;  /* 0x0034181001007387 */ /* 0x000fe80000100800 */
[----:B------:R1:W-:Y:S01]  /*ff770*/  STL [R1+0x3444], R5 ;  /* 0x0034440501007387 */ /* 0x0003e20000100800 */
[----:B------:R-:W-:-:S03]  /*ff780*/  IADD3.X R15, R15, UR9, RZ, P4, !PT ;  /* 0x000000090f0f7c10 */ /* 0x000fc6000a7fe4ff */
[----:B-1----:R-:W4:Y:S01]  /*ff790*/  LDL.LU R5, [R1+0x34a4] ;  /* 0x0034a40001057983 */ /* 0x002f220000300800 */
[----:B------:R-:W-:Y:S02]  /*ff7a0*/  IADD3 R9, P4, R9, UR15, RZ ;  /* 0x0000000f09097c10 */ /* 0x000fe4000ff9e0ff */
[----:B------:R-:W-:-:S03]  /*ff7b0*/  IADD3.X R14, R14, UR9, RZ, P3, !PT ;  /* 0x000000090e0e7c10 */ /* 0x000fc60009ffe4ff */
[----:B------:R1:W-:Y:S01]  /*ff7c0*/  STL [R1+0x344c], R9 ;  /* 0x00344c0901007387 */ /* 0x0003e20000100800 */
[----:B------:R-:W-:-:S03]  /*ff7d0*/  IADD3 R13, P3, R13, UR15, RZ ;  /* 0x0000000f0d0d7c10 */ /* 0x000fc6000ff7e0ff */
        /* <DEDUP_REMOVED lines=23> */
[----:B------:R-:W4:Y:S04]  /*ff950*/  LDL.LU R14, [R1+0x34a8] ;  /* 0x0034a800010e7983 */ /* 0x000f280000300800 */
[----:B------:R-:W4:Y:S01]  /*ff960*/  LDL.LU R13, [R1+0x34d4] ;  /* 0x0034d400010d7983 */ /* 0x000f220000300800 */
[----:B------:R-:W-:-:S03]  /*ff970*/  IADD3 R10, P4, R10, UR15, RZ ;  /* 0x0000000f0a0a7c10 */ /* 0x000fc6000ff9e0ff */
[----:B------:R-:W-:Y:S04]  /*ff980*/  STL [R1+0x3464], R192 ;  /* 0x003464c001007387 */ /* 0x000fe80000100800 */
        /* <DEDUP_REMOVED lines=11> */
[----:B------:R-:W-:Y:S04]  /*ffa40*/  STL [R1+0x349c], R19 ;  /* 0x00349c1301007387 */ /* 0x000fe80000100800 */
[----:B-1----:R-:W4:Y:S01]  /*ffa50*/  LDL.LU R5, [R1+0x34c0] ;  /* 0x0034c00001057983 */ /* 0x002f220000300800 */
[----:B------:R-:W-:Y:S02]  /*ffa60*/  IADD3.X R193, R193, UR9, RZ, P5, !PT ;  /* 0x00000009c1c17c10 */ /* 0x000fe4000affe4ff */
[----:B------:R-:W-:Y:S01]  /*ffa70*/  IADD3.X R191, R191, UR9, RZ, P2, !PT ;  /* 0x00000009bfbf7c10 */ /* 0x000fe200097fe4ff */
[----:B------:R-:W-:Y:S01]  /*ffa80*/  STL [R1+0x3458], R18 ;  /* 0x0034581201007387 */ /* 0x000fe20000100800 */
[----:B------:R-:W-:-:S05]  /*ffa90*/  IADD3 R9, P5, R9, UR15, RZ ;  /* 0x0000000f09097c10 */ /* 0x000fca000ffbe0ff */
[----:B------:R1:W-:Y:S01]  /*ffaa0*/  STL [R1+0x34ac], R9 ;  /* 0x0034ac0901007387 */ /* 0x0003e20000100800 */
[----:B------:R-:W-:-:S03]  /*ffab0*/  IADD3 R17, P2, R17, UR15, RZ ;  /* 0x0000000f11117c10 */ /* 0x000fc6000ff5e0ff */
        /* <DEDUP_REMOVED lines=24> */
[----:B------:R-:W4:Y:S01]  /*ffc40*/  LDL.LU R17, [R1+0x3544] ;  /* 0x0035440001117983 */ /* 0x000f220000300800 */
[----:B------:R-:W-:-:S03]  /*ffc50*/  IADD3.X R10, R10, UR9, RZ, P2, !PT ;  /* 0x000000090a0a7c10 */ /* 0x000fc600097fe4ff */
[----:B------:R-:W-:Y:S04]  /*ffc60*/  STL [R1+0x34a8], R14 ;  /* 0x0034a80e01007387 */ /* 0x000fe80000100800 */
[----:B------:R-:W4:Y:S01]  /*ffc70*/  LDL.LU R16, [R1+0x3520] ;  /* 0x0035200001107983 */ /* 0x000f220000300800 */
[----:B------:R-:W-:-:S03]  /*ffc80*/  IADD3 R12, P2, R12, UR15, RZ ;  /* 0x0000000f0c0c7c10 */ /* 0x000fc6000ff5e0ff */
[----:B------:R-:W-:Y:S04]  /*ffc90*/  STL [R1+0x34d4], R13 ;  /* 0x0034d40d01007387 */ /* 0x000fe80000100800 */
[----:B------:R1:W-:Y:S01]  /*ffca0*/  STL [R1+0x34b0], R10 ;  /* 0x0034b00a01007387 */ /* 0x0003e20000100800 */
[----:B------:R-:W-:-:S03]  /*ffcb0*/  IADD3.X R6, R6, UR9, RZ, P4, !PT ;  /* 0x0000000906067c10 */ /* 0x000fc6000a7fe4ff */
[----:B-1----:R-:W4:Y:S04]  /*ffcc0*/  LDL.LU R10, [R1+0x354c] ;  /* 0x00354c00010a7983 */ /* 0x002f280000300800 */
[----:B------:R-:W4:Y:S04]  /*ffcd0*/  LDL.LU R15, [R1+0x3528] ;  /* 0x00352800010f7983 */ /* 0x000f280000300800 */
[----:B------:R1:W-:Y:S04]  /*ffce0*/  STL [R1+0x34b8], R6 ;  /* 0x0034b80601007387 */ /* 0x0003e80000100800 */
[----:B------:R-:W-:Y:S04]  /*ffcf0*/  STL [R1+0x34dc], R12 ;  /* 0x0034dc0c01007387 */ /* 0x000fe80000100800 */
[----:B-1----:R-:W4:Y:S01]  /*ffd00*/  LDL.LU R6, [R1+0x3554] ;  /* 0x0035540001067983 */ /* 0x002f220000300800 */
[----:B------:R-:W-:-:S05]  /*ffd10*/  IADD3.X R5, R5, UR9, RZ, P3, !PT ;  /* 0x0000000905057c10 */ /* 0x000fca0009ffe4ff */
[----:B------:R1:W-:Y:S01]  /*ffd20*/  STL [R1+0x34c0], R5 ;  /* 0x0034c00501007387 */ /* 0x0003e20000100800 */
[----:B------:R-:W-:-:S03]  /*ffd30*/  IADD3 R188, P4, R188, UR15, RZ ;  /* 0x0000000fbcbc7c10 */ /* 0x000fc6000ff9e0ff */
[----:B-1----:R-:W4:Y:S04]  /*ffd40*/  LDL.LU R5, [R1+0x3530] ;  /* 0x0035300001057983 */ /* 0x002f280000300800 */
[----:B------:R-:W4:Y:S04]  /*ffd50*/  LDL.LU R14, [R1+0x355c] ;  /* 0x00355c00010e7983 */ /* 0x000f280000300800 */
[----:B------:R-:W4:Y:S01]  /*ffd60*/  LDL.LU R13, [R1+0x3538] ;  /* 0x00353800010d7983 */ /* 0x000f220000300800 */
[----:B------:R-:W-:-:S05]  /*ffd70*/  IADD3.X R9, R9, UR9, RZ, P6, !PT ;  /* 0x0000000909097c10 */ /* 0x000fca000b7fe4ff */
        /* <DEDUP_REMOVED lines=8> */
[----:B------:R-:W-:Y:S02]  /*ffe00*/  IADD3 R182, P3, R182, UR15, RZ ;  /* 0x0000000fb6b67c10 */ /* 0x000fe4000ff7e0ff */
[----:B------:R-:W-:Y:S01]  /*ffe10*/  IADD3.X R189, R189, UR9, RZ, P4, !PT ;  /* 0x00000009bdbd7c10 */ /* 0x000fe2000a7fe4ff */
[----:B------:R1:W-:Y:S01]  /*ffe20*/  STL [R1+0x34d0], R11 ;  /* 0x0034d00b01007387 */ /* 0x0003e20000100800 */
[----:B---3--:R-:W-:-:S02]  /*ffe30*/  IADD3 R19, P5, R19, UR15, RZ ;  /* 0x0000000f13137c10 */ /* 0x008fc4000ffbe0ff */
[----:B----4-:R-:W-:Y:S01]  /*ffe40*/  IADD3.X R18, R18, UR9, RZ, P2, !PT ;  /* 0x0000000912127c10 */ /* 0x010fe200097fe4ff */
[----:B-1----:R-:W2:Y:S01]  /*ffe50*/  LDL.LU R11, [R1+0x3548] ;  /* 0x00354800010b7983 */ /* 0x002ea20000300800 */
[----:B------:R-:W-:-:S03]  /*ffe60*/  IADD3.X R183, R183, UR9, RZ, P3, !PT ;  /* 0x00000009b7b77c10 */ /* 0x000fc60009ffe4ff */
[----:B------:R-:W-:Y:S01]  /*ffe70*/  STL [R1+0x34ec], R182 ;  /* 0x0034ecb601007387 */ /* 0x000fe20000100800 */
[----:B------:R-:W-:-:S05]  /*ffe80*/  IADD3 R8, P2, R8, UR15, RZ ;  /* 0x0000000f08087c10 */ /* 0x000fca000ff5e0ff */
[----:B------:R1:W-:Y:S04]  /*ffe90*/  STL [R1+0x3534], R8 ;  /* 0x0035340801007387 */ /* 0x0003e80000100800 */
[----:B------:R-:W-:Y:S01]  /*ffea0*/  STL [R1+0x352c], R19 ;  /* 0x00352c1301007387 */ /* 0x000fe20000100800 */
[----:B------:R-:W-:-:S03]  /*ffeb0*/  IADD3 R7, P4, R7, UR15, RZ ;  /* 0x0000000f07077c10 */ /* 0x000fc6000ff9e0ff */
[----:B-1----:R-:W3:Y:S04]  /*ffec0*/  LDL.LU R8, [R1+0x3550] ;  /* 0x0035500001087983 */ /* 0x002ee80000300800 */
[----:B------:R-:W-:Y:S01]  /*ffed0*/  STL [R1+0x34d8], R18 ;  /* 0x0034d81201007387 */ /* 0x000fe20000100800 */
[----:B------:R-:W-:-:S03]  /*ffee0*/  IADD3 R17, P3, R17, UR15, RZ ;  /* 0x0000000f11117c10 */ /* 0x000fc6000ff7e0ff */
[----:B------:R1:W-:Y:S01]  /*ffef0*/  STL [R1+0x353c], R7 ;  /* 0x00353c0701007387 */ /* 0x0003e20000100800 */
[----:B------:R-:W-:-:S03]  /*fff00*/  IADD3.X R16, R16, UR9, RZ, P6, !PT ;  /* 0x0000000910107c10 */ /* 0x000fc6000b7fe4ff */
[----:B-1----:R-:W4:Y:S04]  /*fff10*/  LDL.LU R7, [R1+0x3558] ;  /* 0x0035580001077983 */ /* 0x002f280000300800 */
[----:B------:R-:W-:Y:S04]  /*fff20*/  STL [R1+0x34e0], R189 ;  /* 0x0034e0bd01007387 */ /* 0x000fe80000100800 */
[----:B------:R-:W-:Y:S01]  /*fff30*/  STL [R1+0x3544], R17 ;  /* 0x0035441101007387 */ /* 0x000fe20000100800 */
[----:B------:R-:W-:Y:S02]  /*fff40*/  IADD3 R10, P6, R10, UR15, RZ ;  /* 0x0000000f0a0a7c10 */ /* 0x000fe4000ffde0ff */
[----:B------:R-:W-:-:S03]  /*fff50*/  IADD3.X R15, R15, UR9, RZ, P5, !PT ;  /* 0x000000090f0f7c10 */ /* 0x000fc6000affe4ff */
[----:B------:R1:W-:Y:S04]  /*fff60*/  STL [R1+0x354c], R10 ;  /* 0x00354c0a01007387 */ /* 0x0003e80000100800 */
[----:B-1----:R-:W4:Y:S01]  /*fff70*/  LDL.LU R10, [R1+0x35a4] ;  /* 0x0035a400010a7983 */ /* 0x002f220000300800 */
[----:B------:R-:W-:-:S03]  /*fff80*/  IADD3 R6, P5, R6, UR15, RZ ;  /* 0x0000000f06067c10 */ /* 0x000fc6000ffbe0ff */
[----:B------:R-:W-:Y:S04]  /*fff90*/  STL [R1+0x3520], R16 ;  /* 0x0035201001007387 */ /* 0x000fe80000100800 */
[----:B------:R-:W-:Y:S04]  /*fffa0*/  STL [R1+0x34e8], R183 ;  /* 0x0034e8b701007387 */ /* 0x000fe80000100800 */
[----:B------:R-:W4:Y:S04]  /*fffb0*/  LDL.LU R20, [R1+0x3560] ;  /* 0x0035600001147983 */ /* 0x000f280000300800 */
[----:B------:R1:W-:Y:S01]  /*fffc0*/  STL [R1+0x3554], R6 ;  /* 0x0035540601007387 */ /* 0x0003e20000100800 */
[----:B------:R-:W-:-:S03]  /*fffd0*/  IADD3.X R5, R5, UR9, RZ, P2, !PT ;  /* 0x0000000905057c10 */ /* 0x000fc600097fe4ff */
[----:B------:R-:W-:Y:S04]  /*fffe0*/  STL [R1+0x3528], R15 ;  /* 0x0035280f01007387 */ /* 0x000fe80000100800 */
[----:B-1----:R-:W4:Y:S04]  /*ffff0*/  LDL.LU R6, [R1+0x35ac] ;  /* 0x0035ac0001067983 */ /* 0x002f280000300800 */
[----:B------:R-:W4:Y:S04]  /*100000*/  LDL.LU R19, [R1+0x3568] ;  /* 0x0035680001137983 */ /* 0x000f280000300800 */
[----:B------:R1:W-:Y:S01]  /*100010*/  STL [R1+0x3530], R5 ;  /* 0x0035300501007387 */ /* 0x0003e20000100800 */
[----:B------:R-:W-:-:S02]  /*100020*/  IADD3 R14, P2, R14, UR15, RZ ;  /* 0x0000000f0e0e7c10 */ /* 0x000fc4000ff5e0ff */
[----:B------:R-:W-:Y:S01]  /*100030*/  IADD3.X R13, R13, UR9, RZ, P4, !PT ;  /* 0x000000090d0d7c10 */ /* 0x000fe2000a7fe4ff */
[----:B-1----:R-:W4:Y:S04]  /*100040*/  LDL.LU R5, [R1+0x35b4] ;  /* 0x0035b40001057983 */ /* 0x002f280000300800 */
[----:B------:R-:W4:Y:S04]  /*100050*/  LDL.LU R18, [R1+0x35bc] ;  /* 0x0035bc0001127983 */ /* 0x000f280000300800 */
[----:B------:R-:W-:Y:S01]  /*100060*/  STL [R1+0x355c], R14 ;  /* 0x00355c0e01007387 */ /* 0x000fe20000100800 */
[----:B------:R-:W-:-:S05]  /*100070*/  IADD3 R9, P4, R9, UR15, RZ ;  /* 0x0000000f09097c10 */ /* 0x000fca000ff9e0ff */
[----:B------:R1:W-:Y:S01]  /*100080*/  STL [R1+0x3564], R9 ;  /* 0x0035640901007387 */ /* 0x0003e20000100800 */
[----:B------:R-:W-:-:S03]  /*100090*/  IADD3.X R12, R12, UR9, RZ, P3, !PT ;  /* 0x000000090c0c7c10 */ /* 0x000fc60009ffe4ff */
[----:B------:R-:W-:Y:S04]  /*1000a0*/  STL [R1+0x3538], R13 ;  /* 0x0035380d01007387 */ /* 0x000fe80000100800 */
[----:B-1----:R-:W4:Y:S04]  /*1000b0*/  LDL.LU R9, [R1+0x35c4] ;  /* 0x0035c40001097983 */ /* 0x002f280000300800 */
[----:B------:R-:W4:Y:S01]  /*1000c0*/  LDL.LU R17, [R1+0x35a0] ;  /* 0x0035a00001117983 */ /* 0x000f220000300800 */
[----:B------:R-:W-:-:S05]  /*1000d0*/  IADD3 R4, P3, R4, UR15, RZ ;  /* 0x0000000f04047c10 */ /* 0x000fca000ff7e0ff */
[----:B------:R1:W-:Y:S04]  /*1000e0*/  STL [R1+0x356c], R4 ;  /* 0x00356c0401007387 */ /* 0x0003e80000100800 */
[----:B------:R-:W-:Y:S04]  /*1000f0*/  STL [R1+0x3540], R12 ;  /* 0x0035400c01007387 */ /* 0x000fe80000100800 */
[----:B-1----:R-:W4:Y:S01]  /*100100*/  LDL.LU R4, [R1+0x35cc] ;  /* 0x0035cc0001047983 */ /* 0x002f220000300800 */
[----:B--2---:R-:W-:-:S03]  /*100110*/  IADD3.X R11, R11, UR9, RZ, P6, !PT ;  /* 0x000000090b0b7c10 */ /* 0x004fc6000b7fe4ff */
[----:B------:R-:W2:Y:S04]  /*100120*/  LDL.LU R16, [R1+0x35a8] ;  /* 0x0035a80001107983 */ /* 0x000ea80000300800 */
[----:B------:R-:W2:Y:S01]  /*100130*/  LDL.LU R15, [R1+0x35dc] ;  /* 0x0035dc00010f7983 */ /* 0x000ea20000300800 */
[----:B------:R-:W-:-:S03]  /*100140*/  IADD3 R180, P6, R180, UR15, RZ ;  /* 0x0000000fb4b47c10 */ /* 0x000fc6000ffde0ff */
[----:B------:R-:W-:Y:S01]  /*100150*/  STL [R1+0x3548], R11 ;  /* 0x0035480b01007387 */ /* 0x000fe20000100800 */
[----:B---3--:R-:W-:-:S05]  /*100160*/  IADD3.X R8, R8, UR9, RZ, P5, !PT ;  /* 0x0000000908087c10 */ /* 0x008fca000affe4ff */
[----:B------:R1:W-:Y:S01]  /*100170*/  STL [R1+0x3550], R8 ;  /* 0x0035500801007387 */ /* 0x0003e20000100800 */
[----:B------:R-:W-:-:S03]  /*100180*/  IADD3 R178, P5, R178, UR15, RZ ;  /* 0x0000000fb2b27c10 */ /* 0x000fc6000ffbe0ff */
[----:B-1----:R-:W3:Y:S01]  /*100190*/  LDL.LU R8, [R1+0x35b0] ;  /* 0x0035b00001087983 */ /* 0x002ee20000300800 */
[----:B----4-:R-:W-:-:S03]  /*1001a0*/  IADD3.X R7, R7, UR9, RZ, P2, !PT ;  /* 0x0000000907077c10 */ /* 0x010fc600097fe4ff */
[----:B------:R-:W4:Y:S04]  /*1001b0*/  LDL.LU R14, [R1+0x35e4] ;  /* 0x0035e400010e7983 */ /* 0x000f280000300800 */
[----:B------:R-:W4:Y:S04]  /*1001c0*/  LDL.LU R13, [R1+0x35b8] ;  /* 0x0035b800010d7983 */ /* 0x000f280000300800 */
[----:B------:R-:W4:Y:S04]  /*1001d0*/  LDL.LU R12, [R1+0x35ec] ;  /* 0x0035ec00010c7983 */ /* 0x000f280000300800 */
[----:B------:R1:W-:Y:S04]  /*1001e0*/  STL [R1+0x3558], R7 ;  /* 0x0035580701007387 */ /* 0x0003e80000100800 */
[----:B-1----:R-:W4:Y:S04]  /*1001f0*/  LDL.LU R7, [R1+0x35c0] ;  /* 0x0035c00001077983 */ /* 0x002f280000300800 */
[----:B------:R-:W-:Y:S01]  /*100200*/  STL [R1+0x3574], R180 ;  /* 0x003574b401007387 */ /* 0x000fe20000100800 */
[----:B------:R-:W-:-:S03]  /*100210*/  IADD3 R10, P2, R10, UR15, RZ ;  /* 0x0000000f0a0a7c10 */ /* 0x000fc6000ff5e0ff */
[----:B------:R-:W4:Y:S04]  /*100220*/  LDL.LU R11, [R1+0x35f4] ;  /* 0x0035f400010b7983 */ /* 0x000f280000300800 */
[----:B------:R1:W-:Y:S01]  /*100230*/  STL [R1+0x35a4], R10 ;  /* 0x0035a40a01007387 */ /* 0x0003e20000100800 */
[----:B------:R-:W-:-:S03]  /*100240*/  IADD3.X R20, R20, UR9, RZ, P4, !PT ;  /* 0x0000000914147c10 */ /* 0x000fc6000a7fe4ff */
[----:B-1----:R-:W4:Y:S04]  /*100250*/  LDL.LU R10, [R1+0x35c8] ;  /* 0x0035c800010a7983 */ /* 0x002f280000300800 */
[----:B------:R-:W-:Y:S01]  /*100260*/  STL [R1+0x357c], R178 ;  /* 0x00357cb201007387 */ /* 0x000fe20000100800 */
[----:B------:R-:W-:Y:S02]  /*100270*/  IADD3 R6, P4, R6, UR15, RZ ;  /* 0x0000000f06067c10 */ /* 0x000fe4000ff9e0ff */
[----:B------:R-:W-:-:S03]  /*100280*/  IADD3.X R19, R19, UR9, RZ, P3, !PT ;  /* 0x0000000913137c10 */ /* 0x000fc60009ffe4ff */
[----:B------:R1:W-:Y:S04]  /*100290*/  STL [R1+0x35ac], R6 ;  /* 0x0035ac0601007387 */ /* 0x0003e80000100800 */
[----:B------:R-:W-:Y:S04]  /*1002a0*/  STL [R1+0x3560], R20 ;  /* 0x0035601401007387 */ /* 0x000fe80000100800 */
[----:B-1----:R-:W4:Y:S01]  /*1002b0*/  LDL.LU R6, [R1+0x35d8] ;  /* 0x0035d80001067983 */ /* 0x002f220000300800 */
[----:B------:R-:W-:-:S05]  /*1002c0*/  IADD3 R5, P3, R5, UR15, RZ ;  /* 0x0000000f05057c10 */ /* 0x000fca000ff7e0ff */
[----:B------:R1:W-:Y:S01]  /*1002d0*/  STL [R1+0x35b4], R5 ;  /* 0x0035b40501007387 */ /* 0x0003e20000100800 */
[----:B------:R-:W-:-:S03]  /*1002e0*/  IADD3.X R179, R179, UR9, RZ, P5, !PT ;  /* 0x00000009b3b37c10 */ /* 0x000fc6000affe4ff */
[----:B-1----:R-:W4:Y:S01]  /*1002f0*/  LDL.LU R5, [R1+0x35e0] ;  /* 0x0035e00001057983 */ /* 0x002f220000300800 */
[----:B------:R-:W-:Y:S02]  /*100300*/  IADD3.X R181, R181, UR9, RZ, P6, !PT ;  /* 0x00000009b5b57c10 */ /* 0x000fe4000b7fe4ff */
[----:B------:R-:W-:Y:S01]  /*100310*/  IADD3 R18, P6, R18, UR15, RZ ;  /* 0x0000000f12127c10 */ /* 0x000fe2000ffde0ff */
[----:B------:R-:W-:Y:S01]  /*100320*/  STL [R1+0x3568], R19 ;  /* 0x0035681301007387 */ /* 0x000fe20000100800 */
[----:B------:R-:W-:Y:S02]  /*100330*/  IADD3 R9, P5, R9, UR15, RZ ;  /* 0x0000000f09097c10 */ /* 0x000fe4000ffbe0ff */
[----:B------:R-:W-:-:S03]  /*100340*/  IADD3.X R17, R17, UR9, RZ, P2, !PT ;  /* 0x0000000911117c10 */ /* 0x000fc600097fe4ff */
[----:B------:R1:W-:Y:S04]  /*100350*/  STL [R1+0x35c4], R9 ;  /* 0x0035c40901007387 */ /* 0x0003e80000100800 */
        /* <DEDUP_REMOVED lines=8> */
[----:B------:R-:W-:Y:S04]  /*1003e0*/  STL [R1+0x35a0], R17 ;  /* 0x0035a01101007387 */ /* 0x000fe80000100800 */
[----:B------:R-:W-:Y:S04]  /*1003f0*/  STL [R1+0x3578], R179 ;  /* 0x003578b301007387 */ /* 0x000fe80000100800 */
[----:B------:R-:W2:Y:S04]  /*100400*/  LDL.LU R110, [R1+0x3634] ;  /* 0x00363400016e7983 */ /* 0x000ea80000300800 */
[----:B------:R-:W-:Y:S04]  /*100410*/  STL [R1+0x35a8], R16 ;  /* 0x0035a81001007387 */ /* 0x000fe80000100800 */
[----:B------:R-:W2:Y:S04]  /*100420*/  LDL.LU R18, [R1+0x35f0] ;  /* 0x0035f00001127983 */ /* 0x000ea80000300800 */
[----:B------:R-:W-:Y:S01]  /*100430*/  STL [R1+0x35dc], R15 ;  /* 0x0035dc0f01007387 */ /* 0x000fe20000100800 */
[----:B---3--:R-:W-:-:S02]  /*100440*/  IADD3.X R8, R8, UR9, RZ, P3, !PT ;  /* 0x0000000908087c10 */ /* 0x008fc40009ffe4ff */
[----:B----4-:R-:W-:-:S03]  /*100450*/  IADD3 R14, P3, R14, UR15, RZ ;  /* 0x0000000f0e0e7c10 */ /* 0x010fc6000ff7e0ff */
[----:B------:R1:W-:Y:S01]  /*100460*/  STL [R1+0x35b0], R8 ;  /* 0x0035b00801007387 */ /* 0x0003e20000100800 */
[----:B------:R-:W-:Y:S02]  /*100470*/  IADD3.X R13, R13, UR9, RZ, P6, !PT ;  /* 0x000000090d0d7c10 */ /* 0x000fe4000b7fe4ff */
[----:B------:R-:W-:Y:S01]  /*100480*/  IADD3 R12, P6, R12, UR15, RZ ;  /* 0x0000000f0c0c7c10 */ /* 0x000fe2000ffde0ff */
[----:B-1----:R-:W3:Y:S04]  /*100490*/  LDL.LU R8, [R1+0x363c] ;  /* 0x00363c0001087983 */ /* 0x002ee80000300800 */
[----:B------:R-:W4:Y:S04]  /*1004a0*/  LDL.LU R17, [R1+0x3644] ;  /* 0x0036440001117983 */ /* 0x000f280000300800 */
[----:B------:R-:W-:Y:S01]  /*1004b0*/  STL [R1+0x35e4], R14 ;  /* 0x0035e40e01007387 */ /* 0x000fe20000100800 */
[----:B------:R-:W-:-:S03]  /*1004c0*/  IADD3.X R7, R7, UR9, RZ, P5, !PT ;  /* 0x0000000907077c10 */ /* 0x000fc6000affe4ff */
[----:B------:R-:W-:Y:S04]  /*1004d0*/  STL [R1+0x35b8], R13 ;  /* 0x0035b80d01007387 */ /* 0x000fe80000100800 */
[----:B------:R1:W-:Y:S01]  /*1004e0*/  STL [R1+0x35c0], R7 ;  /* 0x0035c00701007387 */ /* 0x0003e20000100800 */
[----:B------:R-:W-:-:S03]  /*1004f0*/  IADD3 R11, P5, R11, UR15, RZ ;  /* 0x0000000f0b0b7c10 */ /* 0x000fc6000ffbe0ff */
[----:B------:R-:W-:Y:S04]  /*100500*/  STL [R1+0x35ec], R12 ;  /* 0x0035ec0c01007387 */ /* 0x000fe80000100800 */
[----:B-1----:R-:W4:Y:S04]  /*100510*/  LDL.LU R7, [R1+0x364c] ;  /* 0x00364c0001077983 */ /* 0x002f280000300800 */
[----:B------:R-:W4:Y:S01]  /*100520*/  LDL.LU R16, [R1+0x3628] ;  /* 0x0036280001107983 */ /* 0x000f220000300800 */
[----:B------:R-:W-:-:S03]  /*100530*/  IADD3.X R10, R10, UR9, RZ, P2, !PT ;  /* 0x000000090a0a7c10 */ /* 0x000fc600097fe4ff */
[----:B------:R-:W4:Y:S04]  /*100540*/  LDL.LU R15, [R1+0x3654] ;  /* 0x00365400010f7983 */ /* 0x000f280000300800 */
[----:B------:R-:W-:Y:S04]  /*100550*/  STL [R1+0x35f4], R11 ;  /* 0x0035f40b01007387 */ /* 0x000fe80000100800 */
[----:B------:R-:W-:Y:S04]  /*100560*/  STL [R1+0x35c8], R10 ;  /* 0x0035c80a01007387 */ /* 0x000fe80000100800 */
[----:B------:R-:W4:Y:S01]  /*100570*/  LDL.LU R14, [R1+0x365c] ;  /* 0x00365c00010e7983 */ /* 0x000f220000300800 */
[----:B------:R-:W-:-:S05]  /*100580*/  IADD3.X R6, R6, UR9, RZ, P4, !PT ;  /* 0x0000000906067c10 */ /* 0x000fca000a7fe4ff */
[----:B------:R1:W-:Y:S01]  /*100590*/  STL [R1+0x35d8], R6 ;  /* 0x0035d80601007387 */ /* 0x0003e20000100800 */
[----:B------:R-:W-:-:S03]  /*1005a0*/  IADD3.X R5, R5, UR9, RZ, P3, !PT ;  /* 0x0000000905057c10 */ /* 0x000fc60009ffe4ff */
[----:B-1----:R-:W4:Y:S04]  /*1005b0*/  LDL.LU R6, [R1+0x3638] ;  /* 0x0036380001067983 */ /* 0x002f280000300800 */
[----:B------:R1:W-:Y:S01]  /*1005c0*/  STL [R1+0x35e0], R5 ;  /* 0x0035e00501007387 */ /* 0x0003e20000100800 */
[----:B------:R-:W-:-:S03]  /*1005d0*/  IADD3 R176, P2, R176, UR15, RZ ;  /* 0x0000000fb0b07c10 */ /* 0x000fc6000ff5e0ff */
[----:B-1----:R-:W4:Y:S04]  /*1005e0*/  LDL.LU R5, [R1+0x3664] ;  /* 0x0036640001057983 */ /* 0x002f280000300800 */
[----:B------:R-:W4:Y:S04]  /*1005f0*/  LDL.LU R111, [R1+0x3630] ;  /* 0x00363000016f7983 */ /* 0x000f280000300800 */
[----:B------:R-:W-:Y:S04]  /*100600*/  STL [R1+0x35fc], R176 ;  /* 0x0035fcb001007387 */ /* 0x000fe80000100800 */
[----:B------:R-:W4:Y:S01]  /*100610*/  LDL.LU R13, [R1+0x3640] ;  /* 0x00364000010d7983 */ /* 0x000f220000300800 */
[----:B------:R-:W-:-:S03]  /*100620*/  IADD3 R9, P3, R9, UR15, RZ ;  /* 0x0000000f09097c10 */ /* 0x000fc6000ff7e0ff */
[----:B------:R-:W4:Y:S04]  /*100630*/  LDL.LU R12, [R1+0x366c] ;  /* 0x00366c00010c7983 */ /* 0x000f280000300800 */
[----:B------:R-:W4:Y:S04]  /*100640*/  LDL.LU R11, [R1+0x3648] ;  /* 0x00364800010b7983 */ /* 0x000f280000300800 */
[----:B------:R-:W-:Y:S01]  /*100650*/  STL [R1+0x362c], R9 ;  /* 0x00362c0901007387 */ /* 0x000fe20000100800 */
[----:B------:R-:W-:-:S05]  /*100660*/  IADD3.X R4, R4, UR9, RZ, P6, !PT ;  /* 0x0000000904047c10 */ /* 0x000fca000b7fe4ff */
[----:B------:R1:W-:Y:S04]  /*100670*/  STL [R1+0x35e8], R4 ;  /* 0x0035e80401007387 */ /* 0x0003e80000100800 */
[----:B-1----:R-:W4:Y:S01]  /*100680*/  LDL.LU R4, [R1+0x3674] ;  /* 0x0036740001047983 */ /* 0x002f220000300800 */
[----:B------:R-:W-:-:S03]  /*100690*/  IADD3 R174, P4, R174, UR15, RZ ;  /* 0x0000000faeae7c10 */ /* 0x000fc6000ff9e0ff */
[----:B------:R-:W4:Y:S01]  /*1006a0*/  LDL.LU R10, [R1+0x3650] ;  /* 0x00365000010a7983 */ /* 0x000f220000300800 */
[----:B--2---:R-:W-:-:S03]  /*1006b0*/  IADD3.X R18, R18, UR9, RZ, P5, !PT ;  /* 0x0000000912127c10 */ /* 0x004fc6000affe4ff */
[----:B------:R-:W2:Y:S01]  /*1006c0*/  LDL.LU R9, [R1+0x3658] ;  /* 0x0036580001097983 */ /* 0x000ea20000300800 */
[----:B------:R-:W-:Y:S02]  /*1006d0*/  IADD3 R110, P6, R110, UR15, RZ ;  /* 0x0000000f6e6e7c10 */ /* 0x000fe4000ffde0ff */
[----:B------:R-:W-:Y:S01]  /*1006e0*/  IADD3.X R175, R175, UR9, RZ, P4, !PT ;  /* 0x00000009afaf7c10 */ /* 0x000fe2000a7fe4ff */
[----:B------:R-:W-:Y:S01]  /*1006f0*/  STL [R1+0x3604], R174 ;  /* 0x003604ae01007387 */ /* 0x000fe20000100800 */
[----:B------:R-:W-:Y:S02]  /*100700*/  IADD3.X R177, R177, UR9, RZ, P2, !PT ;  /* 0x00000009b1b17c10 */ /* 0x000fe400097fe4ff */
[----:B---3--:R-:W-:Y:S02]  /*100710*/  IADD3 R8, P5, R8, UR15, RZ ;  /* 0x0000000f08087c10 */ /* 0x008fe4000ffbe0ff */
[----:B----4-:R-:W-:-:S03]  /*100720*/  IADD3 R17, P2, R17, UR15, RZ ;  /* 0x0000000f11117c10 */ /* 0x010fc6000ff5e0ff */
[----:B------:R1:W-:Y:S04]  /*100730*/  STL [R1+0x363c], R8 ;  /* 0x00363c0801007387 */ /* 0x0003e80000100800 */
[----:B-1----:R-:W3:Y:S04]  /*100740*/  LDL.LU R8, [R1+0x3660] ;  /* 0x0036600001087983 */ /* 0x002ee80000300800 */
[----:B------:R-:W-:Y:S01]  /*100750*/  STL [R1+0x35f0], R18 ;  /* 0x0035f01201007387 */ /* 0x000fe20000100800 */
[----:B------:R-:W-:-:S03]  /*100760*/  IADD3 R7, P4, R7, UR15, RZ ;  /* 0x0000000f07077c10 */ /* 0x000fc6000ff9e0ff */
[----:B------:R-:W-:Y:S01]  /*100770*/  STL [R1+0x3634], R110 ;  /* 0x0036346e01007387 */ /* 0x000fe20000100800 */
[----:B------:R-:W-:-:S03]  /*100780*/  IADD3.X R16, R16, UR9, RZ, P3, !PT ;  /* 0x0000000910107c10 */ /* 0x000fc60009ffe4ff */
[----:B------:R1:W-:Y:S01]  /*100790*/  STL [R1+0x364c], R7 ;  /* 0x00364c0701007387 */ /* 0x0003e20000100800 */
[----:B------:R-:W-:-:S03]  /*1007a0*/  IADD3 R15, P3, R15, UR15, RZ ;  /* 0x0000000f0f0f7c10 */ /* 0x000fc6000ff7e0ff */
[----:B------:R-:W-:Y:S04]  /*1007b0*/  STL [R1+0x3644], R17 ;  /* 0x0036441101007387 */ /* 0x000fe80000100800 */
[----:B-1----:R-:W4:Y:S04]  /*1007c0*/  LDL.LU R7, [R1+0x3668] ;  /* 0x0036680001077983 */ /* 0x002f280000300800 */
[----:B------:R-:W-:Y:S04]  /*1007d0*/  STL [R1+0x35f8], R177 ;  /* 0x0035f8b101007387 */ /* 0x000fe80000100800 */
[----:B------:R-:W4:Y:S04]  /*1007e0*/  LDL.LU R108, [R1+0x371c] ;  /* 0x00371c00016c7983 */ /* 0x000f280000300800 */
[----:B------:R-:W-:Y:S04]  /*1007f0*/  STL [R1+0x3600], R175 ;  /* 0x003600af01007387 */ /* 0x000fe80000100800 */
[----:B------:R-:W-:Y:S04]  /*100800*/  STL [R1+0x3628], R16 ;  /* 0x0036281001007387 */ /* 0x000fe80000100800 */
[----:B------:R-:W-:Y:S04]  /*100810*/  STL [R1+0x3654], R15 ;  /* 0x0036540f01007387 */ /* 0x000fe80000100800 */
[----:B------:R-:W4:Y:S01]  /*100820*/  LDL.LU R106, [R1+0x3724] ;  /* 0x00372400016a7983 */ /* 0x000f220000300800 */
[----:B------:R-:W-:-:S05]  /*100830*/  IADD3.X R6, R6, UR9, RZ, P5, !PT ;  /* 0x0000000906067c10 */ /* 0x000fca000affe4ff */
[----:B------:R1:W-:Y:S01]  /*100840*/  STL [R1+0x3638], R6 ;  /* 0x0036380601007387 */ /* 0x0003e20000100800 */
[----:B------:R-:W-:Y:S02]  /*100850*/  IADD3.X R111, R111, UR9, RZ, P6, !PT ;  /* 0x000000096f6f7c10 */ /* 0x000fe4000b7fe4ff */
[----:B------:R-:W-:Y:S02]  /*100860*/  IADD3 R14, P6, R14, UR15, RZ ;  /* 0x0000000f0e0e7c10 */ /* 0x000fe4000ffde0ff */
[----:B------:R-:W-:-:S03]  /*100870*/  IADD3 R5, P5, R5, UR15, RZ ;  /* 0x0000000f05057c10 */ /* 0x000fc6000ffbe0ff */
[----:B------:R-:W-:Y:S04]  /*100880*/  STL [R1+0x365c], R14 ;  /* 0x00365c0e01007387 */ /* 0x000fe80000100800 */
[----:B-1----:R-:W4:Y:S04]  /*100890*/  LDL.LU R6, [R1+0x3670] ;  /* 0x0036700001067983 */ /* 0x002f280000300800 */
[----:B------:R-:W-:Y:S04]  /*1008a0*/  STL [R1+0x3630], R111 ;  /* 0x0036306f01007387 */ /* 0x000fe80000100800 */
[----:B------:R1:W-:Y:S01]  /*1008b0*/  STL [R1+0x3664], R5 ;  /* 0x0036640501007387 */ /* 0x0003e20000100800 */
[----:B------:R-:W-:-:S02]  /*1008c0*/  IADD3.X R13, R13, UR9, RZ, P2, !PT ;  /* 0x000000090d0d7c10 */ /* 0x000fc400097fe4ff */
[----:B------:R-:W-:Y:S02]  /*1008d0*/  IADD3 R12, P2, R12, UR15, RZ ;  /* 0x0000000f0c0c7c10 */ /* 0x000fe4000ff5e0ff */
[----:B------:R-:W-:Y:S01]  /*1008e0*/  IADD3.X R11, R11, UR9, RZ, P4, !PT ;  /* 0x000000090b0b7c10 */ /* 0x000fe2000a7fe4ff */
[----:B-1----:R-:W4:Y:S04]  /*1008f0*/  LDL.LU R5, [R1+0x372c] ;  /* 0x00372c0001057983 */ /* 0x002f280000300800 */
[----:B------:R-:W4:Y:S04]  /*100900*/  LDL.LU R16, [R1+0x3734] ;  /* 0x0037340001107983 */ /* 0x000f280000300800 */
[----:B------:R-:W-:Y:S04]  /*100910*/  STL [R1+0x3640], R13 ;  /* 0x0036400d01007387 */ /* 0x000fe80000100800 */
[----:B------:R-:W-:Y:S01]  /*100920*/  STL [R1+0x366c], R12 ;  /* 0x00366c0c01007387 */ /* 0x000fe20000100800 */
[----:B------:R-:W-:-:S05]  /*100930*/  IADD3 R4, P4, R4, UR15, RZ ;  /* 0x0000000f04047c10 */ /* 0x000fca000ff9e0ff */
[----:B------:R1:W-:Y:S04]  /*100940*/  STL [R1+0x3674], R4 ;  /* 0x0036740401007387 */ /* 0x0003e80000100800 */
[----:B------:R-:W-:Y:S04]  /*100950*/  STL [R1+0x3648], R11 ;  /* 0x0036480b01007387 */ /* 0x000fe80000100800 */
[----:B-1----:R-:W4:Y:S01]  /*100960*/  LDL.LU R4, [R1+0x373c] ;  /* 0x00373c0001047983 */ /* 0x002f220000300800 */
[----:B------:R-:W-:Y:S02]  /*100970*/  IADD3.X R10, R10, UR9, RZ, P3, !PT ;  /* 0x000000090a0a7c10 */ /* 0x000fe40009ffe4ff */
[----:B--2---:R-:W-:Y:S01]  /*100980*/  IADD3.X R9, R9, UR9, RZ, P6, !PT ;  /* 0x0000000909097c10 */ /* 0x004fe2000b7fe4ff */
[----:B------:R-:W2:Y:S04]  /*100990*/  LDL.LU R15, [R1+0x3744] ;  /* 0x00374400010f7983 */ /* 0x000ea80000300800 */
[----:B------:R-:W-:Y:S04]  /*1009a0*/  STL [R1+0x3650], R10 ;  /* 0x0036500a01007387 */ /* 0x000fe80000100800 */
[----:B------:R1:W-:Y:S01]  /*1009b0*/  STL [R1+0x3658], R9 ;  /* 0x0036580901007387 */ /* 0x0003e20000100800 */
[----:B------:R-:W-:-:S03]  /*1009c0*/  IADD3 R172, P3, R172, UR15, RZ ;  /* 0x0000000facac7c10 */ /* 0x000fc6000ff7e0ff */
[----:B------:R-:W2:Y:S04]  /*1009d0*/  LDL.LU R14, [R1+0x374c] ;  /* 0x00374c00010e7983 */ /* 0x000ea80000300800 */
[----:B-1----:R-:W2:Y:S04]  /*1009e0*/  LDL.LU R9, [R1+0x3728] ;  /* 0x0037280001097983 */ /* 0x002ea80000300800 */
[----:B------:R-:W2:Y:S01]  /*1009f0*/  LDL.LU R109, [R1+0x3718] ;  /* 0x00371800016d7983 */ /* 0x000ea20000300800 */
[----:B---3--:R-:W-:-:S05]  /*100a00*/  IADD3.X R8, R8, UR9, RZ, P5, !PT ;  /* 0x0000000908087c10 */ /* 0x008fca000affe4ff */
[----:B------:R1:W-:Y:S04]  /*100a10*/  STL [R1+0x3660], R8 ;  /* 0x0036600801007387 */ /* 0x0003e80000100800 */
[----:B------:R-:W3:Y:S01]  /*100a20*/  LDL.LU R107, [R1+0x3720] ;  /* 0x00372000016b7983 */ /* 0x000ee20000300800 */
[----:B------:R-:W-:-:S03]  /*100a30*/  IADD3 R170, P6, R170, UR15, RZ ;  /* 0x0000000faaaa7c10 */ /* 0x000fc6000ffde0ff */
[----:B------:R-:W-:Y:S04]  /*100a40*/  STL [R1+0x367c], R172 ;  /* 0x00367cac01007387 */ /* 0x000fe80000100800 */
[----:B-1----:R-:W3:Y:S04]  /*100a50*/  LDL.LU R8, [R1+0x3754] ;  /* 0x0037540001087983 */ /* 0x002ee80000300800 */
[----:B------:R-:W3:Y:S04]  /*100a60*/  LDL.LU R13, [R1+0x3730] ;  /* 0x00373000010d7983 */ /* 0x000ee80000300800 */
[----:B------:R-:W3:Y:S01]  /*100a70*/  LDL.LU R12, [R1+0x375c] ;  /* 0x00375c00010c7983 */ /* 0x000ee20000300800 */
[----:B----4-:R-:W-:-:S05]  /*100a80*/  IADD3.X R7, R7, UR9, RZ, P2, !PT ;  /* 0x0000000907077c10 */ /* 0x010fca00097fe4ff */
[----:B------:R1:W-:Y:S01]  /*100a90*/  STL [R1+0x3668], R7 ;  /* 0x0036680701007387 */ /* 0x0003e20000100800 */
[----:B------:R-:W-:-:S03]  /*100aa0*/  IADD3 R108, P5, R108, UR15, RZ ;  /* 0x0000000f6c6c7c10 */ /* 0x000fc6000ffbe0ff */
[----:B------:R-:W4:Y:S04]  /*100ab0*/  LDL.LU R11, [R1+0x3738] ;  /* 0x00373800010b7983 */ /* 0x000f280000300800 */
[----:B-1----:R-:W4:Y:S04]  /*100ac0*/  LDL.LU R7, [R1+0x3764] ;  /* 0x0037640001077983 */ /* 0x002f280000300800 */
[----:B------:R-:W4:Y:S04]  /*100ad0*/  LDL.LU R10, [R1+0x3740] ;  /* 0x00374000010a7983 */ /* 0x000f280000300800 */
[----:B------:R-:W-:Y:S04]  /*100ae0*/  STL [R1+0x3684], R170 ;  /* 0x003684aa01007387 */ /* 0x000fe80000100800 */
[----:B------:R-:W-:Y:S01]  /*100af0*/  STL [R1+0x371c], R108 ;  /* 0x00371c6c01007387 */ /* 0x000fe20000100800 */
[----:B------:R-:W-:-:S02]  /*100b00*/  IADD3 R106, P2, R106, UR15, RZ ;  /* 0x0000000f6a6a7c10 */ /* 0x000fc4000ff5e0ff */
[----:B------:R-:W-:Y:S02]  /*100b10*/  IADD3.X R171, R171, UR9, RZ, P6, !PT ;  /* 0x00000009abab7c10 */ /* 0x000fe4000b7fe4ff */
[----:B------:R-:W-:Y:S02]  /*100b20*/  IADD3.X R173, R173, UR9, RZ, P3, !PT ;  /* 0x00000009adad7c10 */ /* 0x000fe40009ffe4ff */
[----:B------:R-:W-:-:S05]  /*100b30*/  IADD3.X R6, R6, UR9, RZ, P4, !PT ;  /* 0x0000000906067c10 */ /* 0x000fca000a7fe4ff */
[----:B------:R1:W-:Y:S04]  /*100b40*/  STL [R1+0x3670], R6 ;  /* 0x0036700601007387 */ /* 0x0003e80000100800 */
[----:B-1----:R-:W4:Y:S01]  /*100b50*/  LDL.LU R6, [R1+0x3748] ;  /* 0x0037480001067983 */ /* 0x002f220000300800 */
[----:B------:R-:W-:-:S05]  /*100b60*/  IADD3 R5, P4, R5, UR15, RZ ;  /* 0x0000000f05057c10 */ /* 0x000fca000ff9e0ff */
[----:B------:R1:W-:Y:S01]  /*100b70*/  STL [R1+0x372c], R5 ;  /* 0x00372c0501007387 */ /* 0x0003e20000100800 */
[----:B------:R-:W-:-:S03]  /*100b80*/  IADD3 R16, P3, R16, UR15, RZ ;  /* 0x0000000f10107c10 */ /* 0x000fc6000ff7e0ff */
[----:B-1----:R-:W4:Y:S04]  /*100b90*/  LDL.LU R5, [R1+0x3750] ;  /* 0x0037500001057983 */ /* 0x002f280000300800 */
[----:B------:R-:W-:Y:S01]  /*100ba0*/  STL [R1+0x3724], R106 ;  /* 0x0037246a01007387 */ /* 0x000fe20000100800 */
[----:B------:R-:W-:-:S05]  /*100bb0*/  IADD3 R4, P6, R4, UR15, RZ ;  /* 0x0000000f04047c10 */ /* 0x000fca000ffde0ff */
[----:B------:R1:W-:Y:S04]  /*100bc0*/  STL [R1+0x373c], R4 ;  /* 0x00373c0401007387 */ /* 0x0003e80000100800 */
[----:B------:R-:W-:Y:S04]  /*100bd0*/  STL [R1+0x3734], R16 ;  /* 0x0037341001007387 */ /* 0x000fe80000100800 */
[----:B-1----:R-:W4:Y:S04]  /*100be0*/  LDL.LU R4, [R1+0x3758] ;  /* 0x0037580001047983 */ /* 0x002f280000300800 */
[----:B------:R-:W-:Y:S01]  /*100bf0*/  STL [R1+0x3678], R173 ;  /* 0x003678ad01007387 */ /* 0x000fe20000100800 */
[----:B--2---:R-:W-:-:S03]  /*100c00*/  IADD3.X R9, R9, UR9, RZ, P4, !PT ;  /* 0x0000000909097c10 */ /* 0x004fc6000a7fe4ff */
[----:B------:R-:W2:Y:S01]  /*100c10*/  LDL.LU R104, [R1+0x378c] ;  /* 0x00378c0001687983 */ /* 0x000ea20000300800 */
[----:B------:R-:W-:Y:S02]  /*100c20*/  IADD3.X R109, R109, UR9, RZ, P5, !PT ;  /* 0x000000096d6d7c10 */ /* 0x000fe4000affe4ff */
[----:B------:R-:W-:Y:S01]  /*100c30*/  IADD3 R15, P5, R15, UR15, RZ ;  /* 0x0000000f0f0f7c10 */ /* 0x000fe2000ffbe0ff */
[----:B------:R-:W-:Y:S04]  /*100c40*/  STL [R1+0x3680], R171 ;  /* 0x003680ab01007387 */ /* 0x000fe80000100800 */
[----:B------:R-:W-:Y:S04]  /*100c50*/  STL [R1+0x3718], R109 ;  /* 0x0037186d01007387 */ /* 0x000fe80000100800 */
[----:B------:R-:W-:Y:S01]  /*100c60*/  STL [R1+0x3744], R15 ;  /* 0x0037440f01007387 */ /* 0x000fe20000100800 */
[----:B---3--:R-:W-:-:S03]  /*100c70*/  IADD3.X R107, R107, UR9, RZ, P2, !PT ;  /* 0x000000096b6b7c10 */ /* 0x008fc600097fe4ff */
[----:B------:R-:W3:Y:S01]  /*100c80*/  LDL.LU R102, [R1+0x3794] ;  /* 0x0037940001667983 */ /* 0x000ee20000300800 */
[----:B------:R-:W-:-:S03]  /*100c90*/  IADD3 R14, P2, R14, UR15, RZ ;  /* 0x0000000f0e0e7c10 */ /* 0x000fc6000ff5e0ff */
[----:B------:R1:W-:Y:S01]  /*100ca0*/  STL [R1+0x3728], R9 ;  /* 0x0037280901007387 */ /* 0x0003e20000100800 */
[----:B------:R-:W-:-:S03]  /*100cb0*/  IADD3 R8, P4, R8, UR15, RZ ;  /* 0x0000000f08087c10 */ /* 0x000fc6000ff9e0ff */
[----:B------:R-:W-:Y:S01]  /*100cc0*/  STL [R1+0x374c], R14 ;  /* 0x00374c0e01007387 */ /* 0x000fe20000100800 */
[----:B------:R-:W-:-:S03]  /*100cd0*/  IADD3.X R13, R13, UR9, RZ, P3, !PT ;  /* 0x000000090d0d7c10 */ /* 0x000fc60009ffe4ff */
[----:B-1----:R-:W3:Y:S01]  /*100ce0*/  LDL.LU R9, [R1+0x3760] ;  /* 0x0037600001097983 */ /* 0x002ee20000300800 */
[----:B------:R-:W-:-:S03]  /*100cf0*/  IADD3 R12, P3, R12, UR15, RZ ;  /* 0x0000000f0c0c7c10 */ /* 0x000fc6000ff7e0ff */
[----:B------:R-:W-:Y:S04]  /*100d00*/  STL [R1+0x3720], R107 ;  /* 0x0037206b01007387 */ /* 0x000fe80000100800 */
[----:B------:R1:W-:Y:S01]  /*100d10*/  STL [R1+0x3754], R8 ;  /* 0x0037540801007387 */ /* 0x0003e20000100800 */
[----:B----4-:R-:W-:Y:S02]  /*100d20*/  IADD3.X R11, R11, UR9, RZ, P6, !PT ;  /* 0x000000090b0b7c10 */ /* 0x010fe4000b7fe4ff */
[----:B------:R-:W-:Y:S01]  /*100d30*/  IADD3 R7, P6, R7, UR15, RZ ;  /* 0x0000000f07077c10 */ /* 0x000fe2000ffde0ff */
[----:B-1----:R-:W4:Y:S04]  /*100d40*/  LDL.LU R8, [R1+0x379c] ;  /* 0x00379c0001087983 */ /* 0x002f280000300800 */
[----:B------:R-:W4:Y:S01]  /*100d50*/  LDL.LU R16, [R1+0x37a4] ;  /* 0x0037a40001107983 */ /* 0x000f220000300800 */
[----:B------:R-:W-:-:S03]  /*100d60*/  IADD3.X R10, R10, UR9, RZ, P5, !PT ;  /* 0x000000090a0a7c10 */ /* 0x000fc6000affe4ff */
[----:B------:R-:W-:Y:S04]  /*100d70*/  STL [R1+0x3730], R13 ;  /* 0x0037300d01007387 */ /* 0x000fe80000100800 */
[----:B------:R-:W-:Y:S04]  /*100d80*/  STL [R1+0x375c], R12 ;  /* 0x00375c0c01007387 */ /* 0x000fe80000100800 */
[----:B------:R1:W-:Y:S04]  /*100d90*/  STL [R1+0x3764], R7 ;  /* 0x0037640701007387 */ /* 0x0003e80000100800 */
[----:B------:R-:W-:Y:S04]  /*100da0*/  STL [R1+0x3738], R11 ;  /* 0x0037380b01007387 */ /* 0x000fe80000100800 */
[----:B-1----:R-:W4:Y:S04]  /*100db0*/  LDL.LU R7, [R1+0x37ac] ;  /* 0x0037ac0001077983 */ /* 0x002f280000300800 */
[----:B------:R-:W4:Y:S04]  /*100dc0*/  LDL.LU R15, [R1+0x37b4] ;  /* 0x0037b400010f7983 */ /* 0x000f280000300800 */
[----:B------:R-:W-:Y:S01]  /*100dd0*/  STL [R1+0x3740], R10 ;  /* 0x0037400a01007387 */ /* 0x000fe20000100800 */
[----:B------:R-:W-:-:S02]  /*100de0*/  IADD3 R167, P5, R167, UR15, RZ ;  /* 0x0000000fa7a77c10 */ /* 0x000fc4000ffbe0ff */
[----:B------:R-:W-:-:S05]  /*100df0*/  IADD3.X R6, R6, UR9, RZ, P2, !PT ;  /* 0x0000000906067c10 */ /* 0x000fca00097fe4ff */
[----:B------:R1:W-:Y:S04]  /*100e00*/  STL [R1+0x3748], R6 ;  /* 0x0037480601007387 */ /* 0x0003e80000100800 */
[----:B------:R-:W4:Y:S04]  /*100e10*/  LDL.LU R14, [R1+0x37bc] ;  /* 0x0037bc00010e7983 */ /* 0x000f280000300800 */
[----:B-1----:R-:W4:Y:S01]  /*100e20*/  LDL.LU R6, [R1+0x3798] ;  /* 0x0037980001067983 */ /* 0x002f220000300800 */
[----:B------:R-:W-:-:S03]  /*100e30*/  IADD3.X R5, R5, UR9, RZ, P4, !PT ;  /* 0x0000000905057c10 */ /* 0x000fc6000a7fe4ff */
[----:B------:R-:W4:Y:S04]  /*100e40*/  LDL.LU R105, [R1+0x3788] ;  /* 0x0037880001697983 */ /* 0x000f280000300800 */
[----:B------:R1:W-:Y:S04]  /*100e50*/  STL [R1+0x3750], R5 ;  /* 0x0037500501007387 */ /* 0x0003e80000100800 */
[----:B------:R-:W4:Y:S04]  /*100e60*/  LDL.LU R103, [R1+0x3790] ;  /* 0x0037900001677983 */ /* 0x000f280000300800 */
[----:B------:R-:W-:Y:S04]  /*100e70*/  STL [R1+0x376c], R167 ;  /* 0x00376ca701007387 */ /* 0x000fe80000100800 */
[----:B-1----:R-:W4:Y:S04]  /*100e80*/  LDL.LU R5, [R1+0x37c4] ;  /* 0x0037c40001057983 */ /* 0x002f280000300800 */
[----:B------:R-:W4:Y:S04]  /*100e90*/  LDL.LU R13, [R1+0x37a0] ;  /* 0x0037a000010d7983 */ /* 0x000f280000300800 */
[----:B------:R-:W4:Y:S01]  /*100ea0*/  LDL.LU R12, [R1+0x37cc] ;  /* 0x0037cc00010c7983 */ /* 0x000f220000300800 */
[----:B------:R-:W-:-:S05]  /*100eb0*/  IADD3.X R4, R4, UR9, RZ, P3, !PT ;  /* 0x0000000904047c10 */ /* 0x000fca0009ffe4ff */
[----:B------:R1:W-:Y:S04]  /*100ec0*/  STL [R1+0x3758], R4 ;  /* 0x0037580401007387 */ /* 0x0003e80000100800 */
[----:B------:R-:W4:Y:S04]  /*100ed0*/  LDL.LU R11, [R1+0x37a8] ;  /* 0x0037a800010b7983 */ /* 0x000f280000300800 */
[----:B-1----:R-:W4:Y:S01]  /*100ee0*/  LDL.LU R4, [R1+0x37d4] ;  /* 0x0037d40001047983 */ /* 0x002f220000300800 */
[----:B------:R-:W-:Y:S02]  /*100ef0*/  IADD3 R163, P2, R163, UR15, RZ ;  /* 0x0000000fa3a37c10 */ /* 0x000fe4000ff5e0ff */
[----:B--2---:R-:W-:Y:S01]  /*100f00*/  IADD3 R104, P4, R104, UR15, RZ ;  /* 0x0000000f68687c10 */ /* 0x004fe2000ff9e0ff */
[----:B------:R-:W2:Y:S04]  /*100f10*/  LDL.LU R10, [R1+0x37b0] ;  /* 0x0037b000010a7983 */ /* 0x000ea80000300800 */
[----:B------:R-:W-:Y:S04]  /*100f20*/  STL [R1+0x3774], R163 ;  /* 0x003774a301007387 */ /* 0x000fe80000100800 */
[----:B------:R-:W-:Y:S01]  /*100f30*/  STL [R1+0x378c], R104 ;  /* 0x00378c6801007387 */ /* 0x000fe20000100800 */
[----:B---3--:R-:W-:-:S02]  /*100f40*/  IADD3 R102, P3, R102, UR15, RZ ;  /* 0x0000000f66667c10 */ /* 0x008fc4000ff7e0ff */
[----:B------:R-:W-:Y:S02]  /*100f50*/  IADD3.X R166, R166, UR9, RZ, P2, !PT ;  /* 0x00000009a6a67c10 */ /* 0x000fe400097fe4ff */
[----:B------:R-:W-:-:S05]  /*100f60*/  IADD3.X R9, R9, UR9, RZ, P6, !PT ;  /* 0x0000000909097c10 */ /* 0x000fca000b7fe4ff */
[----:B------:R1:W-:Y:S01]  /*100f70*/  STL [R1+0x3760], R9 ;  /* 0x0037600901007387 */ /* 0x0003e20000100800 */
[----:B------:R-:W-:-:S03]  /*100f80*/  IADD3.X R169, R169, UR9, RZ, P5, !PT ;  /* 0x00000009a9a97c10 */ /* 0x000fc6000affe4ff */
[----:B-1----:R-:W3:Y:S01]  /*100f90*/  LDL.LU R9, [R1+0x37b8] ;  /* 0x0037b80001097983 */ /* 0x002ee20000300800 */
[----:B----4-:R-:W-:Y:S02]  /*100fa0*/  IADD3 R8, P6, R8, UR15, RZ ;  /* 0x0000000f08087c10 */ /* 0x010fe4000ffde0ff */
[----:B------:R-:W-:-:S03]  /*100fb0*/  IADD3 R16, P5, R16, UR15, RZ ;  /* 0x0000000f10107c10 */ /* 0x000fc6000ffbe0ff */
[----:B------:R1:W-:Y:S04]  /*100fc0*/  STL [R1+0x379c], R8 ;  /* 0x00379c0801007387 */ /* 0x0003e80000100800 */
[----:B-1----:R-:W4:Y:S04]  /*100fd0*/  LDL.LU R8, [R1+0x37c0] ;  /* 0x0037c00001087983 */ /* 0x002f280000300800 */
[----:B------:R-:W-:Y:S01]  /*100fe0*/  STL [R1+0x3794], R102 ;  /* 0x0037946601007387 */ /* 0x000fe20000100800 */
[----:B------:R-:W-:-:S05]  /*100ff0*/  IADD3 R7, P2, R7, UR15, RZ ;  /* 0x0000000f07077c10 */ /* 0x000fca000ff5e0ff */
[----:B------:R1:W-:Y:S04]  /*101000*/  STL [R1+0x37ac], R7 ;  /* 0x0037ac0701007387 */ /* 0x0003e80000100800 */
[----:B------:R-:W-:Y:S04]  /*101010*/  STL [R1+0x37a4], R16 ;  /* 0x0037a41001007387 */ /* 0x000fe80000100800 */
[----:B-1----:R-:W4:Y:S04]  /*101020*/  LDL.LU R7, [R1+0x37c8] ;  /* 0x0037c80001077983 */ /* 0x002f280000300800 */
[----:B------:R-:W-:Y:S04]  /*101030*/  STL [R1+0x3768], R169 ;  /* 0x003768a901007387 */ /* 0x000fe80000100800 */
[----:B------:R-:W4:Y:S04]  /*101040*/  LDL.LU R100, [R1+0x37fc] ;  /* 0x0037fc0001647983 */ /* 0x000f280000300800 */
[----:B------:R-:W-:Y:S01]  /*101050*/  STL [R1+0x3770], R166 ;  /* 0x003770a601007387 */ /* 0x000fe20000100800 */
[----:B------:R-:W-:-:S02]  /*101060*/  IADD3.X R6, R6, UR9, RZ, P6, !PT ;  /* 0x0000000906067c10 */ /* 0x000fc4000b7fe4ff */
[----:B------:R-:W-:Y:S02]  /*101070*/  IADD3.X R105, R105, UR9, RZ, P4, !PT ;  /* 0x0000000969697c10 */ /* 0x000fe4000a7fe4ff */
[----:B------:R-:W-:-:S03]  /*101080*/  IADD3 R15, P4, R15, UR15, RZ ;  /* 0x0000000f0f0f7c10 */ /* 0x000fc6000ff9e0ff */
[----:B------:R-:W-:Y:S01]  /*101090*/  STL [R1+0x3788], R105 ;  /* 0x0037886901007387 */ /* 0x000fe20000100800 */
[----:B------:R-:W-:Y:S02]  /*1010a0*/  IADD3.X R103, R103, UR9, RZ, P3, !PT ;  /* 0x0000000967677c10 */ /* 0x000fe40009ffe4ff */
[----:B------:R-:W-:Y:S01]  /*1010b0*/  IADD3 R14, P3, R14, UR15, RZ ;  /* 0x0000000f0e0e7c10 */ /* 0x000fe2000ff7e0ff */
[----:B------:R-:W-:Y:S04]  /*1010c0*/  STL [R1+0x37b4], R15 ;  /* 0x0037b40f01007387 */ /* 0x000fe80000100800 */
[----:B------:R-:W4:Y:S01]  /*1010d0*/  LDL.LU R98, [R1+0x3804] ;  /* 0x0038040001627983 */ /* 0x000f220000300800 */
[----:B------:R-:W-:-:S03]  /*1010e0*/  IADD3 R5, P6, R5, UR15, RZ ;  /* 0x0000000f05057c10 */ /* 0x000fc6000ffde0ff */
[----:B------:R1:W-:Y:S04]  /*1010f0*/  STL [R1+0x3798], R6 ;  /* 0x0037980601007387 */ /* 0x0003e80000100800 */
[----:B------:R-:W-:Y:S01]  /*101100*/  STL [R1+0x37bc], R14 ;  /* 0x0037bc0e01007387 */ /* 0x000fe20000100800 */
[----:B------:R-:W-:-:S03]  /*101110*/  IADD3.X R13, R13, UR9, RZ, P5, !PT ;  /* 0x000000090d0d7c10 */ /* 0x000fc6000affe4ff */
[----:B-1----:R-:W4:Y:S01]  /*101120*/  LDL.LU R6, [R1+0x37d0] ;  /* 0x0037d00001067983 */ /* 0x002f220000300800 */
[----:B------:R-:W-:-:S03]  /*101130*/  IADD3 R12, P5, R12, UR15, RZ ;  /* 0x0000000f0c0c7c10 */ /* 0x000fc6000ffbe0ff */
[----:B------:R-:W-:Y:S04]  /*101140*/  STL [R1+0x3790], R103 ;  /* 0x0037906701007387 */ /* 0x000fe80000100800 */
[----:B------:R1:W-:Y:S04]  /*101150*/  STL [R1+0x37c4], R5 ;  /* 0x0037c40501007387 */ /* 0x0003e80000100800 */
[----:B-1----:R-:W4:Y:S04]  /*101160*/  LDL.LU R5, [R1+0x380c] ;  /* 0x00380c0001057983 */ /* 0x002f280000300800 */
[----:B------:R-:W4:Y:S04]  /*101170*/  LDL.LU R16, [R1+0x3814] ;  /* 0x0038140001107983 */ /* 0x000f280000300800 */
[----:B------:R-:W-:Y:S04]  /*101180*/  STL [R1+0x37a0], R13 ;  /* 0x0037a00d01007387 */ /* 0x000fe80000100800 */
[----:B------:R-:W-:Y:S01]  /*101190*/  STL [R1+0x37cc], R12 ;  /* 0x0037cc0c01007387 */ /* 0x000fe20000100800 */
[----:B------:R-:W-:-:S02]  /*1011a0*/  IADD3.X R11, R11, UR9, RZ, P2, !PT ;  /* 0x000000090b0b7c10 */ /* 0x000fc400097fe4ff */
[----:B------:R-:W-:-:S05]  /*1011b0*/  IADD3 R4, P2, R4, UR15, RZ ;  /* 0x0000000f04047c10 */ /* 0x000fca000ff5e0ff */
[----:B------:R1:W-:Y:S04]  /*1011c0*/  STL [R1+0x37d4], R4 ;  /* 0x0037d40401007387 */ /* 0x0003e80000100800 */
[----:B------:R-:W-:Y:S04]  /*1011d0*/  STL [R1+0x37a8], R11 ;  /* 0x0037a80b01007387 */ /* 0x000fe80000100800 */
[----:B-1----:R-:W4:Y:S01]  /*1011e0*/  LDL.LU R4, [R1+0x381c] ;  /* 0x00381c0001047983 */ /* 0x002f220000300800 */
[----:B--2---:R-:W-:-:S03]  /*1011f0*/  IADD3.X R10, R10, UR9, RZ, P4, !PT ;  /* 0x000000090a0a7c10 */ /* 0x004fc6000a7fe4ff */
[----:B------:R-:W2:Y:S04]  /*101200*/  LDL.LU R15, [R1+0x3824] ;  /* 0x00382400010f7983 */ /* 0x000ea80000300800 */
[----:B------:R-:W-:Y:S01]  /*101210*/  STL [R1+0x37b0], R10 ;  /* 0x0037b00a01007387 */ /* 0x000fe20000100800 */
[----:B------:R-:W-:Y:S02]  /*101220*/  IADD3 R159, P4, R159, UR15, RZ ;  /* 0x0000000f9f9f7c10 */ /* 0x000fe4000ff9e0ff */
[----:B---3--:R-:W-:-:S05]  /*101230*/  IADD3.X R9, R9, UR9, RZ, P3, !PT ;  /* 0x0000000909097c10 */ /* 0x008fca0009ffe4ff */
[----:B------:R1:W-:Y:S04]  /*101240*/  STL [R1+0x37b8], R9 ;  /* 0x0037b80901007387 */ /* 0x0003e80000100800 */
[----:B------:R-:W3:Y:S04]  /*101250*/  LDL.LU R14, [R1+0x382c] ;  /* 0x00382c00010e7983 */ /* 0x000ee80000300800 */
[----:B-1----:R-:W2:Y:S01]  /*101260*/  LDL.LU R9, [R1+0x3808] ;  /* 0x0038080001097983 */ /* 0x002ea20000300800 */
[----:B----4-:R-:W-:-:S03]  /*101270*/  IADD3.X R8, R8, UR9, RZ, P6, !PT ;  /* 0x0000000908087c10 */ /* 0x010fc6000b7fe4ff */
[----:B------:R-:W4:Y:S04]  /*101280*/  LDL.LU R101, [R1+0x37f8] ;  /* 0x0037f80001657983 */ /* 0x000f280000300800 */
[----:B------:R1:W-:Y:S04]  /*101290*/  STL [R1+0x37c0], R8 ;  /* 0x0037c00801007387 */ /* 0x0003e80000100800 */
[----:B------:R-:W3:Y:S01]  /*1012a0*/  LDL.LU R99, [R1+0x3800] ;  /* 0x0038000001637983 */ /* 0x000ee20000300800 */
[----:B------:R-:W-:-:S03]  /*1012b0*/  IADD3 R157, P3, R157, UR15, RZ ;  /* 0x0000000f9d9d7c10 */ /* 0x000fc6000ff7e0ff */
[----:B------:R-:W-:Y:S04]  /*1012c0*/  STL [R1+0x37dc], R159 ;  /* 0x0037dc9f01007387 */ /* 0x000fe80000100800 */
[----:B-1----:R-:W3:Y:S04]  /*1012d0*/  LDL.LU R8, [R1+0x3834] ;  /* 0x0038340001087983 */ /* 0x002ee80000300800 */
[----:B------:R-:W3:Y:S04]  /*1012e0*/  LDL.LU R13, [R1+0x3810] ;  /* 0x00381000010d7983 */ /* 0x000ee80000300800 */
[----:B------:R-:W3:Y:S01]  /*1012f0*/  LDL.LU R12, [R1+0x383c] ;  /* 0x00383c00010c7983 */ /* 0x000ee20000300800 */
[----:B------:R-:W-:-:S05]  /*101300*/  IADD3.X R7, R7, UR9, RZ, P5, !PT ;  /* 0x0000000907077c10 */ /* 0x000fca000affe4ff */
[----:B------:R1:W-:Y:S01]  /*101310*/  STL [R1+0x37c8], R7 ;  /* 0x0037c80701007387 */ /* 0x0003e20000100800 */
[----:B------:R-:W-:-:S03]  /*101320*/  IADD3 R100, P6, R100, UR15, RZ ;  /* 0x0000000f64647c10 */ /* 0x000fc6000ffde0ff */
[----:B------:R-:W3:Y:S04]  /*101330*/  LDL.LU R11, [R1+0x3818] ;  /* 0x00381800010b7983 */ /* 0x000ee80000300800 */
[----:B-1----:R-:W3:Y:S04]  /*101340*/  LDL.LU R7, [R1+0x3844] ;  /* 0x0038440001077983 */ /* 0x002ee80000300800 */
[----:B------:R-:W3:Y:S04]  /*101350*/  LDL.LU R10, [R1+0x3820] ;  /* 0x00382000010a7983 */ /* 0x000ee80000300800 */
[----:B------:R-:W-:Y:S04]  /*101360*/  STL [R1+0x37e4], R157 ;  /* 0x0037e49d01007387 */ /* 0x000fe80000100800 */
[----:B------:R-:W-:Y:S01]  /*101370*/  STL [R1+0x37fc], R100 ;  /* 0x0037fc6401007387 */ /* 0x000fe20000100800 */
[----:B------:R-:W-:-:S02]  /*101380*/  IADD3.X R158, R158, UR9, RZ, P3, !PT ;  /* 0x000000099e9e7c10 */ /* 0x000fc40009ffe4ff */
[----:B------:R-:W-:Y:S02]  /*101390*/  IADD3.X R162, R162, UR9, RZ, P4, !PT ;  /* 0x00000009a2a27c10 */ /* 0x000fe4000a7fe4ff */
[----:B------:R-:W-:Y:S02]  /*1013a0*/  IADD3 R98, P5, R98, UR15, RZ ;  /* 0x0000000f62627c10 */ /* 0x000fe4000ffbe0ff */
[----:B------:R-:W-:-:S05]  /*1013b0*/  IADD3.X R6, R6, UR9, RZ, P2, !PT ;  /* 0x0000000906067c10 */ /* 0x000fca00097fe4ff */
[----:B------:R1:W-:Y:S04]  /*1013c0*/  STL [R1+0x37d0], R6 ;  /* 0x0037d00601007387 */ /* 0x0003e80000100800 */
[----:B-1----:R-:W3:Y:S01]  /*1013d0*/  LDL.LU R6, [R1+0x3828] ;  /* 0x0038280001067983 */ /* 0x002ee20000300800 */
[----:B------:R-:W-:-:S05]  /*1013e0*/  IADD3 R5, P2, R5, UR15, RZ ;  /* 0x0000000f05057c10 */ /* 0x000fca000ff5e0ff */
[----:B------:R1:W-:Y:S01]  /*1013f0*/  STL [R1+0x380c], R5 ;  /* 0x00380c0501007387 */ /* 0x0003e20000100800 */
[----:B------:R-:W-:-:S03]  /*101400*/  IADD3 R16, P4, R16, UR15, RZ ;  /* 0x0000000f10107c10 */ /* 0x000fc6000ff9e0ff */
[----:B-1----:R-:W3:Y:S04]  /*101410*/  LDL.LU R5, [R1+0x3830] ;  /* 0x0038300001057983 */ /* 0x002ee80000300800 */
[----:B------:R-:W-:Y:S01]  /*101420*/  STL [R1+0x3804], R98 ;  /* 0x0038046201007387 */ /* 0x000fe20000100800 */
[----:B------:R-:W-:-:S05]  /*101430*/  IADD3 R4, P3, R4, UR15, RZ ;  /* 0x0000000f04047c10 */ /* 0x000fca000ff7e0ff */
[----:B------:R1:W-:Y:S04]  /*101440*/  STL [R1+0x381c], R4 ;  /* 0x00381c0401007387 */ /* 0x0003e80000100800 */
[----:B------:R-:W-:Y:S04]  /*101450*/  STL [R1+0x3814], R16 ;  /* 0x0038141001007387 */ /* 0x000fe80000100800 */
[----:B-1----:R-:W3:Y:S04]  /*101460*/  LDL.LU R4, [R1+0x3838] ;  /* 0x0038380001047983 */ /* 0x002ee80000300800 */
[----:B------:R-:W-:Y:S04]  /*101470*/  STL [R1+0x37d8], R162 ;  /* 0x0037d8a201007387 */ /* 0x000fe80000100800 */
[----:B------:R-:W3:Y:S04]  /*101480*/  LDL.LU R96, [R1+0x386c] ;  /* 0x00386c0001607983 */ /* 0x000ee80000300800 */
[----:B------:R-:W-:Y:S01]  /*101490*/  STL [R1+0x37e0], R158 ;  /* 0x0037e09e01007387 */ /* 0x000fe20000100800 */
[----:B--2---:R-:W-:-:S02]  /*1014a0*/  IADD3.X R9, R9, UR9, RZ, P2, !PT ;  /* 0x0000000909097c10 */ /* 0x004fc400097fe4ff */
[----:B----4-:R-:W-:Y:S02]  /*1014b0*/  IADD3.X R101, R101, UR9, RZ, P6, !PT ;  /* 0x0000000965657c10 */ /* 0x010fe4000b7fe4ff */
[----:B------:R-:W-:-:S03]  /*1014c0*/  IADD3 R15, P6, R15, UR15, RZ ;  /* 0x0000000f0f0f7c10 */ /* 0x000fc6000ffde0ff */
[----:B------:R-:W-:Y:S01]  /*1014d0*/  STL [R1+0x37f8], R101 ;  /* 0x0037f86501007387 */ /* 0x000fe20000100800 */
[----:B---3--:R-:W-:Y:S02]  /*1014e0*/  IADD3.X R99, R99, UR9, RZ, P5, !PT ;  /* 0x0000000963637c10 */ /* 0x008fe4000affe4ff */
[----:B------:R-:W-:Y:S01]  /*1014f0*/  IADD3 R14, P5, R14, UR15, RZ ;  /* 0x0000000f0e0e7c10 */ /* 0x000fe2000ffbe0ff */
[----:B------:R-:W-:Y:S04]  /*101500*/  STL [R1+0x3824], R15 ;  /* 0x0038240f01007387 */ /* 0x000fe80000100800 */
[----:B------:R-:W2:Y:S01]  /*101510*/  LDL.LU R94, [R1+0x3874] ;  /* 0x00387400015e7983 */ /* 0x000ea20000300800 */
[----:B------:R-:W-:-:S03]  /*101520*/  IADD3 R8, P2, R8, UR15, RZ ;  /* 0x0000000f08087c10 */ /* 0x000fc6000ff5e0ff */
[----:B------:R1:W-:Y:S01]  /*101530*/  STL [R1+0x3808], R9 ;  /* 0x0038080901007387 */ /* 0x0003e20000100800 */
[----:B------:R-:W-:-:S03]  /*101540*/  IADD3.X R13, R13, UR9, RZ, P4, !PT ;  /* 0x000000090d0d7c10 */ /* 0x000fc6000a7fe4ff */
[----:B------:R-:W-:Y:S01]  /*101550*/  STL [R1+0x382c], R14 ;  /* 0x00382c0e01007387 */ /* 0x000fe20000100800 */
[----:B------:R-:W-:-:S03]  /*101560*/  IADD3 R12, P4, R12, UR15, RZ ;  /* 0x0000000f0c0c7c10 */ /* 0x000fc6000ff9e0ff */
[----:B-1----:R-:W3:Y:S04]  /*101570*/  LDL.LU R9, [R1+0x3840] ;  /* 0x0038400001097983 */ /* 0x002ee80000300800 */
[----:B------:R-:W-:Y:S01]  /*101580*/  STL [R1+0x3800], R99 ;  /* 0x0038006301007387 */ /* 0x000fe20000100800 */
[----:B------:R-:W-:-:S03]  /*101590*/  IADD3.X R11, R11, UR9, RZ, P3, !PT ;  /* 0x000000090b0b7c10 */ /* 0x000fc60009ffe4ff */
[----:B------:R1:W-:Y:S01]  /*1015a0*/  STL [R1+0x3834], R8 ;  /* 0x0038340801007387 */ /* 0x0003e20000100800 */
[----:B------:R-:W-:Y:S02]  /*1015b0*/  IADD3 R7, P3, R7, UR15, RZ ;  /* 0x0000000f07077c10 */ /* 0x000fe4000ff7e0ff */
[----:B------:R-:W-:Y:S01]  /*1015c0*/  IADD3.X R10, R10, UR9, RZ, P6, !PT ;  /* 0x000000090a0a7c10 */ /* 0x000fe2000b7fe4ff */
[----:B-1----:R-:W4:Y:S04]  /*1015d0*/  LDL.LU R8, [R1+0x387c] ;  /* 0x00387c0001087983 */ /* 0x002f280000300800 */
[----:B------:R-:W4:Y:S04]  /*1015e0*/  LDL.LU R16, [R1+0x3884] ;  /* 0x0038840001107983 */ /* 0x000f280000300800 */
        /* <DEDUP_REMOVED lines=25> */
[----:B------:R-:W-:Y:S01]  /*101780*/  IADD3 R96, P2, R96, UR15, RZ ;  /* 0x0000000f60607c10 */ /* 0x000fe2000ff5e0ff */
[----:B------:R-:W4:Y:S04]  /*101790*/  LDL.LU R10, [R1+0x3890] ;  /* 0x00389000010a7983 */ /* 0x000f280000300800 */
[----:B------:R-:W-:Y:S01]  /*1017a0*/  STL [R1+0x3854], R147 ;  /* 0x0038549301007387 */ /* 0x000fe20000100800 */
[----:B------:R-:W-:-:S03]  /*1017b0*/  IADD3.X R154, R154, UR9, RZ, P5, !PT ;  /* 0x000000099a9a7c10 */ /* 0x000fc6000affe4ff */
[----:B------:R-:W-:Y:S01]  /*1017c0*/  STL [R1+0x386c], R96 ;  /* 0x00386c6001007387 */ /* 0x000fe20000100800 */
[----:B------:R-:W-:Y:S02]  /*1017d0*/  IADD3.X R156, R156, UR9, RZ, P6, !PT ;  /* 0x000000099c9c7c10 */ /* 0x000fe4000b7fe4ff */
[----:B--2---:R-:W-:Y:S02]  /*1017e0*/  IADD3 R94, P4, R94, UR15, RZ ;  /* 0x0000000f5e5e7c10 */ /* 0x004fe4000ff9e0ff */
[----:B---3--:R-:W-:-:S05]  /*1017f0*/  IADD3.X R9, R9, UR9, RZ, P3, !PT ;  /* 0x0000000909097c10 */ /* 0x008fca0009ffe4ff */
[----:B------:R1:W-:Y:S04]  /*101800*/  STL [R1+0x3840], R9 ;  /* 0x0038400901007387 */ /* 0x0003e80000100800 */
[----:B-1----:R-:W2:Y:S01]  /*101810*/  LDL.LU R9, [R1+0x3898] ;  /* 0x0038980001097983 */ /* 0x002ea20000300800 */
[----:B----4-:R-:W-:Y:S02]  /*101820*/  IADD3 R8, P3, R8, UR15, RZ ;  /* 0x0000000f08087c10 */ /* 0x010fe4000ff7e0ff */
[----:B------:R-:W-:-:S03]  /*101830*/  IADD3 R16, P6, R16, UR15, RZ ;  /* 0x0000000f10107c10 */ /* 0x000fc6000ffde0ff */
[----:B------:R1:W-:Y:S04]  /*101840*/  STL [R1+0x387c], R8 ;  /* 0x00387c0801007387 */ /* 0x0003e80000100800 */
[----:B-1----:R-:W3:Y:S04]  /*101850*/  LDL.LU R8, [R1+0x38d8] ;  /* 0x0038d80001087983 */ /* 0x002ee80000300800 */
        /* <DEDUP_REMOVED lines=17> */
[----:B------:R1:W-:Y:S01]  /*101970*/  STL [R1+0x3878], R6 ;  /* 0x0038780601007387 */ /* 0x0003e20000100800 */
[----:B------:R-:W-:-:S03]  /*101980*/  IADD3.X R13, R13, UR9, RZ, P6, !PT ;  /* 0x000000090d0d7c10 */ /* 0x000fc6000b7fe4ff */
[----:B------:R-:W-:Y:S01]  /*101990*/  STL [R1+0x389c], R14 ;  /* 0x00389c0e01007387 */ /* 0x000fe20000100800 */
[----:B------:R-:W-:-:S03]  /*1019a0*/  IADD3 R12, P6, R12, UR15, RZ ;  /* 0x0000000f0c0c7c10 */ /* 0x000fc6000ffde0ff */
[----:B-1----:R-:W4:Y:S04]  /*1019b0*/  LDL.LU R6, [R1+0x38e8] ;  /* 0x0038e80001067983 */ /* 0x002f280000300800 */
        /* <DEDUP_REMOVED lines=11> */
[----:B------:R-:W-:-:S03]  /*101a70*/  IADD3.X R10, R10, UR9, RZ, P2, !PT ;  /* 0x000000090a0a7c10 */ /* 0x000fc600097fe4ff */
[----:B------:R-:W4:Y:S04]  /*101a80*/  LDL.LU R15, [R1+0x392c] ;  /* 0x00392c00010f7983 */ /* 0x000f280000300800 */
[----:B------:R1:W-:Y:S01]  /*101a90*/  STL [R1+0x3890], R10 ;  /* 0x0038900a01007387 */ /* 0x0003e20000100800 */
[----:B------:R-:W-:-:S04]  /*101aa0*/  IADD3 R143, P2, R143, UR15, RZ ;  /* 0x0000000f8f8f7c10 */ /* 0x000fc8000ff5e0ff */
[----:B------:R-:W-:Y:S02]  /*101ab0*/  IADD3.X R146, R146, UR9, RZ, P2, !PT ;  /* 0x0000000992927c10 */ /* 0x000fe400097fe4ff */
[----:B--2---:R-:W-:-:S05]  /*101ac0*/  IADD3.X R9, R9, UR9, RZ, P4, !PT ;  /* 0x0000000909097c10 */ /* 0x004fca000a7fe4ff */
[----:B------:R2:W-:Y:S04]  /*101ad0*/  STL [R1+0x3898], R9 ;  /* 0x0038980901007387 */ /* 0x0005e80000100800 */
[----:B-1----:R-:W4:Y:S04]  /*101ae0*/  LDL.LU R10, [R1+0x3934] ;  /* 0x00393400010a7983 */ /* 0x002f280000300800 */
[----:B--2---:R-:W2:Y:S01]  /*101af0*/  LDL.LU R9, [R1+0x3910] ;  /* 0x0039100001097983 */ /* 0x004ea20000300800 */
[----:B---3--:R-:W-:-:S03]  /*101b00*/  IADD3.X R8, R8, UR9, RZ, P3, !PT ;  /* 0x0000000908087c10 */ /* 0x008fc60009ffe4ff */
[----:B------:R-:W3:Y:S04]  /*101b10*/  LDL.LU R93, [R1+0x3900] ;  /* 0x00390000015d7983 */ /* 0x000ee80000300800 */
[----:B------:R1:W-:Y:S04]  /*101b20*/  STL [R1+0x38d8], R8 ;  /* 0x0038d80801007387 */ /* 0x0003e80000100800 */
[----:B------:R-:W2:Y:S01]  /*101b30*/  LDL.LU R91, [R1+0x3908] ;  /* 0x00390800015b7983 */ /* 0x000ea20000300800 */
[----:B------:R-:W-:-:S03]  /*101b40*/  IADD3 R131, P4, R131, UR15, RZ ;  /* 0x0000000f83837c10 */ /* 0x000fc6000ff9e0ff */
[----:B------:R-:W-:Y:S04]  /*101b50*/  STL [R1+0x38f4], R143 ;  /* 0x0038f48f01007387 */ /* 0x000fe80000100800 */
[----:B------:R-:W2:Y:S04]  /*101b60*/  LDL.LU R14, [R1+0x393c] ;  /* 0x00393c00010e7983 */ /* 0x000ea80000300800 */
[----:B------:R-:W2:Y:S04]  /*101b70*/  LDL.LU R13, [R1+0x3918] ;  /* 0x00391800010d7983 */ /* 0x000ea80000300800 */
[----:B------:R-:W2:Y:S01]  /*101b80*/  LDL.LU R12, [R1+0x3944] ;  /* 0x00394400010c7983 */ /* 0x000ea20000300800 */
[----:B----4-:R-:W-:-:S05]  /*101b90*/  IADD3.X R7, R7, UR9, RZ, P6, !PT ;  /* 0x0000000907077c10 */ /* 0x010fca000b7fe4ff */
[----:B------:R4:W-:Y:S01]  /*101ba0*/  STL [R1+0x38e0], R7 ;  /* 0x0038e00701007387 */ /* 0x0009e20000100800 */
[----:B------:R-:W-:-:S03]  /*101bb0*/  IADD3 R92, P3, R92, UR15, RZ ;  /* 0x0000000f5c5c7c10 */ /* 0x000fc6000ff7e0ff */
[----:B-1----:R-:W2:Y:S04]  /*101bc0*/  LDL.LU R8, [R1+0x3920] ;  /* 0x0039200001087983 */ /* 0x002ea80000300800 */
[----:B----4-:R-:W4:Y:S04]  /*101bd0*/  LDL.LU R7, [R1+0x394c] ;  /* 0x00394c0001077983 */ /* 0x010f280000300800 */
[----:B------:R-:W4:Y:S04]  /*101be0*/  LDL.LU R11, [R1+0x3928] ;  /* 0x00392800010b7983 */ /* 0x000f280000300800 */
[----:B------:R-:W-:Y:S04]  /*101bf0*/  STL [R1+0x38fc], R131 ;  /* 0x0038fc8301007387 */ /* 0x000fe80000100800 */
[----:B------:R-:W-:Y:S01]  /*101c00*/  STL [R1+0x3904], R92 ;  /* 0x0039045c01007387 */ /* 0x000fe20000100800 */
[----:B------:R-:W-:-:S02]  /*101c10*/  IADD3.X R142, R142, UR9, RZ, P4, !PT ;  /* 0x000000098e8e7c10 */ /* 0x000fc4000a7fe4ff */
[----:B------:R-:W-:Y:S02]  /*101c20*/  IADD3 R90, P6, R90, UR15, RZ ;  /* 0x0000000f5a5a7c10 */ /* 0x000fe4000ffde0ff */
        /* <DEDUP_REMOVED lines=15> */
[----:B---3--:R-:W-:-:S02]  /*101d20*/  IADD3.X R93, R93, UR9, RZ, P3, !PT ;  /* 0x000000095d5d7c10 */ /* 0x008fc40009ffe4ff */
[----:B------:R-:W-:Y:S02]  /*101d30*/  IADD3 R15, P3, R15, UR15, RZ ;  /* 0x0000000f0f0f7c10 */ /* 0x000fe4000ff7e0ff */
[----:B--2---:R-:W-:Y:S02]  /*101d40*/  IADD3.X R9, R9, UR9, RZ, P5, !PT ;  /* 0x0000000909097c10 */ /* 0x004fe4000affe4ff */
[----:B------:R-:W-:Y:S02]  /*101d50*/  IADD3.X R91, R91, UR9, RZ, P6, !PT ;  /* 0x000000095b5b7c10 */ /* 0x000fe4000b7fe4ff */
[----:B------:R-:W-:Y:S01]  /*101d60*/  IADD3 R10, P6, R10, UR15, RZ ;  /* 0x0000000f0a0a7c10 */ /* 0x000fe2000ffde0ff */
[----:B------:R-:W-:Y:S04]  /*101d70*/  STL [R1+0x3900], R93 ;  /* 0x0039005d01007387 */ /* 0x000fe80000100800 */
[----:B------:R-:W-:Y:S01]  /*101d80*/  STL [R1+0x392c], R15 ;  /* 0x00392c0f01007387 */ /* 0x000fe20000100800 */
[----:B------:R-:W-:-:S03]  /*101d90*/  IADD3 R14, P5, R14, UR15, RZ ;  /* 0x0000000f0e0e7c10 */ /* 0x000fc6000ffbe0ff */
[----:B------:R1:W-:Y:S01]  /*101da0*/  STL [R1+0x3934], R10 ;  /* 0x0039340a01007387 */ /* 0x0003e20000100800 */
[----:B------:R-:W-:Y:S02]  /*101db0*/  IADD3.X R13, R13, UR9, RZ, P2, !PT ;  /* 0x000000090d0d7c10 */ /* 0x000fe400097fe4ff */
[----:B------:R-:W-:Y:S01]  /*101dc0*/  IADD3 R12, P2, R12, UR15, RZ ;  /* 0x0000000f0c0c7c10 */ /* 0x000fe2000ff5e0ff */
[----:B-1----:R-:W2:Y:S04]  /*101dd0*/  LDL.LU R10, [R1+0x3948] ;  /* 0x00394800010a7983 */ /* 0x002ea80000300800 */
[----:B------:R-:W3:Y:S01]  /*101de0*/  LDL.LU R86, [R1+0x396c] ;  /* 0x00396c0001567983 */ /* 0x000ee20000300800 */
[----:B------:R-:W-:-:S03]  /*101df0*/  IADD3.X R8, R8, UR9, RZ, P4, !PT ;  /* 0x0000000908087c10 */ /* 0x000fc6000a7fe4ff */
[----:B------:R1:W-:Y:S01]  /*101e00*/  STL [R1+0x3910], R9 ;  /* 0x0039100901007387 */ /* 0x0003e20000100800 */
[----:B----4-:R-:W-:-:S03]  /*101e10*/  IADD3 R7, P4, R7, UR15, RZ ;  /* 0x0000000f07077c10 */ /* 0x010fc6000ff9e0ff */
[----:B-1----:R-:W4:Y:S04]  /*101e20*/  LDL.LU R9, [R1+0x3974] ;  /* 0x0039740001097983 */ /* 0x002f280000300800 */
[----:B------:R-:W-:Y:S01]  /*101e30*/  STL [R1+0x3908], R91 ;  /* 0x0039085b01007387 */ /* 0x000fe20000100800 */
[----:B------:R-:W-:-:S03]  /*101e40*/  IADD3.X R11, R11, UR9, RZ, P3, !PT ;  /* 0x000000090b0b7c10 */ /* 0x000fc60009ffe4ff */
[----:B------:R-:W-:Y:S04]  /*101e50*/  STL [R1+0x393c], R14 ;  /* 0x00393c0e01007387 */ /* 0x000fe80000100800 */
[----:B------:R1:W-:Y:S04]  /*101e60*/  STL [R1+0x3920], R8 ;  /* 0x0039200801007387 */ /* 0x0003e80000100800 */
[----:B------:R-:W-:Y:S04]  /*101e70*/  STL [R1+0x3918], R13 ;  /* 0x0039180d01007387 */ /* 0x000fe80000100800 */
[----:B-1----:R-:W4:Y:S04]  /*101e80*/  LDL.LU R8, [R1+0x397c] ;  /* 0x00397c0001087983 */ /* 0x002f280000300800 */
[----:B------:R-:W-:Y:S04]  /*101e90*/  STL [R1+0x3944], R12 ;  /* 0x0039440c01007387 */ /* 0x000fe80000100800 */
[----:B------:R1:W-:Y:S01]  /*101ea0*/  STL [R1+0x394c], R7 ;  /* 0x00394c0701007387 */ /* 0x0003e20000100800 */
[----:B------:R-:W-:-:S03]  /*101eb0*/  IADD3 R127, P3, R127, UR15, RZ ;  /* 0x0000000f7f7f7c10 */ /* 0x000fc6000ff7e0ff */
[----:B-1----:R-:W4:Y:S01]  /*101ec0*/  LDL.LU R7, [R1+0x3984] ;  /* 0x0039840001077983 */ /* 0x002f220000300800 */
[----:B------:R-:W-:-:S05]  /*101ed0*/  IADD3.X R6, R6, UR9, RZ, P6, !PT ;  /* 0x0000000906067c10 */ /* 0x000fca000b7fe4ff */
[----:B------:R1:W-:Y:S04]  /*101ee0*/  STL [R1+0x3930], R6 ;  /* 0x0039300601007387 */ /* 0x0003e80000100800 */
[----:B------:R-:W-:Y:S04]  /*101ef0*/  STL [R1+0x3928], R11 ;  /* 0x0039280b01007387 */ /* 0x000fe80000100800 */
[----:B-1----:R-:W4:Y:S01]  /*101f00*/  LDL.LU R6, [R1+0x398c] ;  /* 0x00398c0001067983 */ /* 0x002f220000300800 */
[----:B------:R-:W-:-:S05]  /*101f10*/  IADD3.X R5, R5, UR9, RZ, P5, !PT ;  /* 0x0000000905057c10 */ /* 0x000fca000affe4ff */
[----:B------:R1:W-:Y:S04]  /*101f20*/  STL [R1+0x3938], R5 ;  /* 0x0039380501007387 */ /* 0x0003e80000100800 */
[----:B-1----:R-:W4:Y:S04]  /*101f30*/  LDL.LU R5, [R1+0x3994] ;  /* 0x0039940001057983 */ /* 0x002f280000300800 */
[----:B------:R-:W4:Y:S04]  /*101f40*/  LDL.LU R89, [R1+0x3960] ;  /* 0x0039600001597983 */ /* 0x000f280000300800 */
[----:B------:R-:W4:Y:S01]  /*101f50*/  LDL.LU R87, [R1+0x3968] ;  /* 0x0039680001577983 */ /* 0x000f220000300800 */
[----:B------:R-:W-:-:S03]  /*101f60*/  IADD3 R125, P6, R125, UR15, RZ ;  /* 0x0000000f7d7d7c10 */ /* 0x000fc6000ffde0ff */
[----:B------:R-:W-:Y:S01]  /*101f70*/  STL [R1+0x3954], R127 ;  /* 0x0039547f01007387 */ /* 0x000fe20000100800 */
[----:B------:R-:W-:-:S05]  /*101f80*/  IADD3.X R4, R4, UR9, RZ, P2, !PT ;  /* 0x0000000904047c10 */ /* 0x000fca00097fe4ff */
[----:B------:R1:W-:Y:S01]  /*101f90*/  STL [R1+0x3940], R4 ;  /* 0x0039400401007387 */ /* 0x0003e20000100800 */
[----:B------:R-:W-:-:S03]  /*101fa0*/  IADD3 R88, P5, R88, UR15, RZ ;  /* 0x0000000f58587c10 */ /* 0x000fc6000ffbe0ff */
[----:B-1----:R-:W4:Y:S04]  /*101fb0*/  LDL.LU R4, [R1+0x3970] ;  /* 0x0039700001047983 */ /* 0x002f280000300800 */
[----:B------:R-:W4:Y:S04]  /*101fc0*/  LDL.LU R16, [R1+0x399c] ;  /* 0x00399c0001107983 */ /* 0x000f280000300800 */
[----:B------:R-:W4:Y:S04]  /*101fd0*/  LDL.LU R15, [R1+0x3978] ;  /* 0x00397800010f7983 */ /* 0x000f280000300800 */
[----:B------:R-:W4:Y:S04]  /*101fe0*/  LDL.LU R14, [R1+0x39a4] ;  /* 0x0039a400010e7983 */ /* 0x000f280000300800 */
[----:B------:R-:W-:Y:S04]  /*101ff0*/  STL [R1+0x395c], R125 ;  /* 0x00395c7d01007387 */ /* 0x000fe80000100800 */
[----:B------:R-:W-:Y:S04]  /*102000*/  STL [R1+0x3964], R88 ;  /* 0x0039645801007387 */ /* 0x000fe80000100800 */
[----:B------:R-:W4:Y:S04]  /*102010*/  LDL.LU R13, [R1+0x3980] ;  /* 0x00398000010d7983 */ /* 0x000f280000300800 */
[----:B------:R-:W4:Y:S04]  /*102020*/  LDL.LU R12, [R1+0x39ac] ;  /* 0x0039ac00010c7983 */ /* 0x000f280000300800 */
[----:B------:R-:W4:Y:S01]  /*102030*/  LDL.LU R11, [R1+0x3988] ;  /* 0x00398800010b7983 */ /* 0x000f220000300800 */
[----:B------:R-:W-:-:S02]  /*102040*/  IADD3.X R130, R130, UR9, RZ, P3, !PT ;  /* 0x0000000982827c10 */ /* 0x000fc40009ffe4ff */
[----:B------:R-:W-:Y:S02]  /*102050*/  IADD3.X R126, R126, UR9, RZ, P6, !PT ;  /* 0x000000097e7e7c10 */ /* 0x000fe4000b7fe4ff */
[----:B--2---:R-:W-:Y:S02]  /*102060*/  IADD3.X R10, R10, UR9, RZ, P4, !PT ;  /* 0x000000090a0a7c10 */ /* 0x004fe4000a7fe4ff */
[----:B---3--:R-:W-:-:S03]  /*102070*/  IADD3 R86, P2, R86, UR15, RZ ;  /* 0x0000000f56567c10 */ /* 0x008fc6000ff5e0ff */
[----:B------:R1:W-:Y:S04]  /*102080*/  STL [R1+0x3948], R10 ;  /* 0x0039480a01007387 */ /* 0x0003e80000100800 */
[----:B-1----:R-:W2:Y:S01]  /*102090*/  LDL.LU R10, [R1+0x3990] ;  /* 0x00399000010a7983 */ /* 0x002ea20000300800 */
[----:B----4-:R-:W-:-:S05]  /*1020a0*/  IADD3 R9, P4, R9, UR15, RZ ;  /* 0x0000000f09097c10 */ /* 0x010fca000ff9e0ff */
[----:B------:R1:W-:Y:S04]  /*1020b0*/  STL [R1+0x3974], R9 ;  /* 0x0039740901007387 */ /* 0x0003e80000100800 */
[----:B-1----:R-:W3:Y:S01]  /*1020c0*/  LDL.LU R9, [R1+0x3998] ;  /* 0x0039980001097983 */ /* 0x002ee20000300800 */
[----:B------:R-:W-:-:S03]  /*1020d0*/  IADD3 R8, P3, R8, UR15, RZ ;  /* 0x0000000f08087c10 */ /* 0x000fc6000ff7e0ff */
[----:B------:R-:W-:Y:S04]  /*1020e0*/  STL [R1+0x396c], R86 ;  /* 0x00396c5601007387 */ /* 0x000fe80000100800 */
[----:B------:R1:W-:Y:S04]  /*1020f0*/  STL [R1+0x397c], R8 ;  /* 0x00397c0801007387 */ /* 0x0003e80000100800 */
[----:B-1----:R-:W4:Y:S01]  /*102100*/  LDL.LU R8, [R1+0x39a0] ;  /* 0x0039a00001087983 */ /* 0x002f220000300800 */
[----:B------:R-:W-:-:S03]  /*102110*/  IADD3 R7, P6, R7, UR15, RZ ;  /* 0x0000000f07077c10 */ /* 0x000fc6000ffde0ff */
[----:B------:R-:W-:Y:S04]  /*102120*/  STL [R1+0x3950], R130 ;  /* 0x0039508201007387 */ /* 0x000fe80000100800 */
[----:B------:R1:W-:Y:S04]  /*102130*/  STL [R1+0x3984], R7 ;  /* 0x0039840701007387 */ /* 0x0003e80000100800 */
[----:B-1----:R-:W4:Y:S01]  /*102140*/  LDL.LU R7, [R1+0x39a8] ;  /* 0x0039a80001077983 */ /* 0x002f220000300800 */
[----:B------:R-:W-:Y:S02]  /*102150*/  IADD3.X R89, R89, UR9, RZ, P5, !PT ;  /* 0x0000000959597c10 */ /* 0x000fe4000affe4ff */
[----:B------:R-:W-:-:S02]  /*102160*/  IADD3 R6, P5, R6, UR15, RZ ;  /* 0x0000000f06067c10 */ /* 0x000fc4000ffbe0ff */
[----:B------:R-:W-:Y:S02]  /*102170*/  IADD3.X R87, R87, UR9, RZ, P2, !PT ;  /* 0x0000000957577c10 */ /* 0x000fe400097fe4ff */
[----:B------:R-:W-:Y:S01]  /*102180*/  IADD3 R5, P2, R5, UR15, RZ ;  /* 0x0000000f05057c10 */ /* 0x000fe2000ff5e0ff */
[----:B------:R1:W-:Y:S04]  /*102190*/  STL [R1+0x398c], R6 ;  /* 0x00398c0601007387 */ /* 0x0003e80000100800 */
[----:B-1----:R-:W4:Y:S04]  /*1021a0*/  LDL.LU R6, [R1+0x39d4] ;  /* 0x0039d40001067983 */ /* 0x002f280000300800 */
[----:B------:R-:W-:Y:S04]  /*1021b0*/  STL [R1+0x3958], R126 ;  /* 0x0039587e01007387 */ /* 0x000fe80000100800 */
[----:B------:R-:W-:Y:S04]  /*1021c0*/  STL [R1+0x3960], R89 ;  /* 0x0039605901007387 */ /* 0x000fe80000100800 */
[----:B------:R1:W-:Y:S04]  /*1021d0*/  STL [R1+0x3994], R5 ;  /* 0x0039940501007387 */ /* 0x0003e80000100800 */
[----:B-1----:R-:W4:Y:S04]  /*1021e0*/  LDL.LU R5, [R1+0x39e4] ;  /* 0x0039e40001057983 */ /* 0x002f280000300800 */
[----:B------:R-:W4:Y:S01]  /*1021f0*/  LDL.LU R84, [R1+0x39c4] ;  /* 0x0039c40001547983 */ /* 0x000f220000300800 */
[----:B------:R-:W-:-:S02]  /*102200*/  IADD3.X R4, R4, UR9, RZ, P4, !PT ;  /* 0x0000000904047c10 */ /* 0x000fc4000a7fe4ff */
[----:B------:R-:W-:-:S03]  /*102210*/  IADD3 R16, P4, R16, UR15, RZ ;  /* 0x0000000f10107c10 */ /* 0x000fc6000ff9e0ff */
[----:B------:R1:W-:Y:S01]  /*102220*/  STL [R1+0x3970], R4 ;  /* 0x0039700401007387 */ /* 0x0003e20000100800 */
[----:B------:R-:W-:Y:S02]  /*102230*/  IADD3.X R15, R15, UR9, RZ, P3, !PT ;  /* 0x000000090f0f7c10 */ /* 0x000fe40009ffe4ff */
[----:B------:R-:W-:Y:S01]  /*102240*/  IADD3 R14, P3, R14, UR15, RZ ;  /* 0x0000000f0e0e7c10 */ /* 0x000fe2000ff7e0ff */
[----:B-1----:R-:W4:Y:S04]  /*102250*/  LDL.LU R4, [R1+0x39ec] ;  /* 0x0039ec0001047983 */ /* 0x002f280000300800 */
[----:B------:R-:W-:Y:S04]  /*102260*/  STL [R1+0x3968], R87 ;  /* 0x0039685701007387 */ /* 0x000fe80000100800 */
[----:B------:R-:W4:Y:S01]  /*102270*/  LDL.LU R82, [R1+0x39cc] ;  /* 0x0039cc0001527983 */ /* 0x000f220000300800 */
[----:B------:R-:W-:-:S03]  /*102280*/  IADD3.X R13, R13, UR9, RZ, P6, !PT ;  /* 0x000000090d0d7c10 */ /* 0x000fc6000b7fe4ff */
[----:B------:R-:W4:Y:S01]  /*102290*/  LDL.LU R116, [R1+0x39dc] ;  /* 0x0039dc0001747983 */ /* 0x000f220000300800 */
[----:B------:R-:W-:-:S03]  /*1022a0*/  IADD3 R12, P6, R12, UR15, RZ ;  /* 0x0000000f0c0c7c10 */ /* 0x000fc6000ffde0ff */
[----:B------:R-:W-:Y:S01]  /*1022b0*/  STL [R1+0x399c], R16 ;  /* 0x00399c1001007387 */ /* 0x000fe20000100800 */
[----:B------:R-:W-:-:S03]  /*1022c0*/  IADD3.X R11, R11, UR9, RZ, P5, !PT ;  /* 0x000000090b0b7c10 */ /* 0x000fc6000affe4ff */
[----:B------:R-:W-:Y:S04]  /*1022d0*/  STL [R1+0x3978], R15 ;  /* 0x0039780f01007387 */ /* 0x000fe80000100800 */
[----:B------:R-:W-:Y:S04]  /*1022e0*/  STL [R1+0x39a4], R14 ;  /* 0x0039a40e01007387 */ /* 0x000fe80000100800 */
[----:B------:R1:W-:Y:S04]  /*1022f0*/  STL [R1+0x3980], R13 ;  /* 0x0039800d01007387 */ /* 0x0003e80000100800 */
[----:B------:R-:W-:Y:S04]  /*102300*/  STL [R1+0x39ac], R12 ;  /* 0x0039ac0c01007387 */ /* 0x000fe80000100800 */
[----:B------:R1:W-:Y:S04]  /*102310*/  STL [R1+0x3988], R11 ;  /* 0x0039880b01007387 */ /* 0x0003e80000100800 */
[----:B------:R-:W4:Y:S01]  /*102320*/  LDL.LU R85, [R1+0x39c0] ;  /* 0x0039c00001557983 */ /* 0x000f220000300800 */
[----:B------:R-:W-:-:S04]  /*102330*/  IADD3 R123, P5, R123, UR15, RZ ;  /* 0x0000000f7b7b7c10 */ /* 0x000fc8000ffbe0ff */
[----:B------:R-:W-:Y:S02]  /*102340*/  IADD3.X R124, R124, UR9, RZ, P5, !PT ;  /* 0x000000097c7c7c10 */ /* 0x000fe4000affe4ff */
[----:B--2---:R-:W-:Y:S02]  /*102350*/  IADD3.X R10, R10, UR9, RZ, P2, !PT ;  /* 0x000000090a0a7c10 */ /* 0x004fe400097fe4ff */
[----:B------:R-:W-:-:S03]  /*102360*/  IADD3 R121, P2, R121, UR15, RZ ;  /* 0x0000000f79797c10 */ /* 0x000fc6000ff5e0ff */
[----:B------:R2:W-:Y:S04]  /*102370*/  STL [R1+0x3990], R10 ;  /* 0x0039900a01007387 */ /* 0x0005e80000100800 */
[----:B------:R-:W2:Y:S04]  /*102380*/  LDL.LU R83, [R1+0x39c8] ;  /* 0x0039c80001537983 */ /* 0x000ea80000300800 */
[----:B------:R-:W-:Y:S01]  /*102390*/  STL [R1+0x39b4], R123 ;  /* 0x0039b47b01007387 */ /* 0x000fe20000100800 */
[----:B---3--:R-:W-:Y:S02]  /*1023a0*/  IADD3.X R9, R9, UR9, RZ, P4, !PT ;  /* 0x0000000909097c10 */ /* 0x008fe4000a7fe4ff */
[----:B------:R-:W-:-:S03]  /*1023b0*/  IADD3.X R122, R122, UR9, RZ, P2, !PT ;  /* 0x000000097a7a7c10 */ /* 0x000fc600097fe4ff */
[----:B------:R-:W-:Y:S04]  /*1023c0*/  STL [R1+0x3998], R9 ;  /* 0x0039980901007387 */ /* 0x000fe80000100800 */
[----:B------:R-:W-:Y:S01]  /*1023d0*/  STL [R1+0x39bc], R121 ;  /* 0x0039bc7901007387 */ /* 0x000fe20000100800 */
[----:B----4-:R-:W-:Y:S02]  /*1023e0*/  IADD3.X R8, R8, UR9, RZ, P3, !PT ;  /* 0x0000000908087c10 */ /* 0x010fe40009ffe4ff */
[----:B------:R-:W-:Y:S02]  /*1023f0*/  IADD3.X R7, R7, UR9, RZ, P6, !PT ;  /* 0x0000000907077c10 */ /* 0x000fe4000b7fe4ff */
[----:B------:R-:W-:Y:S02]  /*102400*/  IADD3 R6, P6, R6, UR15, RZ ;  /* 0x0000000f06067c10 */ /* 0x000fe4000ffde0ff */
[----:B------:R-:W-:-:S02]  /*102410*/  IADD3 R84, P4, R84, UR15, RZ ;  /* 0x0000000f54547c10 */ /* 0x000fc4000ff9e0ff */
[----:B------:R-:W-:-:S03]  /*102420*/  IADD3 R5, P2, R5, UR15, RZ ;  /* 0x0000000f05057c10 */ /* 0x000fc6000ff5e0ff */
[----:B------:R-:W-:Y:S04]  /*102430*/  STL [R1+0x39c4], R84 ;  /* 0x0039c45401007387 */ /* 0x000fe80000100800 */
[----:B------:R-:W-:Y:S01]  /*102440*/  STL [R1+0x39a0], R8 ;  /* 0x0039a00801007387 */ /* 0x000fe20000100800 */
[----:B------:R-:W-:Y:S02]  /*102450*/  IADD3 R82, P3, R82, UR15, RZ ;  /* 0x0000000f52527c10 */ /* 0x000fe4000ff7e0ff */
[----:B------:R-:W-:-:S03]  /*102460*/  IADD3 R116, P5, R116, UR15, RZ ;  /* 0x0000000f74747c10 */ /* 0x000fc6000ffbe0ff */
[----:B------:R-:W-:Y:S04]  /*102470*/  STL [R1+0x39cc], R82 ;  /* 0x0039cc5201007387 */ /* 0x000fe80000100800 */
[----:B------:R3:W-:Y:S04]  /*102480*/  STL [R1+0x39a8], R7 ;  /* 0x0039a80701007387 */ /* 0x0007e80000100800 */
[----:B------:R4:W-:Y:S04]  /*102490*/  STL [R1+0x39d4], R6 ;  /* 0x0039d40601007387 */ /* 0x0009e80000100800 */
[----:B------:R-:W-:Y:S04]  /*1024a0*/  STL [R1+0x39b0], R124 ;  /* 0x0039b07c01007387 */ /* 0x000fe80000100800 */
[----:B------:R-:W-:Y:S04]  /*1024b0*/  STL [R1+0x39dc], R116 ;  /* 0x0039dc7401007387 */ /* 0x000fe80000100800 */
[----:B------:R4:W-:Y:S04]  /*1024c0*/  STL [R1+0x39e4], R5 ;  /* 0x0039e40501007387 */ /* 0x0009e80000100800 */
[----:B------:R-:W4:Y:S01]  /*1024d0*/  LDL.LU R46, [R1+0x470] ;  /* 0x00047000012e7983 */ /* 0x000f220000300800 */
[----:B------:R-:W-:-:S03]  /*1024e0*/  IADD3.X R85, R85, UR9, RZ, P4, !PT ;  /* 0x0000000955557c10 */ /* 0x000fc6000a7fe4ff */
[----:B------:R-:W4:Y:S01]  /*1024f0*/  LDL.LU R47, [R1+0x474] ;  /* 0x00047400012f7983 */ /* 0x000f220000300800 */
[----:B------:R-:W-:-:S03]  /*102500*/  IADD3 R4, P4, R4, UR15, RZ ;  /* 0x0000000f04047c10 */ /* 0x000fc6000ff9e0ff */
        /* <DEDUP_REMOVED lines=32> */
[----:B--2---:R-:W-:-:S03]  /*102710*/  IADD3.X R83, R83, UR9, RZ, P3, !PT ;  /* 0x0000000953537c10 */ /* 0x004fc60009ffe4ff */
[----:B------:R-:W-:Y:S04]  /*102720*/  STL [R1+0x39b8], R122 ;  /* 0x0039b87a01007387 */ /* 0x000fe80000100800 */
[----:B------:R-:W-:Y:S04]  /*102730*/  STL [R1+0x39c0], R85 ;  /* 0x0039c05501007387 */ /* 0x000fe80000100800 */
[----:B------:R-:W-:Y:S01]  /*102740*/  STL [R1+0x39c8], R83 ;  /* 0x0039c85301007387 */ /* 0x000fe20000100800 */
[----:B------:R-:W-:Y:S01]  /*102750*/  MOV R19, R153 ;  /* 0x0000009900137202 */ /* 0x000fe20000000f00 */
[----:B-1----:R-:W-:Y:S01]  /*102760*/  IMAD.MOV.U32 R13, RZ, RZ, R252 ;  /* 0x000000ffff0d7224 */ /* 0x002fe200078e00fc */
[----:B------:R-:W-:Y:S01]  /*102770*/  MOV R11, R129 ;  /* 0x00000081000b7202 */ /* 0x000fe20000000f00 */
[----:B------:R-:W-:-:S02]  /*102780*/  IMAD.MOV.U32 R12, RZ, RZ, R2 ;  /* 0x000000ffff0c7224 */ /* 0x000fc400078e0002 */
[----:B------:R-:W-:Y:S01]  /*102790*/  IMAD.MOV.U32 R10, RZ, RZ, R140 ;  /* 0x000000ffff0a7224 */ /* 0x000fe200078e008c */
[----:B---3--:R-:W-:Y:S01]  /*1027a0*/  MOV R7, R145 ;  /* 0x0000009100077202 */ /* 0x008fe20000000f00 */
[----:B------:R-:W-:Y:S02]  /*1027b0*/  IMAD.MOV.U32 R8, RZ, RZ, R144 ;  /* 0x000000ffff087224 */ /* 0x000fe400078e0090 */
[----:B------:R-:W-:Y:S02]  /*1027c0*/  IMAD.MOV.U32 R9, RZ, RZ, R141 ;  /* 0x000000ffff097224 */ /* 0x000fe400078e008d */
[----:B----4-:R-:W-:Y:S01]  /*1027d0*/  IMAD.MOV.U32 R6, RZ, RZ, R152 ;  /* 0x000000ffff067224 */ /* 0x010fe200078e0098 */
[----:B------:R-:W-:-:S04]  /*1027e0*/  LOP3.LUT R47, R47, R46, RZ, 0x3c, !PT ;  /* 0x0000002e2f2f7212 */ /* 0x000fc800078e3cff */
[----:B------:R-:W-:Y:S02]  /*1027f0*/  LOP3.LUT R46, R47, R46, RZ, 0x3c, !PT ;  /* 0x0000002e2f2e7212 */ /* 0x000fe400078e3cff */
[----:B------:R-:W-:-:S04]  /*102800*/  LOP3.LUT R45, R45, R44, RZ, 0x3c, !PT ;  /* 0x0000002c2d2d7212 */ /* 0x000fc800078e3cff */
[----:B------:R-:W-:Y:S02]  /*102810*/  LOP3.LUT R44, R45, R44, RZ, 0x3c, !PT ;  /* 0x0000002c2d2c7212 */ /* 0x000fe400078e3cff */
[----:B------:R-:W-:Y:S02]  /*102820*/  LOP3.LUT R43, R43, R42, RZ, 0x3c, !PT ;  /* 0x0000002a2b2b7212 */ /* 0x000fe400078e3cff */
[----:B------:R-:W-:Y:S02]  /*102830*/  LOP3.LUT R47, R47, R46, RZ, 0x3c, !PT ;  /* 0x0000002e2f2f7212 */ /* 0x000fe400078e3cff */
[----:B------:R-:W-:Y:S02]  /*102840*/  LOP3.LUT R42, R43, R42, RZ, 0x3c, !PT ;  /* 0x0000002a2b2a7212 */ /* 0x000fe400078e3cff */
[----:B------:R-:W-:Y:S01]  /*102850*/  LOP3.LUT R41, R41, R40, RZ, 0x3c, !PT ;  /* 0x0000002829297212 */ /* 0x000fe200078e3cff */
[----:B------:R-:W-:Y:S01]  /*102860*/  LDGSTS.E [R0+0x20300], desc[UR58][R46.64], P1 ;  /* 0x203000002e007fae */ /* 0x000fe2000892187a */
[----:B------:R-:W-:-:S02]  /*102870*/  LOP3.LUT R45, R45, R44, RZ, 0x3c, !PT ;  /* 0x0000002c2d2d7212 */ /* 0x000fc400078e3cff */
[----:B------:R-:W-:Y:S02]  /*102880*/  LOP3.LUT R40, R41, R40, RZ, 0x3c, !PT ;  /* 0x0000002829287212 */ /* 0x000fe400078e3cff */
[----:B------:R-:W-:Y:S02]  /*102890*/  LOP3.LUT R39, R39, R38, RZ, 0x3c, !PT ;  /* 0x0000002627277212 */ /* 0x000fe400078e3cff */
[----:B------:R-:W-:Y:S01]  /*1028a0*/  LOP3.LUT R35, R35, R34, RZ, 0x3c, !PT ;  /* 0x0000002223237212 */ /* 0x000fe200078e3cff */
[----:B------:R-:W-:Y:S01]  /*1028b0*/  STL.64 [R1+0x1c40], R46 ;  /* 0x001c402e01007387 */ /* 0x000fe20000100a00 */
[----:B------:R-:W-:Y:S02]  /*1028c0*/  LOP3.LUT R38, R39, R38, RZ, 0x3c, !PT ;  /* 0x0000002627267212 */ /* 0x000fe400078e3cff */
[----:B------:R-:W-:Y:S01]  /*1028d0*/  LOP3.LUT R34, R35, R34, RZ, 0x3c, !PT ;  /* 0x0000002223227212 */ /* 0x000fe200078e3cff */
[----:B------:R-:W-:Y:S01]  /*1028e0*/  IMAD.MOV.U32 R5, RZ, RZ, R63 ;  /* 0x000000ffff057224 */ /* 0x000fe200078e003f */
[----:B------:R-:W-:Y:S01]  /*1028f0*/  LOP3.LUT R43, R43, R42, RZ, 0x3c, !PT ;  /* 0x0000002a2b2b7212 */ /* 0x000fe200078e3cff */
[----:B------:R-:W-:Y:S01]  /*102900*/  LDGSTS.E [R0+0x21200], desc[UR58][R44.64], P0 ;  /* 0x212000002c007fae */ /* 0x000fe2000812187a */
[----:B------:R-:W-:-:S02]  /*102910*/  LOP3.LUT R41, R41, R40, RZ, 0x3c, !PT ;  /* 0x0000002829297212 */ /* 0x000fc400078e3cff */
[----:B------:R-:W-:Y:S02]  /*102920*/  LOP3.LUT R39, R39, R38, RZ, 0x3c, !PT ;  /* 0x0000002627277212 */ /* 0x000fe400078e3cff */
[----:B------:R-:W-:Y:S01]  /*102930*/  LOP3.LUT R33, R33, R32, RZ, 0x3c, !PT ;  /* 0x0000002021217212 */ /* 0x000fe200078e3cff */
[----:B------:R-:W-:Y:S01]  /*102940*/  STL.64 [R1+0x1c38], R44 ;  /* 0x001c382c01007387 */ /* 0x000fe20000100a00 */
[----:B------:R-:W-:Y:S02]  /*102950*/  LOP3.LUT R35, R35, R34, RZ, 0x3c, !PT ;  /* 0x0000002223237212 */ /* 0x000fe400078e3cff */
[----:B------:R-:W-:Y:S02]  /*102960*/  LOP3.LUT R32, R33, R32, RZ, 0x3c, !PT ;  /* 0x0000002021207212 */ /* 0x000fe400078e3cff */
[-C--:B------:R-:W-:Y:S01]  /*102970*/  LOP3.LUT R31, R31, R30.reuse, RZ, 0x3c, !PT ;  /* 0x0000001e1f1f7212 */ /* 0x080fe200078e3cff */
[----:B------:R-:W-:Y:S01]  /*102980*/  IMAD.MOV.U32 R4, RZ, RZ, R52 ;  /* 0x000000ffff047224 */ /* 0x000fe200078e0034 */
[----:B------:R-:W-:Y:S02]  /*102990*/  LDGSTS.E [R0+0x21300], desc[UR58][R42.64], P1 ;  /* 0x213000002a007fae */ /* 0x000fe4000892187a */
[----:B------:R-:W-:-:S02]  /*1029a0*/  LOP3.LUT R30, R31, R30, RZ, 0x3c, !PT ;  /* 0x0000001e1f1e7212 */ /* 0x000fc400078e3cff */
[----:B------:R-:W-:Y:S01]  /*1029b0*/  LOP3.LUT R29, R29, R28, RZ, 0x3c, !PT ;  /* 0x0000001c1d1d7212 */ /* 0x000fe200078e3cff */
[----:B------:R-:W-:Y:S01]  /*1029c0*/  STL.64 [R1+0x1c30], R42 ;  /* 0x001c302a01007387 */ /* 0x000fe20000100a00 */
[----:B------:R-:W-:Y:S02]  /*1029d0*/  LOP3.LUT R33, R33, R32, RZ, 0x3c, !PT ;  /* 0x0000002021217212 */ /* 0x000fe400078e3cff */
[----:B------:R-:W-:Y:S02]  /*1029e0*/  LOP3.LUT R28, R29, R28, RZ, 0x3c, !PT ;  /* 0x0000001c1d1c7212 */ /* 0x000fe400078e3cff */
[----:B------:R-:W-:Y:S01]  /*1029f0*/  LOP3.LUT R27, R27, R26, RZ, 0x3c, !PT ;  /* 0x0000001a1b1b7212 */ /* 0x000fe200078e3cff */
[----:B------:R-:W-:Y:S01]  /*102a00*/  STL.64 [R1+0x1c28], R40 ;  /* 0x001c282801007387 */ /* 0x000fe20000100a00 */
[----:B------:R-:W-:Y:S02]  /*102a10*/  LOP3.LUT R31, R31, R30, RZ, 0x3c, !PT ;  /* 0x0000001e1f1f7212 */ /* 0x000fe400078e3cff */
        /* <DEDUP_REMOVED lines=10> */
[----:B------:R1:W-:Y:S01]  /*102ac0*/  STL.64 [R1+0x1c10], R4 ;  /* 0x001c100401007387 */ /* 0x0003e20000100a00 */
[----:B------:R-:W-:Y:S02]  /*102ad0*/  LOP3.LUT R25, R25, R24, RZ, 0x3c, !PT ;  /* 0x0000001819197212 */ /* 0x000fe400078e3cff */
[----:B------:R-:W-:Y:S01]  /*102ae0*/  LOP3.LUT R20, R21, R20, RZ, 0x3c, !PT ;  /* 0x0000001415147212 */ /* 0x000fe200078e3cff */
[----:B------:R-:W-:Y:S01]  /*102af0*/  STL.64 [R1+0x1c50], R32 ;  /* 0x001c502001007387 */ /* 0x000fe20000100a00 */
[----:B------:R-:W-:Y:S02]  /*102b00*/  LOP3.LUT R23, R23, R22, RZ, 0x3c, !PT ;  /* 0x0000001617177212 */ /* 0x000fe400078e3cff */
[----:B------:R-:W-:Y:S01]  /*102b10*/  LOP3.LUT R21, R21, R20, RZ, 0x3c, !PT ;  /* 0x0000001415157212 */ /* 0x000fe200078e3cff */
[----:B------:R-:W-:Y:S01]  /*102b20*/  STL.64 [R1+0x1c48], R30 ;  /* 0x001c481e01007387 */ /* 0x000fe20000100a00 */
[----:B------:R-:W-:-:S03]  /*102b30*/  IMAD.MOV.U32 R18, RZ, RZ, R53 ;  /* 0x000000ffff127224 */ /* 0x000fc600078e0035 */
[----:B------:R-:W-:Y:S01]  /*102b40*/  STL.64 [R1+0x1c58], R28 ;  /* 0x001c581c01007387 */ /* 0x000fe20000100a00 */
[----:B------:R-:W-:-:S03]  /*102b50*/  IMAD.MOV.U32 R16, RZ, RZ, R49 ;  /* 0x000000ffff107224 */ /* 0x000fc600078e0031 */
[----:B------:R-:W-:Y:S01]  /*102b60*/  STL.64 [R1+0x1c78], R26 ;  /* 0x001c781a01007387 */ /* 0x000fe20000100a00 */
[----:B------:R-:W-:Y:S01]  /*102b70*/  IMAD.MOV.U32 R17, RZ, RZ, R48 ;  /* 0x000000ffff117224 */ /* 0x000fe200078e0030 */
[----:B------:R-:W-:Y:S02]  /*102b80*/  MOV R15, R50 ;  /* 0x00000032000f7202 */ /* 0x000fe40000000f00 */
[----:B------:R-:W-:Y:S01]  /*102b90*/  STL.64 [R1+0x1c70], R24 ;  /* 0x001c701801007387 */ /* 0x000fe20000100a00 */
[----:B------:R-:W-:-:S03]  /*102ba0*/  IMAD.MOV.U32 R14, RZ, RZ, R51 ;  /* 0x000000ffff0e7224 */ /* 0x000fc600078e0033 */
[----:B------:R-:W-:Y:S04]  /*102bb0*/  STL.64 [R1+0x1c68], R22 ;  /* 0x001c681601007387 */ /* 0x000fe80000100a00 */
[----:B------:R-:W-:Y:S04]  /*102bc0*/  STL.64 [R1+0x1c60], R20 ;  /* 0x001c601401007387 */ /* 0x000fe80000100a00 */
[----:B------:R-:W5:Y:S04]  /*102bd0*/  LDL.LU R252, [R1+0x4ea8] ;  /* 0x004ea80001fc7983 */ /* 0x000f680000300800 */
[----:B------:R-:W5:Y:S04]  /*102be0*/  LDL.LU R2, [R1+0x4ea4] ;  /* 0x004ea40001027983 */ /* 0x000f680000300800 */
        /* <DEDUP_REMOVED lines=9> */
[----:B------:R2:W-:Y:S04]  /*102c80*/  STL.64 [R1+0x1ca8], R6 ;  /* 0x001ca80601007387 */ /* 0x0005e80000100a00 */
[----:B------:R3:W-:Y:S04]  /*102c90*/  LDGSTS.E [R0+0x23300], desc[UR58][R4.64], P1 ;  /* 0x2330000004007fae */ /* 0x0007e8000892187a */
[----:B------:R-:W-:Y:S04]  /*102ca0*/  LDGSTS.E [R0+0x24200], desc[UR58][R32.64], P0 ;  /* 0x2420000020007fae */ /* 0x000fe8000812187a */
[----:B------:R-:W-:Y:S04]  /*102cb0*/  LDGSTS.E [R0+0x24300], desc[UR58][R30.64], P1 ;  /* 0x243000001e007fae */ /* 0x000fe8000892187a */
[----:B-1----:R-:W3:Y:S04]  /*102cc0*/  LDL.LU R5, [R1+0x39d0] ;  /* 0x0039d00001057983 */ /* 0x002ee80000300800 */
        /* <DEDUP_REMOVED lines=26> */
[----:B------:R1:W-:Y:S01]  /*102e70*/  LDGSTS.E [R0+0x2a300], desc[UR58][R6.64], P1 ;  /* 0x2a30000006007fae */ /* 0x0003e2000892187a */
[----:B------:R-:W-:-:S02]  /*102e80*/  LOP3.LUT R112, R168, 0x30, RZ, 0x3c, !PT ;  /* 0x00000030a8707812 */ /* 0x000fc400078e3cff */
[----:B---3--:R-:W-:Y:S02]  /*102e90*/  IADD3.X R5, R5, UR9, RZ, P6, !PT ;  /* 0x0000000905057c10 */ /* 0x008fe4000b7fe4ff */
[----:B----4-:R-:W-:Y:S02]  /*102ea0*/  IADD3.X R4, R4, UR9, RZ, P2, !PT ;  /* 0x0000000904047c10 */ /* 0x010fe400097fe4ff */
[----:B--2---:R-:W-:Y:S02]  /*102eb0*/  IADD3.X R153, R153, UR9, RZ, P5, !PT ;  /* 0x0000000999997c10 */ /* 0x004fe4000affe4ff */
[----:B------:R-:W-:Y:S02]  /*102ec0*/  IADD3 R144, P3, R144, UR15, RZ ;  /* 0x0000000f90907c10 */ /* 0x000fe4000ff7e0ff */
[----:B------:R-:W-:-:S03]  /*102ed0*/  IADD3 R140, P6, R140, UR15, RZ ;  /* 0x0000000f8c8c7c10 */ /* 0x000fc6000ffde0ff */
[----:B------:R-:W-:Y:S01]  /*102ee0*/  STL [R1+0x39f4], R144 ;  /* 0x0039f49001007387 */ /* 0x000fe20000100800 */
[----:B------:R-:W-:-:S03]  /*102ef0*/  IADD3 R115, P5, R115, UR15, RZ ;  /* 0x0000000f73737c10 */ /* 0x000fc6000ffbe0ff */
[----:B------:R-:W-:Y:S01]  /*102f00*/  STL [R1+0x39d0], R5 ;  /* 0x0039d00501007387 */ /* 0x000fe20000100800 */
[----:B------:R-:W-:-:S03]  /*102f10*/  IADD3 R113, P2, R113, UR15, RZ ;  /* 0x0000000f71717c10 */ /* 0x000fc6000ff5e0ff */
[----:B------:R-:W-:Y:S04]  /*102f20*/  STL [R1+0x39d8], R153 ;  /* 0x0039d89901007387 */ /* 0x000fe80000100800 */
[----:B------:R-:W-:Y:S04]  /*102f30*/  STL [R1+0x39fc], R140 ;  /* 0x0039fc8c01007387 */ /* 0x000fe80000100800 */
[----:B------:R-:W-:Y:S01]  /*102f40*/  STL [R1+0x39e0], R4 ;  /* 0x0039e00401007387 */ /* 0x000fe20000100800 */
[----:B------:R-:W-:-:S03]  /*102f50*/  IADD3.X R152, R152, UR9, RZ, P4, !PT ;  /* 0x0000000998987c10 */ /* 0x000fc6000a7fe4ff */
[----:B------:R-:W-:Y:S01]  /*102f60*/  STL [R1+0x3a04], R115 ;  /* 0x003a047301007387 */ /* 0x000fe20000100800 */
[----:B------:R-:W-:Y:S02]  /*102f70*/  IADD3 R119, P4, R119, UR15, RZ ;  /* 0x0000000f77777c10 */ /* 0x000fe4000ff9e0ff */
[----:B------:R-:W-:Y:S02]  /*102f80*/  IADD3.X R145, R145, UR9, RZ, P3, !PT ;  /* 0x0000000991917c10 */ /* 0x000fe40009ffe4ff */
[----:B------:R-:W-:Y:S01]  /*102f90*/  IADD3 R117, P3, R117, UR15, RZ ;  /* 0x0000000f75757c10 */ /* 0x000fe2000ff7e0ff */
[----:B------:R-:W-:Y:S01]  /*102fa0*/  STL [R1+0x39e8], R152 ;  /* 0x0039e89801007387 */ /* 0x000fe20000100800 */
[----:B------:R-:W-:-:S03]  /*102fb0*/  IADD3.X R141, R141, UR9, RZ, P6, !PT ;  /* 0x000000098d8d7c10 */ /* 0x000fc6000b7fe4ff */
[----:B------:R-:W-:Y:S01]  /*102fc0*/  STL [R1+0x3a0c], R113 ;  /* 0x003a0c7101007387 */ /* 0x000fe20000100800 */
[----:B------:R-:W-:-:S03]  /*102fd0*/  IADD3.X R129, R129, UR9, RZ, P5, !PT ;  /* 0x0000000981817c10 */ /* 0x000fc6000affe4ff */
[----:B------:R-:W-:Y:S01]  /*102fe0*/  STL [R1+0x39f0], R145 ;  /* 0x0039f09101007387 */ /* 0x000fe20000100800 */
[----:B------:R-:W-:-:S03]  /*102ff0*/  IADD3.X R114, R114, UR9, RZ, P2, !PT ;  /* 0x0000000972727c10 */ /* 0x000fc600097fe4ff */
[----:B------:R-:W-:Y:S01]  /*103000*/  STL [R1+0x3a14], R119 ;  /* 0x003a147701007387 */ /* 0x000fe20000100800 */
[----:B------:R-:W-:Y:S02]  /*103010*/  IADD3.X R120, R120, UR9, RZ, P4, !PT ;  /* 0x0000000978787c10 */ /* 0x000fe4000a7fe4ff */
[----:B------:R-:W-:Y:S01]  /*103020*/  IADD3.X R118, R118, UR9, RZ, P3, !PT ;  /* 0x0000000976767c10 */ /* 0x000fe20009ffe4ff */
[----:B------:R-:W-:Y:S04]  /*103030*/  STL [R1+0x3a1c], R117 ;  /* 0x003a1c7501007387 */ /* 0x000fe80000100800 */
[----:B------:R-:W-:Y:S04]  /*103040*/  STL [R1+0x39f8], R141 ;  /* 0x0039f88d01007387 */ /* 0x000fe80000100800 */
[----:B------:R-:W-:Y:S04]  /*103050*/  STL [R1+0x3a00], R129 ;  /* 0x003a008101007387 */ /* 0x000fe80000100800 */
[----:B------:R-:W-:Y:S04]  /*103060*/  STL [R1+0x3a18], R118 ;  /* 0x003a187601007387 */ /* 0x000fe80000100800 */
[----:B------:R-:W-:Y:S04]  /*103070*/  STL [R1+0x3a08], R114 ;  /* 0x003a087201007387 */ /* 0x000fe80000100800 */
[----:B------:R-:W-:Y:S04]  /*103080*/  STL [R1+0x3a10], R120 ;  /* 0x003a107801007387 */ /* 0x000fe80000100800 */
[----:B------:R-:W2:Y:S04]  /*103090*/  LDL.LU.64 R6, [R1+0x2a38] ;  /* 0x002a380001067983 */ /* 0x000ea80000300a00 */
[----:B------:R-:W1:Y:S04]  /*1030a0*/  LDL.LU.64 R8, [R1+0x2a30] ;  /* 0x002a300001087983 */ /* 0x000e680000300a00 */
        /* <DEDUP_REMOVED lines=70> */
[----:B------:R-:W4:Y:S04]  /*103510*/  LDL.LU.64 R34, [R1+0x29c8] ;  /* 0x0029c80001227983 */ /* 0x000f280000300a00 */
[----:B--2---:R-:W2:Y:S04]  /*103520*/  LDL.LU.64 R118, [R1+0x29c0] ;  /* 0x0029c00001767983 */ /* 0x004ea80000300a00 */
[----:B------:R-:W2:Y:S01]  /*103530*/  LDL.LU.64 R38, [R1+0x29b8] ;  /* 0x0029b80001267983 */ /* 0x000ea20000300a00 */
[----:B------:R-:W-:-:S03]  /*103540*/  IADD3 R4, P2, R6, UR15, RZ ;  /* 0x0000000f06047c10 */ /* 0x000fc6000ff5e0ff */
[----:B------:R-:W2:Y:S01]  /*103550*/  LDL.LU.64 R40, [R1+0x29b0] ;  /* 0x0029b00001287983 */ /* 0x000ea20000300a00 */
[----:B------:R-:W-:-:S03]  /*103560*/  IADD3.X R5, R7, UR9, RZ, P2, !PT ;  /* 0x0000000907057c10 */ /* 0x000fc600097fe4ff */
[----:B------:R-:W2:Y:S01]  /*103570*/  LDL.LU.64 R42, [R1+0x29a8] ;  /* 0x0029a800012a7983 */ /* 0x000ea20000300a00 */
[----:B-1----:R-:W-:-:S03]  /*103580*/  IADD3 R6, P2, R8, UR15, RZ ;  /* 0x0000000f08067c10 */ /* 0x002fc6000ff5e0ff */
[----:B------:R-:W2:Y:S01]  /*103590*/  LDL.LU.64 R44, [R1+0x29a0] ;  /* 0x0029a000012c7983 */ /* 0x000ea20000300a00 */
[----:B------:R-:W-:Y:S02]  /*1035a0*/  IADD3.X R7, R9, UR9, RZ, P2, !PT ;  /* 0x0000000909077c10 */ /* 0x000fe400097fe4ff */
[----:B---3--:R-:W-:Y:S01]  /*1035b0*/  IADD3 R8, P2, R10, UR15, RZ ;  /* 0x0000000f0a087c10 */ /* 0x008fe2000ff5e0ff */
[----:B------:R-:W3:Y:S03]  /*1035c0*/  LDL.LU.64 R46, [R1+0x2998] ;  /* 0x00299800012e7983 */ /* 0x000ee60000300a00 */
[----:B------:R-:W-:Y:S01]  /*1035d0*/  IADD3.X R9, R11, UR9, RZ, P2, !PT ;  /* 0x000000090b097c10 */ /* 0x000fe200097fe4ff */
[----:B------:R-:W3:Y:S01]  /*1035e0*/  LDL.LU.64 R48, [R1+0x2990] ;  /* 0x0029900001307983 */ /* 0x000ee20000300a00 */
[----:B----4-:R-:W-:-:S03]  /*1035f0*/  IADD3 R10, P2, R12, UR15, RZ ;  /* 0x0000000f0c0a7c10 */ /* 0x010fc6000ff5e0ff */
[----:B------:R-:W4:Y:S01]  /*103600*/  LDL.LU.64 R50, [R1+0x2988] ;  /* 0x0029880001327983 */ /* 0x000f220000300a00 */
[----:B------:R-:W-:Y:S02]  /*103610*/  IADD3.X R11, R13, UR9, RZ, P2, !PT ;  /* 0x000000090d0b7c10 */ /* 0x000fe400097fe4ff */
[----:B------:R-:W-:Y:S01]  /*103620*/  IADD3 R12, P2, R14, UR15, RZ ;  /* 0x0000000f0e0c7c10 */ /* 0x000fe2000ff5e0ff */
[----:B------:R-:W4:Y:S03]  /*103630*/  LDL.LU.64 R52, [R1+0x2980] ;  /* 0x0029800001347983 */ /* 0x000f260000300a00 */
[----:B------:R-:W-:Y:S01]  /*103640*/  IADD3.X R13, R15, UR9, RZ, P2, !PT ;  /* 0x000000090f0d7c10 */ /* 0x000fe200097fe4ff */
[----:B------:R-:W4:Y:S01]  /*103650*/  LDL.LU.64 R120, [R1+0x2978] ;  /* 0x0029780001787983 */ /* 0x000f220000300a00 */
[----:B------:R-:W-:-:S04]  /*103660*/  IADD3 R14, P2, R16, UR15, RZ ;  /* 0x0000000f100e7c10 */ /* 0x000fc8000ff5e0ff */
[----:B------:R-:W-:Y:S02]  /*103670*/  IADD3.X R15, R17, UR9, RZ, P2, !PT ;  /* 0x00000009110f7c10 */ /* 0x000fe400097fe4ff */
        /* <DEDUP_REMOVED lines=10> */
[----:B------:R-:W-:Y:S01]  /*103720*/  IADD3 R26, P2, R28, UR15, RZ ;  /* 0x0000000f1c1a7c10 */ /* 0x000fe2000ff5e0ff */
[----:B------:R-:W-:Y:S02]  /*103730*/  IMAD.MOV.U32 R242, RZ, RZ, R57 ;  /* 0x000000fffff27224 */ /* 0x000fe400078e0039 */
[----:B------:R-:W-:Y:S01]  /*103740*/  IMAD.MOV.U32 R168, RZ, RZ, R56 ;  /* 0x000000ffffa87224 */ /* 0x000fe200078e0038 */
[----:B------:R-:W-:Y:S01]  /*103750*/  IADD3.X R27, R29, UR9, RZ, P2, !PT ;  /* 0x000000091d1b7c10 */ /* 0x000fe200097fe4ff */
[----:B------:R-:W4:Y:S01]  /*103760*/  LDL.LU.64 R56, [R1+0x2970] ;  /* 0x0029700001387983 */ /* 0x000f220000300a00 */
[----:B------:R-:W-:Y:S01]  /*103770*/  MOV R246, R59 ;  /* 0x0000003b00f67202 */ /* 0x000fe20000000f00 */
[----:B------:R-:W-:Y:S02]  /*103780*/  IMAD.MOV.U32 R241, RZ, RZ, R58 ;  /* 0x000000fffff17224 */ /* 0x000fe400078e003a */
[----:B------:R-:W4:Y:S01]  /*103790*/  LDL.LU.64 R58, [R1+0x2968] ;  /* 0x00296800013a7983 */ /* 0x000f220000300a00 */
[----:B------:R-:W-:-:S02]  /*1037a0*/  IMAD.MOV.U32 R247, RZ, RZ, R61 ;  /* 0x000000fffff77224 */ /* 0x000fc400078e003d */
[----:B------:R-:W-:Y:S02]  /*1037b0*/  IMAD.MOV.U32 R240, RZ, RZ, R60 ;  /* 0x000000fffff07224 */ /* 0x000fe400078e003c */
[----:B------:R-:W4:Y:S01]  /*1037c0*/  LDL.LU.64 R60, [R1+0x2960] ;  /* 0x00296000013c7983 */ /* 0x000f220000300a00 */
[----:B------:R-:W-:-:S03]  /*1037d0*/  IMAD.MOV.U32 R245, RZ, RZ, R62 ;  /* 0x000000fffff57224 */ /* 0x000fc600078e003e */
[----:B------:R-:W4:Y:S01]  /*1037e0*/  LDL.LU.64 R62, [R1+0x2958] ;  /* 0x00295800013e7983 */ /* 0x000f220000300a00 */
[----:B------:R-:W-:-:S04]  /*1037f0*/  IADD3 R28, P2, R30, UR15, RZ ;  /* 0x0000000f1e1c7c10 */ /* 0x000fc8000ff5e0ff */
[----:B------:R-:W-:Y:S02]  /*103800*/  IADD3.X R29, R31, UR9, RZ, P2, !PT ;  /* 0x000000091f1d7c10 */ /* 0x000fe400097fe4ff */
[----:B------:R-:W-:-:S04]  /*103810*/  IADD3 R30, P2, R32, UR15, RZ ;  /* 0x0000000f201e7c10 */ /* 0x000fc8000ff5e0ff */
[----:B------:R-:W-:Y:S02]  /*103820*/  IADD3.X R31, R33, UR9, RZ, P2, !PT ;  /* 0x00000009211f7c10 */ /* 0x000fe400097fe4ff */
[----:B------:R-:W-:-:S04]  /*103830*/  IADD3 R32, P2, R34, UR15, RZ ;  /* 0x0000000f22207c10 */ /* 0x000fc8000ff5e0ff */
[----:B------:R-:W-:Y:S02]  /*103840*/  IADD3.X R33, R35, UR9, RZ, P2, !PT ;  /* 0x0000000923217c10 */ /* 0x000fe400097fe4ff */
[----:B--2---:R-:W-:-:S04]  /*103850*/  IADD3 R34, P2, R118, UR15, RZ ;  /* 0x0000000f76227c10 */ /* 0x004fc8000ff5e0ff */
[----:B------:R-:W-:Y:S02]  /*103860*/  IADD3.X R35, R119, UR9, RZ, P2, !PT ;  /* 0x0000000977237c10 */ /* 0x000fe400097fe4ff */
[----:B------:R-:W2:Y:S01]  /*103870*/  LDL.LU.64 R118, [R1+0x2950] ;  /* 0x0029500001767983 */ /* 0x000ea20000300a00 */
[----:B------:R-:W-:Y:S01]  /*103880*/  IMAD.MOV.U32 R244, RZ, RZ, R36 ;  /* 0x000000fffff47224 */ /* 0x000fe200078e0024 */
[----:B------:R-:W-:Y:S02]  /*103890*/  IADD3 R36, P2, R38, UR15, RZ ;  /* 0x0000000f26247c10 */ /* 0x000fe4000ff5e0ff */
[----:B------:R-:W-:Y:S02]  /*1038a0*/  MOV R243, R37 ;  /* 0x0000002500f37202 */ /* 0x000fe40000000f00 */
[----:B------:R-:W-:Y:S02]  /*1038b0*/  IADD3.X R37, R39, UR9, RZ, P2, !PT ;  /* 0x0000000927257c10 */ /* 0x000fe400097fe4ff */
[----:B------:R-:W-:-:S04]  /*1038c0*/  IADD3 R38, P2, R40, UR15, RZ ;  /* 0x0000000f28267c10 */ /* 0x000fc8000ff5e0ff */
[----:B------:R-:W-:Y:S02]  /*1038d0*/  IADD3.X R39, R41, UR9, RZ, P2, !PT ;  /* 0x0000000929277c10 */ /* 0x000fe400097fe4ff */
[----:B------:R-:W-:-:S04]  /*1038e0*/  IADD3 R40, P2, R42, UR15, RZ ;  /* 0x0000000f2a287c10 */ /* 0x000fc8000ff5e0ff */
[----:B------:R-:W-:Y:S02]  /*1038f0*/  IADD3.X R41, R43, UR9, RZ, P2, !PT ;  /* 0x000000092b297c10 */ /* 0x000fe400097fe4ff */
[----:B------:R-:W-:-:S04]  /*103900*/  IADD3 R42, P2, R44, UR15, RZ ;  /* 0x0000000f2c2a7c10 */ /* 0x000fc8000ff5e0ff */
[----:B------:R-:W-:Y:S02]  /*103910*/  IADD3.X R43, R45, UR9, RZ, P2, !PT ;  /* 0x000000092d2b7c10 */ /* 0x000fe400097fe4ff */
[----:B---3--:R-:W-:-:S04]  /*103920*/  IADD3 R44, P2, R46, UR15, RZ ;  /* 0x0000000f2e2c7c10 */ /* 0x008fc8000ff5e0ff */
[----:B------:R-:W-:Y:S02]  /*103930*/  IADD3.X R45, R47, UR9, RZ, P2, !PT ;  /* 0x000000092f2d7c10 */ /* 0x000fe400097fe4ff */
[----:B------:R-:W-:-:S04]  /*103940*/  IADD3 R46, P2, R48, UR15, RZ ;  /* 0x0000000f302e7c10 */ /* 0x000fc8000ff5e0ff */
[----:B------:R-:W-:Y:S02]  /*103950*/  IADD3.X R47, R49, UR9, RZ, P2, !PT ;  /* 0x00000009312f7c10 */ /* 0x000fe400097fe4ff */
[----:B----4-:R-:W-:-:S04]  /*103960*/  IADD3 R48, P2, R50, UR15, RZ ;  /* 0x0000000f32307c10 */ /* 0x010fc8000ff5e0ff */
[----:B------:R-:W-:Y:S02]  /*103970*/  IADD3.X R49, R51, UR9, RZ, P2, !PT ;  /* 0x0000000933317c10 */ /* 0x000fe400097fe4ff */
[----:B------:R-:W-:-:S04]  /*103980*/  IADD3 R50, P2, R52, UR15, RZ ;  /* 0x0000000f34327c10 */ /* 0x000fc8000ff5e0ff */
[----:B------:R-:W-:Y:S02]  /*103990*/  IADD3.X R51, R53, UR9, RZ, P2, !PT ;  /* 0x0000000935337c10 */ /* 0x000fe400097fe4ff */
[----:B------:R-:W-:Y:S01]  /*1039a0*/  IADD3 R52, P2, R120, UR15, RZ ;  /* 0x0000000f78347c10 */ /* 0x000fe2000ff5e0ff */
[----:B------:R-:W-:Y:S01]  /*1039b0*/  IMAD.MOV.U32 R236, RZ, RZ, R240 ;  /* 0x000000ffffec7224 */ /* 0x000fe200078e00f0 */
[----:B------:R-:W-:Y:S01]  /*1039c0*/  MOV R235, R242 ;  /* 0x000000f200eb7202 */ /* 0x000fe20000000f00 */
[----:B------:R-:W-:Y:S01]  /*1039d0*/  IMAD.MOV.U32 R234, RZ, RZ, R243 ;  /* 0x000000ffffea7224 */ /* 0x000fe200078e00f3 */
[----:B------:R-:W-:Y:S01]  /*1039e0*/  IADD3.X R53, R121, UR9, RZ, P2, !PT ;  /* 0x0000000979357c10 */ /* 0x000fe200097fe4ff */
[----:B------:R-:W-:Y:S01]  /*1039f0*/  IMAD.MOV.U32 R240, RZ, RZ, R67 ;  /* 0x000000fffff07224 */ /* 0x000fe200078e0043 */
[----:B------:R-:W-:Y:S01]  /*103a00*/  MOV R243, R66 ;  /* 0x0000004200f37202 */ /* 0x000fe20000000f00 */
[----:B------:R-:W-:Y:S01]  /*103a10*/  IMAD.MOV.U32 R242, RZ, RZ, R54 ;  /* 0x000000fffff27224 */ /* 0x000fe200078e0036 */
[----:B------:R-:W3:Y:S01]  /*103a20*/  LDL.LU.64 R66, [R1+0x2948] ;  /* 0x0029480001427983 */ /* 0x000ee20000300a00 */
[----:B------:R-:W-:-:S02]  /*103a30*/  IMAD.MOV.U32 R237, RZ, RZ, R241 ;  /* 0x000000ffffed7224 */ /* 0x000fc400078e00f1 */
[----:B------:R-:W-:Y:S02]  /*103a40*/  IMAD.MOV.U32 R233, RZ, RZ, R244 ;  /* 0x000000ffffe97224 */ /* 0x000fe400078e00f4 */
[----:B------:R-:W-:Y:S01]  /*103a50*/  IMAD.MOV.U32 R241, RZ, RZ, R55 ;  /* 0x000000fffff17224 */ /* 0x000fe200078e0037 */
[----:B------:R-:W-:Y:S01]  /*103a60*/  IADD3 R54, P2, R56, UR15, RZ ;  /* 0x0000000f38367c10 */ /* 0x000fe2000ff5e0ff */
[----:B------:R-:W-:Y:S02]  /*103a70*/  IMAD.MOV.U32 R244, RZ, RZ, R69 ;  /* 0x000000fffff47224 */ /* 0x000fe400078e0045 */
[----:B------:R-:W-:Y:S01]  /*103a80*/  IMAD.MOV.U32 R239, RZ, RZ, R68 ;  /* 0x000000ffffef7224 */ /* 0x000fe200078e0044 */
[----:B------:R-:W-:Y:S01]  /*103a90*/  IADD3.X R55, R57, UR9, RZ, P2, !PT ;  /* 0x0000000939377c10 */ /* 0x000fe200097fe4ff */
[----:B------:R-:W4:Y:S01]  /*103aa0*/  LDL.LU.64 R68, [R1+0x2940] ;  /* 0x0029400001447983 */ /* 0x000f220000300a00 */
[----:B------:R-:W-:Y:S01]  /*103ab0*/  IADD3 R56, P2, R58, UR15, RZ ;  /* 0x0000000f3a387c10 */ /* 0x000fe2000ff5e0ff */
[----:B------:R-:W-:Y:S01]  /*103ac0*/  IMAD.MOV.U32 R232, RZ, RZ, R71 ;  /* 0x000000ffffe87224 */ /* 0x000fe200078e0047 */
[----:B------:R-:W-:-:S02]  /*103ad0*/  MOV R238, R70 ;  /* 0x0000004600ee7202 */ /* 0x000fc40000000f00 */
[----:B------:R-:W-:Y:S01]  /*103ae0*/  IADD3.X R57, R59, UR9, RZ, P2, !PT ;  /* 0x000000093b397c10 */ /* 0x000fe200097fe4ff */
[----:B------:R-:W4:Y:S01]  /*103af0*/  LDL.LU.64 R70, [R1+0x2938] ;  /* 0x0029380001467983 */ /* 0x000f220000300a00 */
[----:B------:R-:W-:Y:S01]  /*103b00*/  IADD3 R58, P2, R60, UR15, RZ ;  /* 0x0000000f3c3a7c10 */ /* 0x000fe2000ff5e0ff */
[----:B------:R-:W-:Y:S02]  /*103b10*/  IMAD.MOV.U32 R231, RZ, RZ, R238 ;  /* 0x000000ffffe77224 */ /* 0x000fe400078e00ee */
[----:B------:R-:W4:Y:S01]  /*103b20*/  LDL.LU.64 R120, [R1+0x2930] ;  /* 0x0029300001787983 */ /* 0x000f220000300a00 */
[----:B------:R-:W-:Y:S02]  /*103b30*/  IADD3.X R59, R61, UR9, RZ, P2, !PT ;  /* 0x000000093d3b7c10 */ /* 0x000fe400097fe4ff */
[----:B------:R-:W-:Y:S01]  /*103b40*/  IADD3 R60, P2, R62, UR15, RZ ;  /* 0x0000000f3e3c7c10 */ /* 0x000fe2000ff5e0ff */
[----:B------:R-:W-:Y:S01]  /*103b50*/  IMAD.MOV.U32 R238, RZ, RZ, R242 ;  /* 0x000000ffffee7224 */ /* 0x000fe200078e00f2 */
[----:B------:R-:W-:Y:S01]  /*103b60*/  MOV R230, R239 ;  /* 0x000000ef00e67202 */ /* 0x000fe20000000f00 */
[----:B------:R-:W-:Y:S01]  /*103b70*/  IMAD.MOV.U32 R239, RZ, RZ, R74 ;  /* 0x000000ffffef7224 */ /* 0x000fe200078e004a */
[----:B------:R-:W-:-:S02]  /*103b80*/  IADD3.X R61, R63, UR9, RZ, P2, !PT ;  /* 0x000000093f3d7c10 */ /* 0x000fc400097fe4ff */
[----:B------:R-:W-:Y:S02]  /*103b90*/  MOV R242, R75 ;  /* 0x0000004b00f27202 */ /* 0x000fe40000000f00 */
[----:B------:R-:W4:Y:S01]  /*103ba0*/  LDL.LU.64 R74, [R1+0x2928] ;  /* 0x00292800014a7983 */ /* 0x000f220000300a00 */
[----:B--2---:R-:W-:-:S04]  /*103bb0*/  IADD3 R62, P2, R118, UR15, RZ ;  /* 0x0000000f763e7c10 */ /* 0x004fc8000ff5e0ff */
[----:B------:R-:W-:Y:S02]  /*103bc0*/  IADD3.X R63, R119, UR9, RZ, P2, !PT ;  /* 0x00000009773f7c10 */ /* 0x000fe400097fe4ff */
[----:B------:R-:W2:Y:S01]  /*103bd0*/  LDL.LU.64 R118, [R1+0x2920] ;  /* 0x0029200001767983 */ /* 0x000ea20000300a00 */
[----:B------:R-:W-:Y:S02]  /*103be0*/  IMAD.MOV.U32 R228, RZ, RZ, R241 ;  /* 0x000000ffffe47224 */ /* 0x000fe400078e00f1 */
[----:B------:R-:W-:Y:S02]  /*103bf0*/  IMAD.MOV.U32 R241, RZ, RZ, R64 ;  /* 0x000000fffff17224 */ /* 0x000fe400078e0040 */
[----:B------:R-:W-:Y:S02]  /*103c00*/  IMAD.MOV.U32 R229, RZ, RZ, R240 ;  /* 0x000000ffffe57224 */ /* 0x000fe400078e00f0 */
[----:B------:R-:W-:Y:S02]  /*103c10*/  IMAD.MOV.U32 R240, RZ, RZ, R65 ;  /* 0x000000fffff07224 */ /* 0x000fe400078e0041 */
[----:B------:R-:W-:-:S02]  /*103c20*/  IMAD.MOV.U32 R226, RZ, RZ, R239 ;  /* 0x000000ffffe27224 */ /* 0x000fc400078e00ef */
[----:B------:R-:W-:Y:S01]  /*103c30*/  IMAD.MOV.U32 R239, RZ, RZ, R72 ;  /* 0x000000ffffef7224 */ /* 0x000fe200078e0048 */
[----:B------:R-:W-:Y:S01]  /*103c40*/  MOV R227, R238 ;  /* 0x000000ee00e37202 */ /* 0x000fe20000000f00 */
[----:B------:R-:W-:Y:S01]  /*103c50*/  IMAD.MOV.U32 R225, RZ, RZ, R240 ;  /* 0x000000ffffe17224 */ /* 0x000fe200078e00f0 */
[----:B------:R-:W-:Y:S01]  /*103c60*/  MOV R238, R78 ;  /* 0x0000004e00ee7202 */ /* 0x000fe20000000f00 */
[----:B------:R-:W-:Y:S02]  /*103c70*/  IMAD.MOV.U32 R240, RZ, RZ, R73 ;  /* 0x000000fffff07224 */ /* 0x000fe400078e0049 */
[----:B------:R-:W-:Y:S02]  /*103c80*/  IMAD.MOV.U32 R224, RZ, RZ, R79 ;  /* 0x000000ffffe07224 */ /* 0x000fe400078e004f */
[----:B------:R-:W2:Y:S01]  /*103c90*/  LDL.LU.64 R78, [R1+0x2918] ;  /* 0x00291800014e7983 */ /* 0x000ea20000300a00 */
[----:B---3--:R-:W-:-:S04]  /*103ca0*/  IADD3 R64, P2, R66, UR15, RZ ;  /* 0x0000000f42407c10 */ /* 0x008fc8000ff5e0ff */
[----:B------:R-:W-:Y:S02]  /*103cb0*/  IADD3.X R65, R67, UR9, RZ, P2, !PT ;  /* 0x0000000943417c10 */ /* 0x000fe400097fe4ff */
[----:B----4-:R-:W-:-:S04]  /*103cc0*/  IADD3 R66, P2, R68, UR15, RZ ;  /* 0x0000000f44427c10 */ /* 0x010fc8000ff5e0ff */
[----:B------:R-:W-:Y:S02]  /*103cd0*/  IADD3.X R67, R69, UR9, RZ, P2, !PT ;  /* 0x0000000945437c10 */ /* 0x000fe400097fe4ff */
        /* <DEDUP_REMOVED lines=9> */
[----:B------:R-:W-:Y:S01]  /*103d70*/  MOV R222, R239 ;  /* 0x000000ef00de7202 */ /* 0x000fe20000000f00 */
[----:B------:R-:W-:Y:S02]  /*103d80*/  IMAD.MOV.U32 R239, RZ, RZ, R76 ;  /* 0x000000ffffef7224 */ /* 0x000fe400078e004c */
[----:B------:R-:W-:Y:S02]  /*103d90*/  IMAD.MOV.U32 R223, RZ, RZ, R238 ;  /* 0x000000ffffdf7224 */ /* 0x000fe400078e00ee */
[----:B------:R-:W-:Y:S01]  /*103da0*/  IMAD.MOV.U32 R238, RZ, RZ, R77 ;  /* 0x000000ffffee7224 */ /* 0x000fe200078e004d */
[----:B------:R-:W-:-:S04]  /*103db0*/  IADD3 R76, P2, R78, UR15, RZ ;  /* 0x0000000f4e4c7c10 */ /* 0x000fc8000ff5e0ff */
[----:B------:R-:W-:Y:S02]  /*103dc0*/  IADD3.X R77, R79, UR9, RZ, P2, !PT ;  /* 0x000000094f4d7c10 */ /* 0x000fe400097fe4ff */
[----:B--2---:R-:W-:-:S04]  /*103dd0*/  IADD3 R78, P2, R118, UR15, RZ ;  /* 0x0000000f764e7c10 */ /* 0x004fc8000ff5e0ff */
[----:B------:R-:W-:Y:S02]  /*103de0*/  IADD3.X R79, R119, UR9, RZ, P2, !PT ;  /* 0x00000009774f7c10 */ /* 0x000fe400097fe4ff */
[----:B------:R-:W2:Y:S04]  /*103df0*/  LDL.LU.64 R118, [R1+0x2908] ;  /* 0x0029080001767983 */ /* 0x000ea80000300a00 */
[----:B------:R-:W3:Y:S04]  /*103e00*/  LDL.LU R218, [R1+0x3a4] ;  /* 0x0003a40001da7983 */ /* 0x000ee80000300800 */
[----:B------:R-:W4:Y:S01]  /*103e10*/  LDL.LU R219, [R1+0x3a8] ;  /* 0x0003a80001db7983 */ /* 0x000f220000300800 */
[----:B------:R-:W-:Y:S01]  /*103e20*/  MOV R220, R247 ;  /* 0x000000f700dc7202 */ /* 0x000fe20000000f00 */
[----:B------:R-:W-:-:S02]  /*103e30*/  IMAD.MOV.U32 R247, RZ, RZ, R80 ;  /* 0x000000fffff77224 */ /* 0x000fc400078e0050 */
[----:B------:R-:W-:Y:S02]  /*103e40*/  IMAD.MOV.U32 R221, RZ, RZ, R238 ;  /* 0x000000ffffdd7224 */ /* 0x000fe400078e00ee */
[----:B------:R-:W-:Y:S01]  /*103e50*/  IMAD.MOV.U32 R238, RZ, RZ, R81 ;  /* 0x000000ffffee7224 */ /* 0x000fe200078e0051 */
[----:B------:R-:W-:Y:S01]  /*103e60*/  MOV R121, R164 ;  /* 0x000000a400797202 */ /* 0x000fe20000000f00 */
[----:B------:R-:W-:-:S05]  /*103e70*/  IMAD.MOV.U32 R120, RZ, RZ, R165 ;  /* 0x000000ffff787224 */ /* 0x000fca00078e00a5 */
[----:B------:R-:W-:Y:S01]  /*103e80*/  LDGSTS.E [R0+0x2b200], desc[UR58][R120.64], P0 ;  /* 0x2b20000078007fae */ /* 0x000fe2000812187a */
[----:B--2---:R-:W-:Y:S01]  /*103e90*/  IADD3 R80, P2, R118, UR15, RZ ;  /* 0x0000000f76507c10 */ /* 0x004fe2000ff5e0ff */
[----:B------:R-:W-:-:S03]  /*103ea0*/  IMAD.MOV.U32 R118, RZ, RZ, R161 ;  /* 0x000000ffff767224 */ /* 0x000fc600078e00a1 */
[----:B------:R-:W-:Y:S02]  /*103eb0*/  IADD3.X R81, R119, UR9, RZ, P2, !PT ;  /* 0x0000000977517c10 */ /* 0x000fe400097fe4ff */
[----:B------:R-:W-:Y:S01]  /*103ec0*/  MOV R119, R160 ;  /* 0x000000a000777202 */ /* 0x000fe20000000f00 */
[----:B---3--:R-:W-:Y:S02]  /*103ed0*/  IMAD.MOV.U32 R217, RZ, RZ, R218 ;  /* 0x000000ffffd97224 */ /* 0x008fe400078e00da */
[----:B----4-:R-:W-:Y:S02]  /*103ee0*/  IMAD.MOV.U32 R216, RZ, RZ, R219 ;  /* 0x000000ffffd87224 */ /* 0x010fe400078e00db */
        /* <DEDUP_REMOVED lines=42> */
[----:B------:R-:W2:Y:S04]  /*104190*/  LDL R218, [R1+0x3a34] ;  /* 0x003a340001da7983 */ /* 0x000ea80000100800 */
        /* <DEDUP_REMOVED lines=41> */
[----:B------:R-:W-:-:S03]  /*104430*/  IMAD.MOV.U32 R219, RZ, RZ, R238 ;  /* 0x000000ffffdb7224 */ /* 0x000fc600078e00ee */
[----:B-1----:R-:W4:Y:S01]  /*104440*/  LDL R217, [R1+0x3a28] ;  /* 0x003a280001d97983 */ /* 0x002f220000100800 */
[----:B--2---:R-:W-:Y:S02]  /*104450*/  IMAD.MOV.U32 R4, RZ, RZ, R218 ;  /* 0x000000ffff047224 */ /* 0x004fe400078e00da */
[----:B------:R-:W-:Y:S02]  /*104460*/  IMAD.MOV.U32 R218, RZ, RZ, R219 ;  /* 0x000000ffffda7224 */ /* 0x000fe400078e00db */
[----:B------:R-:W-:Y:S02]  /*104470*/  IMAD.MOV.U32 R219, RZ, RZ, R221 ;  /* 0x000000ffffdb7224 */ /* 0x000fe400078e00dd */
[----:B------:R-:W-:Y:S02]  /*104480*/  IMAD.MOV.U32 R221, RZ, RZ, R223 ;  /* 0x000000ffffdd7224 */ /* 0x000fe400078e00df */
[----:B------:R-:W-:Y:S02]  /*104490*/  IMAD.MOV.U32 R223, RZ, RZ, R225 ;  /* 0x000000ffffdf7224 */ /* 0x000fe400078e00e1 */
[----:B------:R-:W-:-:S02]  /*1044a0*/  IMAD.MOV.U32 R225, RZ, RZ, R227 ;  /* 0x000000ffffe17224 */ /* 0x000fc400078e00e3 */
[----:B------:R-:W-:Y:S02]  /*1044b0*/  IMAD.MOV.U32 R227, RZ, RZ, R229 ;  /* 0x000000ffffe37224 */ /* 0x000fe400078e00e5 */
[----:B------:R-:W-:Y:S02]  /*1044c0*/  IMAD.MOV.U32 R229, RZ, RZ, R231 ;  /* 0x000000ffffe57224 */ /* 0x000fe400078e00e7 */
[----:B------:R-:W-:Y:S02]  /*1044d0*/  IMAD.MOV.U32 R231, RZ, RZ, R233 ;  /* 0x000000ffffe77224 */ /* 0x000fe400078e00e9 */
[----:B------:R-:W-:Y:S02]  /*1044e0*/  IMAD.MOV.U32 R233, RZ, RZ, R235 ;  /* 0x000000ffffe97224 */ /* 0x000fe400078e00eb */
[----:B------:R-:W-:Y:S02]  /*1044f0*/  IMAD.MOV.U32 R235, RZ, RZ, R237 ;  /* 0x000000ffffeb7224 */ /* 0x000fe400078e00ed */
[----:B------:R-:W2:Y:S01]  /*104500*/  LDL R237, [R1+0x2cb4] ;  /* 0x002cb40001ed7983 */ /* 0x000ea20000100800 */
[----:B------:R-:W-:Y:S01]  /*104510*/  MOV R238, R247 ;  /* 0x000000f700ee7202 */ /* 0x000fe20000000f00 */
[----:B------:R-:W-:-:S02]  /*104520*/  IMAD.MOV.U32 R247, RZ, RZ, R3 ;  /* 0x000000fffff77224 */ /* 0x000fc400078e0003 */
[----:B------:R-:W-:Y:S02]  /*104530*/  VIADD R3, R128, UR12 ;  /* 0x0000000c80037c36 */ /* 0x000fe40008000000 */
[----:B----4-:R-:W-:Y:S01]  /*104540*/  IMAD.MOV.U32 R5, RZ, RZ, R217 ;  /* 0x000000ffff057224 */ /* 0x010fe200078e00d9 */
[----:B---3--:R-:W-:Y:S01]  /*104550*/  MOV R217, R220 ;  /* 0x000000dc00d97202 */ /* 0x008fe20000000f00 */
[----:B------:R-:W-:Y:S01]  /*104560*/  IMAD.MOV.U32 R220, RZ, RZ, R222 ;  /* 0x000000ffffdc7224 */ /* 0x000fe200078e00de */
[----:B------:R-:W-:Y:S01]  /*104570*/  MOV R222, R224 ;  /* 0x000000e000de7202 */ /* 0x000fe20000000f00 */
[----:B------:R-:W-:Y:S01]  /*104580*/  IMAD.MOV.U32 R224, RZ, RZ, R226 ;  /* 0x000000ffffe07224 */ /* 0x000fe200078e00e2 */
[----:B------:R1:W-:Y:S01]  /*104590*/  LDGSTS.E [R3+0x400], desc[UR58][R4.64], P0 ;  /* 0x0040000004037fae */ /* 0x0003e2000812187a */
[----:B------:R-:W-:Y:S01]  /*1045a0*/  MOV R226, R228 ;  /* 0x000000e400e27202 */ /* 0x000fe20000000f00 */
[----:B------:R-:W-:Y:S01]  /*1045b0*/  IMAD.MOV.U32 R228, RZ, RZ, R230 ;  /* 0x000000ffffe47224 */ /* 0x000fe200078e00e6 */
[----:B------:R-:W-:Y:S01]  /*1045c0*/  MOV R230, R232 ;  /* 0x000000e800e67202 */ /* 0x000fe20000000f00 */
[----:B------:R-:W-:Y:S01]  /*1045d0*/  IMAD.MOV.U32 R232, RZ, RZ, R234 ;  /* 0x000000ffffe87224 */ /* 0x000fe200078e00ea */
[----:B------:R-:W-:Y:S01]  /*1045e0*/  MOV R234, R236 ;  /* 0x000000ec00ea7202 */ /* 0x000fe20000000f00 */
[----:B------:R-:W-:-:S02]  /*1045f0*/  IMAD.MOV.U32 R236, RZ, RZ, R247 ;  /* 0x000000ffffec7224 */ /* 0x000fc400078e00f7 */
[----:B------:R-:W3:Y:S01]  /*104600*/  LDL R247, [R1+0x3290] ;  /* 0x0032900001f77983 */ /* 0x000ee20000100800 */
[----:B-1----:R-:W-:Y:S01]  /*104610*/  MOV R5, R217 ;  /* 0x000000d900057202 */ /* 0x002fe20000000f00 */
[----:B------:R-:W-:Y:S01]  /*104620*/  IMAD.MOV.U32 R217, RZ, RZ, R220 ;  /* 0x000000ffffd97224 */ /* 0x000fe200078e00dc */
[----:B------:R-:W-:Y:S01]  /*104630*/  MOV R220, R222 ;  /* 0x000000de00dc7202 */ /* 0x000fe20000000f00 */
[----:B------:R-:W-:Y:S02]  /*104640*/  IMAD.MOV.U32 R4, RZ, RZ, R218 ;  /* 0x000000ffff047224 */ /* 0x000fe400078e00da */
[----:B------:R-:W-:Y:S01]  /*104650*/  IMAD.MOV.U32 R222, RZ, RZ, R224 ;  /* 0x000000ffffde7224 */ /* 0x000fe200078e00e0 */
[----:B------:R-:W-:Y:S01]  /*104660*/  MOV R224, R226 ;  /* 0x000000e200e07202 */ /* 0x000fe20000000f00 */
[----:B------:R-:W-:Y:S01]  /*104670*/  IMAD.MOV.U32 R218, RZ, RZ, R219 ;  /* 0x000000ffffda7224 */ /* 0x000fe200078e00db */
[----:B------:R1:W-:Y:S01]  /*104680*/  LDGSTS.E [R3+0x500], desc[UR58][R4.64], P1 ;  /* 0x0050000004037fae */ /* 0x0003e2000892187a */
        /* <DEDUP_REMOVED lines=11> */
[----:B------:R-:W-:Y:S01]  /*104740*/  IMAD.MOV.U32 R229, RZ, RZ, R231 ;  /* 0x000000ffffe57224 */ /* 0x000fe200078e00e7 */
[----:B------:R-:W4:Y:S01]  /*104750*/  LDL R238, [R1+0x2d2c] ;  /* 0x002d2c0001ee7983 */ /* 0x000f220000100800 */
[----:B------:R-:W-:Y:S02]  /*104760*/  IMAD.MOV.U32 R231, RZ, RZ, R233 ;  /* 0x000000ffffe77224 */ /* 0x000fe400078e00e9 */
[----:B------:R-:W-:Y:S02]  /*104770*/  IMAD.MOV.U32 R233, RZ, RZ, R235 ;  /* 0x000000ffffe97224 */ /* 0x000fe400078e00eb */
[----:B--2---:R-:W-:Y:S02]  /*104780*/  IMAD.MOV.U32 R235, RZ, RZ, R237 ;  /* 0x000000ffffeb7224 */ /* 0x004fe400078e00ed */
[----:B------:R-:W2:Y:S01]  /*104790*/  LDL R237, [R1+0x2f34] ;  /* 0x002f340001ed7983 */ /* 0x000ea20000100800 */
[----:B-1----:R-:W-:Y:S01]  /*1047a0*/  IMAD.MOV.U32 R5, RZ, RZ, R217 ;  /* 0x000000ffff057224 */ /* 0x002fe200078e00d9 */
[----:B------:R-:W-:Y:S01]  /*1047b0*/  MOV R217, R220 ;  /* 0x000000dc00d97202 */ /* 0x000fe20000000f00 */
[----:B------:R-:W-:Y:S01]  /*1047c0*/  IMAD.MOV.U32 R220, RZ, RZ, R222 ;  /* 0x000000ffffdc7224 */ /* 0x000fe200078e00de */
[----:B------:R-:W-:Y:S01]  /*1047d0*/  MOV R222, R224 ;  /* 0x000000e000de7202 */ /* 0x000fe20000000f00 */
[----:B------:R-:W-:-:S02]  /*1047e0*/  IMAD.MOV.U32 R4, RZ, RZ, R218 ;  /* 0x000000ffff047224 */ /* 0x000fc400078e00da */
[----:B------:R-:W-:Y:S02]  /*1047f0*/  IMAD.MOV.U32 R218, RZ, RZ, R219 ;  /* 0x000000ffffda7224 */ /* 0x000fe400078e00db */
[----:B------:R-:W-:Y:S01]  /*104800*/  IMAD.MOV.U32 R224, RZ, RZ, R226 ;  /* 0x000000ffffe07224 */ /* 0x000fe200078e00e2 */
[----:B------:R-:W-:Y:S01]  /*104810*/  MOV R226, R228 ;  /* 0x000000e400e27202 */ /* 0x000fe20000000f00 */
[----:B------:R-:W-:Y:S01]  /*104820*/  IMAD.MOV.U32 R219, RZ, RZ, R221 ;  /* 0x000000ffffdb7224 */ /* 0x000fe200078e00dd */
[----:B------:R1:W-:Y:S01]  /*104830*/  LDGSTS.E [R3+0x1400], desc[UR58][R4.64], P0 ;  /* 0x0140000004037fae */ /* 0x0003e2000812187a */
        /* <DEDUP_REMOVED lines=11> */
[----:B----4-:R-:W-:Y:S02]  /*1048f0*/  IMAD.MOV.U32 R236, RZ, RZ, R238 ;  /* 0x000000ffffec7224 */ /* 0x010fe400078e00ee */
[----:B------:R-:W4:Y:S01]  /*104900*/  LDL R238, [R1+0x2fa8] ;  /* 0x002fa80001ee7983 */ /* 0x000f220000100800 */
[----:B--2---:R-:W-:Y:S02]  /*104910*/  IMAD.MOV.U32 R235, RZ, RZ, R237 ;  /* 0x000000ffffeb7224 */ /* 0x004fe400078e00ed */
[----:B------:R-:W-:Y:S02]  /*104920*/  IMAD.MOV.U32 R237, RZ, RZ, R239 ;  /* 0x000000ffffed7224 */ /* 0x000fe400078e00ef */
[----:B------:R-:W2:Y:S01]  /*104930*/  LDL R239, [R1+0x2d34] ;  /* 0x002d340001ef7983 */ /* 0x000ea20000100800 */
[----:B-1----:R-:W-:Y:S01]  /*104940*/  MOV R4, R218 ;  /* 0x000000da00047202 */ /* 0x002fe20000000f00 */
        /* <DEDUP_REMOVED lines=15> */
[----:B------:R-:W-:Y:S02]  /*104a40*/  IMAD.MOV.U32 R233, RZ, RZ, R236 ;  /* 0x000000ffffe97224 */ /* 0x000fe400078e00ec */
[----:B------:R-:W-:Y:S02]  /*104a50*/  IMAD.MOV.U32 R228, RZ, RZ, R230 ;  /* 0x000000ffffe47224 */ /* 0x000fe400078e00e6 */
[----:B------:R-:W-:Y:S02]  /*104a60*/  IMAD.MOV.U32 R230, RZ, RZ, R232 ;  /* 0x000000ffffe67224 */ /* 0x000fe400078e00e8 */
[----:B------:R-:W-:Y:S02]  /*104a70*/  IMAD.MOV.U32 R232, RZ, RZ, R234 ;  /* 0x000000ffffe87224 */ /* 0x000fe400078e00ea */
[----:B------:R-:W-:Y:S01]  /*104a80*/  IMAD.MOV.U32 R234, RZ, RZ, R237 ;  /* 0x000000ffffea7224 */ /* 0x000fe200078e00ed */
[----:B----4-:R-:W-:Y:S01]  /*104a90*/  MOV R236, R238 ;  /* 0x000000ee00ec7202 */ /* 0x010fe20000000f00 */
[----:B------:R-:W-:-:S02]  /*104aa0*/  IMAD.MOV.U32 R238, RZ, RZ, R240 ;  /* 0x000000ffffee7224 */ /* 0x000fc400078e00f0 */
[----:B------:R-:W4:Y:S01]  /*104ab0*/  LDL R240, [R1+0x2dac] ;  /* 0x002dac0001f07983 */ /* 0x000f220000100800 */
[----:B--2---:R-:W-:-:S03]  /*104ac0*/  IMAD.MOV.U32 R237, RZ, RZ, R239 ;  /* 0x000000ffffed7224 */ /* 0x004fc600078e00ef */
[----:B------:R-:W2:Y:S01]  /*104ad0*/  LDL R239, [R1+0x302c] ;  /* 0x00302c0001ef7983 */ /* 0x000ea20000100800 */
        /* <DEDUP_REMOVED lines=20> */
[----:B------:R-:W-:Y:S01]  /*104c20*/  IMAD.MOV.U32 R233, RZ, RZ, R237 ;  /* 0x000000ffffe97224 */ /* 0x000fe200078e00ed */
[----:B----4-:R-:W-:Y:S02]  /*104c30*/  MOV R238, R240 ;  /* 0x000000f000ee7202 */ /* 0x010fe40000000f00 */
[----:B------:R-:W4:Y:S01]  /*104c40*/  LDL R240, [R1+0x3030] ;  /* 0x0030300001f07983 */ /* 0x000f220000100800 */
[----:B--2---:R-:W-:-:S02]  /*104c50*/  IMAD.MOV.U32 R237, RZ, RZ, R239 ;  /* 0x000000ffffed7224 */ /* 0x004fc400078e00ef */
[----:B------:R-:W-:Y:S02]  /*104c60*/  IMAD.MOV.U32 R239, RZ, RZ, R241 ;  /* 0x000000ffffef7224 */ /* 0x000fe400078e00f1 */
[----:B------:R-:W2:Y:S01]  /*104c70*/  LDL R241, [R1+0x2db4] ;  /* 0x002db40001f17983 */ /* 0x000ea20000100800 */
[----:B-1----:R-:W-:Y:S01]  /*104c80*/  IMAD.MOV.U32 R4, RZ, RZ, R218 ;  /* 0x000000ffff047224 */ /* 0x002fe200078e00da */
[----:B------:R-:W-:Y:S01]  /*104c90*/  MOV R218, R219 ;  /* 0x000000db00da7202 */ /* 0x000fe20000000f00 */
        /* <DEDUP_REMOVED lines=19> */
[----:B----4-:R-:W-:Y:S01]  /*104dd0*/  IMAD.MOV.U32 R238, RZ, RZ, R240 ;  /* 0x000000ffffee7224 */ /* 0x010fe200078e00f0 */
[----:B------:R-:W-:Y:S02]  /*104de0*/  MOV R240, R242 ;  /* 0x000000f200f07202 */ /* 0x000fe40000000f00 */
[----:B------:R-:W4:Y:S01]  /*104df0*/  LDL R242, [R1+0x2e2c] ;  /* 0x002e2c0001f27983 */ /* 0x000f220000100800 */
[----:B--2---:R-:W-:-:S03]  /*104e00*/  IMAD.MOV.U32 R239, RZ, RZ, R241 ;  /* 0x000000ffffef7224 */ /* 0x004fc600078e00f1 */
[----:B------:R-:W2:Y:S01]  /*104e10*/  LDL R241, [R1+0x309c] ;  /* 0x00309c0001f17983 */ /* 0x000ea20000100800 */
[----:B-1----:R-:W-:Y:S01]  /*104e20*/  IMAD.MOV.U32 R5, RZ, RZ, R217 ;  /* 0x000000ffff057224 */ /* 0x002fe200078e00d9 */
[----:B------:R-:W-:Y:S01]  /*104e30*/  MOV R217, R220 ;  /* 0x000000dc00d97202 */ /* 0x000fe20000000f00 */
[----:B------:R-:W-:Y:S01]  /*104e40*/  IMAD.MOV.U32 R220, RZ, RZ, R222 ;  /* 0x000000ffffdc7224 */ /* 0x000fe200078e00de */
[----:B------:R-:W-:Y:S01]  /*104e50*/  MOV R222, R224 ;  /* 0x000000e000de7202 */ /* 0x000fe20000000f00 */
[----:B------:R-:W-:Y:S02]  /*104e60*/  IMAD.MOV.U32 R4, RZ, RZ, R218 ;  /* 0x000000ffff047224 */ /* 0x000fe400078e00da */
        /* <DEDUP_REMOVED lines=75> */
[----:B------:R-:W-:Y:S02]  /*105320*/  IMAD.MOV.U32 R5, RZ, RZ, R217 ;  /* 0x000000ffff057224 */ /* 0x000fe400078e00d9 */
[----:B------:R-:W-:Y:S02]  /*105330*/  IMAD.MOV.U32 R217, RZ, RZ, R220 ;  /* 0x000000ffffd97224 */ /* 0x000fe400078e00dc */
[----:B------:R-:W-:Y:S01]  /*105340*/  IMAD.MOV.U32 R219, RZ, RZ, R221 ;  /* 0x000000ffffdb7224 */ /* 0x000fe200078e00dd */
[----:B------:R1:W-:Y:S01]  /*105350*/  LDGSTS.E [R3+0x4500], desc[UR58][R4.64], P1 ;  /* 0x0450000004037fae */ /* 0x0003e2000892187a */
[----:B------:R-:W-:-:S02]  /*105360*/  IMAD.MOV.U32 R220, RZ, RZ, R222 ;  /* 0x000000ffffdc7224 */ /* 0x000fc400078e00de */
[----:B------:R-:W-:Y:S02]  /*105370*/  IMAD.MOV.U32 R222, RZ, RZ, R224 ;  /* 0x000000ffffde7224 */ /* 0x000fe400078e00e0 */
[----:B------:R-:W-:Y:S01]  /*105380*/  IMAD.MOV.U32 R224, RZ, RZ, R226 ;  /* 0x000000ffffe07224 */ /* 0x000fe200078e00e2 */
[----:B------:R-:W-:Y:S01]  /*105390*/  MOV R221, R223 ;  /* 0x000000df00dd7202 */ /* 0x000fe20000000f00 */
[----:B------:R-:W-:Y:S02]  /*1053a0*/  IMAD.MOV.U32 R226, RZ, RZ, R228 ;  /* 0x000000ffffe27224 */ /* 0x000fe400078e00e4 */
[----:B------:R-:W-:Y:S02]  /*1053b0*/  IMAD.MOV.U32 R228, RZ, RZ, R230 ;  /* 0x000000ffffe47224 */ /* 0x000fe400078e00e6 */
[----:B-1----:R-:W-:Y:S01]  /*1053c0*/  IMAD.MOV.U32 R4, RZ, RZ, R218 ;  /* 0x000000ffff047224 */ /* 0x002fe200078e00da */
        /* <DEDUP_REMOVED lines=8> */
[----:B------:R-:W-:Y:S02]  /*105450*/  IMAD.MOV.U32 R232, RZ, RZ, R234 ;  /* 0x000000ffffe87224 */ /* 0x000fe400078e00ea */
[----:B------:R-:W-:-:S02]  /*105460*/  IMAD.MOV.U32 R222, RZ, RZ, R224 ;  /* 0x000000ffffde7224 */ /* 0x000fc400078e00e0 */
[----:B------:R-:W-:Y:S01]  /*105470*/  IMAD.MOV.U32 R227, RZ, RZ, R229 ;  /* 0x000000ffffe37224 */ /* 0x000fe200078e00e5 */
[----:B------:R-:W-:Y:S01]  /*105480*/  MOV R229, R231 ;  /* 0x000000e700e57202 */ /* 0x000fe20000000f00 */
[----:B------:R-:W-:Y:S02]  /*105490*/  IMAD.MOV.U32 R234, RZ, RZ, R242 ;  /* 0x000000ffffea7224 */ /* 0x000fe400078e00f2 */
[----:B------:R-:W-:Y:S02]  /*1054a0*/  IMAD.MOV.U32 R224, RZ, RZ, R226 ;  /* 0x000000ffffe07224 */ /* 0x000fe400078e00e2 */
[----:B------:R-:W-:Y:S02]  /*1054b0*/  IMAD.MOV.U32 R226, RZ, RZ, R228 ;  /* 0x000000ffffe27224 */ /* 0x000fe400078e00e4 */
[----:B-1----:R-:W-:Y:S02]  /*1054c0*/  IMAD.MOV.U32 R4, RZ, RZ, R218 ;  /* 0x000000ffff047224 */ /* 0x002fe400078e00da */
[----:B------:R-:W-:-:S02]  /*1054d0*/  IMAD.MOV.U32 R5, RZ, RZ, R217 ;  /* 0x000000ffff057224 */ /* 0x000fc400078e00d9 */
[----:B------:R-:W-:Y:S01]  /*1054e0*/  IMAD.MOV.U32 R231, RZ, RZ, R233 ;  /* 0x000000ffffe77224 */ /* 0x000fe200078e00e9 */
[----:B------:R-:W-:Y:S01]  /*1054f0*/  MOV R233, R241 ;  /* 0x000000f100e97202 */ /* 0x000fe20000000f00 */
[----:B------:R-:W-:Y:S01]  /*105500*/  IMAD.MOV.U32 R219, RZ, RZ, R221 ;  /* 0x000000ffffdb7224 */ /* 0x000fe200078e00dd */
[----:B------:R-:W-:Y:S01]  /*105510*/  MOV R221, R223 ;  /* 0x000000df00dd7202 */ /* 0x000fe20000000f00 */
[----:B------:R-:W-:Y:S01]  /*105520*/  IMAD.MOV.U32 R228, RZ, RZ, R230 ;  /* 0x000000ffffe47224 */ /* 0x000fe200078e00e6 */
[----:B------:R1:W-:Y:S01]  /*105530*/  LDGSTS.E [R3+0x5500], desc[UR58][R4.64], P1 ;  /* 0x0550000004037fae */ /* 0x0003e2000892187a */
        /* <DEDUP_REMOVED lines=12> */
[----:B------:R-:W-:Y:S01]  /*105600*/  IMAD.MOV.U32 R226, RZ, RZ, R228 ;  /* 0x000000ffffe27224 */ /* 0x000fe200078e00e4 */
[----:B-1----:R-:W-:Y:S01]  /*105610*/  MOV R5, R217 ;  /* 0x000000d900057202 */ /* 0x002fe20000000f00 */
[----:B------:R-:W-:-:S02]  /*105620*/  IMAD.MOV.U32 R228, RZ, RZ, R230 ;  /* 0x000000ffffe47224 */ /* 0x000fc400078e00e6 */
        /* <DEDUP_REMOVED lines=8> */
[----:B------:R-:W-:Y:S01]  /*1056b0*/  MOV R225, R227 ;  /* 0x000000e300e17202 */ /* 0x000fe20000000f00 */
[----:B------:R-:W-:Y:S01]  /*1056c0*/  IMAD.MOV.U32 R222, RZ, RZ, R224 ;  /* 0x000000ffffde7224 */ /* 0x000fe200078e00e0 */
[----:B------:R-:W-:Y:S01]  /*1056d0*/  MOV R224, R226 ;  /* 0x000000e200e07202 */ /* 0x000fe20000000f00 */
[----:B------:R-:W-:Y:S01]  /*1056e0*/  IMAD.MOV.U32 R227, RZ, RZ, R229 ;  /* 0x000000ffffe37224 */ /* 0x000fe200078e00e5 */
[----:B------:R-:W-:Y:S01]  /*1056f0*/  MOV R229, R231 ;  /* 0x000000e700e57202 */ /* 0x000fe20000000f00 */
[----:B------:R-:W-:-:S02]  /*105700*/  IMAD.MOV.U32 R4, RZ, RZ, R218 ;  /* 0x000000ffff047224 */ /* 0x000fc400078e00da */
[----:B------:R-:W-:Y:S01]  /*105710*/  IMAD.MOV.U32 R226, RZ, RZ, R228 ;  /* 0x000000ffffe27224 */ /* 0x000fe200078e00e4 */
[----:B------:R-:W-:Y:S01]  /*105720*/  MOV R228, R230 ;  /* 0x000000e600e47202 */ /* 0x000fe20000000f00 */
[----:B------:R-:W-:Y:S01]  /*105730*/  IMAD.MOV.U32 R218, RZ, RZ, R219 ;  /* 0x000000ffffda7224 */ /* 0x000fe200078e00db */
[----:B------:R1:W-:Y:S01]  /*105740*/  LDGSTS.E [R3+0x6400], desc[UR58][R4.64], P0 ;  /* 0x0640000004037fae */ /* 0x0003e2000812187a */
[----:B------:R-:W-:Y:S02]  /*105750*/  IMAD.MOV.U32 R231, RZ, RZ, R233 ;  /* 0x000000ffffe77224 */ /* 0x000fe400078e00e9 */
[----:B------:R-:W-:Y:S02]  /*105760*/  IMAD.MOV.U32 R219, RZ, RZ, R221 ;  /* 0x000000ffffdb7224 */ /* 0x000fe400078e00dd */
[----:B------:R-:W-:Y:S02]  /*105770*/  IMAD.MOV.U32 R221, RZ, RZ, R223 ;  /* 0x000000ffffdd7224 */ /* 0x000fe400078e00df */
[----:B------:R-:W-:-:S02]  /*105780*/  IMAD.MOV.U32 R223, RZ, RZ, R225 ;  /* 0x000000ffffdf7224 */ /* 0x000fc400078e00e1 */
[----:B------:R-:W-:Y:S02]  /*105790*/  IMAD.MOV.U32 R225, RZ, RZ, R227 ;  /* 0x000000ffffe17224 */ /* 0x000fe400078e00e3 */
[----:B------:R-:W-:Y:S02]  /*1057a0*/  IMAD.MOV.U32 R227, RZ, RZ, R229 ;  /* 0x000000ffffe37224 */ /* 0x000fe400078e00e5 */
[----:B------:R-:W-:Y:S02]  /*1057b0*/  IMAD.MOV.U32 R229, RZ, RZ, R231 ;  /* 0x000000ffffe57224 */ /* 0x000fe400078e00e7 */
[----:B----4-:R-:W-:Y:S02]  /*1057c0*/  IMAD.MOV.U32 R242, RZ, RZ, R244 ;  /* 0x000000fffff27224 */ /* 0x010fe400078e00f4 */
[----:B------:R-:W-:Y:S02]  /*1057d0*/  IMAD.MOV.U32 R244, RZ, RZ, R168 ;  /* 0x000000fffff47224 */ /* 0x000fe400078e00a8 */
[----:B------:R-:W-:Y:S01]  /*1057e0*/  IMAD.MOV.U32 R234, RZ, RZ, R242 ;  /* 0x000000ffffea7224 */ /* 0x000fe200078e00f2 */
[----:B------:R-:W4:Y:S01]  /*1057f0*/  LDL R168, [R1+0x3310] ;  /* 0x0033100001a87983 */ /* 0x000f220000100800 */
[----:B------:R-:W-:-:S02]  /*105800*/  IMAD.MOV.U32 R242, RZ, RZ, R244 ;  /* 0x000000fffff27224 */ /* 0x000fc400078e00f4 */
[----:B------:R-:W-:Y:S02]  /*105810*/  IMAD.MOV.U32 R232, RZ, RZ, R234 ;  /* 0x000000ffffe87224 */ /* 0x000fe400078e00ea */
[----:B------:R-:W-:Y:S02]  /*105820*/  IMAD.MOV.U32 R234, RZ, RZ, R242 ;  /* 0x000000ffffea7224 */ /* 0x000fe400078e00f2 */
[----:B------:R-:W-:-:S03]  /*105830*/  IMAD.MOV.U32 R230, RZ, RZ, R232 ;  /* 0x000000ffffe67224 */ /* 0x000fc600078e00e8 */
[----:B------:R-:W-:Y:S02]  /*105840*/  MOV R232, R234 ;  /* 0x000000ea00e87202 */ /* 0x000fe40000000f00 */
[----:B------:R-:W3:Y:S01]  /*105850*/  LDL R234, [R1+0x2f30] ;  /* 0x002f300001ea7983 */ /* 0x000ee20000100800 */
[----:B--2---:R-:W-:Y:S01]  /*105860*/  MOV R243, R245 ;  /* 0x000000f500f37202 */ /* 0x004fe20000000f00 */
[----:B-1----:R-:W-:Y:S02]  /*105870*/  IMAD.MOV.U32 R5, RZ, RZ, R217 ;  /* 0x000000ffff057224 */ /* 0x002fe400078e00d9 */
[----:B------:R-:W2:Y:S02]  /*105880*/  LDL R245, [R1+0x3314] ;  /* 0x0033140001f57983 */ /* 0x000ea40000100800 */
[----:B------:R-:W-:-:S05]  /*105890*/  IMAD.MOV.U32 R241, RZ, RZ, R243 ;  /* 0x000000fffff17224 */ /* 0x000fca00078e00f3 */
[----:B------:R-:W-:-:S05]  /*1058a0*/  MOV R233, R241 ;  /* 0x000000f100e97202 */ /* 0x000fca0000000f00 */
[----:B------:R-:W-:Y:S02]  /*1058b0*/  IMAD.MOV.U32 R231, RZ, RZ, R233 ;  /* 0x000000ffffe77224 */ /* 0x000fe400078e00e9 */
[----:B------:R-:W-:Y:S02]  /*1058c0*/  IMAD.MOV.U32 R233, RZ, RZ, R235 ;  /* 0x000000ffffe97224 */ /* 0x000fe400078e00eb */
[----:B------:R-:W4:Y:S01]  /*1058d0*/  LDL R235, [R1+0x2fac] ;  /* 0x002fac0001eb7983 */ /* 0x000f220000100800 */
[----:B------:R-:W-:Y:S02]  /*1058e0*/  IMAD.MOV.U32 R217, RZ, RZ, R220 ;  /* 0x000000ffffd97224 */ /* 0x000fe400078e00dc */
[----:B------:R-:W-:Y:S02]  /*1058f0*/  IMAD.MOV.U32 R220, RZ, RZ, R222 ;  /* 0x000000ffffdc7224 */ /* 0x000fe400078e00de */
[----:B------:R-:W-:Y:S02]  /*105900*/  IMAD.MOV.U32 R222, RZ, RZ, R224 ;  /* 0x000000ffffde7224 */ /* 0x000fe400078e00e0 */
[----:B------:R-:W-:-:S02]  /*105910*/  IMAD.MOV.U32 R224, RZ, RZ, R226 ;  /* 0x000000ffffe07224 */ /* 0x000fc400078e00e2 */
[----:B------:R-:W-:Y:S01]  /*105920*/  IMAD.MOV.U32 R4, RZ, RZ, R218 ;  /* 0x000000ffff047224 */ /* 0x000fe200078e00da */
[----:B------:R-:W-:Y:S01]  /*105930*/  MOV R218, R219 ;  /* 0x000000db00da7202 */ /* 0x000fe20000000f00 */
[----:B------:R-:W-:Y:S02]  /*105940*/  IMAD.MOV.U32 R226, RZ, RZ, R228 ;  /* 0x000000ffffe27224 */ /* 0x000fe400078e00e4 */
[----:B------:R-:W-:Y:S01]  /*105950*/  IMAD.MOV.U32 R228, RZ, RZ, R230 ;  /* 0x000000ffffe47224 */ /* 0x000fe200078e00e6 */
[----:B------:R1:W-:Y:S01]  /*105960*/  LDGSTS.E [R3+0x6500], desc[UR58][R4.64], P1 ;  /* 0x0650000004037fae */ /* 0x0003e2000892187a */
[----:B------:R-:W-:Y:S01]  /*105970*/  IMAD.MOV.U32 R219, RZ, RZ, R221 ;  /* 0x000000ffffdb7224 */ /* 0x000fe200078e00dd */
[----:B------:R-:W-:Y:S01]  /*105980*/  MOV R221, R223 ;  /* 0x000000df00dd7202 */ /* 0x000fe20000000f00 */
[----:B------:R-:W-:Y:S02]  /*105990*/  IMAD.MOV.U32 R230, RZ, RZ, R232 ;  /* 0x000000ffffe67224 */ /* 0x000fe400078e00e8 */
[----:B------:R-:W-:Y:S01]  /*1059a0*/  IMAD.MOV.U32 R223, RZ, RZ, R225 ;  /* 0x000000ffffdf7224 */ /* 0x000fe200078e00e1 */
[----:B------:R-:W-:Y:S01]  /*1059b0*/  MOV R225, R227 ;  /* 0x000000e300e17202 */ /* 0x000fe20000000f00 */
[----:B------:R-:W-:Y:S01]  /*1059c0*/  IMAD.MOV.U32 R227, RZ, RZ, R229 ;  /* 0x000000ffffe37224 */ /* 0x000fe200078e00e5 */
[----:B------:R-:W-:Y:S01]  /*1059d0*/  MOV R229, R231 ;  /* 0x000000e700e57202 */ /* 0x000fe20000000f00 */
[----:B------:R-:W-:-:S02]  /*1059e0*/  IMAD.MOV.U32 R231, RZ, RZ, R233 ;  /* 0x000000ffffe77224 */ /* 0x000fc400078e00e9 */
[----:B---3--:R-:W-:Y:S02]  /*1059f0*/  IMAD.MOV.U32 R232, RZ, RZ, R234 ;  /* 0x000000ffffe87224 */ /* 0x008fe400078e00ea */
[----:B------:R-:W-:Y:S02]  /*105a00*/  IMAD.MOV.U32 R234, RZ, RZ, R236 ;  /* 0x000000ffffea7224 */ /* 0x000fe400078e00ec */
[----:B------:R-:W3:Y:S01]  /*105a10*/  LDL R236, [R1+0x2fb0] ;  /* 0x002fb00001ec7983 */ /* 0x000ee20000100800 */
[----:B----4-:R-:W-:-:S03]  /*105a20*/  MOV R233, R235 ;  /* 0x000000eb00e97202 */ /* 0x010fc60000000f00 */
[----:B------:R-:W4:Y:S01]  /*105a30*/  LDL R235, [R1+0x2fb4] ;  /* 0x002fb40001eb7983 */ /* 0x000f220000100800 */
[----:B-1----:R-:W-:Y:S02]  /*105a40*/  IMAD.MOV.U32 R5, RZ, RZ, R217 ;  /* 0x000000ffff057224 */ /* 0x002fe400078e00d9 */
[----:B------:R-:W-:Y:S02]  /*105a50*/  IMAD.MOV.U32 R217, RZ, RZ, R220 ;  /* 0x000000ffffd97224 */ /* 0x000fe400078e00dc */
[----:B------:R-:W-:Y:S02]  /*105a60*/  IMAD.MOV.U32 R220, RZ, RZ, R222 ;  /* 0x000000ffffdc7224 */ /* 0x000fe400078e00de */
[----:B------:R-:W-:Y:S02]  /*105a70*/  IMAD.MOV.U32 R222, RZ, RZ, R224 ;  /* 0x000000ffffde7224 */ /* 0x000fe400078e00e0 */
[----:B------:R-:W-:Y:S02]  /*105a80*/  IMAD.MOV.U32 R224, RZ, RZ, R226 ;  /* 0x000000ffffe07224 */ /* 0x000fe400078e00e2 */
[----:B------:R-:W-:Y:S01]  /*105a90*/  IMAD.MOV.U32 R4, RZ, RZ, R218 ;  /* 0x000000ffff047224 */ /* 0x000fe200078e00da */
[----:B------:R-:W-:Y:S01]  /*105aa0*/  MOV R218, R219 ;  /* 0x000000db00da7202 */ /* 0x000fe20000000f00 */
[----:B------:R-:W-:-:S02]  /*105ab0*/  IMAD.MOV.U32 R226, RZ, RZ, R228 ;  /* 0x000000ffffe27224 */ /* 0x000fc400078e00e4 */
[----:B------:R-:W-:Y:S01]  /*105ac0*/  IMAD.MOV.U32 R228, RZ, RZ, R230 ;  /* 0x000000ffffe47224 */ /* 0x000fe200078e00e6 */
[----:B------:R1:W-:Y:S01]  /*105ad0*/  LDGSTS.E [R3+0x7400], desc[UR58][R4.64], P0 ;  /* 0x0740000004037fae */ /* 0x0003e2000812187a */
        /* <DEDUP_REMOVED lines=9> */
[----:B---3--:R-:W-:Y:S02]  /*105b70*/  IMAD.MOV.U32 R234, RZ, RZ, R236 ;  /* 0x000000ffffea7224 */ /* 0x008fe400078e00ec */
[----:B------:R-:W3:Y:S01]  /*105b80*/  LDL R236, [R1+0x3028] ;  /* 0x0030280001ec7983 */ /* 0x000ee20000100800 */
[----:B----4-:R-:W-:Y:S01]  /*105b90*/  MOV R233, R235 ;  /* 0x000000eb00e97202 */ /* 0x010fe20000000f00 */
[----:B------:R-:W-:Y:S02]  /*105ba0*/  IMAD.MOV.U32 R235, RZ, RZ, R237 ;  /* 0x000000ffffeb7224 */ /* 0x000fe400078e00ed */
[----:B------:R-:W4:Y:S01]  /*105bb0*/  LDL R237, [R1+0x3034] ;  /* 0x0030340001ed7983 */ /* 0x000f220000100800 */
[----:B-1----:R-:W-:Y:S01]  /*105bc0*/  MOV R5, R217 ;  /* 0x000000d900057202 */ /* 0x002fe20000000f00 */
        /* <DEDUP_REMOVED lines=17> */
[----:B------:R-:W-:Y:S02]  /*105ce0*/  IMAD.MOV.U32 R231, RZ, RZ, R233 ;  /* 0x000000ffffe77224 */ /* 0x000fe400078e00e9 */
[----:B------:R-:W-:Y:S02]  /*105cf0*/  IMAD.MOV.U32 R233, RZ, RZ, R235 ;  /* 0x000000ffffe97224 */ /* 0x000fe400078e00eb */
[----:B---3--:R-:W-:Y:S01]  /*105d00*/  IMAD.MOV.U32 R234, RZ, RZ, R236 ;  /* 0x000000ffffea7224 */ /* 0x008fe200078e00ec */
[----:B------:R-:W-:-:S02]  /*105d10*/  MOV R236, R238 ;  /* 0x000000ee00ec7202 */ /* 0x000fc40000000f00 */
[----:B------:R-:W3:Y:S01]  /*105d20*/  LDL R238, [R1+0x3090] ;  /* 0x0030900001ee7983 */ /* 0x000ee20000100800 */
[----:B----4-:R-:W-:-:S03]  /*105d30*/  IMAD.MOV.U32 R235, RZ, RZ, R237 ;  /* 0x000000ffffeb7224 */ /* 0x010fc600078e00ed */
[----:B------:R-:W4:Y:S01]  /*105d40*/  LDL R237, [R1+0x3094] ;  /* 0x0030940001ed7983 */ /* 0x000f220000100800 */
[----:B-1----:R-:W-:Y:S02]  /*105d50*/  IMAD.MOV.U32 R4, RZ, RZ, R218 ;  /* 0x000000ffff047224 */ /* 0x002fe400078e00da */
[----:B------:R-:W-:Y:S02]  /*105d60*/  IMAD.MOV.U32 R218, RZ, RZ, R219 ;  /* 0x000000ffffda7224 */ /* 0x000fe400078e00db */
[----:B------:R-:W-:Y:S02]  /*105d70*/  IMAD.MOV.U32 R219, RZ, RZ, R222 ;  /* 0x000000ffffdb7224 */ /* 0x000fe400078e00de */
        /* <DEDUP_REMOVED lines=13> */
[----:B--2---:R-:W-:Y:S01]  /*105e50*/  MOV R243, R245 ;  /* 0x000000f500f37202 */ /* 0x004fe20000000f00 */
[----:B------:R-:W-:Y:S01]  /*105e60*/  IMAD.MOV.U32 R225, RZ, RZ, R227 ;  /* 0x000000ffffe17224 */ /* 0x000fe200078e00e3 */
[----:B------:R-:W2:Y:S01]  /*105e70*/  LDL R246, [R1+0x3294] ;  /* 0x0032940001f67983 */ /* 0x000ea20000100800 */
[----:B------:R-:W-:Y:S02]  /*105e80*/  IMAD.MOV.U32 R227, RZ, RZ, R229 ;  /* 0x000000ffffe37224 */ /* 0x000fe400078e00e5 */
[----:B------:R-:W-:Y:S01]  /*105e90*/  IMAD.MOV.U32 R229, RZ, RZ, R231 ;  /* 0x000000ffffe57224 */ /* 0x000fe200078e00e7 */
[----:B------:R-:W2:Y:S01]  /*105ea0*/  LDL R245, [R1+0x3218] ;  /* 0x0032180001f57983 */ /* 0x000ea20000100800 */
[----:B------:R-:W-:Y:S02]  /*105eb0*/  IMAD.MOV.U32 R231, RZ, RZ, R233 ;  /* 0x000000ffffe77224 */ /* 0x000fe400078e00e9 */
[----:B------:R-:W-:Y:S01]  /*105ec0*/  IMAD.MOV.U32 R233, RZ, RZ, R235 ;  /* 0x000000ffffe97224 */ /* 0x000fe200078e00eb */
[----:B------:R1:W-:Y:S01]  /*105ed0*/  LDGSTS.E [R3+0x8400], desc[UR58][R4.64], P0 ;  /* 0x0840000004037fae */ /* 0x0003e2000812187a */
[----:B---3--:R-:W-:-:S03]  /*105ee0*/  IMAD.MOV.U32 R236, RZ, RZ, R238 ;  /* 0x000000ffffec7224 */ /* 0x008fc600078e00ee */
[----:B------:R-:W3:Y:S01]  /*105ef0*/  LDL R238, [R1+0x3098] ;  /* 0x0030980001ee7983 */ /* 0x000ee20000100800 */
[----:B----4-:R-:W-:Y:S02]  /*105f00*/  IMAD.MOV.U32 R235, RZ, RZ, R237 ;  /* 0x000000ffffeb7224 */ /* 0x010fe400078e00ed */
[----:B------:R-:W-:Y:S02]  /*105f10*/  IMAD.MOV.U32 R237, RZ, RZ, R239 ;  /* 0x000000ffffed7224 */ /* 0x000fe400078e00ef */
[----:B------:R-:W4:Y:S01]  /*105f20*/  LDL R239, [R1+0x3114] ;  /* 0x0031140001ef7983 */ /* 0x000f220000100800 */
[----:B-1----:R-:W-:Y:S01]  /*105f30*/  MOV R4, R218 ;  /* 0x000000da00047202 */ /* 0x002fe20000000f00 */
[----:B------:R-:W-:Y:S01]  /*105f40*/  IMAD.MOV.U32 R5, RZ, RZ, R217 ;  /* 0x000000ffff057224 */ /* 0x000fe200078e00d9 */
[----:B------:R-:W-:Y:S01]  /*105f50*/  MOV R218, R225 ;  /* 0x000000e100da7202 */ /* 0x000fe20000000f00 */
[----:B------:R-:W-:Y:S01]  /*105f60*/  IMAD.MOV.U32 R217, RZ, RZ, R226 ;  /* 0x000000ffffd97224 */ /* 0x000fe200078e00e2 */
[----:B------:R-:W-:Y:S01]  /*105f70*/  MOV R226, R233 ;  /* 0x000000e900e27202 */ /* 0x000fe20000000f00 */
[----:B------:R-:W-:Y:S01]  /*105f80*/  IMAD.MOV.U32 R225, RZ, RZ, R234 ;  /* 0x000000ffffe17224 */ /* 0x000fe200078e00ea */
[----:B------:R-:W4:Y:S04]  /*105f90*/  LDL R233, [R1+0x3118] ;  /* 0x0031180001e97983 */ /* 0x000f280000100800 */
[----:B------:R-:W4:Y:S04]  /*105fa0*/  LDL R234, [R1+0x311c] ;  /* 0x00311c0001ea7983 */ /* 0x000f280000100800 */
[----:B------:R1:W-:Y:S02]  /*105fb0*/  LDGSTS.E [R3+0x8500], desc[UR58][R4.64], P1 ;  /* 0x0850000004037fae */ /* 0x0003e4000892187a */
[----:B-1----:R-:W-:-:S02]  /*105fc0*/  IMAD.MOV.U32 R4, RZ, RZ, R220 ;  /* 0x000000ffff047224 */ /* 0x002fc400078e00dc */
[----:B------:R-:W-:Y:S02]  /*105fd0*/  IMAD.MOV.U32 R5, RZ, RZ, R219 ;  /* 0x000000ffff057224 */ /* 0x000fe400078e00db */
[----:B------:R-:W-:Y:S02]  /*105fe0*/  IMAD.MOV.U32 R220, RZ, RZ, R227 ;  /* 0x000000ffffdc7224 */ /* 0x000fe400078e00e3 */
[----:B------:R-:W-:Y:S01]  /*105ff0*/  IMAD.MOV.U32 R219, RZ, RZ, R228 ;  /* 0x000000ffffdb7224 */ /* 0x000fe200078e00e4 */
[----:B------:R1:W-:Y:S01]  /*106000*/  LDGSTS.E [R3+0x9400], desc[UR58][R4.64], P0 ;  /* 0x0940000004037fae */ /* 0x0003e2000812187a */
[----:B------:R-:W-:Y:S02]  /*106010*/  IMAD.MOV.U32 R228, RZ, RZ, R235 ;  /* 0x000000ffffe47224 */ /* 0x000fe400078e00eb */
[----:B------:R-:W-:Y:S01]  /*106020*/  IMAD.MOV.U32 R227, RZ, RZ, R236 ;  /* 0x000000ffffe37224 */ /* 0x000fe200078e00ec */
[----:B------:R-:W4:Y:S04]  /*106030*/  LDL R235, [R1+0x3190] ;  /* 0x0031900001eb7983 */ /* 0x000f280000100800 */
[----:B------:R-:W4:Y:S01]  /*106040*/  LDL R236, [R1+0x3194] ;  /* 0x0031940001ec7983 */ /* 0x000f220000100800 */
[----:B-1----:R-:W-:Y:S01]  /*106050*/  MOV R4, R222 ;  /* 0x000000de00047202 */ /* 0x002fe20000000f00 */
[----:B------:R-:W-:Y:S01]  /*106060*/  IMAD.MOV.U32 R5, RZ, RZ, R221 ;  /* 0x000000ffff057224 */ /* 0x000fe200078e00dd */
[----:B------:R-:W-:Y:S01]  /*106070*/  MOV R222, R229 ;  /* 0x000000e500de7202 */ /* 0x000fe20000000f00 */
[----:B------:R-:W-:Y:S01]  /*106080*/  IMAD.MOV.U32 R221, RZ, RZ, R230 ;  /* 0x000000ffffdd7224 */ /* 0x000fe200078e00e6 */
[----:B------:R-:W-:-:S02]  /*106090*/  MOV R230, R237 ;  /* 0x000000ed00e67202 */ /* 0x000fc40000000f00 */
[----:B------:R-:W4:Y:S04]  /*1060a0*/  LDL R237, [R1+0x3198] ;  /* 0x0031980001ed7983 */ /* 0x000f280000100800 */
[----:B------:R1:W-:Y:S02]  /*1060b0*/  LDGSTS.E [R3+0x9500], desc[UR58][R4.64], P1 ;  /* 0x0950000004037fae */ /* 0x0003e4000892187a */
[----:B-1----:R-:W-:Y:S02]  /*1060c0*/  IMAD.MOV.U32 R4, RZ, RZ, R224 ;  /* 0x000000ffff047224 */ /* 0x002fe400078e00e0 */
[----:B------:R-:W-:Y:S02]  /*1060d0*/  IMAD.MOV.U32 R5, RZ, RZ, R223 ;  /* 0x000000ffff057224 */ /* 0x000fe400078e00df */
[----:B------:R-:W-:-:S02]  /*1060e0*/  IMAD.MOV.U32 R224, RZ, RZ, R231 ;  /* 0x000000ffffe07224 */ /* 0x000fc400078e00e7 */
[----:B------:R-:W-:Y:S01]  /*1060f0*/  IMAD.MOV.U32 R223, RZ, RZ, R232 ;  /* 0x000000ffffdf7224 */ /* 0x000fe200078e00e8 */
[----:B------:R1:W-:Y:S01]  /*106100*/  LDGSTS.E [R3+0xa400], desc[UR58][R4.64], P0 ;  /* 0x0a40000004037fae */ /* 0x0003e2000812187a */
[----:B------:R-:W-:-:S03]  /*106110*/  IMAD.MOV.U32 R231, RZ, RZ, R240 ;  /* 0x000000ffffe77224 */ /* 0x000fc600078e00f0 */
[----:B------:R-:W4:Y:S01]  /*106120*/  LDL R240, [R1+0x3214] ;  /* 0x0032140001f07983 */ /* 0x000f220000100800 */
[----:B------:R-:W-:Y:S02]  /*106130*/  IMAD.MOV.U32 R242, RZ, RZ, R244 ;  /* 0x000000fffff27224 */ /* 0x000fe400078e00f4 */
[----:B--2---:R-:W-:Y:S02]  /*106140*/  IMAD.MOV.U32 R244, RZ, RZ, R246 ;  /* 0x000000fffff47224 */ /* 0x004fe400078e00f6 */
[----:B------:R-:W2:Y:S01]  /*106150*/  LDL R246, [R1+0x329c] ;  /* 0x00329c0001f67983 */ /* 0x000ea20000100800 */
[----:B------:R-:W-:Y:S01]  /*106160*/  IMAD.MOV.U32 R241, RZ, RZ, R243 ;  /* 0x000000fffff17224 */ /* 0x000fe200078e00f3 */
[----:B------:R-:W-:Y:S01]  /*106170*/  MOV R243, R245 ;  /* 0x000000f500f37202 */ /* 0x000fe20000000f00 */
[----:B------:R-:W-:Y:S02]  /*106180*/  IMAD.MOV.U32 R245, RZ, RZ, R247 ;  /* 0x000000fffff57224 */ /* 0x000fe400078e00f7 */
[----:B------:R-:W2:Y:S01]  /*106190*/  LDL R247, [R1+0x3298] ;  /* 0x0032980001f77983 */ /* 0x000ea20000100800 */
[----:B---3--:R-:W-:-:S03]  /*1061a0*/  IMAD.MOV.U32 R229, RZ, RZ, R238 ;  /* 0x000000ffffe57224 */ /* 0x008fc600078e00ee */
[----:B------:R-:W3:Y:S01]  /*1061b0*/  LDL R238, [R1+0x319c] ;  /* 0x00319c0001ee7983 */ /* 0x000ee20000100800 */
[----:B----4-:R-:W-:-:S03]  /*1061c0*/  IMAD.MOV.U32 R232, RZ, RZ, R239 ;  /* 0x000000ffffe87224 */ /* 0x010fc600078e00ef */
[----:B------:R-:W4:Y:S01]  /*1061d0*/  LDL R239, [R1+0x3210] ;  /* 0x0032100001ef7983 */ /* 0x000f220000100800 */
[----:B-1----:R-:W-:Y:S01]  /*1061e0*/  MOV R4, R218 ;  /* 0x000000da00047202 */ /* 0x002fe20000000f00 */
[----:B------:R-:W-:-:S05]  /*1061f0*/  IMAD.MOV.U32 R5, RZ, RZ, R217 ;  /* 0x000000ffff057224 */ /* 0x000fca00078e00d9 */
[----:B------:R1:W-:Y:S02]  /*106200*/  LDGSTS.E [R3+0xa500], desc[UR58][R4.64], P1 ;  /* 0x0a50000004037fae */ /* 0x0003e4000892187a */
[----:B-1----:R-:W-:Y:S02]  /*106210*/  IMAD.MOV.U32 R4, RZ, RZ, R220 ;  /* 0x000000ffff047224 */ /* 0x002fe400078e00dc */
[----:B------:R-:W-:-:S05]  /*106220*/  IMAD.MOV.U32 R5, RZ, RZ, R219 ;  /* 0x000000ffff057224 */ /* 0x000fca00078e00db */
[----:B------:R1:W-:Y:S02]  /*106230*/  LDGSTS.E [R3+0xb400], desc[UR58][R4.64], P0 ;  /* 0x0b40000004037fae */ /* 0x0003e4000812187a */
[----:B-1----:R-:W-:Y:S01]  /*106240*/  MOV R4, R222 ;  /* 0x000000de00047202 */ /* 0x002fe20000000f00 */
[----:B------:R-:W-:-:S05]  /*106250*/  IMAD.MOV.U32 R5, RZ, RZ, R221 ;  /* 0x000000ffff057224 */ /* 0x000fca00078e00dd */
[----:B------:R1:W-:Y:S02]  /*106260*/  LDGSTS.E [R3+0xb500], desc[UR58][R4.64], P1 ;  /* 0x0b50000004037fae */ /* 0x0003e4000892187a */
[----:B-1----:R-:W-:Y:S02]  /*106270*/  IMAD.MOV.U32 R4, RZ, RZ, R224 ;  /* 0x000000ffff047224 */ /* 0x002fe400078e00e0 */
[----:B------:R-:W-:-:S05]  /*106280*/  IMAD.MOV.U32 R5, RZ, RZ, R223 ;  /* 0x000000ffff057224 */ /* 0x000fca00078e00df */
[----:B------:R1:W-:Y:S02]  /*106290*/  LDGSTS.E [R3+0xc400], desc[UR58][R4.64], P0 ;  /* 0x0c40000004037fae */ /* 0x0003e4000812187a */
[----:B-1----:R-:W-:Y:S01]  /*1062a0*/  MOV R4, R226 ;  /* 0x000000e200047202 */ /* 0x002fe20000000f00 */
[----:B------:R-:W-:Y:S01]  /*1062b0*/  IMAD.MOV.U32 R5, RZ, RZ, R225 ;  /* 0x000000ffff057224 */ /* 0x000fe200078e00e1 */
[----:B------:R-:W4:Y:S04]  /*1062c0*/  LDL R226, [R1+0x331c] ;  /* 0x00331c0001e27983 */ /* 0x000f280000100800 */
[----:B------:R-:W4:Y:S04]  /*1062d0*/  LDL R225, [R1+0x3318] ;  /* 0x0033180001e17983 */ /* 0x000f280000100800 */
[----:B------:R1:W-:Y:S02]  /*1062e0*/  LDGSTS.E [R3+0xc500], desc[UR58][R4.64], P1 ;  /* 0x0c50000004037fae */ /* 0x0003e4000892187a */
[----:B-1----:R-:W-:-:S02]  /*1062f0*/  IMAD.MOV.U32 R4, RZ, RZ, R228 ;  /* 0x000000ffff047224 */ /* 0x002fc400078e00e4 */
[----:B------:R-:W-:Y:S01]  /*106300*/  IMAD.MOV.U32 R5, RZ, RZ, R227 ;  /* 0x000000ffff057224 */ /* 0x000fe200078e00e3 */
[----:B------:R-:W4:Y:S04]  /*106310*/  LDL R228, [R1+0x3394] ;  /* 0x0033940001e47983 */ /* 0x000f280000100800 */
[----:B------:R-:W4:Y:S04]  /*106320*/  LDL R227, [R1+0x3390] ;  /* 0x0033900001e37983 */ /* 0x000f280000100800 */
        /* <DEDUP_REMOVED lines=21> */
[----:B---3--:R-:W-:Y:S01]  /*106480*/  MOV R4, R238 ;  /* 0x000000ee00047202 */ /* 0x008fe20000000f00 */
[----:B------:R-:W-:Y:S01]  /*106490*/  IMAD.MOV.U32 R5, RZ, RZ, R237 ;  /* 0x000000ffff057224 */ /* 0x000fe200078e00ed */
[----:B------:R-:W3:Y:S04]  /*1064a0*/  LDL R238, [R1+0x349c] ;  /* 0x00349c0001ee7983 */ /* 0x000ee80000100800 */
[----:B------:R-:W3:Y:S04]  /*1064b0*/  LDL R237, [R1+0x3498] ;  /* 0x0034980001ed7983 */ /* 0x000ee80000100800 */
[----:B------:R1:W-:Y:S01]  /*1064c0*/  LDGSTS.E [R3+0xf500], desc[UR58][R4.64], P1 ;  /* 0x0f50000004037fae */ /* 0x0003e2000892187a */
[----:B------:R-:W-:Y:S01]  /*1064d0*/  MOV R224, R241 ;  /* 0x000000f100e07202 */ /* 0x000fe20000000f00 */
[----:B------:R-:W-:-:S02]  /*1064e0*/  IMAD.MOV.U32 R218, RZ, RZ, R242 ;  /* 0x000000ffffda7224 */ /* 0x000fc400078e00f2 */
[----:B------:R-:W3:Y:S04]  /*1064f0*/  LDL R241, [R1+0x3528] ;  /* 0x0035280001f17983 */ /* 0x000ee80000100800 */
[----:B------:R-:W3:Y:S01]  /*106500*/  LDL R242, [R1+0x352c] ;  /* 0x00352c0001f27983 */ /* 0x000ee20000100800 */
[----:B-1----:R-:W-:-:S03]  /*106510*/  IMAD.MOV.U32 R4, RZ, RZ, R240 ;  /* 0x000000ffff047224 */ /* 0x002fc600078e00f0 */
[----:B------:R-:W3:Y:S01]  /*106520*/  LDL R240, [R1+0x3524] ;  /* 0x0035240001f07983 */ /* 0x000ee20000100800 */
[----:B------:R-:W-:Y:S02]  /*106530*/  IMAD.MOV.U32 R217, RZ, RZ, R243 ;  /* 0x000000ffffd97224 */ /* 0x000fe400078e00f3 */
[----:B------:R-:W-:Y:S01]  /*106540*/  IMAD.MOV.U32 R220, RZ, RZ, R244 ;  /* 0x000000ffffdc7224 */ /* 0x000fe200078e00f4 */
[----:B------:R-:W3:Y:S04]  /*106550*/  LDL R243, [R1+0x35a0] ;  /* 0x0035a00001f37983 */ /* 0x000ee80000100800 */
[----:B------:R-:W3:Y:S01]  /*106560*/  LDL R244, [R1+0x35a4] ;  /* 0x0035a40001f47983 */ /* 0x000ee20000100800 */
[----:B------:R-:W-:Y:S01]  /*106570*/  MOV R219, R245 ;  /* 0x000000f500db7202 */ /* 0x000fe20000000f00 */
[----:B--2---:R-:W-:-:S02]  /*106580*/  IMAD.MOV.U32 R222, RZ, RZ, R246 ;  /* 0x000000ffffde7224 */ /* 0x004fc400078e00f6 */
[----:B------:R-:W2:Y:S04]  /*106590*/  LDL R245, [R1+0x35a8] ;  /* 0x0035a80001f57983 */ /* 0x000ea80000100800 */
[----:B------:R-:W2:Y:S01]  /*1065a0*/  LDL R246, [R1+0x35ac] ;  /* 0x0035ac0001f67983 */ /* 0x000ea20000100800 */
[----:B------:R-:W-:Y:S02]  /*1065b0*/  IMAD.MOV.U32 R221, RZ, RZ, R247 ;  /* 0x000000ffffdd7224 */ /* 0x000fe400078e00f7 */
[----:B------:R-:W-:Y:S01]  /*1065c0*/  IMAD.MOV.U32 R223, RZ, RZ, R168 ;  /* 0x000000ffffdf7224 */ /* 0x000fe200078e00a8 */
[----:B------:R-:W2:Y:S04]  /*1065d0*/  LDL R247, [R1+0x3628] ;  /* 0x0036280001f77983 */ /* 0x000ea80000100800 */
[----:B------:R-:W2:Y:S01]  /*1065e0*/  LDL R168, [R1+0x362c] ;  /* 0x00362c0001a87983 */ /* 0x000ea20000100800 */
[----:B----4-:R-:W-:-:S03]  /*1065f0*/  IMAD.MOV.U32 R5, RZ, RZ, R239 ;  /* 0x000000ffff057224 */ /* 0x010fc600078e00ef */
[----:B------:R-:W4:Y:S04]  /*106600*/  LDL R239, [R1+0x3520] ;  /* 0x0035200001ef7983 */ /* 0x000f280000100800 */
[----:B------:R-:W2:Y:S04]  /*106610*/  LDL.LU.64 R6, [R1+0x2900] ;  /* 0x0029000001067983 */ /* 0x000ea80000300a00 */
[----:B------:R-:W2:Y:S04]  /*106620*/  LDL.LU.64 R8, [R1+0x28f8] ;  /* 0x0028f80001087983 */ /* 0x000ea80000300a00 */
[----:B------:R1:W-:Y:S04]  /*106630*/  LDGSTS.E [R3+0x10400], desc[UR58][R4.64], P0 ;  /* 0x1040000004037fae */ /* 0x0003e8000812187a */
[----:B------:R-:W2:Y:S04]  /*106640*/  LDL.LU.64 R10, [R1+0x28f0] ;  /* 0x0028f000010a7983 */ /* 0x000ea80000300a00 */
[----:B------:R-:W2:Y:S01]  /*106650*/  LDL.LU.64 R12, [R1+0x28e8] ;  /* 0x0028e800010c7983 */ /* 0x000ea20000300a00 */
[----:B-1----:R-:W-:Y:S01]  /*106660*/  MOV R4, R218 ;  /* 0x000000da00047202 */ /* 0x002fe20000000f00 */
[----:B------:R-:W-:-:S02]  /*106670*/  IMAD.MOV.U32 R5, RZ, RZ, R217 ;  /* 0x000000ffff057224 */ /* 0x000fc400078e00d9 */
[----:B------:R-:W2:Y:S04]  /*106680*/  LDL.LU.64 R14, [R1+0x28e0] ;  /* 0x0028e000010e7983 */ /* 0x000ea80000300a00 */
[----:B------:R1:W-:Y:S04]  /*106690*/  LDGSTS.E [R3+0x10500], desc[UR58][R4.64], P1 ;  /* 0x1050000004037fae */ /* 0x0003e8000892187a */
[----:B------:R-:W2:Y:S04]  /*1066a0*/  LDL.LU.64 R16, [R1+0x28d8] ;  /* 0x0028d80001107983 */ /* 0x000ea80000300a00 */
[----:B------:R-:W2:Y:S01]  /*1066b0*/  LDL.LU.64 R18, [R1+0x28d0] ;  /* 0x0028d00001127983 */ /* 0x000ea20000300a00 */
[----:B-1----:R-:W-:-:S03]  /*1066c0*/  IMAD.MOV.U32 R4, RZ, RZ, R220 ;  /* 0x000000ffff047224 */ /* 0x002fc600078e00dc */
[----:B------:R-:W2:Y:S01]  /*1066d0*/  LDL.LU.64 R20, [R1+0x28c8] ;  /* 0x0028c80001147983 */ /* 0x000ea20000300a00 */
[----:B------:R-:W-:-:S03]  /*1066e0*/  IMAD.MOV.U32 R5, RZ, RZ, R219 ;  /* 0x000000ffff057224 */ /* 0x000fc600078e00db */
        /* <DEDUP_REMOVED lines=54> */
[----:B------:R-:W2:Y:S01]  /*106a50*/  LDL.LU.64 R80, [R1+0x27d8] ;  /* 0x0027d80001507983 */ /* 0x000ea20000300a00 */
[----:B---3--:R-:W-:Y:S01]  /*106a60*/  MOV R4, R238 ;  /* 0x000000ee00047202 */ /* 0x008fe20000000f00 */
[----:B------:R-:W-:-:S05]  /*106a70*/  IMAD.MOV.U32 R5, RZ, RZ, R237 ;  /* 0x000000ffff057224 */ /* 0x000fca00078e00ed */
[----:B------:R1:W-:Y:S02]  /*106a80*/  LDGSTS.E [R3+0x15500], desc[UR58][R4.64], P1 ;  /* 0x1550000004037fae */ /* 0x0003e4000892187a */
[----:B-1----:R-:W-:Y:S02]  /*106a90*/  IMAD.MOV.U32 R4, RZ, RZ, R240 ;  /* 0x000000ffff047224 */ /* 0x002fe400078e00f0 */
[----:B----4-:R-:W-:-:S05]  /*106aa0*/  IMAD.MOV.U32 R5, RZ, RZ, R239 ;  /* 0x000000ffff057224 */ /* 0x010fca00078e00ef */
[----:B------:R1:W-:Y:S02]  /*106ab0*/  LDGSTS.E [R3+0x16400], desc[UR58][R4.64], P0 ;  /* 0x1640000004037fae */ /* 0x0003e4000812187a */
[----:B-1----:R-:W-:Y:S01]  /*106ac0*/  MOV R4, R242 ;  /* 0x000000f200047202 */ /* 0x002fe20000000f00 */
[----:B------:R-:W-:-:S05]  /*106ad0*/  IMAD.MOV.U32 R5, RZ, RZ, R241 ;  /* 0x000000ffff057224 */ /* 0x000fca00078e00f1 */
[----:B------:R1:W-:Y:S02]  /*106ae0*/  LDGSTS.E [R3+0x16500], desc[UR58][R4.64], P1 ;  /* 0x1650000004037fae */ /* 0x0003e4000892187a */
[----:B-1----:R-:W-:Y:S02]  /*106af0*/  IMAD.MOV.U32 R4, RZ, RZ, R244 ;  /* 0x000000ffff047224 */ /* 0x002fe400078e00f4 */
[----:B------:R-:W-:-:S05]  /*106b00*/  IMAD.MOV.U32 R5, RZ, RZ, R243 ;  /* 0x000000ffff057224 */ /* 0x000fca00078e00f3 */
[----:B------:R2:W-:Y:S02]  /*106b10*/  LDGSTS.E [R3+0x17400], desc[UR58][R4.64], P0 ;  /* 0x1740000004037fae */ /* 0x0005e4000812187a */
[----:B--2---:R-:W-:Y:S01]  /*106b20*/  MOV R4, R246 ;  /* 0x000000f600047202 */ /* 0x004fe20000000f00 */
        /* <DEDUP_REMOVED lines=48> */
[----:B------:R-:W-:Y:S02]  /*106e30*/  IMAD.MOV.U32 R5, RZ, RZ, R83 ;  /* 0x000000ffff057224 */ /* 0x000fe400078e0053 */
[----:B------:R-:W2:Y:S04]  /*106e40*/  LDL.LU.64 R82, [R1+0x27d0] ;  /* 0x0027d00001527983 */ /* 0x000ea80000300a00 */
        /* <DEDUP_REMOVED lines=35> */
[----:B------:R1:W-:Y:S02]  /*107080*/  LDGSTS.E [R3+0x1f500], desc[UR58][R4.64], P1 ;  /* 0x1f50000004037fae */ /* 0x0003e4000892187a */
[----:B-1----:R-:W-:-:S04]  /*107090*/  IADD3 R4, P2, R6, UR15, RZ ;  /* 0x0000000f06047c10 */ /* 0x002fc8000ff5e0ff */
        /* <DEDUP_REMOVED lines=102> */
[----:B------:R-:W-:-:S03]  /*107700*/  IMAD.MOV.U32 R138, RZ, RZ, R230 ;  /* 0x000000ffff8a7224 */ /* 0x000fc600078e00e6 */
[----:B------:R-:W-:Y:S01]  /*107710*/  IADD3.X R107, R109, UR9, RZ, P2, !PT ;  /* 0x000000096d6b7c10 */ /* 0x000fe200097fe4ff */
[----:B------:R-:W-:Y:S01]  /*107720*/  IMAD.MOV.U32 R139, RZ, RZ, R229 ;  /* 0x000000ffff8b7224 */ /* 0x000fe200078e00e5 */
        /* <DEDUP_REMOVED lines=8> */
[----:B------:R-:W-:Y:S01]  /*1077b0*/  IADD3 R110, P2, R118, UR15, RZ ;  /* 0x0000000f766e7c10 */ /* 0x000fe2000ff5e0ff */
[----:B------:R-:W-:Y:S01]  /*1077c0*/  IMAD.MOV.U32 R130, RZ, RZ, R238 ;  /* 0x000000ffff827224 */ /* 0x000fe200078e00ee */
[----:B------:R-:W-:Y:S01]  /*1077d0*/  STL.64 [R1+0x1bb8], R138 ;  /* 0x001bb88a01007387 */ /* 0x000fe20000100a00 */
        /* <DEDUP_REMOVED lines=8> */
[----:B------:R-:W-:Y:S01]  /*107860*/  IMAD.MOV.U32 R123, RZ, RZ, R243 ;  /* 0x000000ffff7b7224 */ /* 0x000fe200078e00f3 */
[----:B------:R-:W-:Y:S01]  /*107870*/  IADD3.X R111, R119, UR9, RZ, P2, !PT ;  /* 0x00000009776f7c10 */ /* 0x000fe200097fe4ff */
        /* <DEDUP_REMOVED lines=65> */
[----:B------:R-:W1:Y:S04]  /*107c90*/  LDL R239, [R1+0x1ebc] ;  /* 0x001ebc0001ef7983 */ /* 0x000e680000100800 */
[----:B------:R-:W2:Y:S04]  /*107ca0*/  LDL R240, [R1+0x3a24] ;  /* 0x003a240001f07983 */ /* 0x000ea80000100800 */
[----:B------:R-:W3:Y:S04]  /*107cb0*/  LDL R241, [R1+0x2a40] ;  /* 0x002a400001f17983 */ /* 0x000ee80000100800 */
[----:B------:R-:W4:Y:S04]  /*107cc0*/  LDL R242, [R1+0x2a44] ;  /* 0x002a440001f27983 */ /* 0x000f280000100800 */
[----:B------:R-:W3:Y:S04]  /*107cd0*/  LDL R243, [R1+0x2ab8] ;  /* 0x002ab80001f37983 */ /* 0x000ee80000100800 */
        /* <DEDUP_REMOVED lines=69> */
[----:B------:R-:W-:Y:S01]  /*108130*/  LDGSTS.E [R3+0x3b400], desc[UR58][R92.64], P0 ;  /* 0x3b4000005c037fae */ /* 0x000fe2000812187a */
[----:B-1----:R-:W-:-:S03]  /*108140*/  MOV R5, R239 ;  /* 0x000000ef00057202 */ /* 0x002fc60000000f00 */
[----:B------:R-:W-:Y:S01]  /*108150*/  LDGSTS.E [R3+0x3b500], desc[UR58][R94.64], P1 ;  /* 0x3b5000005e037fae */ /* 0x000fe2000892187a */
[----:B--2---:R-:W-:-:S03]  /*108160*/  IMAD.MOV.U32 R4, RZ, RZ, R240 ;  /* 0x000000ffff047224 */ /* 0x004fc600078e00f0 */
[----:B------:R-:W2:Y:S04]  /*108170*/  LDL R239, [R1+0x2cb8] ;  /* 0x002cb80001ef7983 */ /* 0x000ea80000100800 */
[----:B------:R-:W2:Y:S01]  /*108180*/  LDL R240, [R1+0x2cbc] ;  /* 0x002cbc0001f07983 */ /* 0x000ea20000100800 */
[----:B------:R-:W-:-:S03]  /*108190*/  VIADD R0, R112, UR12 ;  /* 0x0000000c70007c36 */ /* 0x000fc60008000000 */
[----:B------:R-:W-:Y:S04]  /*1081a0*/  LDGSTS.E [R3+0x3c400], desc[UR58][R96.64], P0 ;  /* 0x3c40000060037fae */ /* 0x000fe8000812187a */
[----:B------:R-:W-:Y:S04]  /*1081b0*/  LDGSTS.E [R3+0x3c500], desc[UR58][R98.64], P1 ;  /* 0x3c50000062037fae */ /* 0x000fe8000892187a */
[----:B------:R-:W-:Y:S04]  /*1081c0*/  LDGSTS.E [R3+0x3d400], desc[UR58][R100.64], P0 ;  /* 0x3d40000064037fae */ /* 0x000fe8000812187a */
[----:B------:R-:W-:Y:S04]  /*1081d0*/  LDGSTS.E [R3+0x3d500], desc[UR58][R102.64], P1 ;  /* 0x3d50000066037fae */ /* 0x000fe8000892187a */
[----:B------:R-:W-:Y:S04]  /*1081e0*/  LDGSTS.E [R3+0x3e400], desc[UR58][R104.64], P0 ;  /* 0x3e40000068037fae */ /* 0x000fe8000812187a */
[----:B------:R-:W2:Y:S04]  /*1081f0*/  LDL R235, [R1+0x2cc0] ;  /* 0x002cc00001eb7983 */ /* 0x000ea80000100800 */
[----:B------:R-:W2:Y:S04]  /*108200*/  LDL R236, [R1+0x2cc4] ;  /* 0x002cc40001ec7983 */ /* 0x000ea80000100800 */
[----:B------:R-:W-:Y:S04]  /*108210*/  LDGSTS.E [R3+0x3e500], desc[UR58][R106.64], P1 ;  /* 0x3e5000006a037fae */ /* 0x000fe8000892187a */
[----:B------:R-:W-:Y:S04]  /*108220*/  LDGSTS.E [R3+0x3f400], desc[UR58][R108.64], P0 ;  /* 0x3f4000006c037fae */ /* 0x000fe8000812187a */
[----:B------:R-:W-:Y:S04]  /*108230*/  LDGSTS.E [R3+0x3f500], desc[UR58][R110.64], P1 ;  /* 0x3f5000006e037fae */ /* 0x000fe8000892187a */
[----:B------:R4:W-:Y:S04]  /*108240*/  LDGSTS.E [R0+0x600], desc[UR58][R4.64], P0 ;  /* 0x0060000004007fae */ /* 0x0009e8000812187a */
[----:B------:R-:W2:Y:S04]  /*108250*/  LDL R237, [R1+0x2d40] ;  /* 0x002d400001ed7983 */ /* 0x000ea80000100800 */
[----:B------:R-:W2:Y:S01]  /*108260*/  LDL R238, [R1+0x2d44] ;  /* 0x002d440001ee7983 */ /* 0x000ea20000100800 */
[----:B----4-:R-:W-:-:S02]  /*108270*/  IMAD.MOV.U32 R4, RZ, RZ, R242 ;  /* 0x000000ffff047224 */ /* 0x010fc400078e00f2 */
[----:B---3--:R-:W-:Y:S01]  /*108280*/  IMAD.MOV.U32 R5, RZ, RZ, R241 ;  /* 0x000000ffff057224 */ /* 0x008fe200078e00f1 */
[----:B------:R-:W3:Y:S04]  /*108290*/  LDL R242, [R1+0x2d3c] ;  /* 0x002d3c0001f27983 */ /* 0x000ee80000100800 */
[----:B------:R-:W4:Y:S04]  /*1082a0*/  LDL R241, [R1+0x2d38] ;  /* 0x002d380001f17983 */ /* 0x000f280000100800 */
[----:B------:R1:W-:Y:S02]  /*1082b0*/  LDGSTS.E [R0+0x700], desc[UR58][R4.64], P1 ;  /* 0x0070000004007fae */ /* 0x0003e4000892187a */
[----:B-1----:R-:W-:Y:S01]  /*1082c0*/  IMAD.MOV.U32 R4, RZ, RZ, R244 ;  /* 0x000000ffff047224 */ /* 0x002fe200078e00f4 */
[----:B------:R-:W-:Y:S01]  /*1082d0*/  MOV R5, R243 ;  /* 0x000000f300057202 */ /* 0x000fe20000000f00 */
[----:B------:R-:W4:Y:S04]  /*1082e0*/  LDL R244, [R1+0x2dbc] ;  /* 0x002dbc0001f47983 */ /* 0x000f280000100800 */
[----:B------:R1:W-:Y:S04]  /*1082f0*/  LDGSTS.E [R0+0x1600], desc[UR58][R4.64], P0 ;  /* 0x0160000004007fae */ /* 0x0003e8000812187a */
[----:B------:R-:W4:Y:S01]  /*108300*/  LDL R243, [R1+0x2db8] ;  /* 0x002db80001f37983 */ /* 0x000f220000100800 */
[----:B-1----:R-:W-:-:S02]  /*108310*/  IMAD.MOV.U32 R4, RZ, RZ, R226 ;  /* 0x000000ffff047224 */ /* 0x002fc400078e00e2 */
[----:B------:R-:W-:Y:S01]  /*108320*/  IMAD.MOV.U32 R5, RZ, RZ, R225 ;  /* 0x000000ffff057224 */ /* 0x000fe200078e00e1 */
[----:B------:R-:W4:Y:S04]  /*108330*/  LDL R226, [R1+0x2ec4] ;  /* 0x002ec40001e27983 */ /* 0x000f280000100800 */
[----:B------:R1:W-:Y:S04]  /*108340*/  LDGSTS.E [R0+0x1700], desc[UR58][R4.64], P1 ;  /* 0x0170000004007fae */ /* 0x0003e8000892187a */
[----:B------:R-:W4:Y:S01]  /*108350*/  LDL R225, [R1+0x2ec0] ;  /* 0x002ec00001e17983 */ /* 0x000f220000100800 */
[----:B-1----:R-:W-:Y:S01]  /*108360*/  IMAD.MOV.U32 R4, RZ, RZ, R228 ;  /* 0x000000ffff047224 */ /* 0x002fe200078e00e4 */
[----:B------:R-:W-:-:S02]  /*108370*/  MOV R5, R227 ;  /* 0x000000e300057202 */ /* 0x000fc40000000f00 */
[----:B------:R-:W4:Y:S04]  /*108380*/  LDL R228, [R1+0x2f3c] ;  /* 0x002f3c0001e47983 */ /* 0x000f280000100800 */
[----:B------:R1:W-:Y:S04]  /*108390*/  LDGSTS.E [R0+0x2600], desc[UR58][R4.64], P0 ;  /* 0x0260000004007fae */ /* 0x0003e8000812187a */
[----:B------:R-:W4:Y:S01]  /*1083a0*/  LDL R227, [R1+0x2f38] ;  /* 0x002f380001e37983 */ /* 0x000f220000100800 */
[----:B-1----:R-:W-:Y:S02]  /*1083b0*/  IMAD.MOV.U32 R4, RZ, RZ, R246 ;  /* 0x000000ffff047224 */ /* 0x002fe400078e00f6 */
[----:B------:R-:W-:Y:S01]  /*1083c0*/  IMAD.MOV.U32 R5, RZ, RZ, R245 ;  /* 0x000000ffff057224 */ /* 0x000fe200078e00f5 */
[----:B------:R-:W4:Y:S04]  /*1083d0*/  LDL R246, [R1+0x2dc4] ;  /* 0x002dc40001f67983 */ /* 0x000f280000100800 */
        /* <DEDUP_REMOVED lines=10> */
[----:B------:R-:W4:Y:S04]  /*108480*/  LDL R247, [R1+0x2e38] ;  /* 0x002e380001f77983 */ /* 0x000f280000100800 */
[----:B------:R1:W-:Y:S02]  /*108490*/  LDGSTS.E [R0+0x3700], desc[UR58][R4.64], P1 ;  /* 0x0370000004007fae */ /* 0x0003e4000892187a */
[----:B-1----:R-:W-:-:S02]  /*1084a0*/  MOV R5, R231 ;  /* 0x000000e700057202 */ /* 0x002fc40000000f00 */
[----:B------:R-:W4:Y:S01]  /*1084b0*/  LDL R231, [R1+0x3038] ;  /* 0x0030380001e77983 */ /* 0x000f220000100800 */
[----:B------:R-:W-:-:S03]  /*1084c0*/  IMAD.MOV.U32 R4, RZ, RZ, R232 ;  /* 0x000000ffff047224 */ /* 0x000fc600078e00e8 */
[----:B------:R-:W4:Y:S04]  /*1084d0*/  LDL R232, [R1+0x303c] ;  /* 0x00303c0001e87983 */ /* 0x000f280000100800 */
[----:B------:R1:W-:Y:S02]  /*1084e0*/  LDGSTS.E [R0+0x4600], desc[UR58][R4.64], P0 ;  /* 0x0460000004007fae */ /* 0x0003e4000812187a */
[----:B-1----:R-:W-:Y:S02]  /*1084f0*/  IMAD.MOV.U32 R5, RZ, RZ, R233 ;  /* 0x000000ffff057224 */ /* 0x002fe400078e00e9 */
[----:B------:R-:W4:Y:S01]  /*108500*/  LDL R233, [R1+0x3040] ;  /* 0x0030400001e97983 */ /* 0x000f220000100800 */
[----:B------:R-:W-:-:S03]  /*108510*/  IMAD.MOV.U32 R4, RZ, RZ, R234 ;  /* 0x000000ffff047224 */ /* 0x000fc600078e00ea */
[----:B------:R-:W4:Y:S04]  /*108520*/  LDL R234, [R1+0x3044] ;  /* 0x0030440001ea7983 */ /* 0x000f280000100800 */
[----:B------:R2:W-:Y:S02]  /*108530*/  LDGSTS.E [R0+0x4700], desc[UR58][R4.64], P1 ;  /* 0x0470000004007fae */ /* 0x0005e4000892187a */
[----:B--2---:R-:W-:Y:S02]  /*108540*/  MOV R5, R239 ;  /* 0x000000ef00057202 */ /* 0x004fe40000000f00 */
[----:B------:R-:W2:Y:S01]  /*108550*/  LDL R239, [R1+0x2e40] ;  /* 0x002e400001ef7983 */ /* 0x000ea20000100800 */
[----:B------:R-:W-:-:S03]  /*108560*/  IMAD.MOV.U32 R4, RZ, RZ, R240 ;  /* 0x000000ffff047224 */ /* 0x000fc600078e00f0 */
[----:B------:R-:W2:Y:S04]  /*108570*/  LDL R240, [R1+0x2e44] ;  /* 0x002e440001f07983 */ /* 0x000ea80000100800 */
[----:B------:R1:W-:Y:S02]  /*108580*/  LDGSTS.E [R0+0x5600], desc[UR58][R4.64], P0 ;  /* 0x0560000004007fae */ /* 0x0003e4000812187a */
[----:B-1----:R-:W-:Y:S02]  /*108590*/  IMAD.MOV.U32 R5, RZ, RZ, R235 ;  /* 0x000000ffff057224 */ /* 0x002fe400078e00eb */
[----:B------:R-:W2:Y:S01]  /*1085a0*/  LDL R235, [R1+0x30a8] ;  /* 0x0030a80001eb7983 */ /* 0x000ea20000100800 */
[----:B------:R-:W-:-:S03]  /*1085b0*/  IMAD.MOV.U32 R4, RZ, RZ, R236 ;  /* 0x000000ffff047224 */ /* 0x000fc600078e00ec */
[----:B------:R-:W2:Y:S04]  /*1085c0*/  LDL R236, [R1+0x30ac] ;  /* 0x0030ac0001ec7983 */ /* 0x000ea80000100800 */
[----:B------:R3:W-:Y:S02]  /*1085d0*/  LDGSTS.E [R0+0x5700], desc[UR58][R4.64], P1 ;  /* 0x0570000004007fae */ /* 0x0007e4000892187a */
[----:B---3--:R-:W-:Y:S02]  /*1085e0*/  IMAD.MOV.U32 R4, RZ, RZ, R242 ;  /* 0x000000ffff047224 */ /* 0x008fe400078e00f2 */
[----:B------:R-:W3:Y:S01]  /*1085f0*/  LDL R242, [R1+0x2ebc] ;  /* 0x002ebc0001f27983 */ /* 0x000ee20000100800 */
[----:B----4-:R-:W-:-:S03]  /*108600*/  MOV R5, R241 ;  /* 0x000000f100057202 */ /* 0x010fc60000000f00 */
[----:B------:R-:W4:Y:S04]  /*108610*/  LDL R241, [R1+0x2eb8] ;  /* 0x002eb80001f17983 */ /* 0x000f280000100800 */
[----:B------:R1:W-:Y:S02]  /*108620*/  LDGSTS.E [R0+0x6600], desc[UR58][R4.64], P0 ;  /* 0x0660000004007fae */ /* 0x0003e4000812187a */
[----:B-1----:R-:W-:Y:S02]  /*108630*/  IMAD.MOV.U32 R4, RZ, RZ, R238 ;  /* 0x000000ffff047224 */ /* 0x002fe400078e00ee */
[----:B------:R-:W-:Y:S01]  /*108640*/  IMAD.MOV.U32 R5, RZ, RZ, R237 ;  /* 0x000000ffff057224 */ /* 0x000fe200078e00ed */
[----:B------:R-:W4:Y:S04]  /*108650*/  LDL R238, [R1+0x312c] ;  /* 0x00312c0001ee7983 */ /* 0x000f280000100800 */
[----:B------:R1:W-:Y:S04]  /*108660*/  LDGSTS.E [R0+0x6700], desc[UR58][R4.64], P1 ;  /* 0x0670000004007fae */ /* 0x0003e8000892187a */
[----:B------:R-:W4:Y:S01]  /*108670*/  LDL R237, [R1+0x3128] ;  /* 0x0031280001ed7983 */ /* 0x000f220000100800 */
[----:B-1----:R-:W-:Y:S01]  /*108680*/  IMAD.MOV.U32 R4, RZ, RZ, R244 ;  /* 0x000000ffff047224 */ /* 0x002fe200078e00f4 */
[----:B------:R-:W-:-:S02]  /*108690*/  MOV R5, R243 ;  /* 0x000000f300057202 */ /* 0x000fc40000000f00 */
[----:B------:R-:W4:Y:S04]  /*1086a0*/  LDL R244, [R1+0x2f44] ;  /* 0x002f440001f47983 */ /* 0x000f280000100800 */
[----:B------:R-:W4:Y:S04]  /*1086b0*/  LDL R243, [R1+0x2f40] ;  /* 0x002f400001f37983 */ /* 0x000f280000100800 */
[----:B------:R1:W-:Y:S02]  /*1086c0*/  LDGSTS.E [R0+0x7600], desc[UR58][R4.64], P0 ;  /* 0x0760000004007fae */ /* 0x0003e4000812187a */
[----:B-1----:R-:W-:-:S02]  /*1086d0*/  IMAD.MOV.U32 R4, RZ, RZ, R246 ;  /* 0x000000ffff047224 */ /* 0x002fc400078e00f6 */
[----:B------:R-:W4:Y:S01]  /*1086e0*/  LDL R246, [R1+0x2fc4] ;  /* 0x002fc40001f67983 */ /* 0x000f220000100800 */
[----:B------:R-:W-:-:S03]  /*1086f0*/  IMAD.MOV.U32 R5, RZ, RZ, R245 ;  /* 0x000000ffff057224 */ /* 0x000fc600078e00f5 */
[----:B------:R-:W4:Y:S04]  /*108700*/  LDL R245, [R1+0x2fc0] ;  /* 0x002fc00001f57983 */ /* 0x000f280000100800 */
[----:B------:R1:W-:Y:S02]  /*108710*/  LDGSTS.E [R0+0x7700], desc[UR58][R4.64], P1 ;  /* 0x0770000004007fae */ /* 0x0003e4000892187a */
[----:B-1----:R-:W-:Y:S02]  /*108720*/  IMAD.MOV.U32 R4, RZ, RZ, R168 ;  /* 0x000000ffff047224 */ /* 0x002fe400078e00a8 */
[----:B------:R-:W4:Y:S01]  /*108730*/  LDL R168, [R1+0x30a4] ;  /* 0x0030a40001a87983 */ /* 0x000f220000100800 */
[----:B------:R-:W-:-:S03]  /*108740*/  MOV R5, R247 ;  /* 0x000000f700057202 */ /* 0x000fc60000000f00 */
[----:B------:R-:W4:Y:S04]  /*108750*/  LDL R247, [R1+0x30a0] ;  /* 0x0030a00001f77983 */ /* 0x000f280000100800 */
[----:B------:R2:W-:Y:S02]  /*108760*/  LDGSTS.E [R0+0x8600], desc[UR58][R4.64], P0 ;  /* 0x0860000004007fae */ /* 0x0005e4000812187a */
[----:B--2---:R-:W-:Y:S02]  /*108770*/  IMAD.MOV.U32 R5, RZ, RZ, R239 ;  /* 0x000000ffff057224 */ /* 0x004fe400078e00ef */
        /* <DEDUP_REMOVED lines=50> */
[----:B------:R-:W-:Y:S01]  /*108aa0*/  IMAD.MOV.U32 R5, RZ, RZ, R235 ;  /* 0x000000ffff057224 */ /* 0x000fe200078e00eb */
[----:B------:R-:W4:Y:S04]  /*108ab0*/  LDL R236, [R1+0x34ac] ;  /* 0x0034ac0001ec7983 */ /* 0x000f280000100800 */
[----:B------:R2:W-:Y:S04]  /*108ac0*/  LDGSTS.E [R0+0xd700], desc[UR58][R4.64], P1 ;  /* 0x0d70000004007fae */ /* 0x0005e8000892187a */
[----:B------:R-:W4:Y:S01]  /*108ad0*/  LDL R235, [R1+0x34a8] ;  /* 0x0034a80001eb7983 */ /* 0x000f220000100800 */
[----:B--2---:R-:W-:-:S03]  /*108ae0*/  MOV R5, R239 ;  /* 0x000000ef00057202 */ /* 0x004fc60000000f00 */
[----:B------:R-:W2:Y:S01]  /*108af0*/  LDL R239, [R1+0x32a0] ;  /* 0x0032a00001ef7983 */ /* 0x000ea20000100800 */
[----:B------:R-:W-:-:S03]  /*108b00*/  IMAD.MOV.U32 R4, RZ, RZ, R240 ;  /* 0x000000ffff047224 */ /* 0x000fc600078e00f0 */
[----:B------:R-:W2:Y:S04]  /*108b10*/  LDL R240, [R1+0x32a4] ;  /* 0x0032a40001f07983 */ /* 0x000ea80000100800 */
[----:B------:R1:W-:Y:S02]  /*108b20*/  LDGSTS.E [R0+0xe600], desc[UR58][R4.64], P0 ;  /* 0x0e60000004007fae */ /* 0x0003e4000812187a */
[----:B-1----:R-:W-:Y:S02]  /*108b30*/  IMAD.MOV.U32 R4, RZ, RZ, R238 ;  /* 0x000000ffff047224 */ /* 0x002fe400078e00ee */
[----:B------:R-:W-:Y:S01]  /*108b40*/  IMAD.MOV.U32 R5, RZ, RZ, R237 ;  /* 0x000000ffff057224 */ /* 0x000fe200078e00ed */
[----:B------:R-:W2:Y:S04]  /*108b50*/  LDL R238, [R1+0x353c] ;  /* 0x00353c0001ee7983 */ /* 0x000ea80000100800 */
[----:B------:R3:W-:Y:S04]  /*108b60*/  LDGSTS.E [R0+0xe700], desc[UR58][R4.64], P1 ;  /* 0x0e70000004007fae */ /* 0x0007e8000892187a */
[----:B------:R-:W2:Y:S01]  /*108b70*/  LDL R237, [R1+0x3538] ;  /* 0x0035380001ed7983 */ /* 0x000ea20000100800 */
[----:B---3--:R-:W-:-:S03]  /*108b80*/  IMAD.MOV.U32 R4, RZ, RZ, R242 ;  /* 0x000000ffff047224 */ /* 0x008fc600078e00f2 */
[----:B------:R-:W3:Y:S01]  /*108b90*/  LDL R242, [R1+0x332c] ;  /* 0x00332c0001f27983 */ /* 0x000ee20000100800 */
[----:B----4-:R-:W-:-:S03]  /*108ba0*/  MOV R5, R241 ;  /* 0x000000f100057202 */ /* 0x010fc60000000f00 */
[----:B------:R-:W4:Y:S04]  /*108bb0*/  LDL R241, [R1+0x3328] ;  /* 0x0033280001f17983 */ /* 0x000f280000100800 */
[----:B------:R1:W-:Y:S02]  /*108bc0*/  LDGSTS.E [R0+0xf600], desc[UR58][R4.64], P0 ;  /* 0x0f60000004007fae */ /* 0x0003e4000812187a */
[----:B-1----:R-:W-:Y:S02]  /*108bd0*/  IMAD.MOV.U32 R4, RZ, RZ, R244 ;  /* 0x000000ffff047224 */ /* 0x002fe400078e00f4 */
        /* <DEDUP_REMOVED lines=24> */
[----:B-1----:R-:W-:Y:S01]  /*108d60*/  IMAD.MOV.U32 R4, RZ, RZ, R228 ;  /* 0x000000ffff047224 */ /* 0x002fe200078e00e4 */
[----:B------:R-:W-:-:S02]  /*108d70*/  MOV R5, R227 ;  /* 0x000000e300057202 */ /* 0x000fc40000000f00 */
[----:B------:R-:W2:Y:S04]  /*108d80*/  LDL R228, [R1+0x379c] ;  /* 0x00379c0001e47983 */ /* 0x000ea80000100800 */
[----:B------:R3:W-:Y:S04]  /*108d90*/  LDGSTS.E [R0+0x12600], desc[UR58][R4.64], P0 ;  /* 0x1260000004007fae */ /* 0x0007e8000812187a */
[----:B------:R-:W2:Y:S01]  /*108da0*/  LDL R227, [R1+0x3798] ;  /* 0x0037980001e37983 */ /* 0x000ea20000100800 */
[----:B---3--:R-:W-:-:S03]  /*108db0*/  IMAD.MOV.U32 R4, RZ, RZ, R242 ;  /* 0x000000ffff047224 */ /* 0x008fc600078e00f2 */
[----:B------:R-:W3:Y:S01]  /*108dc0*/  LDL R242, [R1+0x35bc] ;  /* 0x0035bc0001f27983 */ /* 0x000ee20000100800 */
[----:B----4-:R-:W-:-:S03]  /*108dd0*/  IMAD.MOV.U32 R5, RZ, RZ, R241 ;  /* 0x000000ffff057224 */ /* 0x010fc600078e00f1 */
[----:B------:R-:W4:Y:S04]  /*108de0*/  LDL R241, [R1+0x35b8] ;  /* 0x0035b80001f17983 */ /* 0x000f280000100800 */
[----:B------:R1:W-:Y:S02]  /*108df0*/  LDGSTS.E [R0+0x12700], desc[UR58][R4.64], P1 ;  /* 0x1270000004007fae */ /* 0x0003e4000892187a */
[----:B-1----:R-:W-:Y:S01]  /*108e00*/  IMAD.MOV.U32 R4, RZ, RZ, R230 ;  /* 0x000000ffff047224 */ /* 0x002fe200078e00e6 */
[----:B------:R-:W-:Y:S01]  /*108e10*/  MOV R5, R229 ;  /* 0x000000e500057202 */ /* 0x000fe20000000f00 */
[----:B------:R-:W4:Y:S04]  /*108e20*/  LDL R230, [R1+0x37a4] ;  /* 0x0037a40001e67983 */ /* 0x000f280000100800 */
[----:B------:R1:W-:Y:S04]  /*108e30*/  LDGSTS.E [R0+0x13600], desc[UR58][R4.64], P0 ;  /* 0x1360000004007fae */ /* 0x0003e8000812187a */
[----:B------:R-:W4:Y:S01]  /*108e40*/  LDL R229, [R1+0x37a0] ;  /* 0x0037a00001e57983 */ /* 0x000f220000100800 */
[----:B-1----:R-:W-:-:S03]  /*108e50*/  IMAD.MOV.U32 R4, RZ, RZ, R244 ;  /* 0x000000ffff047224 */ /* 0x002fc600078e00f4 */
[----:B------:R-:W4:Y:S01]  /*108e60*/  LDL R244, [R1+0x363c] ;  /* 0x00363c0001f47983 */ /* 0x000f220000100800 */
[----:B------:R-:W-:-:S03]  /*108e70*/  IMAD.MOV.U32 R5, RZ, RZ, R243 ;  /* 0x000000ffff057224 */ /* 0x000fc600078e00f3 */
        /* <DEDUP_REMOVED lines=22> */
[----:B-1----:R-:W-:-:S03]  /*108fe0*/  IMAD.MOV.U32 R4, RZ, RZ, R168 ;  /* 0x000000ffff047224 */ /* 0x002fc600078e00a8 */
[----:B------:R-:W4:Y:S01]  /*108ff0*/  LDL R168, [R1+0x372c] ;  /* 0x00372c0001a87983 */ /* 0x000f220000100800 */
[----:B------:R-:W-:-:S03]  /*109000*/  MOV R5, R247 ;  /* 0x000000f700057202 */ /* 0x000fc60000000f00 */
[----:B------:R-:W4:Y:S04]  /*109010*/  LDL R247, [R1+0x3728] ;  /* 0x0037280001f77983 */ /* 0x000f280000100800 */
[----:B------:R1:W-:Y:S02]  /*109020*/  LDGSTS.E [R0+0x16600], desc[UR58][R4.64], P0 ;  /* 0x1660000004007fae */ /* 0x0003e4000812187a */
[----:B-1----:R-:W-:Y:S02]  /*109030*/  IMAD.MOV.U32 R4, RZ, RZ, R238 ;  /* 0x000000ffff047224 */ /* 0x002fe400078e00ee */
[----:B------:R-:W-:Y:S01]  /*109040*/  IMAD.MOV.U32 R5, RZ, RZ, R237 ;  /* 0x000000ffff057224 */ /* 0x000fe200078e00ed */
[----:B------:R-:W4:Y:S04]  /*109050*/  LDL R238, [R1+0x3884] ;  /* 0x0038840001ee7983 */ /* 0x000f280000100800 */
[----:B------:R-:W4:Y:S04]  /*109060*/  LDL R237, [R1+0x3880] ;  /* 0x0038800001ed7983 */ /* 0x000f280000100800 */
[----:B------:R2:W-:Y:S02]  /*109070*/  LDGSTS.E [R0+0x16700], desc[UR58][R4.64], P1 ;  /* 0x1670000004007fae */ /* 0x0005e4000892187a */
[----:B--2---:R-:W-:-:S02]  /*109080*/  MOV R5, R239 ;  /* 0x000000ef00057202 */ /* 0x004fc40000000f00 */
[----:B------:R-:W2:Y:S01]  /*109090*/  LDL R239, [R1+0x3910] ;  /* 0x0039100001ef7983 */ /* 0x000ea20000100800 */
[----:B------:R-:W-:-:S03]  /*1090a0*/  IMAD.MOV.U32 R4, RZ, RZ, R240 ;  /* 0x000000ffff047224 */ /* 0x000fc600078e00f0 */
[----:B------:R-:W2:Y:S04]  /*1090b0*/  LDL R240, [R1+0x3914] ;  /* 0x0039140001f07983 */ /* 0x000ea80000100800 */
[----:B------:R3:W-:Y:S02]  /*1090c0*/  LDGSTS.E [R0+0x17600], desc[UR58][R4.64], P0 ;  /* 0x1760000004007fae */ /* 0x0007e4000812187a */
[----:B---3--:R-:W-:Y:S02]  /*1090d0*/  IMAD.MOV.U32 R4, RZ, RZ, R242 ;  /* 0x000000ffff047224 */ /* 0x008fe400078e00f2 */
[----:B------:R-:W3:Y:S01]  /*1090e0*/  LDL R242, [R1+0x391c] ;  /* 0x00391c0001f27983 */ /* 0x000ee20000100800 */
[----:B----4-:R-:W-:-:S03]  /*1090f0*/  IMAD.MOV.U32 R5, RZ, RZ, R241 ;  /* 0x000000ffff057224 */ /* 0x010fc600078e00f1 */
        /* <DEDUP_REMOVED lines=16> */
[----:B------:R-:W4:Y:S04]  /*109200*/  LDL.LU.64 R24, [R1+0x2738] ;  /* 0x0027380001187983 */ /* 0x000f280000300a00 */
[----:B------:R1:W-:Y:S04]  /*109210*/  LDGSTS.E [R0+0x19600], desc[UR58][R4.64], P0 ;  /* 0x1960000004007fae */ /* 0x0003e8000812187a */
[----:B------:R-:W4:Y:S04]  /*109220*/  LDL.LU.64 R6, [R1+0x2730] ;  /* 0x0027300001067983 */ /* 0x000f280000300a00 */
[----:B------:R-:W4:Y:S01]  /*109230*/  LDL.LU.64 R8, [R1+0x2720] ;  /* 0x0027200001087983 */ /* 0x000f220000300a00 */
[----:B-1----:R-:W-:-:S03]  /*109240*/  IMAD.MOV.U32 R4, RZ, RZ, R226 ;  /* 0x000000ffff047224 */ /* 0x002fc600078e00e2 */
[----:B------:R-:W4:Y:S01]  /*109250*/  LDL.LU.64 R10, [R1+0x2718] ;  /* 0x00271800010a7983 */ /* 0x000f220000300a00 */
[----:B------:R-:W-:-:S03]  /*109260*/  IMAD.MOV.U32 R5, RZ, RZ, R225 ;  /* 0x000000ffff057224 */ /* 0x000fc600078e00e1 */
[----:B------:R-:W4:Y:S04]  /*109270*/  LDL.LU.64 R12, [R1+0x2710] ;  /* 0x00271000010c7983 */ /* 0x000f280000300a00 */
[----:B------:R1:W-:Y:S04]  /*109280*/  LDGSTS.E [R0+0x19700], desc[UR58][R4.64], P1 ;  /* 0x1970000004007fae */ /* 0x0003e8000892187a */
[----:B------:R-:W4:Y:S04]  /*109290*/  LDL.LU.64 R14, [R1+0x2708] ;  /* 0x00270800010e7983 */ /* 0x000f280000300a00 */
[----:B------:R-:W4:Y:S01]  /*1092a0*/  LDL.LU.64 R16, [R1+0x2700] ;  /* 0x0027000001107983 */ /* 0x000f220000300a00 */
[----:B-1----:R-:W-:Y:S01]  /*1092b0*/  IMAD.MOV.U32 R4, RZ, RZ, R228 ;  /* 0x000000ffff047224 */ /* 0x002fe200078e00e4 */
[----:B------:R-:W-:-:S02]  /*1092c0*/  MOV R5, R227 ;  /* 0x000000e300057202 */ /* 0x000fc40000000f00 */
[----:B------:R-:W4:Y:S04]  /*1092d0*/  LDL.LU.64 R18, [R1+0x26f8] ;  /* 0x0026f80001127983 */ /* 0x000f280000300a00 */
[----:B------:R1:W-:Y:S04]  /*1092e0*/  LDGSTS.E [R0+0x1a600], desc[UR58][R4.64], P0 ;  /* 0x1a60000004007fae */ /* 0x0003e8000812187a */
[----:B------:R-:W4:Y:S04]  /*1092f0*/  LDL.LU.64 R20, [R1+0x26f0] ;  /* 0x0026f00001147983 */ /* 0x000f280000300a00 */
[----:B------:R-:W4:Y:S01]  /*109300*/  LDL.LU.64 R22, [R1+0x26e8] ;  /* 0x0026e80001167983 */ /* 0x000f220000300a00 */
[----:B-1----:R-:W-:-:S02]  /*109310*/  IMAD.MOV.U32 R4, RZ, RZ, R230 ;  /* 0x000000ffff047224 */ /* 0x002fc400078e00e6 */
[----:B------:R-:W-:-:S05]  /*109320*/  IMAD.MOV.U32 R5, RZ, RZ, R229 ;  /* 0x000000ffff057224 */ /* 0x000fca00078e00e5 */
[----:B------:R1:W-:Y:S02]  /*109330*/  LDGSTS.E [R0+0x1a700], desc[UR58][R4.64], P1 ;  /* 0x1a70000004007fae */ /* 0x0003e4000892187a */
[----:B-1----:R-:W-:Y:S01]  /*109340*/  IMAD.MOV.U32 R4, RZ, RZ, R232 ;  /* 0x000000ffff047224 */ /* 0x002fe200078e00e8 */
[----:B------:R-:W-:-:S05]  /*109350*/  MOV R5, R231 ;  /* 0x000000e700057202 */ /* 0x000fca0000000f00 */
[----:B------:R1:W-:Y:S02]  /*109360*/  LDGSTS.E [R0+0x1b600], desc[UR58][R4.64], P0 ;  /* 0x1b60000004007fae */ /* 0x0003e4000812187a */
[----:B-1----:R-:W-:Y:S02]  /*109370*/  IMAD.MOV.U32 R4, RZ, RZ, R234 ;  /* 0x000000ffff047224 */ /* 0x002fe400078e00ea */
        /* <DEDUP_REMOVED lines=8> */
[----:B--2---:R-:W-:Y:S01]  /*109400*/  IMAD.MOV.U32 R4, RZ, RZ, R240 ;  /* 0x000000ffff047224 */ /* 0x004fe200078e00f0 */
[----:B------:R-:W-:-:S05]  /*109410*/  MOV R5, R239 ;  /* 0x000000ef00057202 */ /* 0x000fca0000000f00 */
[----:B------:R3:W-:Y:S02]  /*109420*/  LDGSTS.E [R0+0x1d600], desc[UR58][R4.64], P0 ;  /* 0x1d60000004007fae */ /* 0x0007e4000812187a */
[----:B---3--:R-:W-:Y:S02]  /*109430*/  IMAD.MOV.U32 R4, RZ, RZ, R242 ;  /* 0x000000ffff047224 */ /* 0x008fe400078e00f2 */
[----:B----4-:R-:W-:-:S05]  /*109440*/  IMAD.MOV.U32 R5, RZ, RZ, R241 ;  /* 0x000000ffff057224 */ /* 0x010fca00078e00f1 */
        /* <DEDUP_REMOVED lines=9> */
[----:B------:R1:W-:Y:S01]  /*1094e0*/  LDGSTS.E [R0+0x1f600], desc[UR58][R4.64], P0 ;  /* 0x1f60000004007fae */ /* 0x0003e2000812187a */
[----:B------:R-:W-:Y:S01]  /*1094f0*/  IADD3 R3, P2, R24, UR15, RZ ;  /* 0x0000000f18037c10 */ /* 0x000fe2000ff5e0ff */
[----:B-1----:R-:W-:Y:S02]  /*109500*/  IMAD.MOV.U32 R4, RZ, RZ, R116 ;  /* 0x000000ffff047224 */ /* 0x002fe400078e0074 */
[----:B------:R-:W-:-:S05]  /*109510*/  IMAD.MOV.U32 R5, RZ, RZ, R153 ;  /* 0x000000ffff057224 */ /* 0x000fca00078e0099 */
[----:B------:R1:W-:Y:S02]  /*109520*/  LDGSTS.E [R0+0x1f700], desc[UR58][R4.64], P1 ;  /* 0x1f70000004007fae */ /* 0x0003e4000892187a */
[----:B-1----:R-:W-:Y:S02]  /*109530*/  IADD3.X R4, R25, UR9, RZ, P2, !PT ;  /* 0x0000000919047c10 */ /* 0x002fe400097fe4ff */
        /* <DEDUP_REMOVED lines=140> */
[----:B------:R-:W-:Y:S02]  /*109e00*/  IADD3 R81, P2, R82, UR15, RZ ;  /* 0x0000000f52517c10 */ /* 0x000fe4000ff5e0ff */
[----:B------:R-:W-:Y:S02]  /*109e10*/  LOP3.LUT R247, R247, R246, RZ, 0x3c, !PT ;  /* 0x000000f6f7f77212 */ /* 0x000fe400078e3cff */
[----:B------:R-:W-:Y:S02]  /*109e20*/  IADD3.X R82, R83, UR9, RZ, P2, !PT ;  /* 0x0000000953527c10 */ /* 0x000fe400097fe4ff */
[----:B------:R-:W-:Y:S02]  /*109e30*/  IADD3 R83, P2, R84, UR15, RZ ;  /* 0x0000000f54537c10 */ /* 0x000fe4000ff5e0ff */
[----:B------:R-:W-:-:S02]  /*109e40*/  LOP3.LUT R245, R245, R244, RZ, 0x3c, !PT ;  /* 0x000000f4f5f57212 */ /* 0x000fc400078e3cff */
[----:B------:R-:W-:Y:S02]  /*109e50*/  IADD3.X R84, R85, UR9, RZ, P2, !PT ;  /* 0x0000000955547c10 */ /* 0x000fe400097fe4ff */
[----:B------:R-:W-:Y:S02]  /*109e60*/  IADD3 R85, P2, R86, UR15, RZ ;  /* 0x0000000f56557c10 */ /* 0x000fe4000ff5e0ff */
[----:B------:R-:W-:Y:S02]  /*109e70*/  LOP3.LUT R243, R243, R242, RZ, 0x3c, !PT ;  /* 0x000000f2f3f37212 */ /* 0x000fe400078e3cff */
[----:B------:R-:W-:Y:S02]  /*109e80*/  LOP3.LUT R246, R247, R246, RZ, 0x3c, !PT ;  /* 0x000000f6f7f67212 */ /* 0x000fe400078e3cff */
[----:B------:R-:W-:Y:S02]  /*109e90*/  LOP3.LUT R244, R245, R244, RZ, 0x3c, !PT ;  /* 0x000000f4f5f47212 */ /* 0x000fe400078e3cff */
[----:B------:R-:W-:-:S02]  /*109ea0*/  LOP3.LUT R241, R241, R240, RZ, 0x3c, !PT ;  /* 0x000000f0f1f17212 */ /* 0x000fc400078e3cff */
[----:B------:R-:W-:Y:S02]  /*109eb0*/  LOP3.LUT R242, R243, R242, RZ, 0x3c, !PT ;  /* 0x000000f2f3f27212 */ /* 0x000fe400078e3cff */
[----:B------:R-:W-:Y:S02]  /*109ec0*/  LOP3.LUT R240, R241, R240, RZ, 0x3c, !PT ;  /* 0x000000f0f1f07212 */ /* 0x000fe400078e3cff */
[----:B------:R-:W-:Y:S02]  /*109ed0*/  LOP3.LUT R239, R239, R238, RZ, 0x3c, !PT ;  /* 0x000000eeefef7212 */ /* 0x000fe400078e3cff */
[----:B------:R-:W-:Y:S02]  /*109ee0*/  IADD3.X R86, R87, UR9, RZ, P2, !PT ;  /* 0x0000000957567c10 */ /* 0x000fe400097fe4ff */
[----:B------:R-:W-:Y:S02]  /*109ef0*/  LOP3.LUT R247, R247, R246, RZ, 0x3c, !PT ;  /* 0x000000f6f7f77212 */ /* 0x000fe400078e3cff */
[----:B------:R-:W-:-:S02]  /*109f00*/  LOP3.LUT R237, R237, R236, RZ, 0x3c, !PT ;  /* 0x000000eceded7212 */ /* 0x000fc400078e3cff */
[----:B------:R-:W-:Y:S02]  /*109f10*/  LOP3.LUT R238, R239, R238, RZ, 0x3c, !PT ;  /* 0x000000eeefee7212 */ /* 0x000fe400078e3cff */
[----:B------:R-:W-:Y:S02]  /*109f20*/  IADD3 R87, P2, R88, UR15, RZ ;  /* 0x0000000f58577c10 */ /* 0x000fe4000ff5e0ff */
[----:B------:R-:W-:Y:S02]  /*109f30*/  LOP3.LUT R235, R235, R234, RZ, 0x3c, !PT ;  /* 0x000000eaebeb7212 */ /* 0x000fe400078e3cff */
[----:B------:R-:W-:Y:S02]  /*109f40*/  LOP3.LUT R245, R245, R244, RZ, 0x3c, !PT ;  /* 0x000000f4f5f57212 */ /* 0x000fe400078e3cff */
[----:B------:R-:W-:Y:S02]  /*109f50*/  LOP3.LUT R243, R243, R242, RZ, 0x3c, !PT ;  /* 0x000000f2f3f37212 */ /* 0x000fe400078e3cff */
[----:B------:R-:W-:-:S02]  /*109f60*/  LOP3.LUT R233, R233, R232, RZ, 0x3c, !PT ;  /* 0x000000e8e9e97212 */ /* 0x000fc400078e3cff */
[----:B------:R-:W-:Y:S01]  /*109f70*/  LOP3.LUT R241, R241, R240, RZ, 0x3c, !PT ;  /* 0x000000f0f1f17212 */ /* 0x000fe200078e3cff */
[----:B------:R-:W-:Y:S01]  /*109f80*/  IMAD.MOV.U32 R226, RZ, RZ, R3 ;  /* 0x000000ffffe27224 */ /* 0x000fe200078e0003 */
[----:B------:R-:W-:Y:S01]  /*109f90*/  LOP3.LUT R236, R237, R236, RZ, 0x3c, !PT ;  /* 0x000000ecedec7212 */ /* 0x000fe200078e3cff */
[----:B------:R-:W-:Y:S01]  /*109fa0*/  IMAD.MOV.U32 R227, RZ, RZ, R4 ;  /* 0x000000ffffe37224 */ /* 0x000fe200078e0004 */
[----:B------:R-:W-:Y:S01]  /*109fb0*/  LOP3.LUT R234, R235, R234, RZ, 0x3c, !PT ;  /* 0x000000eaebea7212 */ /* 0x000fe200078e3cff */
[----:B------:R-:W-:Y:S01]  /*109fc0*/  IMAD.MOV.U32 R230, RZ, RZ, R168 ;  /* 0x000000ffffe67224 */ /* 0x000fe200078e00a8 */
[----:B------:R-:W-:Y:S01]  /*109fd0*/  LOP3.LUT R232, R233, R232, RZ, 0x3c, !PT ;  /* 0x000000e8e9e87212 */ /* 0x000fe200078e3cff */
[----:B------:R1:W-:Y:S01]  /*109fe0*/  STL.64 [R1+0x1b68], R246 ;  /* 0x001b68f601007387 */ /* 0x0003e20000100a00 */
[----:B------:R-:W-:Y:S02]  /*109ff0*/  LOP3.LUT R239, R239, R238, RZ, 0x3c, !PT ;  /* 0x000000eeefef7212 */ /* 0x000fe400078e3cff */
[----:B------:R-:W-:Y:S01]  /*10a000*/  IADD3.X R88, R89, UR9, RZ, P2, !PT ;  /* 0x0000000959587c10 */ /* 0x000fe200097fe4ff */
[----:B------:R2:W-:Y:S01]  /*10a010*/  STL.64 [R1+0x1b60], R244 ;  /* 0x001b60f401007387 */ /* 0x0005e20000100a00 */
[----:B------:R-:W-:-:S02]  /*10a020*/  LOP3.LUT R237, R237, R236, RZ, 0x3c, !PT ;  /* 0x000000eceded7212 */ /* 0x000fc400078e3cff */
[----:B------:R-:W-:Y:S01]  /*10a030*/  IADD3 R89, P2, R90, UR15, RZ ;  /* 0x0000000f5a597c10 */ /* 0x000fe2000ff5e0ff */
[----:B------:R3:W-:Y:S01]  /*10a040*/  STL.64 [R1+0x1b78], R242 ;  /* 0x001b78f201007387 */ /* 0x0007e20000100a00 */
[----:B------:R-:W-:Y:S02]  /*10a050*/  LOP3.LUT R235, R235, R234, RZ, 0x3c, !PT ;  /* 0x000000eaebeb7212 */ /* 0x000fe400078e3cff */
[----:B------:R-:W-:Y:S01]  /*10a060*/  LOP3.LUT R233, R233, R232, RZ, 0x3c, !PT ;  /* 0x000000e8e9e97212 */ /* 0x000fe200078e3cff */
[----:B------:R4:W-:Y:S01]  /*10a070*/  STL.64 [R1+0x1b70], R240 ;  /* 0x001b70f001007387 */ /* 0x0009e20000100a00 */
[----:B------:R-:W-:Y:S01]  /*10a080*/  MOV R228, R116 ;  /* 0x0000007400e47202 */ /* 0x000fe20000000f00 */
[----:B------:R-:W-:Y:S01]  /*10a090*/  IMAD.MOV.U32 R229, RZ, RZ, R153 ;  /* 0x000000ffffe57224 */ /* 0x000fe200078e0099 */
[----:B------:R-:W-:Y:S01]  /*10a0a0*/  IADD3.X R90, R91, UR9, RZ, P2, !PT ;  /* 0x000000095b5a7c10 */ /* 0x000fe200097fe4ff */
[----:B------:R4:W-:Y:S01]  /*10a0b0*/  STL.64 [R1+0x1b88], R238 ;  /* 0x001b88ee01007387 */ /* 0x0009e20000100a00 */
[----:B------:R-:W-:Y:S01]  /*10a0c0*/  IADD3 R91, P2, R92, UR15, RZ ;  /* 0x0000000f5c5b7c10 */ /* 0x000fe2000ff5e0ff */
[----:B------:R-:W-:Y:S01]  /*10a0d0*/  IMAD.MOV.U32 R225, RZ, RZ, R6 ;  /* 0x000000ffffe17224 */ /* 0x000fe200078e0006 */
[----:B------:R-:W-:Y:S01]  /*10a0e0*/  MOV R224, R5 ;  /* 0x0000000500e07202 */ /* 0x000fe20000000f00 */
[----:B------:R4:W-:Y:S01]  /*10a0f0*/  STL.64 [R1+0x1b80], R236 ;  /* 0x001b80ec01007387 */ /* 0x0009e20000100a00 */
[----:B------:R-:W-:Y:S01]  /*10a100*/  IMAD.MOV.U32 R222, RZ, RZ, R7 ;  /* 0x000000ffffde7224 */ /* 0x000fe200078e0007 */
[----:B------:R-:W-:Y:S01]  /*10a110*/  MOV R220, R9 ;  /* 0x0000000900dc7202 */ /* 0x000fe20000000f00 */
[----:B------:R-:W-:Y:S01]  /*10a120*/  IMAD.MOV.U32 R223, RZ, RZ, R8 ;  /* 0x000000ffffdf7224 */ /* 0x000fe200078e0008 */
[----:B------:R4:W-:Y:S01]  /*10a130*/  STL.64 [R1+0x1b98], R234 ;  /* 0x001b98ea01007387 */ /* 0x0009e20000100a00 */
[----:B------:R-:W-:-:S03]  /*10a140*/  IMAD.MOV.U32 R221, RZ, RZ, R10 ;  /* 0x000000ffffdd7224 */ /* 0x000fc600078e000a */
[----:B------:R4:W-:Y:S01]  /*10a150*/  STL.64 [R1+0x1b90], R232 ;  /* 0x001b90e801007387 */ /* 0x0009e20000100a00 */
[----:B------:R-:W-:Y:S01]  /*10a160*/  IMAD.MOV.U32 R218, RZ, RZ, R11 ;  /* 0x000000ffffda7224 */ /* 0x000fe200078e000b */
[----:B------:R-:W-:Y:S01]  /*10a170*/  IADD3.X R92, R93, UR9, RZ, P2, !PT ;  /* 0x000000095d5c7c10 */ /* 0x000fe200097fe4ff */
[----:B------:R-:W-:Y:S01]  /*10a180*/  IMAD.MOV.U32 R219, RZ, RZ, R12 ;  /* 0x000000ffffdb7224 */ /* 0x000fe200078e000c */
[----:B------:R4:W-:Y:S01]  /*10a190*/  STL.64 [R1+0x1ba8], R230 ;  /* 0x001ba8e601007387 */ /* 0x0009e20000100a00 */
[----:B------:R-:W-:Y:S01]  /*10a1a0*/  MOV R216, R13 ;  /* 0x0000000d00d87202 */ /* 0x000fe20000000f00 */
[----:B------:R-:W-:Y:S02]  /*10a1b0*/  IMAD.MOV.U32 R217, RZ, RZ, R14 ;  /* 0x000000ffffd97224 */ /* 0x000fe400078e000e */
[----:B------:R4:W-:Y:S01]  /*10a1c0*/  STL.64 [R1+0x1ba0], R228 ;  /* 0x001ba0e401007387 */ /* 0x0009e20000100a00 */
[----:B------:R-:W-:Y:S01]  /*10a1d0*/  IADD3 R93, P2, R94, UR15, RZ ;  /* 0x0000000f5e5d7c10 */ /* 0x000fe2000ff5e0ff */
[----:B------:R-:W-:-:S02]  /*10a1e0*/  IMAD.MOV.U32 R214, RZ, RZ, R15 ;  /* 0x000000ffffd67224 */ /* 0x000fc400078e000f */
[----:B------:R4:W-:Y:S01]  /*10a1f0*/  STL.64 [R1+0x2738], R226 ;  /* 0x002738e201007387 */ /* 0x0009e20000100a00 */
[----:B------:R-:W-:Y:S01]  /*10a200*/  IMAD.MOV.U32 R215, RZ, RZ, R16 ;  /* 0x000000ffffd77224 */ /* 0x000fe200078e0010 */
[----:B------:R-:W-:Y:S01]  /*10a210*/  MOV R212, R17 ;  /* 0x0000001100d47202 */ /* 0x000fe20000000f00 */
[----:B------:R-:W-:Y:S01]  /*10a220*/  IMAD.MOV.U32 R213, RZ, RZ, R18 ;  /* 0x000000ffffd57224 */ /* 0x000fe200078e0012 */
[----:B------:R4:W-:Y:S01]  /*10a230*/  STL.64 [R1+0x2730], R224 ;  /* 0x002730e001007387 */ /* 0x0009e20000100a00 */
[----:B------:R-:W-:Y:S01]  /*10a240*/  IMAD.MOV.U32 R210, RZ, RZ, R19 ;  /* 0x000000ffffd27224 */ /* 0x000fe200078e0013 */
[----:B------:R-:W-:Y:S01]  /*10a250*/  MOV R208, R21 ;  /* 0x0000001500d07202 */ /* 0x000fe20000000f00 */
[----:B------:R-:W-:Y:S01]  /*10a260*/  IMAD.MOV.U32 R211, RZ, RZ, R20 ;  /* 0x000000ffffd37224 */ /* 0x000fe200078e0014 */
[----:B------:R4:W-:Y:S01]  /*10a270*/  STL.64 [R1+0x2720], R222 ;  /* 0x002720de01007387 */ /* 0x0009e20000100a00 */
[----:B------:R-:W-:Y:S01]  /*10a280*/  IMAD.MOV.U32 R209, RZ, RZ, R22 ;  /* 0x000000ffffd17224 */ /* 0x000fe200078e0016 */
[----:B------:R-:W-:-:S02]  /*10a290*/  IADD3.X R94, R95, UR9, RZ, P2, !PT ;  /* 0x000000095f5e7c10 */ /* 0x000fc400097fe4ff */
[----:B------:R4:W-:Y:S01]  /*10a2a0*/  STL.64 [R1+0x2718], R220 ;  /* 0x002718dc01007387 */ /* 0x0009e20000100a00 */
[----:B------:R-:W-:Y:S01]  /*10a2b0*/  IMAD.MOV.U32 R206, RZ, RZ, R23 ;  /* 0x000000ffffce7224 */ /* 0x000fe200078e0017 */
[----:B------:R-:W-:Y:S01]  /*10a2c0*/  IADD3 R95, P2, R96, UR15, RZ ;  /* 0x0000000f605f7c10 */ /* 0x000fe2000ff5e0ff */
[----:B------:R-:W-:Y:S01]  /*10a2d0*/  IMAD.MOV.U32 R207, RZ, RZ, R24 ;  /* 0x000000ffffcf7224 */ /* 0x000fe200078e0018 */
[----:B------:R4:W-:Y:S01]  /*10a2e0*/  STL.64 [R1+0x2710], R218 ;  /* 0x002710da01007387 */ /* 0x0009e20000100a00 */
[----:B------:R-:W-:Y:S01]  /*10a2f0*/  MOV R204, R25 ;  /* 0x0000001900cc7202 */ /* 0x000fe20000000f00 */
[----:B------:R-:W-:Y:S02]  /*10a300*/  IMAD.MOV.U32 R205, RZ, RZ, R26 ;  /* 0x000000ffffcd7224 */ /* 0x000fe400078e001a */
[----:B------:R-:W-:Y:S01]  /*10a310*/  STL.64 [R1+0x2708], R216 ;  /* 0x002708d801007387 */ /* 0x000fe20000100a00 */
[----:B------:R-:W-:Y:S01]  /*10a320*/  IMAD.MOV.U32 R118, RZ, RZ, R27 ;  /* 0x000000ffff767224 */ /* 0x000fe200078e001b */
[----:B------:R-:W-:Y:S01]  /*10a330*/  MOV R202, R29 ;  /* 0x0000001d00ca7202 */ /* 0x000fe20000000f00 */
[----:B------:R-:W-:Y:S01]  /*10a340*/  IMAD.MOV.U32 R119, RZ, RZ, R28 ;  /* 0x000000ffff777224 */ /* 0x000fe200078e001c */
[----:B------:R-:W-:Y:S01]  /*10a350*/  STL.64 [R1+0x2700], R214 ;  /* 0x002700d601007387 */ /* 0x000fe20000100a00 */
        /* <DEDUP_REMOVED lines=8> */
[----:B------:R-:W-:Y:S01]  /*10a3e0*/  STL.64 [R1+0x26e8], R208 ;  /* 0x0026e8d001007387 */ /* 0x000fe20000100a00 */
[----:B------:R-:W-:Y:S01]  /*10a3f0*/  IADD3 R97, P2, R98, UR15, RZ ;  /* 0x0000000f62617c10 */ /* 0x000fe2000ff5e0ff */
[----:B------:R-:W-:-:S02]  /*10a400*/  IMAD.MOV.U32 R196, RZ, RZ, R35 ;  /* 0x000000ffffc47224 */ /* 0x000fc400078e0023 */
        /* <DEDUP_REMOVED lines=10> */
[----:B------:R-:W-:-:S02]  /*10a4b0*/  IADD3.X R98, R99, UR9, RZ, P2, !PT ;  /* 0x0000000963627c10 */ /* 0x000fc400097fe4ff */
[----:B------:R-:W-:Y:S01]  /*10a4c0*/  STL.64 [R1+0x26d0], R202 ;  /* 0x0026d0ca01007387 */ /* 0x000fe20000100a00 */
        /* <DEDUP_REMOVED lines=14> */
[----:B------:R-:W-:Y:S01]  /*10a5b0*/  IADD3.X R100, R101, UR9, RZ, P2, !PT ;  /* 0x0000000965647c10 */ /* 0x000fe200097fe4ff */
[----:B------:R-:W-:Y:S01]  /*10a5c0*/  IMAD.MOV.U32 R181, RZ, RZ, R52 ;  /* 0x000000ffffb57224 */ /* 0x000fe200078e0034 */
[----:B------:R-:W-:Y:S01]  /*10a5d0*/  STL.64 [R1+0x26a8], R192 ;  /* 0x0026a8c001007387 */ /* 0x000fe20000100a00 */
        /* <DEDUP_REMOVED lines=20> */
[----:B------:R-:W-:Y:S01]  /*10a720*/  STL.64 [R1+0x2678], R180 ;  /* 0x002678b401007387 */ /* 0x000fe20000100a00 */
        /* <DEDUP_REMOVED lines=65> */
[----:B------:R-:W-:Y:S02]  /*10ab40*/  MOV R11, R104 ;  /* 0x00000068000b7202 */ /* 0x000fe40000000f00 */
[----:B------:R-:W-:Y:S01]  /*10ab50*/  STL.64 [R1+0x25d8], R132 ;  /* 0x0025d88401007387 */ /* 0x000fe20000100a00 */
[----:B------:R-:W-:Y:S02]  /*10ab60*/  IMAD.MOV.U32 R8, RZ, RZ, R105 ;  /* 0x000000ffff087224 */ /* 0x000fe400078e0069 */
[----:B------:R-:W-:Y:S01]  /*10ab70*/  IMAD.MOV.U32 R9, RZ, RZ, R106 ;  /* 0x000000ffff097224 */ /* 0x000fe200078e006a */
[----:B------:R-:W-:Y:S01]  /*10ab80*/  STL.64 [R1+0x25d0], R130 ;  /* 0x0025d08201007387 */ /* 0x000fe20000100a00 */
[----:B------:R-:W-:Y:S01]  /*10ab90*/  IMAD.MOV.U32 R6, RZ, RZ, R107 ;  /* 0x000000ffff067224 */ /* 0x000fe200078e006b */
[----:B------:R-:W-:-:S02]  /*10aba0*/  MOV R7, R108 ;  /* 0x0000006c00077202 */ /* 0x000fc40000000f00 */
[----:B------:R-:W-:Y:S01]  /*10abb0*/  STL.64 [R1+0x25c8], R126 ;  /* 0x0025c87e01007387 */ /* 0x000fe20000100a00 */
[----:B------:R-:W-:-:S03]  /*10abc0*/  IMAD.MOV.U32 R4, RZ, RZ, R109 ;  /* 0x000000ffff047224 */ /* 0x000fc600078e006d */
[----:B------:R-:W-:Y:S01]  /*10abd0*/  STL.64 [R1+0x25c0], R124 ;  /* 0x0025c07c01007387 */ /* 0x000fe20000100a00 */
[----:B------:R-:W-:-:S03]  /*10abe0*/  IMAD.MOV.U32 R5, RZ, RZ, R110 ;  /* 0x000000ffff057224 */ /* 0x000fc600078e006e */
[----:B------:R-:W-:Y:S04]  /*10abf0*/  STL.64 [R1+0x25b8], R122 ;  /* 0x0025b87a01007387 */ /* 0x000fe80000100a00 */
[----:B------:R-:W-:Y:S04]  /*10ac00*/  STL.64 [R1+0x25b0], R120 ;  /* 0x0025b07801007387 */ /* 0x000fe80000100a00 */
[----:B------:R-:W-:Y:S04]  /*10ac10*/  STL.64 [R1+0x25a8], R10 ;  /* 0x0025a80a01007387 */ /* 0x000fe80000100a00 */
[----:B------:R-:W-:Y:S04]  /*10ac20*/  STL.64 [R1+0x25a0], R8 ;  /* 0x0025a00801007387 */ /* 0x000fe80000100a00 */
[----:B------:R-:W-:Y:S04]  /*10ac30*/  LDGSTS.E [R0+0x20600], desc[UR58][R246.64], P0 ;  /* 0x20600000f6007fae */ /* 0x000fe8000812187a */
[----:B------:R-:W-:Y:S04]  /*10ac40*/  LDGSTS.E [R0+0x20700], desc[UR58][R244.64], P1 ;  /* 0x20700000f4007fae */ /* 0x000fe8000892187a */
[----:B------:R-:W-:Y:S04]  /*10ac50*/  LDGSTS.E [R0+0x21600], desc[UR58][R242.64], P0 ;  /* 0x21600000f2007fae */ /* 0x000fe8000812187a */
[----:B-1----:R-:W4:Y:S04]  /*10ac60*/  LDL.LU.64 R246, [R1+0x5070] ;  /* 0x0050700001f67983 */ /* 0x002f280000300a00 */
[----:B------:R-:W-:Y:S04]  /*10ac70*/  STL.64 [R1+0x2598], R6 ;  /* 0x0025980601007387 */ /* 0x000fe80000100a00 */
[----:B--2---:R-:W2:Y:S04]  /*10ac80*/  LDL.LU.64 R244, [R1+0x5068] ;  /* 0x0050680001f47983 */ /* 0x004ea80000300a00 */
[----:B------:R1:W-:Y:S04]  /*10ac90*/  STL.64 [R1+0x2590], R4 ;  /* 0x0025900401007387 */ /* 0x0003e80000100a00 */
[----:B---3--:R-:W3:Y:S04]  /*10aca0*/  LDL.LU.64 R242, [R1+0x5060] ;  /* 0x0050600001f27983 */ /* 0x008ee80000300a00 */
[----:B------:R-:W-:Y:S04]  /*10acb0*/  LDGSTS.E [R0+0x21700], desc[UR58][R240.64], P1 ;  /* 0x21700000f0007fae */ /* 0x000fe8000892187a */
[----:B------:R-:W-:Y:S04]  /*10acc0*/  LDGSTS.E [R0+0x22600], desc[UR58][R238.64], P0 ;  /* 0x22600000ee007fae */ /* 0x000fe8000812187a */
[----:B------:R-:W-:Y:S04]  /*10acd0*/  LDGSTS.E [R0+0x22700], desc[UR58][R236.64], P1 ;  /* 0x22700000ec007fae */ /* 0x000fe8000892187a */
[----:B----4-:R-:W4:Y:S04]  /*10ace0*/  LDL.LU.64 R240, [R1+0x5058] ;  /* 0x0050580001f07983 */ /* 0x010f280000300a00 */
[----:B------:R-:W4:Y:S04]  /*10acf0*/  LDL.LU.64 R238, [R1+0x5050] ;  /* 0x0050500001ee7983 */ /* 0x000f280000300a00 */
[----:B------:R-:W4:Y:S04]  /*10ad00*/  LDL.LU.64 R236, [R1+0x5048] ;  /* 0x0050480001ec7983 */ /* 0x000f280000300a00 */
[----:B------:R-:W-:Y:S04]  /*10ad10*/  LDGSTS.E [R0+0x23600], desc[UR58][R234.64], P0 ;  /* 0x23600000ea007fae */ /* 0x000fe8000812187a */
[----:B------:R-:W-:Y:S04]  /*10ad20*/  LDGSTS.E [R0+0x23700], desc[UR58][R232.64], P1 ;  /* 0x23700000e8007fae */ /* 0x000fe8000892187a */
[----:B------:R-:W-:Y:S04]  /*10ad30*/  LDGSTS.E [R0+0x24600], desc[UR58][R230.64], P0 ;  /* 0x24600000e6007fae */ /* 0x000fe8000812187a */
[----:B------:R-:W4:Y:S04]  /*10ad40*/  LDL.LU.64 R234, [R1+0x5040] ;  /* 0x0050400001ea7983 */ /* 0x000f280000300a00 */
        /* <DEDUP_REMOVED lines=13> */
[----:B------:R-:W1:Y:S04]  /*10ae20*/  LDL R219, [R1+0x2a48] ;  /* 0x002a480001db7983 */ /* 0x000e680000100800 */
[----:B------:R-:W2:Y:S04]  /*10ae30*/  LDL R168, [R1+0x2a4c] ;  /* 0x002a4c0001a87983 */ /* 0x000ea80000100800 */
[----:B------:R-:W3:Y:S04]  /*10ae40*/  LDL R153, [R1+0x2a54] ;  /* 0x002a540001997983 */ /* 0x000ee80000100800 */
[----:B------:R-:W-:Y:S04]  /*10ae50*/  LDGSTS.E [R0+0x27700], desc[UR58][R216.64], P1 ;  /* 0x27700000d8007fae */ /* 0x000fe8000892187a */
[----:B------:R-:W-:Y:S04]  /*10ae60*/  LDGSTS.E [R0+0x28600], desc[UR58][R214.64], P0 ;  /* 0x28600000d6007fae */ /* 0x000fe8000812187a */
[----:B------:R-:W-:Y:S04]  /*10ae70*/  LDGSTS.E [R0+0x28700], desc[UR58][R212.64], P1 ;  /* 0x28700000d4007fae */ /* 0x000fe8000892187a */
[----:B------:R-:W-:Y:S04]  /*10ae80*/  LDGSTS.E [R0+0x29600], desc[UR58][R210.64], P0 ;  /* 0x29600000d2007fae */ /* 0x000fe8000812187a */
[----:B------:R-:W-:Y:S04]  /*10ae90*/  LDGSTS.E [R0+0x29700], desc[UR58][R208.64], P1 ;  /* 0x29700000d0007fae */ /* 0x000fe8000892187a */
[----:B------:R-:W4:Y:S04]  /*10aea0*/  LDL R212, [R1+0x2acc] ;  /* 0x002acc0001d47983 */ /* 0x000f280000100800 */
[----:B------:R-:W4:Y:S04]  /*10aeb0*/  LDL R210, [R1+0x2a50] ;  /* 0x002a500001d27983 */ /* 0x000f280000100800 */
[----:B------:R-:W4:Y:S04]  /*10aec0*/  LDL R211, [R1+0x2ac8] ;  /* 0x002ac80001d37983 */ /* 0x000f280000100800 */
[----:B------:R-:W-:Y:S04]  /*10aed0*/  LDGSTS.E [R0+0x2a600], desc[UR58][R206.64], P0 ;  /* 0x2a600000ce007fae */ /* 0x000fe8000812187a */
[----:B------:R-:W-:Y:S01]  /*10aee0*/  LDGSTS.E [R0+0x2a700], desc[UR58][R204.64], P1 ;  /* 0x2a700000cc007fae */ /* 0x000fe2000892187a */
[----:B------:R-:W1:Y:S03]  /*10aef0*/  S2R R116, SR_TID.X ;  /* 0x0000000000747919 */ /* 0x000e660000002100 */
[----:B------:R-:W-:Y:S04]  /*10af00*/  LDGSTS.E [R0+0x2b600], desc[UR58][R202.64], P0 ;  /* 0x2b600000ca007fae */ /* 0x000fe8000812187a */
[----:B------:R-:W4:Y:S04]  /*10af10*/  LDL R213, [R1+0x2ad0] ;  /* 0x002ad00001d57983 */ /* 0x000f280000100800 */
[----:B------:R-:W4:Y:S04]  /*10af20*/  LDL R214, [R1+0x2ad4] ;  /* 0x002ad40001d67983 */ /* 0x000f280000100800 */
        /* <DEDUP_REMOVED lines=33> */
[----:B------:R-:W-:Y:S01]  /*10b140*/  LDGSTS.E [R0+0x39600], desc[UR58][R138.64], P0 ;  /* 0x396000008a007fae */ /* 0x000fe2000812187a */
[----:B-1----:R-:W-:-:S03]  /*10b150*/  LOP3.LUT R116, R116, 0x3f, RZ, 0xc0, !PT ;  /* 0x0000003f74747812 */ /* 0x002fc600078ec0ff */
[----:B------:R-:W-:Y:S04]  /*10b160*/  LDGSTS.E [R0+0x39700], desc[UR58][R136.64], P1 ;  /* 0x3970000088007fae */ /* 0x000fe8000892187a */
[----:B------:R-:W-:Y:S04]  /*10b170*/  LDGSTS.E [R0+0x3a600], desc[UR58][R134.64], P0 ;  /* 0x3a60000086007fae */ /* 0x000fe8000812187a */
[----:B------:R-:W4:Y:S04]  /*10b180*/  LDL R202, [R1+0x2bd0] ;  /* 0x002bd00001ca7983 */ /* 0x000f280000100800 */
[----:B------:R-:W4:Y:S04]  /*10b190*/  LDL R203, [R1+0x2bd4] ;  /* 0x002bd40001cb7983 */ /* 0x000f280000100800 */
[----:B------:R-:W-:Y:S04]  /*10b1a0*/  LDGSTS.E [R0+0x3a700], desc[UR58][R132.64], P1 ;  /* 0x3a70000084007fae */ /* 0x000fe8000892187a */
[----:B------:R-:W-:Y:S04]  /*10b1b0*/  LDGSTS.E [R0+0x3b600], desc[UR58][R130.64], P0 ;  /* 0x3b60000082007fae */ /* 0x000fe8000812187a */
[----:B------:R-:W-:Y:S01]  /*10b1c0*/  LDGSTS.E [R0+0x3b700], desc[UR58][R126.64], P1 ;  /* 0x3b7000007e007fae */ /* 0x000fe2000892187a */
[----:B------:R-:W-:-:S03]  /*10b1d0*/  IMAD.SHL.U32 R116, R116, 0x4, RZ ;  /* 0x0000000474747824 */ /* 0x000fc600078e00ff */
[----:B------:R-:W-:Y:S04]  /*10b1e0*/  LDGSTS.E [R0+0x3c600], desc[UR58][R124.64], P0 ;  /* 0x3c6000007c007fae */ /* 0x000fe8000812187a */
[----:B------:R-:W-:Y:S04]  /*10b1f0*/  LDGSTS.E [R0+0x3c700], desc[UR58][R122.64], P1 ;  /* 0x3c7000007a007fae */ /* 0x000fe8000892187a */
[----:B------:R-:W-:Y:S04]  /*10b200*/  LDGSTS.E [R0+0x3d600], desc[UR58][R120.64], P0 ;  /* 0x3d60000078007fae */ /* 0x000fe8000812187a */
[----:B------:R-:W4:Y:S04]  /*10b210*/  LDL R204, [R1+0x2c48] ;  /* 0x002c480001cc7983 */ /* 0x000f280000100800 */
[----:B------:R-:W4:Y:S04]  /*10b220*/  LDL R205, [R1+0x2c4c] ;  /* 0x002c4c0001cd7983 */ /* 0x000f280000100800 */
[----:B------:R-:W-:Y:S04]  /*10b230*/  LDGSTS.E [R0+0x3d700], desc[UR58][R10.64], P1 ;  /* 0x3d7000000a007fae */ /* 0x000fe8000892187a */
[----:B------:R-:W-:Y:S01]  /*10b240*/  LDGSTS.E [R0+0x3e600], desc[UR58][R8.64], P0 ;  /* 0x3e60000008007fae */ /* 0x000fe2000812187a */
[----:B------:R-:W-:-:S03]  /*10b250*/  LOP3.LUT R3, R116, 0x40, RZ, 0x3c, !PT ;  /* 0x0000004074037812 */ /* 0x000fc600078e3cff */
[----:B------:R-:W-:Y:S04]  /*10b260*/  LDGSTS.E [R0+0x3e700], desc[UR58][R6.64], P1 ;  /* 0x3e70000006007fae */ /* 0x000fe8000892187a */
[----:B------:R1:W-:Y:S01]  /*10b270*/  LDGSTS.E [R0+0x3f600], desc[UR58][R4.64], P0 ;  /* 0x3f60000004007fae */ /* 0x0003e2000812187a */
[----:B------:R-:W-:-:S03]  /*10b280*/  VIADD R3, R3, UR12 ;  /* 0x0000000c03037c36 */ /* 0x000fc60008000000 */
[----:B------:R-:W4:Y:S04]  /*10b290*/  LDL R206, [R1+0x2cc8] ;  /* 0x002cc80001ce7983 */ /* 0x000f280000100800 */
[----:B------:R-:W4:Y:S04]  /*10b2a0*/  LDL R207, [R1+0x2ccc] ;  /* 0x002ccc0001cf7983 */ /* 0x000f280000100800 */
[----:B------:R-:W-:Y:S04]  /*10b2b0*/  LDGSTS.E [R0+0x3f700], desc[UR58][R118.64], P1 ;  /* 0x3f70000076007fae */ /* 0x000fe8000892187a */
[----:B------:R-:W4:Y:S04]  /*10b2c0*/  LDL R208, [R1+0x2d48] ;  /* 0x002d480001d07983 */ /* 0x000f280000100800 */
[----:B------:R-:W4:Y:S01]  /*10b2d0*/  LDL R209, [R1+0x2d4c] ;  /* 0x002d4c0001d17983 */ /* 0x000f220000100800 */
[----:B-1----:R-:W-:-:S03]  /*10b2e0*/  IMAD.MOV.U32 R5, RZ, RZ, R219 ;  /* 0x000000ffff057224 */ /* 0x002fc600078e00db */
[----:B------:R-:W4:Y:S01]  /*10b2f0*/  LDL R219, [R1+0x2c50] ;  /* 0x002c500001db7983 */ /* 0x000f220000100800 */
[----:B--2---:R-:W-:-:S03]  /*10b300*/  MOV R4, R168 ;  /* 0x000000a800047202 */ /* 0x004fc60000000f00 */
[----:B------:R-:W2:Y:S04]  /*10b310*/  LDL R168, [R1+0x2c54] ;  /* 0x002c540001a87983 */ /* 0x000ea80000100800 */
[----:B------:R3:W-:Y:S02]  /*10b320*/  LDGSTS.E [R3+0x800], desc[UR58][R4.64], P0 ;  /* 0x0080000004037fae */ /* 0x0007e4000812187a */
[----:B---3--:R-:W-:Y:S02]  /*10b330*/  IMAD.MOV.U32 R4, RZ, RZ, R153 ;  /* 0x000000ffff047224 */ /* 0x008fe400078e0099 */
[----:B------:R-:W3:Y:S01]  /*10b340*/  LDL R153, [R1+0x2cd4] ;  /* 0x002cd40001997983 */ /* 0x000ee20000100800 */
[----:B----4-:R-:W-:-:S03]  /*10b350*/  IMAD.MOV.U32 R5, RZ, RZ, R210 ;  /* 0x000000ffff057224 */ /* 0x010fc600078e00d2 */
        /* <DEDUP_REMOVED lines=12> */
[----:B-1----:R-:W-:-:S02]  /*10b420*/  IMAD.MOV.U32 R5, RZ, RZ, R215 ;  /* 0x000000ffff057224 */ /* 0x002fc400078e00d7 */
        /* <DEDUP_REMOVED lines=26> */
[----:B--2---:R-:W-:-:S03]  /*10b5d0*/  IMAD.MOV.U32 R4, RZ, RZ, R168 ;  /* 0x000000ffff047224 */ /* 0x004fc600078e00a8 */
[----:B------:R-:W2:Y:S04]  /*10b5e0*/  LDL R168, [R1+0x2e54] ;  /* 0x002e540001a87983 */ /* 0x000ea80000100800 */
[----:B------:R1:W-:Y:S02]  /*10b5f0*/  LDGSTS.E [R3+0x4900], desc[UR58][R4.64], P1 ;  /* 0x0490000004037fae */ /* 0x0003e4000892187a */
[----:B-1----:R-:W-:Y:S01]  /*10b600*/  MOV R4, R207 ;  /* 0x000000cf00047202 */ /* 0x002fe20000000f00 */
[----:B------:R-:W-:Y:S01]  /*10b610*/  IMAD.MOV.U32 R5, RZ, RZ, R206 ;  /* 0x000000ffff057224 */ /* 0x000fe200078e00ce */
        /* <DEDUP_REMOVED lines=8> */
[----:B-1----:R-:W-:Y:S01]  /*10b6a0*/  MOV R4, R209 ;  /* 0x000000d100047202 */ /* 0x002fe20000000f00 */
[----:B------:R-:W-:Y:S01]  /*10b6b0*/  IMAD.MOV.U32 R5, RZ, RZ, R208 ;  /* 0x000000ffff057224 */ /* 0x000fe200078e00d0 */
        /* <DEDUP_REMOVED lines=28> */
[----:B---3--:R-:W-:Y:S02]  /*10b880*/  MOV R4, R153 ;  /* 0x0000009900047202 */ /* 0x008fe40000000f00 */
[----:B------:R-:W3:Y:S01]  /*10b890*/  LDL R153, [R1+0x313c] ;  /* 0x00313c0001997983 */ /* 0x000ee20000100800 */
[----:B----4-:R-:W-:-:S03]  /*10b8a0*/  IMAD.MOV.U32 R5, RZ, RZ, R210 ;  /* 0x000000ffff057224 */ /* 0x010fc600078e00d2 */
[----:B------:R-:W4:Y:S04]  /*10b8b0*/  LDL R210, [R1+0x3138] ;  /* 0x0031380001d27983 */ /* 0x000f280000100800 */
[----:B------:R1:W-:Y:S02]  /*10b8c0*/  LDGSTS.E [R3+0x9800], desc[UR58][R4.64], P0 ;  /* 0x0980000004037fae */ /* 0x0003e4000812187a */
[----:B-1----:R-:W-:Y:S02]  /*10b8d0*/  IMAD.MOV.U32 R4, RZ, RZ, R212 ;  /* 0x000000ffff047224 */ /* 0x002fe400078e00d4 */
[----:B------:R-:W4:Y:S01]  /*10b8e0*/  LDL R212, [R1+0x31b4] ;  /* 0x0031b40001d47983 */ /* 0x000f220000100800 */
[----:B------:R-:W-:-:S03]  /*10b8f0*/  IMAD.MOV.U32 R5, RZ, RZ, R211 ;  /* 0x000000ffff057224 */ /* 0x000fc600078e00d3 */
[----:B------:R-:W4:Y:S04]  /*10b900*/  LDL R211, [R1+0x31b0] ;  /* 0x0031b00001d37983 */ /* 0x000f280000100800 */
[----:B------:R1:W-:Y:S02]  /*10b910*/  LDGSTS.E [R3+0x9900], desc[UR58][R4.64], P1 ;  /* 0x0990000004037fae */ /* 0x0003e4000892187a */
[----:B-1----:R-:W-:Y:S02]  /*10b920*/  MOV R4, R214 ;  /* 0x000000d600047202 */ /* 0x002fe40000000f00 */
[----:B------:R-:W4:Y:S01]  /*10b930*/  LDL R214, [R1+0x31bc] ;  /* 0x0031bc0001d67983 */ /* 0x000f220000100800 */
[----:B------:R-:W-:-:S03]  /*10b940*/  IMAD.MOV.U32 R5, RZ, RZ, R213 ;  /* 0x000000ffff057224 */ /* 0x000fc600078e00d5 */
[----:B------:R-:W4:Y:S04]  /*10b950*/  LDL R213, [R1+0x31b8] ;  /* 0x0031b80001d57983 */ /* 0x000f280000100800 */
[----:B------:R1:W-:Y:S02]  /*10b960*/  LDGSTS.E [R3+0xa800], desc[UR58][R4.64], P0 ;  /* 0x0a80000004037fae */ /* 0x0003e4000812187a */
[----:B-1----:R-:W-:Y:S02]  /*10b970*/  IMAD.MOV.U32 R4, RZ, RZ, R201 ;  /* 0x000000ffff047224 */ /* 0x002fe400078e00c9 */
[----:B------:R-:W-:Y:S01]  /*10b980*/  IMAD.MOV.U32 R5, RZ, RZ, R200 ;  /* 0x000000ffff057224 */ /* 0x000fe200078e00c8 */
[----:B------:R-:W4:Y:S04]  /*10b990*/  LDL R201, [R1+0x333c] ;  /* 0x00333c0001c97983 */ /* 0x000f280000100800 */
[----:B------:R1:W-:Y:S04]  /*10b9a0*/  LDGSTS.E [R3+0xa900], desc[UR58][R4.64], P1 ;  /* 0x0a90000004037fae */ /* 0x0003e8000892187a */
[----:B------:R-:W4:Y:S01]  /*10b9b0*/  LDL R200, [R1+0x3338] ;  /* 0x0033380001c87983 */ /* 0x000f220000100800 */
[----:B-1----:R-:W-:Y:S01]  /*10b9c0*/  MOV R4, R216 ;  /* 0x000000d800047202 */ /* 0x002fe20000000f00 */
[----:B------:R-:W-:-:S02]  /*10b9d0*/  IMAD.MOV.U32 R5, RZ, RZ, R215 ;  /* 0x000000ffff057224 */ /* 0x000fc400078e00d7 */
        /* <DEDUP_REMOVED lines=23> */
[----:B-1----:R-:W-:-:S03]  /*10bb50*/  IMAD.MOV.U32 R5, RZ, RZ, R219 ;  /* 0x000000ffff057224 */ /* 0x002fc600078e00db */
        /* <DEDUP_REMOVED lines=125> */
[----:B------:R-:W3:Y:S04]  /*10c330*/  LDL R153, [R1+0x39ec] ;  /* 0x0039ec0001997983 */ /* 0x000ee80000100800 */
[----:B------:R-:W3:Y:S01]  /*10c340*/  LDL.LU.64 R24, [R1+0x2728] ;  /* 0x0027280001187983 */ /* 0x000ee20000300a00 */
[----:B------:R-:W-:-:S03]  /*10c350*/  IMAD.MOV.U32 R5, RZ, RZ, R200 ;  /* 0x000000ffff057224 */ /* 0x000fc600078e00c8 */
[----:B------:R-:W3:Y:S04]  /*10c360*/  LDL.LU.64 R6, [R1+0x2580] ;  /* 0x0025800001067983 */ /* 0x000ee80000300a00 */
[----:B------:R1:W-:Y:S04]  /*10c370*/  LDGSTS.E [R3+0x1a800], desc[UR58][R4.64], P0 ;  /* 0x1a80000004037fae */ /* 0x0003e8000812187a */
[----:B------:R-:W3:Y:S04]  /*10c380*/  LDL.LU.64 R8, [R1+0x2558] ;  /* 0x0025580001087983 */ /* 0x000ee80000300a00 */
[----:B------:R-:W3:Y:S01]  /*10c390*/  LDL.LU.64 R10, [R1+0x2550] ;  /* 0x00255000010a7983 */ /* 0x000ee20000300a00 */
[----:B-1----:R-:W-:-:S03]  /*10c3a0*/  IMAD.MOV.U32 R4, RZ, RZ, R202 ;  /* 0x000000ffff047224 */ /* 0x002fc600078e00ca */
[----:B------:R-:W3:Y:S01]  /*10c3b0*/  LDL.LU.64 R12, [R1+0x2528] ;  /* 0x00252800010c7983 */ /* 0x000ee20000300a00 */
[----:B------:R-:W-:-:S03]  /*10c3c0*/  IMAD.MOV.U32 R5, RZ, RZ, R201 ;  /* 0x000000ffff057224 */ /* 0x000fc600078e00c9 */
[----:B------:R-:W3:Y:S04]  /*10c3d0*/  LDL.LU.64 R14, [R1+0x2520] ;  /* 0x00252000010e7983 */ /* 0x000ee80000300a00 */
[----:B------:R1:W-:Y:S04]  /*10c3e0*/  LDGSTS.E [R3+0x1a900], desc[UR58][R4.64], P1 ;  /* 0x1a90000004037fae */ /* 0x0003e8000892187a */
[----:B------:R-:W3:Y:S04]  /*10c3f0*/  LDL.LU.64 R16, [R1+0x24f8] ;  /* 0x0024f80001107983 */ /* 0x000ee80000300a00 */
[----:B------:R-:W3:Y:S01]  /*10c400*/  LDL.LU.64 R18, [R1+0x24f0] ;  /* 0x0024f00001127983 */ /* 0x000ee20000300a00 */
[----:B-1----:R-:W-:Y:S01]  /*10c410*/  MOV R4, R204 ;  /* 0x000000cc00047202 */ /* 0x002fe20000000f00 */
[----:B------:R-:W-:-:S02]  /*10c420*/  IMAD.MOV.U32 R5, RZ, RZ, R203 ;  /* 0x000000ffff057224 */ /* 0x000fc400078e00cb */
[----:B------:R-:W3:Y:S04]  /*10c430*/  LDL.LU.64 R20, [R1+0x24c8] ;  /* 0x0024c80001147983 */ /* 0x000ee80000300a00 */
[----:B------:R1:W-:Y:S04]  /*10c440*/  LDGSTS.E [R3+0x1b800], desc[UR58][R4.64], P0 ;  /* 0x1b80000004037fae */ /* 0x0003e8000812187a */
[----:B------:R-:W3:Y:S01]  /*10c450*/  LDL.LU.64 R22, [R1+0x24c0] ;  /* 0x0024c00001167983 */ /* 0x000ee20000300a00 */
[----:B-1----:R-:W-:Y:S02]  /*10c460*/  IMAD.MOV.U32 R4, RZ, RZ, R206 ;  /* 0x000000ffff047224 */ /* 0x002fe400078e00ce */
[----:B------:R-:W-:-:S05]  /*10c470*/  IMAD.MOV.U32 R5, RZ, RZ, R205 ;  /* 0x000000ffff057224 */ /* 0x000fca00078e00cd */
[----:B------:R1:W-:Y:S02]  /*10c480*/  LDGSTS.E [R3+0x1b900], desc[UR58][R4.64], P1 ;  /* 0x1b90000004037fae */ /* 0x0003e4000892187a */
[----:B-1----:R-:W-:Y:S01]  /*10c490*/  MOV R4, R208 ;  /* 0x000000d000047202 */ /* 0x002fe20000000f00 */
[----:B------:R-:W-:-:S05]  /*10c4a0*/  IMAD.MOV.U32 R5, RZ, RZ, R207 ;  /* 0x000000ffff057224 */ /* 0x000fca00078e00cf */
[----:B------:R4:W-:Y:S02]  /*10c4b0*/  LDGSTS.E [R3+0x1c800], desc[UR58][R4.64], P0 ;  /* 0x1c80000004037fae */ /* 0x0009e4000812187a */
[----:B----4-:R-:W-:Y:S02]  /*10c4c0*/  IMAD.MOV.U32 R4, RZ, RZ, R210 ;  /* 0x000000ffff047224 */ /* 0x010fe400078e00d2 */
        /* <DEDUP_REMOVED lines=14> */
[----:B-1----:R-:W-:Y:S01]  /*10c5b0*/  IMAD.MOV.U32 R5, RZ, RZ, R219 ;  /* 0x000000ffff057224 */ /* 0x002fe200078e00db */
[----:B--2---:R-:W-:-:S05]  /*10c5c0*/  MOV R4, R168 ;  /* 0x000000a800047202 */ /* 0x004fca0000000f00 */
[----:B------:R1:W-:Y:S02]  /*10c5d0*/  LDGSTS.E [R3+0x1f800], desc[UR58][R4.64], P0 ;  /* 0x1f80000004037fae */ /* 0x0003e4000812187a */
[----:B-1----:R-:W-:Y:S02]  /*10c5e0*/  IMAD.MOV.U32 R5, RZ, RZ, R152 ;  /* 0x000000ffff057224 */ /* 0x002fe400078e0098 */
[----:B---3--:R-:W-:Y:S01]  /*10c5f0*/  IMAD.MOV.U32 R4, RZ, RZ, R153 ;  /* 0x000000ffff047224 */ /* 0x008fe200078e0099 */
[----:B------:R-:W-:-:S04]  /*10c600*/  IADD3 R0, P2, R24, UR15, RZ ;  /* 0x0000000f18007c10 */ /* 0x000fc8000ff5e0ff */
        /* <DEDUP_REMOVED lines=146> */
[----:B------:R-:W-:Y:S02]  /*10cf30*/  LOP3.LUT R217, R217, R216, RZ, 0x3c, !PT ;  /* 0x000000d8d9d97212 */ /* 0x000fe400078e3cff */
[----:B------:R-:W-:Y:S02]  /*10cf40*/  IADD3.X R84, R85, UR9, RZ, P2, !PT ;  /* 0x0000000955547c10 */ /* 0x000fe400097fe4ff */
[----:B------:R-:W-:-:S02]  /*10cf50*/  IADD3 R85, P2, R86, UR15, RZ ;  /* 0x0000000f56557c10 */ /* 0x000fc4000ff5e0ff */
[----:B------:R-:W-:Y:S02]  /*10cf60*/  LOP3.LUT R215, R215, R214, RZ, 0x3c, !PT ;  /* 0x000000d6d7d77212 */ /* 0x000fe400078e3cff */
[----:B------:R-:W-:Y:S02]  /*10cf70*/  LOP3.LUT R218, R219, R218, RZ, 0x3c, !PT ;  /* 0x000000dadbda7212 */ /* 0x000fe400078e3cff */
[----:B------:R-:W-:Y:S02]  /*10cf80*/  LOP3.LUT R216, R217, R216, RZ, 0x3c, !PT ;  /* 0x000000d8d9d87212 */ /* 0x000fe400078e3cff */
[----:B------:R-:W-:Y:S02]  /*10cf90*/  LOP3.LUT R213, R213, R212, RZ, 0x3c, !PT ;  /* 0x000000d4d5d57212 */ /* 0x000fe400078e3cff */
[----:B------:R-:W-:Y:S02]  /*10cfa0*/  LOP3.LUT R214, R215, R214, RZ, 0x3c, !PT ;  /* 0x000000d6d7d67212 */ /* 0x000fe400078e3cff */
[----:B------:R-:W-:-:S02]  /*10cfb0*/  IADD3.X R86, R87, UR9, RZ, P2, !PT ;  /* 0x0000000957567c10 */ /* 0x000fc400097fe4ff */
[----:B------:R-:W-:Y:S02]  /*10cfc0*/  LOP3.LUT R211, R211, R210, RZ, 0x3c, !PT ;  /* 0x000000d2d3d37212 */ /* 0x000fe400078e3cff */
[----:B------:R-:W-:Y:S02]  /*10cfd0*/  LOP3.LUT R212, R213, R212, RZ, 0x3c, !PT ;  /* 0x000000d4d5d47212 */ /* 0x000fe400078e3cff */
[----:B------:R-:W-:Y:S02]  /*10cfe0*/  IADD3 R87, P2, R88, UR15, RZ ;  /* 0x0000000f58577c10 */ /* 0x000fe4000ff5e0ff */
[----:B------:R-:W-:Y:S02]  /*10cff0*/  LOP3.LUT R209, R209, R208, RZ, 0x3c, !PT ;  /* 0x000000d0d1d17212 */ /* 0x000fe400078e3cff */
[----:B------:R-:W-:Y:S02]  /*10d000*/  LOP3.LUT R219, R219, R218, RZ, 0x3c, !PT ;  /* 0x000000dadbdb7212 */ /* 0x000fe400078e3cff */
[----:B------:R-:W-:-:S02]  /*10d010*/  LOP3.LUT R210, R211, R210, RZ, 0x3c, !PT ;  /* 0x000000d2d3d27212 */ /* 0x000fc400078e3cff */
[----:B------:R-:W-:Y:S02]  /*10d020*/  LOP3.LUT R207, R207, R206, RZ, 0x3c, !PT ;  /* 0x000000cecfcf7212 */ /* 0x000fe400078e3cff */
[----:B------:R-:W-:Y:S02]  /*10d030*/  LOP3.LUT R217, R217, R216, RZ, 0x3c, !PT ;  /* 0x000000d8d9d97212 */ /* 0x000fe400078e3cff */
[----:B------:R-:W-:Y:S01]  /*10d040*/  LOP3.LUT R205, R205, R204, RZ, 0x3c, !PT ;  /* 0x000000cccdcd7212 */ /* 0x000fe200078e3cff */
[----:B------:R-:W-:Y:S01]  /*10d050*/  IMAD.MOV.U32 R198, RZ, RZ, R0 ;  /* 0x000000ffffc67224 */ /* 0x000fe200078e0000 */
[----:B------:R-:W-:Y:S01]  /*10d060*/  LOP3.LUT R208, R209, R208, RZ, 0x3c, !PT ;  /* 0x000000d0d1d07212 */ /* 0x000fe200078e3cff */
[----:B------:R-:W-:Y:S01]  /*10d070*/  IMAD.MOV.U32 R196, RZ, RZ, R5 ;  /* 0x000000ffffc47224 */ /* 0x000fe200078e0005 */
[----:B------:R-:W-:Y:S01]  /*10d080*/  LOP3.LUT R215, R215, R214, RZ, 0x3c, !PT ;  /* 0x000000d6d7d77212 */ /* 0x000fe200078e3cff */
[----:B------:R-:W-:Y:S01]  /*10d090*/  IMAD.MOV.U32 R197, RZ, RZ, R6 ;  /* 0x000000ffffc57224 */ /* 0x000fe200078e0006 */
[----:B------:R-:W-:-:S02]  /*10d0a0*/  LOP3.LUT R206, R207, R206, RZ, 0x3c, !PT ;  /* 0x000000cecfce7212 */ /* 0x000fc400078e3cff */
[----:B------:R-:W-:Y:S02]  /*10d0b0*/  MOV R202, R168 ;  /* 0x000000a800ca7202 */ /* 0x000fe40000000f00 */
[----:B------:R-:W-:Y:S01]  /*10d0c0*/  MOV R199, R4 ;  /* 0x0000000400c77202 */ /* 0x000fe20000000f00 */
[----:B------:R-:W-:Y:S01]  /*10d0d0*/  IMAD.MOV.U32 R201, RZ, RZ, R152 ;  /* 0x000000ffffc97224 */ /* 0x000fe200078e0098 */
[----:B------:R-:W-:Y:S01]  /*10d0e0*/  LOP3.LUT R213, R213, R212, RZ, 0x3c, !PT ;  /* 0x000000d4d5d57212 */ /* 0x000fe200078e3cff */
[----:B------:R-:W-:Y:S01]  /*10d0f0*/  IMAD.MOV.U32 R200, RZ, RZ, R153 ;  /* 0x000000ffffc87224 */ /* 0x000fe200078e0099 */
[----:B------:R-:W-:Y:S01]  /*10d100*/  LOP3.LUT R204, R205, R204, RZ, 0x3c, !PT ;  /* 0x000000cccdcc7212 */ /* 0x000fe200078e3cff */
[----:B------:R1:W-:Y:S01]  /*10d110*/  STL.64 [R1+0x1b18], R218 ;  /* 0x001b18da01007387 */ /* 0x0003e20000100a00 */
[----:B------:R-:W-:Y:S02]  /*10d120*/  IADD3.X R88, R89, UR9, RZ, P2, !PT ;  /* 0x0000000959587c10 */ /* 0x000fe400097fe4ff */
[----:B------:R-:W-:Y:S01]  /*10d130*/  LOP3.LUT R211, R211, R210, RZ, 0x3c, !PT ;  /* 0x000000d2d3d37212 */ /* 0x000fe200078e3cff */
[----:B------:R2:W-:Y:S01]  /*10d140*/  STL.64 [R1+0x1b10], R216 ;  /* 0x001b10d801007387 */ /* 0x0005e20000100a00 */
[----:B------:R-:W-:-:S02]  /*10d150*/  IADD3 R89, P2, R90, UR15, RZ ;  /* 0x0000000f5a597c10 */ /* 0x000fc4000ff5e0ff */
[----:B------:R-:W-:Y:S01]  /*10d160*/  LOP3.LUT R209, R209, R208, RZ, 0x3c, !PT ;  /* 0x000000d0d1d17212 */ /* 0x000fe200078e3cff */
[----:B------:R3:W-:Y:S01]  /*10d170*/  STL.64 [R1+0x1b28], R214 ;  /* 0x001b28d601007387 */ /* 0x0007e20000100a00 */
[----:B------:R-:W-:Y:S02]  /*10d180*/  LOP3.LUT R207, R207, R206, RZ, 0x3c, !PT ;  /* 0x000000cecfcf7212 */ /* 0x000fe400078e3cff */
[----:B------:R-:W-:Y:S01]  /*10d190*/  LOP3.LUT R205, R205, R204, RZ, 0x3c, !PT ;  /* 0x000000cccdcd7212 */ /* 0x000fe200078e3cff */
[----:B------:R4:W-:Y:S01]  /*10d1a0*/  STL.64 [R1+0x1b20], R212 ;  /* 0x001b20d401007387 */ /* 0x0009e20000100a00 */
[----:B------:R-:W-:Y:S02]  /*10d1b0*/  IADD3.X R90, R91, UR9, RZ, P2, !PT ;  /* 0x000000095b5a7c10 */ /* 0x000fe400097fe4ff */
[----:B------:R-:W-:Y:S01]  /*10d1c0*/  IADD3 R91, P2, R92, UR15, RZ ;  /* 0x0000000f5c5b7c10 */ /* 0x000fe2000ff5e0ff */
[----:B------:R4:W-:Y:S01]  /*10d1d0*/  STL.64 [R1+0x1b38], R210 ;  /* 0x001b38d201007387 */ /* 0x0009e20000100a00 */
[----:B------:R-:W-:Y:S01]  /*10d1e0*/  IMAD.MOV.U32 R194, RZ, RZ, R7 ;  /* 0x000000ffffc27224 */ /* 0x000fe200078e0007 */
[----:B------:R-:W-:-:S02]  /*10d1f0*/  MOV R195, R8 ;  /* 0x0000000800c37202 */ /* 0x000fc40000000f00 */
[----:B------:R4:W-:Y:S01]  /*10d200*/  STL.64 [R1+0x1b30], R208 ;  /* 0x001b30d001007387 */ /* 0x0009e20000100a00 */
[----:B------:R-:W-:-:S03]  /*10d210*/  IMAD.MOV.U32 R192, RZ, RZ, R9 ;  /* 0x000000ffffc07224 */ /* 0x000fc600078e0009 */
[----:B------:R4:W-:Y:S01]  /*10d220*/  STL.64 [R1+0x1b48], R206 ;  /* 0x001b48ce01007387 */ /* 0x0009e20000100a00 */
[----:B------:R-:W-:Y:S01]  /*10d230*/  IMAD.MOV.U32 R193, RZ, RZ, R10 ;  /* 0x000000ffffc17224 */ /* 0x000fe200078e000a */
[----:B------:R-:W-:Y:S02]  /*10d240*/  IADD3.X R92, R93, UR9, RZ, P2, !PT ;  /* 0x000000095d5c7c10 */ /* 0x000fe400097fe4ff */
[----:B------:R4:W-:Y:S01]  /*10d250*/  STL.64 [R1+0x1b40], R204 ;  /* 0x001b40cc01007387 */ /* 0x0009e20000100a00 */
[----:B------:R-:W-:Y:S01]  /*10d260*/  IMAD.MOV.U32 R190, RZ, RZ, R11 ;  /* 0x000000ffffbe7224 */ /* 0x000fe200078e000b */
[----:B------:R-:W-:Y:S02]  /*10d270*/  MOV R191, R12 ;  /* 0x0000000c00bf7202 */ /* 0x000fe40000000f00 */
        /* <DEDUP_REMOVED lines=19> */
[----:B------:R-:W-:Y:S01]  /*10d3b0*/  IMAD.MOV.U32 R174, RZ, RZ, R23 ;  /* 0x000000ffffae7224 */ /* 0x000fe200078e0017 */
[----:B------:R-:W-:Y:S02]  /*10d3c0*/  MOV R175, R24 ;  /* 0x0000001800af7202 */ /* 0x000fe40000000f00 */
        /* <DEDUP_REMOVED lines=11> */
[----:B------:R-:W-:Y:S01]  /*10d480*/  IMAD.MOV.U32 R162, RZ, RZ, R31 ;  /* 0x000000ffffa27224 */ /* 0x000fe200078e001f */
[----:B------:R-:W-:Y:S01]  /*10d490*/  MOV R163, R32 ;  /* 0x0000002000a37202 */ /* 0x000fe20000000f00 */
[----:B------:R-:W-:Y:S01]  /*10d4a0*/  IMAD.MOV.U32 R159, RZ, RZ, R34 ;  /* 0x000000ffff9f7224 */ /* 0x000fe200078e0022 */
[----:B------:R4:W-:Y:S01]  /*10d4b0*/  STL.64 [R1+0x24c8], R178 ;  /* 0x0024c8b201007387 */ /* 0x0009e20000100a00 */
[----:B------:R-:W-:Y:S01]  /*10d4c0*/  IADD3 R97, P2, R98, UR15, RZ ;  /* 0x0000000f62617c10 */ /* 0x000fe2000ff5e0ff */
[----:B------:R-:W-:-:S02]  /*10d4d0*/  IMAD.MOV.U32 R158, RZ, RZ, R33 ;  /* 0x000000ffff9e7224 */ /* 0x000fc400078e0021 */
        /* <DEDUP_REMOVED lines=23> */
[----:B------:R-:W-:Y:S01]  /*10d650*/  STL.64 [R1+0x2450], R34 ;  /* 0x0024502201007387 */ /* 0x000fe20000100a00 */
[----:B------:R-:W-:Y:S01]  /*10d660*/  IMAD.MOV.U32 R20, RZ, RZ, R49 ;  /* 0x000000ffff147224 */ /* 0x000fe200078e0031 */
[----:B------:R-:W-:Y:S01]  /*10d670*/  IADD3.X R100, R101, UR9, RZ, P2, !PT ;  /* 0x0000000965647c10 */ /* 0x000fe200097fe4ff */
[----:B------:R-:W-:Y:S01]  /*10d680*/  IMAD.MOV.U32 R21, RZ, RZ, R50 ;  /* 0x000000ffff157224 */ /* 0x000fe200078e0032 */
[----:B------:R-:W-:Y:S01]  /*10d690*/  STL.64 [R1+0x2448], R32 ;  /* 0x0024482001007387 */ /* 0x000fe20000100a00 */
[----:B------:R-:W-:Y:S01]  /*10d6a0*/  IMAD.MOV.U32 R18, RZ, RZ, R51 ;  /* 0x000000ffff127224 */ /* 0x000fe200078e0033 */
[----:B------:R-:W-:Y:S02]  /*10d6b0*/  MOV R19, R52 ;  /* 0x0000003400137202 */ /* 0x000fe40000000f00 */
        /* <DEDUP_REMOVED lines=19> */
[----:B------:R-:W-:Y:S01]  /*10d7f0*/  IMAD.MOV.U32 R6, RZ, RZ, R63 ;  /* 0x000000ffff067224 */ /* 0x000fe200078e003f */
[----:B------:R-:W-:Y:S02]  /*10d800*/  MOV R7, R64 ;  /* 0x0000004000077202 */ /* 0x000fe40000000f00 */
        /* <DEDUP_REMOVED lines=16> */
[----:B------:R-:W-:Y:S01]  /*10d910*/  LDGSTS.E [R3+0x20800], desc[UR58][R218.64], P0 ;  /* 0x20800000da037fae */ /* 0x000fe2000812187a */
[----:B------:R-:W-:Y:S01]  /*10d920*/  IMAD.MOV.U32 R161, RZ, RZ, R74 ;  /* 0x000000ffffa17224 */ /* 0x000fe200078e004a */
[----:B------:R-:W-:Y:S02]  /*10d930*/  MOV R157, R76 ;  /* 0x0000004c009d7202 */ /* 0x000fe40000000f00 */
[----:B------:R-:W-:Y:S01]  /*10d940*/  STL.64 [R1+0x23e8], R8 ;  /* 0x0023e80801007387 */ /* 0x000fe20000100a00 */
[----:B------:R-:W-:-:S03]  /*10d950*/  IMAD.MOV.U32 R156, RZ, RZ, R75 ;  /* 0x000000ffff9c7224 */ /* 0x000fc600078e004b */
[----:B------:R-:W-:Y:S01]  /*10d960*/  LDGSTS.E [R3+0x20900], desc[UR58][R216.64], P1 ;  /* 0x20900000d8037fae */ /* 0x000fe2000892187a */
[----:B------:R-:W-:-:S03]  /*10d970*/  IMAD.MOV.U32 R154, RZ, RZ, R77 ;  /* 0x000000ffff9a7224 */ /* 0x000fc600078e004d */
[----:B------:R-:W-:Y:S01]  /*10d980*/  STL.64 [R1+0x23e0], R6 ;  /* 0x0023e00601007387 */ /* 0x000fe20000100a00 */
[----:B------:R-:W-:-:S03]  /*10d990*/  IMAD.MOV.U32 R155, RZ, RZ, R78 ;  /* 0x000000ffff9b7224 */ /* 0x000fc600078e004e */
[----:B------:R-:W-:Y:S01]  /*10d9a0*/  LDGSTS.E [R3+0x21800], desc[UR58][R214.64], P0 ;  /* 0x21800000d6037fae */ /* 0x000fe2000812187a */
[----:B------:R-:W-:Y:S01]  /*10d9b0*/  IMAD.MOV.U32 R152, RZ, RZ, R79 ;  /* 0x000000ffff987224 */ /* 0x000fe200078e004f */
[----:B------:R-:W-:Y:S02]  /*10d9c0*/  MOV R153, R80 ;  /* 0x0000005000997202 */ /* 0x000fe40000000f00 */
[----:B------:R-:W-:Y:S01]  /*10d9d0*/  STL.64 [R1+0x23d8], R4 ;  /* 0x0023d80401007387 */ /* 0x000fe20000100a00 */
[----:B------:R-:W-:-:S03]  /*10d9e0*/  IADD3.X R106, R107, UR9, RZ, P2, !PT ;  /* 0x000000096b6a7c10 */ /* 0x000fc600097fe4ff */
[----:B------:R-:W-:Y:S01]  /*10d9f0*/  LDGSTS.E [R3+0x21900], desc[UR58][R212.64], P1 ;  /* 0x21900000d4037fae */ /* 0x000fe2000892187a */
[----:B------:R-:W-:-:S03]  /*10da00*/  IMAD.MOV.U32 R150, RZ, RZ, R81 ;  /* 0x000000ffff967224 */ /* 0x000fc600078e0051 */
[----:B------:R-:W-:Y:S01]  /*10da10*/  STL.64 [R1+0x23d0], R186 ;  /* 0x0023d0ba01007387 */ /* 0x000fe20000100a00 */
[----:B------:R-:W-:-:S03]  /*10da20*/  IMAD.MOV.U32 R151, RZ, RZ, R82 ;  /* 0x000000ffff977224 */ /* 0x000fc600078e0052 */
[----:B------:R-:W-:Y:S01]  /*10da30*/  LDGSTS.E [R3+0x22800], desc[UR58][R210.64], P0 ;  /* 0x22800000d2037fae */ /* 0x000fe2000812187a */
[----:B------:R-:W-:Y:S01]  /*10da40*/  IADD3 R107, P2, R108, UR15, RZ ;  /* 0x0000000f6c6b7c10 */ /* 0x000fe2000ff5e0ff */
[----:B------:R-:W-:Y:S02]  /*10da50*/  IMAD.MOV.U32 R148, RZ, RZ, R83 ;  /* 0x000000ffff947224 */ /* 0x000fe400078e0053 */
[----:B------:R-:W-:Y:S01]  /*10da60*/  STL.64 [R1+0x23c8], R184 ;  /* 0x0023c8b801007387 */ /* 0x000fe20000100a00 */
[----:B------:R-:W-:-:S03]  /*10da70*/  MOV R149, R84 ;  /* 0x0000005400957202 */ /* 0x000fc60000000f00 */
        /* <DEDUP_REMOVED lines=12> */
[----:B------:R-:W-:-:S03]  /*10db40*/  IADD3.X R108, R109, UR9, RZ, P2, !PT ;  /* 0x000000096d6c7c10 */ /* 0x000fc600097fe4ff */
[----:B------:R-:W-:Y:S01]  /*10db50*/  LDGSTS.E [R3+0x24800], desc[UR58][R202.64], P0 ;  /* 0x24800000ca037fae */ /* 0x000fe2000812187a */
[----:B------:R-:W-:Y:S01]  /*10db60*/  IMAD.MOV.U32 R136, RZ, RZ, R91 ;  /* 0x000000ffff887224 */ /* 0x000fe200078e005b */
[----:B------:R-:W-:Y:S02]  /*10db70*/  MOV R137, R92 ;  /* 0x0000005c00897202 */ /* 0x000fe40000000f00 */
[----:B------:R4:W-:Y:S01]  /*10db80*/  STL.64 [R1+0x23a8], R154 ;  /* 0x0023a89a01007387 */ /* 0x0009e20000100a00 */
[----:B------:R-:W-:-:S03]  /*10db90*/  IADD3 R109, P2, R110, UR15, RZ ;  /* 0x0000000f6e6d7c10 */ /* 0x000fc6000ff5e0ff */
        /* <DEDUP_REMOVED lines=14> */
[----:B------:R-:W-:-:S03]  /*10dc80*/  MOV R121, R100 ;  /* 0x0000006400797202 */ /* 0x000fc60000000f00 */
[----:B------:R4:W-:Y:S01]  /*10dc90*/  STL.64 [R1+0x2388], R146 ;  /* 0x0023889201007387 */ /* 0x0009e20000100a00 */
[----:B------:R-:W-:-:S03]  /*10dca0*/  IADD3.X R110, R111, UR9, RZ, P2, !PT ;  /* 0x000000096f6e7c10 */ /* 0x000fc600097fe4ff */
        /* <DEDUP_REMOVED lines=11> */
[----:B------:R-:W-:Y:S04]  /*10dd60*/  STL.64 [R1+0x2370], R136 ;  /* 0x0023708801007387 */ /* 0x000fe80000100a00 */
[----:B------:R-:W-:Y:S01]  /*10dd70*/  LDGSTS.E [R3+0x28800], desc[UR58][R182.64], P0 ;  /* 0x28800000b6037fae */ /* 0x000fe2000812187a */
[----:B------:R-:W-:-:S03]  /*10dd80*/  IMAD.MOV.U32 R126, RZ, RZ, R107 ;  /* 0x000000ffff7e7224 */ /* 0x000fc600078e006b */
[----:B------:R-:W-:Y:S01]  /*10dd90*/  STL.64 [R1+0x2368], R134 ;  /* 0x0023688601007387 */ /* 0x000fe20000100a00 */
[----:B------:R-:W-:-:S03]  /*10dda0*/  MOV R127, R108 ;  /* 0x0000006c007f7202 */ /* 0x000fc60000000f00 */
[----:B------:R-:W-:Y:S01]  /*10ddb0*/  LDGSTS.E [R3+0x28900], desc[UR58][R180.64], P1 ;  /* 0x28900000b4037fae */ /* 0x000fe2000892187a */
[----:B------:R-:W-:-:S03]  /*10ddc0*/  IMAD.MOV.U32 R111, RZ, RZ, R110 ;  /* 0x000000ffff6f7224 */ /* 0x000fc600078e006e */
[----:B------:R-:W-:Y:S04]  /*10ddd0*/  STL.64 [R1+0x2360], R132 ;  /* 0x0023608401007387 */ /* 0x000fe80000100a00 */
[----:B------:R-:W-:Y:S01]  /*10dde0*/  LDGSTS.E [R3+0x29800], desc[UR58][R178.64], P0 ;  /* 0x29800000b2037fae */ /* 0x000fe2000812187a */
[----:B------:R-:W-:-:S03]  /*10ddf0*/  IMAD.MOV.U32 R110, RZ, RZ, R109 ;  /* 0x000000ffff6e7224 */ /* 0x000fc600078e006d */
[----:B------:R-:W-:Y:S04]  /*10de00*/  STL.64 [R1+0x2358], R122 ;  /* 0x0023587a01007387 */ /* 0x000fe80000100a00 */
[----:B------:R-:W-:Y:S04]  /*10de10*/  LDGSTS.E [R3+0x29900], desc[UR58][R176.64], P1 ;  /* 0x29900000b0037fae */ /* 0x000fe8000892187a */
[----:B------:R4:W-:Y:S04]  /*10de20*/  STL.64 [R1+0x2350], R120 ;  /* 0x0023507801007387 */ /* 0x0009e80000100a00 */
[----:B------:R-:W-:Y:S04]  /*10de30*/  LDGSTS.E [R3+0x2a800], desc[UR58][R174.64], P0 ;  /* 0x2a800000ae037fae */ /* 0x000fe8000812187a */
[----:B------:R4:W-:Y:S04]  /*10de40*/  STL.64 [R1+0x2348], R118 ;  /* 0x0023487601007387 */ /* 0x0009e80000100a00 */
[----:B------:R-:W-:Y:S04]  /*10de50*/  LDGSTS.E [R3+0x2a900], desc[UR58][R172.64], P1 ;  /* 0x2a900000ac037fae */ /* 0x000fe8000892187a */
[----:B------:R-:W-:Y:S04]  /*10de60*/  STL.64 [R1+0x2340], R130 ;  /* 0x0023408201007387 */ /* 0x000fe80000100a00 */
[----:B------:R-:W-:Y:S04]  /*10de70*/  LDGSTS.E [R3+0x2b800], desc[UR58][R170.64], P0 ;  /* 0x2b800000aa037fae */ /* 0x000fe8000812187a */
[----:B------:R4:W-:Y:S04]  /*10de80*/  STL.64 [R1+0x2338], R124 ;  /* 0x0023387c01007387 */ /* 0x0009e80000100a00 */
[----:B------:R-:W-:Y:S04]  /*10de90*/  LDGSTS.E [R3+0x2b900], desc[UR58][R166.64], P1 ;  /* 0x2b900000a6037fae */ /* 0x000fe8000892187a */
[----:B-1----:R-:W4:Y:S04]  /*10dea0*/  LDL.LU.64 R218, [R1+0x5000] ;  /* 0x0050000001da7983 */ /* 0x002f280000300a00 */
[----:B------:R-:W-:Y:S04]  /*10deb0*/  LDGSTS.E [R3+0x2c800], desc[UR58][R162.64], P0 ;  /* 0x2c800000a2037fae */ /* 0x000fe8000812187a */
[----:B------:R1:W-:Y:S04]  /*10dec0*/  STL.64 [R1+0x2330], R126 ;  /* 0x0023307e01007387 */ /* 0x0003e80000100a00 */
[----:B------:R-:W-:Y:S04]  /*10ded0*/  LDGSTS.E [R3+0x2c900], desc[UR58][R158.64], P1 ;  /* 0x2c9000009e037fae */ /* 0x000fe8000892187a */
[----:B--2---:R-:W2:Y:S04]  /*10dee0*/  LDL.LU.64 R216, [R1+0x4ff8] ;  /* 0x004ff80001d87983 */ /* 0x004ea80000300a00 */
[----:B------:R-:W-:Y:S04]  /*10def0*/  LDGSTS.E [R3+0x2d800], desc[UR58][R34.64], P0 ;  /* 0x2d80000022037fae */ /* 0x000fe8000812187a */
[----:B------:R2:W-:Y:S04]  /*10df00*/  STL.64 [R1+0x2328], R110 ;  /* 0x0023286e01007387 */ /* 0x0005e80000100a00 */
[----:B------:R-:W-:Y:S04]  /*10df10*/  LDGSTS.E [R3+0x2d900], desc[UR58][R32.64], P1 ;  /* 0x2d90000020037fae */ /* 0x000fe8000892187a */
[----:B---3--:R-:W3:Y:S04]  /*10df20*/  LDL.LU.64 R214, [R1+0x4ff0] ;  /* 0x004ff00001d67983 */ /* 0x008ee80000300a00 */
[----:B------:R-:W-:Y:S04]  /*10df30*/  LDGSTS.E [R3+0x2e800], desc[UR58][R30.64], P0 ;  /* 0x2e8000001e037fae */ /* 0x000fe8000812187a */
[----:B----4-:R-:W4:Y:S04]  /*10df40*/  LDL.LU.64 R212, [R1+0x4fe8] ;  /* 0x004fe80001d47983 */ /* 0x010f280000300a00 */
[----:B------:R-:W-:Y:S04]  /*10df50*/  LDGSTS.E [R3+0x2e900], desc[UR58][R28.64], P1 ;  /* 0x2e9000001c037fae */ /* 0x000fe8000892187a */
[----:B------:R-:W4:Y:S04]  /*10df60*/  LDL.LU.64 R210, [R1+0x4fe0] ;  /* 0x004fe00001d27983 */ /* 0x000f280000300a00 */
        /* <DEDUP_REMOVED lines=22> */
[----:B------:R2:W-:Y:S04]  /*10e0d0*/  LDGSTS.E [R3+0x34900], desc[UR58][R4.64], P1 ;  /* 0x3490000004037fae */ /* 0x0005e8000892187a */
        /* <DEDUP_REMOVED lines=20> */
[----:B------:R-:W2:Y:S04]  /*10e220*/  LDL R154, [R1+0x2a5c] ;  /* 0x002a5c00019a7983 */ /* 0x000ea80000100800 */
[----:B------:R-:W-:Y:S04]  /*10e230*/  LDGSTS.E [R3+0x3a800], desc[UR58][R142.64], P0 ;  /* 0x3a8000008e037fae */ /* 0x000fe8000812187a */
[----:B------:R-:W3:Y:S04]  /*10e240*/  LDL R147, [R1+0x2a58] ;  /* 0x002a580001937983 */ /* 0x000ee80000100800 */
        /* <DEDUP_REMOVED lines=17> */
[----:B------:R-:W-:Y:S04]  /*10e360*/  LDGSTS.E [R3+0x3e800], desc[UR58][R130.64], P0 ;  /* 0x3e80000082037fae */ /* 0x000fe8000812187a */
[----:B------:R-:W-:Y:S04]  /*10e370*/  LDGSTS.E [R3+0x3e900], desc[UR58][R124.64], P1 ;  /* 0x3e9000007c037fae */ /* 0x000fe8000892187a */
[----:B------:R-:W4:Y:S04]  /*10e380*/  LDL R123, [R1+0x2bd8] ;  /* 0x002bd800017b7983 */ /* 0x000f280000100800 */
[----:B------:R-:W4:Y:S04]  /*10e390*/  LDL R152, [R1+0x2be0] ;  /* 0x002be00001987983 */ /* 0x000f280000100800 */
[----:B------:R-:W4:Y:S04]  /*10e3a0*/  LDL R124, [R1+0x2bdc] ;  /* 0x002bdc00017c7983 */ /* 0x000f280000100800 */
[----:B------:R-:W4:Y:S04]  /*10e3b0*/  LDL R153, [R1+0x2be4] ;  /* 0x002be40001997983 */ /* 0x000f280000100800 */
[----:B------:R-:W-:Y:S04]  /*10e3c0*/  LDGSTS.E [R3+0x3f800], desc[UR58][R126.64], P0 ;  /* 0x3f8000007e037fae */ /* 0x000fe8000812187a */
[----:B------:R-:W4:Y:S04]  /*10e3d0*/  LDL R125, [R1+0x2c58] ;  /* 0x002c5800017d7983 */ /* 0x000f280000100800 */
[----:B------:R-:W4:Y:S04]  /*10e3e0*/  LDL R130, [R1+0x2c64] ;  /* 0x002c640001827983 */ /* 0x000f280000100800 */
[----:B-1----:R-:W4:Y:S04]  /*10e3f0*/  LDL R126, [R1+0x2c5c] ;  /* 0x002c5c00017e7983 */ /* 0x002f280000100800 */
[----:B------:R-:W4:Y:S04]  /*10e400*/  LDL R127, [R1+0x2c60] ;  /* 0x002c6000017f7983 */ /* 0x000f280000100800 */
[----:B------:R-:W4:Y:S04]  /*10e410*/  LDL R143, [R1+0x2cd8] ;  /* 0x002cd800018f7983 */ /* 0x000f280000100800 */
[----:B------:R-:W4:Y:S04]  /*10e420*/  LDL R146, [R1+0x2cdc] ;  /* 0x002cdc0001927983 */ /* 0x000f280000100800 */
[----:B------:R-:W4:Y:S04]  /*10e430*/  LDL R131, [R1+0x2ce0] ;  /* 0x002ce00001837983 */ /* 0x000f280000100800 */
[----:B------:R-:W4:Y:S01]  /*10e440*/  LDL R142, [R1+0x2ce4] ;  /* 0x002ce400018e7983 */ /* 0x000f220000100800 */
[----:B------:R-:W-:-:S03]  /*10e450*/  LOP3.LUT R0, R116, 0x50, RZ, 0x3c, !PT ;  /* 0x0000005074007812 */ /* 0x000fc600078e3cff */
[----:B------:R-:W-:Y:S02]  /*10e460*/  LDGSTS.E [R3+0x3f900], desc[UR58][R110.64], P1 ;  /* 0x3f9000006e037fae */ /* 0x000fe4000892187a */
[----:B------:R-:W-:Y:S01]  /*10e470*/  VIADD R0, R0, UR12 ;  /* 0x0000000c00007c36 */ /* 0x000fe20008000000 */
[----:B--2---:R-:W-:Y:S02]  /*10e480*/  MOV R4, R154 ;  /* 0x0000009a00047202 */ /* 0x004fe40000000f00 */
[----:B------:R-:W2:Y:S01]  /*10e490*/  LDL R154, [R1+0x2d5c] ;  /* 0x002d5c00019a7983 */ /* 0x000ea20000100800 */
[----:B---3--:R-:W-:-:S03]  /*10e4a0*/  IMAD.MOV.U32 R5, RZ, RZ, R147 ;  /* 0x000000ffff057224 */ /* 0x008fc600078e0093 */
[----:B------:R-:W3:Y:S04]  /*10e4b0*/  LDL R147, [R1+0x2d58] ;  /* 0x002d580001937983 */ /* 0x000ee80000100800 */
[----:B------:R4:W-:Y:S02]  /*10e4c0*/  LDGSTS.E [R0+0xa00], desc[UR58][R4.64], P0 ;  /* 0x00a0000004007fae */ /* 0x0009e4000812187a */
[----:B----4-:R-:W-:Y:S02]  /*10e4d0*/  IMAD.MOV.U32 R4, RZ, RZ, R156 ;  /* 0x000000ffff047224 */ /* 0x010fe400078e009c */
        /* <DEDUP_REMOVED lines=44> */
[----:B-1----:R-:W-:Y:S01]  /*10e7a0*/  MOV R4, R146 ;  /* 0x0000009200047202 */ /* 0x002fe20000000f00 */
[----:B------:R-:W-:-:S02]  /*10e7b0*/  IMAD.MOV.U32 R5, RZ, RZ, R143 ;  /* 0x000000ffff057224 */ /* 0x000fc400078e008f */
        /* <DEDUP_REMOVED lines=10> */
[----:B---3--:R-:W-:-:S03]  /*10e860*/  IMAD.MOV.U32 R5, RZ, RZ, R147 ;  /* 0x000000ffff057224 */ /* 0x008fc600078e0093 */
[----:B------:R-:W3:Y:S04]  /*10e870*/  LDL R147, [R1+0x2e60] ;  /* 0x002e600001937983 */ /* 0x000ee80000100800 */
[----:B------:R4:W-:Y:S02]  /*10e880*/  LDGSTS.E [R0+0x6a00], desc[UR58][R4.64], P0 ;  /* 0x06a0000004007fae */ /* 0x0009e4000812187a */
[----:B----4-:R-:W-:Y:S02]  /*10e890*/  IMAD.MOV.U32 R4, RZ, RZ, R156 ;  /* 0x000000ffff047224 */ /* 0x010fe400078e009c */
        /* <DEDUP_REMOVED lines=19> */
[----:B--2---:R-:W-:Y:S02]  /*10e9d0*/  IMAD.MOV.U32 R4, RZ, RZ, R154 ;  /* 0x000000ffff047224 */ /* 0x004fe400078e009a */
[----:B------:R-:W2:Y:S01]  /*10e9e0*/  LDL R154, [R1+0x314c] ;  /* 0x00314c00019a7983 */ /* 0x000ea20000100800 */
[----:B---3--:R-:W-:-:S03]  /*10e9f0*/  IMAD.MOV.U32 R5, RZ, RZ, R147 ;  /* 0x000000ffff057224 */ /* 0x008fc600078e0093 */
[----:B------:R-:W3:Y:S04]  /*10ea00*/  LDL R147, [R1+0x3148] ;  /* 0x0031480001937983 */ /* 0x000ee80000100800 */
[----:B------:R1:W-:Y:S02]  /*10ea10*/  LDGSTS.E [R0+0x8b00], desc[UR58][R4.64], P1 ;  /* 0x08b0000004007fae */ /* 0x0003e4000892187a */
[----:B-1----:R-:W-:Y:S01]  /*10ea20*/  MOV R4, R118 ;  /* 0x0000007600047202 */ /* 0x002fe20000000f00 */
[----:B------:R-:W-:Y:S01]  /*10ea30*/  IMAD.MOV.U32 R5, RZ, RZ, R187 ;  /* 0x000000ffff057224 */ /* 0x000fe200078e00bb */
[----:B------:R-:W3:Y:S04]  /*10ea40*/  LDL R118, [R1+0x32c4] ;  /* 0x0032c40001767983 */ /* 0x000ee80000100800 */
[----:B------:R1:W-:Y:S04]  /*10ea50*/  LDGSTS.E [R0+0x9a00], desc[UR58][R4.64], P0 ;  /* 0x09a0000004007fae */ /* 0x0003e8000812187a */
[----:B------:R-:W3:Y:S01]  /*10ea60*/  LDL R187, [R1+0x32c0] ;  /* 0x0032c00001bb7983 */ /* 0x000ee20000100800 */
[----:B-1----:R-:W-:-:S02]  /*10ea70*/  IMAD.MOV.U32 R4, RZ, RZ, R120 ;  /* 0x000000ffff047224 */ /* 0x002fc400078e0078 */
[----:B------:R-:W-:Y:S01]  /*10ea80*/  IMAD.MOV.U32 R5, RZ, RZ, R119 ;  /* 0x000000ffff057224 */ /* 0x000fe200078e0077 */
[----:B------:R-:W3:Y:S04]  /*10ea90*/  LDL R120, [R1+0x32cc] ;  /* 0x0032cc0001787983 */ /* 0x000ee80000100800 */
[----:B------:R1:W-:Y:S04]  /*10eaa0*/  LDGSTS.E [R0+0x9b00], desc[UR58][R4.64], P1 ;  /* 0x09b0000004007fae */ /* 0x0003e8000892187a */
[----:B------:R-:W3:Y:S01]  /*10eab0*/  LDL R119, [R1+0x32c8] ;  /* 0x0032c80001777983 */ /* 0x000ee20000100800 */
[----:B-1----:R-:W-:Y:S01]  /*10eac0*/  MOV R4, R122 ;  /* 0x0000007a00047202 */ /* 0x002fe20000000f00 */
[----:B------:R-:W-:-:S02]  /*10ead0*/  IMAD.MOV.U32 R5, RZ, RZ, R121 ;  /* 0x000000ffff057224 */ /* 0x000fc400078e0079 */
[----:B------:R-:W3:Y:S04]  /*10eae0*/  LDL R122, [R1+0x3344] ;  /* 0x00334400017a7983 */ /* 0x000ee80000100800 */
[----:B------:R4:W-:Y:S04]  /*10eaf0*/  LDGSTS.E [R0+0xaa00], desc[UR58][R4.64], P0 ;  /* 0x0aa0000004007fae */ /* 0x0009e8000812187a */
[----:B------:R-:W3:Y:S01]  /*10eb00*/  LDL R121, [R1+0x3340] ;  /* 0x0033400001797983 */ /* 0x000ee20000100800 */
[----:B----4-:R-:W-:Y:S02]  /*10eb10*/  IMAD.MOV.U32 R4, RZ, RZ, R156 ;  /* 0x000000ffff047224 */ /* 0x010fe400078e009c */
        /* <DEDUP_REMOVED lines=39> */
[----:B--2---:R-:W-:-:S02]  /*10ed90*/  IMAD.MOV.U32 R4, RZ, RZ, R154 ;  /* 0x000000ffff047224 */ /* 0x004fc400078e009a */
[----:B------:R-:W2:Y:S01]  /*10eda0*/  LDL R154, [R1+0x334c] ;  /* 0x00334c00019a7983 */ /* 0x000ea20000100800 */
[----:B---3--:R-:W-:-:S03]  /*10edb0*/  IMAD.MOV.U32 R5, RZ, RZ, R147 ;  /* 0x000000ffff057224 */ /* 0x008fc600078e0093 */
[----:B------:R-:W3:Y:S04]  /*10edc0*/  LDL R147, [R1+0x3348] ;  /* 0x0033480001937983 */ /* 0x000ee80000100800 */
[----:B------:R4:W-:Y:S02]  /*10edd0*/  LDGSTS.E [R0+0xeb00], desc[UR58][R4.64], P1 ;  /* 0x0eb0000004007fae */ /* 0x0009e4000892187a */
[----:B----4-:R-:W-:Y:S02]  /*10ede0*/  MOV R4, R156 ;  /* 0x0000009c00047202 */ /* 0x010fe40000000f00 */
        /* <DEDUP_REMOVED lines=34> */
[----:B--2---:R-:W-:-:S03]  /*10f010*/  IMAD.MOV.U32 R4, RZ, RZ, R154 ;  /* 0x000000ffff047224 */ /* 0x004fc600078e009a */
[----:B------:R-:W2:Y:S01]  /*10f020*/  LDL R154, [R1+0x35dc] ;  /* 0x0035dc00019a7983 */ /* 0x000ea20000100800 */
[----:B---3--:R-:W-:-:S03]  /*10f030*/  MOV R5, R147 ;  /* 0x0000009300057202 */ /* 0x008fc60000000f00 */
[----:B------:R-:W3:Y:S04]  /*10f040*/  LDL R147, [R1+0x35d8] ;  /* 0x0035d80001937983 */ /* 0x000ee80000100800 */
[----:B------:R1:W-:Y:S02]  /*10f050*/  LDGSTS.E [R0+0x12b00], desc[UR58][R4.64], P1 ;  /* 0x12b0000004007fae */ /* 0x0003e4000892187a */
[----:B-1----:R-:W-:Y:S02]  /*10f060*/  IMAD.MOV.U32 R4, RZ, RZ, R124 ;  /* 0x000000ffff047224 */ /* 0x002fe400078e007c */
[----:B------:R-:W-:Y:S01]  /*10f070*/  IMAD.MOV.U32 R5, RZ, RZ, R123 ;  /* 0x000000ffff057224 */ /* 0x000fe200078e007b */
[----:B------:R-:W3:Y:S04]  /*10f080*/  LDL R124, [R1+0x37c4] ;  /* 0x0037c400017c7983 */ /* 0x000ee80000100800 */
[----:B------:R4:W-:Y:S04]  /*10f090*/  LDGSTS.E [R0+0x13a00], desc[UR58][R4.64], P0 ;  /* 0x13a0000004007fae */ /* 0x0009e8000812187a */
[----:B------:R-:W3:Y:S01]  /*10f0a0*/  LDL R123, [R1+0x37c0] ;  /* 0x0037c000017b7983 */ /* 0x000ee20000100800 */
[----:B----4-:R-:W-:-:S03]  /*10f0b0*/  MOV R4, R156 ;  /* 0x0000009c00047202 */ /* 0x010fc60000000f00 */
        /* <DEDUP_REMOVED lines=36> */
[----:B---3--:R-:W-:-:S03]  /*10f300*/  MOV R5, R147 ;  /* 0x0000009300057202 */ /* 0x008fc60000000f00 */
        /* <DEDUP_REMOVED lines=26> */
[----:B------:R1:W-:Y:S02]  /*10f4b0*/  LDGSTS.E [R0+0x18b00], desc[UR58][R4.64], P1 ;  /* 0x18b0000004007fae */ /* 0x0003e4000892187a */
[----:B-1----:R-:W-:-:S02]  /*10f4c0*/  IMAD.MOV.U32 R4, RZ, RZ, R118 ;  /* 0x000000ffff047224 */ /* 0x002fc400078e0076 */
[----:B------:R-:W-:-:S05]  /*10f4d0*/  IMAD.MOV.U32 R5, RZ, RZ, R187 ;  /* 0x000000ffff057224 */ /* 0x000fca00078e00bb */
[----:B------:R1:W-:Y:S01]  /*10f4e0*/  LDGSTS.E [R0+0x19a00], desc[UR58][R4.64], P0 ;  /* 0x19a0000004007fae */ /* 0x0003e2000812187a */
[----:B--2---:R-:W-:-:S04]  /*10f4f0*/  IADD3 R3, P2, R8, UR15, RZ ;  /* 0x0000000f08037c10 */ /* 0x004fc8000ff5e0ff */
[----:B------:R-:W-:Y:S02]  /*10f500*/  IADD3.X R72, R9, UR9, RZ, P2, !PT ;  /* 0x0000000909487c10 */ /* 0x000fe400097fe4ff */
[----:B------:R-:W2:Y:S01]  /*10f510*/  LDL.LU.64 R8, [R1+0x24b0] ;  /* 0x0024b00001087983 */ /* 0x000ea20000300a00 */
[----:B---3--:R-:W-:-:S04]  /*10f520*/  IADD3 R73, P2, R10, UR15, RZ ;  /* 0x0000000f0a497c10 */ /* 0x008fc8000ff5e0ff */
[----:B------:R-:W-:Y:S02]  /*10f530*/  IADD3.X R74, R11, UR9, RZ, P2, !PT ;  /* 0x000000090b4a7c10 */ /* 0x000fe400097fe4ff */
[----:B------:R-:W3:Y:S01]  /*10f540*/  LDL.LU.64 R10, [R1+0x2488] ;  /* 0x00248800010a7983 */ /* 0x000ee20000300a00 */
[----:B----4-:R-:W-:-:S03]  /*10f550*/  IADD3 R75, P2, R12, UR15, RZ ;  /* 0x0000000f0c4b7c10 */ /* 0x010fc6000ff5e0ff */
[----:B------:R-:W4:Y:S01]  /*10f560*/  LDL.LU.64 R26, [R1+0x2480] ;  /* 0x00248000011a7983 */ /* 0x000f220000300a00 */
[----:B------:R-:W-:Y:S02]  /*10f570*/  IADD3.X R76, R13, UR9, RZ, P2, !PT ;  /* 0x000000090d4c7c10 */ /* 0x000fe400097fe4ff */
[----:B------:R-:W-:Y:S01]  /*10f580*/  IADD3 R77, P2, R14, UR15, RZ ;  /* 0x0000000f0e4d7c10 */ /* 0x000fe2000ff5e0ff */
[----:B------:R-:W4:Y:S03]  /*10f590*/  LDL.LU.64 R12, [R1+0x2318] ;  /* 0x00231800010c7983 */ /* 0x000f260000300a00 */
[----:B------:R-:W-:Y:S02]  /*10f5a0*/  IADD3.X R78, R15, UR9, RZ, P2, !PT ;  /* 0x000000090f4e7c10 */ /* 0x000fe400097fe4ff */
[----:B------:R-:W4:Y:S01]  /*10f5b0*/  LDL.LU.64 R14, [R1+0x2310] ;  /* 0x00231000010e7983 */ /* 0x000f220000300a00 */
[----:B------:R-:W-:-:S03]  /*10f5c0*/  IADD3 R79, P2, R22, UR15, RZ ;  /* 0x0000000f164f7c10 */ /* 0x000fc6000ff5e0ff */
[----:B------:R-:W4:Y:S01]  /*10f5d0*/  LDL.LU.64 R24, [R1+0x22f8] ;  /* 0x0022f80001187983 */ /* 0x000f220000300a00 */
[----:B------:R-:W-:Y:S02]  /*10f5e0*/  IADD3.X R80, R23, UR9, RZ, P2, !PT ;  /* 0x0000000917507c10 */ /* 0x000fe400097fe4ff */
[----:B------:R-:W-:-:S04]  /*10f5f0*/  IADD3 R81, P2, R16, UR15, RZ ;  /* 0x0000000f10517c10 */ /* 0x000fc8000ff5e0ff */
[----:B------:R-:W-:Y:S02]  /*10f600*/  IADD3.X R82, R17, UR9, RZ, P2, !PT ;  /* 0x0000000911527c10 */ /* 0x000fe400097fe4ff */
[----:B------:R-:W4:Y:S01]  /*10f610*/  LDL.LU.64 R16, [R1+0x22f0] ;  /* 0x0022f00001107983 */ /* 0x000f220000300a00 */
[----:B------:R-:W-:-:S04]  /*10f620*/  IADD3 R83, P2, R18, UR15, RZ ;  /* 0x0000000f12537c10 */ /* 0x000fc8000ff5e0ff */
[----:B------:R-:W-:Y:S02]  /*10f630*/  IADD3.X R84, R19, UR9, RZ, P2, !PT ;  /* 0x0000000913547c10 */ /* 0x000fe400097fe4ff */
[----:B------:R-:W4:Y:S01]  /*10f640*/  LDL.LU.64 R18, [R1+0x22d8] ;  /* 0x0022d80001127983 */ /* 0x000f220000300a00 */
[----:B------:R-:W-:-:S03]  /*10f650*/  IADD3 R85, P2, R20, UR15, RZ ;  /* 0x0000000f14557c10 */ /* 0x000fc6000ff5e0ff */
[----:B------:R-:W4:Y:S01]  /*10f660*/  LDL.LU.64 R22, [R1+0x22d0] ;  /* 0x0022d00001167983 */ /* 0x000f220000300a00 */
[----:B------:R-:W-:-:S03]  /*10f670*/  IADD3.X R86, R21, UR9, RZ, P2, !PT ;  /* 0x0000000915567c10 */ /* 0x000fc600097fe4ff */
[----:B------:R-:W4:Y:S01]  /*10f680*/  LDL.LU.64 R20, [R1+0x22b8] ;  /* 0x0022b80001147983 */ /* 0x000f220000300a00 */
[----:B-1----:R-:W-:Y:S01]  /*10f690*/  MOV R4, R120 ;  /* 0x0000007800047202 */ /* 0x002fe20000000f00 */
        /* <DEDUP_REMOVED lines=26> */
[----:B------:R1:W-:Y:S01]  /*10f840*/  LDGSTS.E [R0+0x1db00], desc[UR58][R4.64], P1 ;  /* 0x1db0000004007fae */ /* 0x0003e2000892187a */
[----:B------:R-:W-:Y:S02]  /*10f850*/  IADD3.X R88, R29, UR9, RZ, P2, !PT ;  /* 0x000000091d587c10 */ /* 0x000fe400097fe4ff */
[----:B------:R-:W-:Y:S02]  /*10f860*/  IADD3 R89, P2, R6, UR15, RZ ;  /* 0x0000000f06597c10 */ /* 0x000fe4000ff5e0ff */
[----:B-1----:R-:W-:Y:S01]  /*10f870*/  MOV R4, R168 ;  /* 0x000000a800047202 */ /* 0x002fe20000000f00 */
[----:B------:R-:W-:-:S05]  /*10f880*/  IMAD.MOV.U32 R5, RZ, RZ, R157 ;  /* 0x000000ffff057224 */ /* 0x000fca00078e009d */
[----:B------:R1:W-:Y:S01]  /*10f890*/  LDGSTS.E [R0+0x1ea00], desc[UR58][R4.64], P0 ;  /* 0x1ea0000004007fae */ /* 0x0003e2000812187a */
[----:B------:R-:W-:Y:S01]  /*10f8a0*/  IADD3.X R90, R7, UR9, RZ, P2, !PT ;  /* 0x00000009075a7c10 */ /* 0x000fe200097fe4ff */
        /* <DEDUP_REMOVED lines=8> */
[----:B------:R1:W-:Y:S04]  /*10f930*/  LDGSTS.E [R0+0x1fb00], desc[UR58][R4.64], P1 ;  /* 0x1fb0000004007fae */ /* 0x0003e8000892187a */
[----:B------:R-:W4:Y:S04]  /*10f940*/  LDL.LU.64 R4, [R1+0x22b0] ;  /* 0x0022b00001047983 */ /* 0x000f280000300a00 */
[----:B------:R-:W1:Y:S01]  /*10f950*/  LDL.LU.64 R6, [R1+0x20d8] ;  /* 0x0020d80001067983 */ /* 0x000e620000300a00 */
[----:B--2---:R-:W-:-:S04]  /*10f960*/  IADD3 R91, P2, R8, UR15, RZ ;  /* 0x0000000f085b7c10 */ /* 0x004fc8000ff5e0ff */
[----:B------:R-:W-:Y:S02]  /*10f970*/  IADD3.X R92, R9, UR9, RZ, P2, !PT ;  /* 0x00000009095c7c10 */ /* 0x000fe400097fe4ff */
[----:B------:R-:W2:Y:S01]  /*10f980*/  LDL.LU.64 R8, [R1+0x20d0] ;  /* 0x0020d00001087983 */ /* 0x000ea20000300a00 */
[----:B---3--:R-:W-:-:S04]  /*10f990*/  IADD3 R93, P2, R10, UR15, RZ ;  /* 0x0000000f0a5d7c10 */ /* 0x008fc8000ff5e0ff */
[----:B------:R-:W-:Y:S02]  /*10f9a0*/  IADD3.X R94, R11, UR9, RZ, P2, !PT ;  /* 0x000000090b5e7c10 */ /* 0x000fe400097fe4ff */
[----:B----4-:R-:W-:Y:S01]  /*10f9b0*/  IADD3 R95, P2, R26, UR15, RZ ;  /* 0x0000000f1a5f7c10 */ /* 0x010fe2000ff5e0ff */
[----:B------:R-:W3:Y:S03]  /*10f9c0*/  LDL.LU.64 R10, [R1+0x20b8] ;  /* 0x0020b800010a7983 */ /* 0x000ee60000300a00 */
[----:B------:R-:W-:Y:S02]  /*10f9d0*/  IADD3.X R96, R27, UR9, RZ, P2, !PT ;  /* 0x000000091b607c10 */ /* 0x000fe400097fe4ff */
[----:B------:R-:W-:-:S04]  /*10f9e0*/  IADD3 R97, P2, R12, UR15, RZ ;  /* 0x0000000f0c617c10 */ /* 0x000fc8000ff5e0ff */
[----:B------:R-:W-:Y:S02]  /*10f9f0*/  IADD3.X R98, R13, UR9, RZ, P2, !PT ;  /* 0x000000090d627c10 */ /* 0x000fe400097fe4ff */
[----:B------:R-:W-:Y:S01]  /*10fa00*/  IADD3 R99, P2, R14, UR15, RZ ;  /* 0x0000000f0e637c10 */ /* 0x000fe2000ff5e0ff */
[----:B------:R-:W4:Y:S03]  /*10fa10*/  LDL.LU.64 R12, [R1+0x20b0] ;  /* 0x0020b000010c7983 */ /* 0x000f260000300a00 */
[----:B------:R-:W-:Y:S02]  /*10fa20*/  IADD3.X R100, R15, UR9, RZ, P2, !PT ;  /* 0x000000090f647c10 */ /* 0x000fe400097fe4ff */
[----:B------:R-:W-:Y:S01]  /*10fa30*/  IADD3 R101, P2, R24, UR15, RZ ;  /* 0x0000000f18657c10 */ /* 0x000fe2000ff5e0ff */
[----:B------:R-:W4:Y:S03]  /*10fa40*/  LDL.LU.64 R14, [R1+0x2098] ;  /* 0x00209800010e7983 */ /* 0x000f260000300a00 */
[----:B------:R-:W-:-:S02]  /*10fa50*/  IADD3.X R102, R25, UR9, RZ, P2, !PT ;  /* 0x0000000919667c10 */ /* 0x000fc400097fe4ff */
        /* <DEDUP_REMOVED lines=57> */
[----:B-1----:R-:W-:-:S04]  /*10fdf0*/  IADD3 R4, P2, R6, UR15, RZ ;  /* 0x0000000f06047c10 */ /* 0x002fc8000ff5e0ff */
        /* <DEDUP_REMOVED lines=62> */
[----:B------:R-:W-:Y:S02]  /*1101e0*/  LOP3.LUT R155, R155, R154, RZ, 0x3c, !PT ;  /* 0x0000009a9b9b7212 */ /* 0x000fe400078e3cff */
        /* <DEDUP_REMOVED lines=8> */
[----:B------:R-:W-:Y:S02]  /*110270*/  IADD3 R68, P2, R70, UR15, RZ ;  /* 0x0000000f46447c10 */ /* 0x000fe4000ff5e0ff */
[----:B------:R-:W-:Y:S02]  /*110280*/  LOP3.LUT R142, R143, R142, RZ, 0x3c, !PT ;  /* 0x0000008e8f8e7212 */ /* 0x000fe400078e3cff */
[----:B------:R-:W-:Y:S02]  /*110290*/  LOP3.LUT R157, R157, R156, RZ, 0x3c, !PT ;  /* 0x0000009c9d9d7212 */ /* 0x000fe400078e3cff */
[----:B------:R-:W-:Y:S02]  /*1102a0*/  LOP3.LUT R130, R131, R130, RZ, 0x3c, !PT ;  /* 0x0000008283827212 */ /* 0x000fe400078e3cff */
[----:B------:R-:W-:-:S02]  /*1102b0*/  LOP3.LUT R155, R155, R154, RZ, 0x3c, !PT ;  /* 0x0000009a9b9b7212 */ /* 0x000fc400078e3cff */
[----:B------:R-:W-:Y:S02]  /*1102c0*/  LOP3.LUT R147, R147, R146, RZ, 0x3c, !PT ;  /* 0x0000009293937212 */ /* 0x000fe400078e3cff */
[----:B------:R-:W-:Y:S02]  /*1102d0*/  IADD3.X R69, R71, UR9, RZ, P2, !PT ;  /* 0x0000000947457c10 */ /* 0x000fe400097fe4ff */
[----:B------:R-:W-:Y:S01]  /*1102e0*/  LOP3.LUT R143, R143, R142, RZ, 0x3c, !PT ;  /* 0x0000008e8f8f7212 */ /* 0x000fe200078e3cff */
[----:B------:R1:W-:Y:S01]  /*1102f0*/  STL.64 [R1+0x1ad0], R156 ;  /* 0x001ad09c01007387 */ /* 0x0003e20000100a00 */
[----:B------:R-:W-:Y:S01]  /*110300*/  IADD3 R70, P2, R118, UR15, RZ ;  /* 0x0000000f76467c10 */ /* 0x000fe2000ff5e0ff */
[----:B------:R-:W-:Y:S01]  /*110310*/  IMAD.MOV.U32 R126, RZ, RZ, R168 ;  /* 0x000000ffff7e7224 */ /* 0x000fe200078e00a8 */
[----:B------:R-:W-:Y:S01]  /*110320*/  LOP3.LUT R131, R131, R130, RZ, 0x3c, !PT ;  /* 0x0000008283837212 */ /* 0x000fe200078e3cff */
[----:B------:R2:W-:Y:S01]  /*110330*/  STL.64 [R1+0x1ac8], R154 ;  /* 0x001ac89a01007387 */ /* 0x0005e20000100a00 */
[----:B------:R-:W-:Y:S01]  /*110340*/  MOV R124, R145 ;  /* 0x00000091007c7202 */ /* 0x000fe20000000f00 */
[----:B------:R-:W-:Y:S01]  /*110350*/  IMAD.MOV.U32 R125, RZ, RZ, R152 ;  /* 0x000000ffff7d7224 */ /* 0x000fe200078e0098 */
[----:B------:R-:W-:Y:S01]  /*110360*/  MOV R123, R144 ;  /* 0x00000090007b7202 */ /* 0x000fe20000000f00 */
        /* <DEDUP_REMOVED lines=21> */
[----:B------:R-:W-:Y:S01]  /*1104c0*/  MOV R82, R83 ;  /* 0x0000005300527202 */ /* 0x000fe20000000f00 */
[----:B------:R-:W-:-:S02]  /*1104d0*/  IMAD.MOV.U32 R138, RZ, RZ, R81 ;  /* 0x000000ffff8a7224 */ /* 0x000fc400078e0051 */
[----:B------:R4:W-:Y:S01]  /*1104e0*/  STL.64 [R1+0x1b08], R120 ;  /* 0x001b087801007387 */ /* 0x0009e20000100a00 */
[----:B------:R-:W-:Y:S02]  /*1104f0*/  IMAD.MOV.U32 R83, RZ, RZ, R84 ;  /* 0x000000ffff537224 */ /* 0x000fe400078e0054 */
[----:B------:R-:W-:Y:S01]  /*110500*/  IMAD.MOV.U32 R84, RZ, RZ, R85 ;  /* 0x000000ffff547224 */ /* 0x000fe200078e0055 */
[----:B------:R4:W-:Y:S01]  /*110510*/  STL.64 [R1+0x2750], R118 ;  /* 0x0027507601007387 */ /* 0x0009e20000100a00 */
[----:B------:R-:W-:Y:S01]  /*110520*/  MOV R85, R86 ;  /* 0x0000005600557202 */ /* 0x000fe20000000f00 */
[----:B------:R-:W-:Y:S02]  /*110530*/  IMAD.MOV.U32 R80, RZ, RZ, R87 ;  /* 0x000000ffff507224 */ /* 0x000fe400078e0057 */
[----:B------:R4:W-:Y:S01]  /*110540*/  STL.64 [R1+0x2578], R186 ;  /* 0x002578ba01007387 */ /* 0x0009e20000100a00 */
[----:B------:R-:W-:Y:S01]  /*110550*/  IMAD.MOV.U32 R81, RZ, RZ, R88 ;  /* 0x000000ffff517224 */ /* 0x000fe200078e0058 */
[----:B------:R-:W-:-:S02]  /*110560*/  MOV R78, R89 ;  /* 0x00000059004e7202 */ /* 0x000fc40000000f00 */
[----:B------:R4:W-:Y:S01]  /*110570*/  STL.64 [R1+0x2570], R184 ;  /* 0x002570b801007387 */ /* 0x0009e20000100a00 */
[----:B------:R-:W-:Y:S01]  /*110580*/  IMAD.MOV.U32 R79, RZ, RZ, R90 ;  /* 0x000000ffff4f7224 */ /* 0x000fe200078e005a */
[----:B------:R-:W-:Y:S02]  /*110590*/  MOV R77, R92 ;  /* 0x0000005c004d7202 */ /* 0x000fe40000000f00 */
[----:B------:R4:W-:Y:S01]  /*1105a0*/  STL.64 [R1+0x2548], R150 ;  /* 0x0025489601007387 */ /* 0x0009e20000100a00 */
[----:B------:R-:W-:-:S03]  /*1105b0*/  IMAD.MOV.U32 R76, RZ, RZ, R91 ;  /* 0x000000ffff4c7224 */ /* 0x000fc600078e005b */
[----:B------:R4:W-:Y:S01]  /*1105c0*/  STL.64 [R1+0x2540], R148 ;  /* 0x0025409401007387 */ /* 0x0009e20000100a00 */
[----:B------:R-:W-:Y:S01]  /*1105d0*/  IMAD.MOV.U32 R74, RZ, RZ, R93 ;  /* 0x000000ffff4a7224 */ /* 0x000fe200078e005d */
[----:B------:R-:W-:Y:S01]  /*1105e0*/  MOV R72, R95 ;  /* 0x0000005f00487202 */ /* 0x000fe20000000f00 */
[----:B------:R-:W-:Y:S01]  /*1105f0*/  IMAD.MOV.U32 R75, RZ, RZ, R94 ;  /* 0x000000ffff4b7224 */ /* 0x000fe200078e005e */
[----:B------:R4:W-:Y:S01]  /*110600*/  STL.64 [R1+0x2518], R138 ;  /* 0x0025188a01007387 */ /* 0x0009e20000100a00 */
[----:B------:R-:W-:Y:S01]  /*110610*/  IMAD.MOV.U32 R73, RZ, RZ, R96 ;  /* 0x000000ffff497224 */ /* 0x000fe200078e0060 */
[----:B------:R-:W-:Y:S02]  /*110620*/  MOV R165, R98 ;  /* 0x0000006200a57202 */ /* 0x000fe40000000f00 */
[----:B------:R-:W-:Y:S01]  /*110630*/  STL.64 [R1+0x2510], R82 ;  /* 0x0025105201007387 */ /* 0x000fe20000100a00 */
[----:B------:R-:W-:-:S03]  /*110640*/  IMAD.MOV.U32 R164, RZ, RZ, R97 ;  /* 0x000000ffffa47224 */ /* 0x000fc600078e0061 */
[----:B------:R-:W-:Y:S01]  /*110650*/  STL.64 [R1+0x24e8], R84 ;  /* 0x0024e85401007387 */ /* 0x000fe20000100a00 */
[----:B------:R-:W-:Y:S01]  /*110660*/  IMAD.MOV.U32 R160, RZ, RZ, R99 ;  /* 0x000000ffffa07224 */ /* 0x000fe200078e0063 */
[----:B------:R-:W-:Y:S01]  /*110670*/  MOV R152, R101 ;  /* 0x0000006500987202 */ /* 0x000fe20000000f00 */
[----:B------:R-:W-:Y:S01]  /*110680*/  IMAD.MOV.U32 R161, RZ, RZ, R100 ;  /* 0x000000ffffa17224 */ /* 0x000fe200078e0064 */
[----:B------:R-:W-:Y:S01]  /*110690*/  STL.64 [R1+0x24e0], R80 ;  /* 0x0024e05001007387 */ /* 0x000fe20000100a00 */
        /* <DEDUP_REMOVED lines=14> */
[----:B------:R-:W-:Y:S02]  /*110780*/  IMAD.MOV.U32 R132, RZ, RZ, R111 ;  /* 0x000000ffff847224 */ /* 0x000fe400078e006f */
[----:B------:R-:W-:Y:S01]  /*110790*/  IMAD.MOV.U32 R133, RZ, RZ, R112 ;  /* 0x000000ffff857224 */ /* 0x000fe200078e0070 */
[----:B------:R-:W-:Y:S04]  /*1107a0*/  STL.64 [R1+0x2310], R160 ;  /* 0x002310a001007387 */ /* 0x000fe80000100a00 */
[----:B------:R4:W-:Y:S04]  /*1107b0*/  STL.64 [R1+0x22f8], R152 ;  /* 0x0022f89801007387 */ /* 0x0009e80000100a00 */
[----:B------:R-:W-:Y:S04]  /*1107c0*/  STL.64 [R1+0x22f0], R144 ;  /* 0x0022f09001007387 */ /* 0x000fe80000100a00 */
[----:B------:R-:W-:Y:S04]  /*1107d0*/  STL.64 [R1+0x22d8], R140 ;  /* 0x0022d88c01007387 */ /* 0x000fe80000100a00 */
[----:B------:R4:W-:Y:S04]  /*1107e0*/  STL.64 [R1+0x22d0], R136 ;  /* 0x0022d08801007387 */ /* 0x0009e80000100a00 */
        /* <DEDUP_REMOVED lines=24> */
[----:B------:R-:W-:Y:S04]  /*110970*/  LDGSTS.E [R0+0x20a00], desc[UR58][R156.64], P0 ;  /* 0x20a000009c007fae */ /* 0x000fe8000812187a */
        /* <DEDUP_REMOVED lines=28> */
[----:B------:R1:W-:Y:S04]  /*110b40*/  STL.64 [R1+0x1fb0], R70 ;  /* 0x001fb04601007387 */ /* 0x0003e80000100a00 */
        /* <DEDUP_REMOVED lines=15> */
[----:B------:R-:W5:Y:S04]  /*110c40*/  LDL.LU.64 R186, [R1+0x4ee0] ;  /* 0x004ee00001ba7983 */ /* 0x000f680000300a00 */
        /* <DEDUP_REMOVED lines=27> */
[----:B------:R2:W-:Y:S04]  /*110e00*/  LDGSTS.E [R0+0x2fa00], desc[UR58][R4.64], P0 ;  /* 0x2fa0000004007fae */ /* 0x0005e8000812187a */
        /* <DEDUP_REMOVED lines=28> */
[----:B------:R-:W-:Y:S01]  /*110fd0*/  LDGSTS.E [R0+0x39b00], desc[UR58][R46.64], P1 ;  /* 0x39b000002e007fae */ /* 0x000fe2000892187a */
[----:B------:R-:W-:-:S03]  /*110fe0*/  LOP3.LUT R3, R116, 0x60, RZ, 0x3c, !PT ;  /* 0x0000006074037812 */ /* 0x000fc600078e3cff */
[----:B------:R-:W-:Y:S04]  /*110ff0*/  LDGSTS.E [R0+0x3aa00], desc[UR58][R48.64], P0 ;  /* 0x3aa0000030007fae */ /* 0x000fe8000812187a */
[----:B------:R-:W-:Y:S04]  /*111000*/  LDGSTS.E [R0+0x3ab00], desc[UR58][R50.64], P1 ;  /* 0x3ab0000032007fae */ /* 0x000fe8000892187a */
[----:B------:R-:W-:Y:S04]  /*111010*/  LDGSTS.E [R0+0x3ba00], desc[UR58][R52.64], P0 ;  /* 0x3ba0000034007fae */ /* 0x000fe8000812187a */
[----:B------:R-:W-:Y:S01]  /*111020*/  LDGSTS.E [R0+0x3bb00], desc[UR58][R54.64], P1 ;  /* 0x3bb0000036007fae */ /* 0x000fe2000892187a */
[----:B------:R-:W-:-:S03]  /*111030*/  IADD3 R3, R3, UR12, RZ ;  /* 0x0000000c03037c10 */ /* 0x000fc6000fffe0ff */
        /* <DEDUP_REMOVED lines=8> */
[----:B--2---:R-:W-:-:S03]  /*1110c0*/  IMAD.MOV.U32 R4, RZ, RZ, R168 ;  /* 0x000000ffff047224 */ /* 0x004fc600078e00a8 */
[----:B------:R-:W2:Y:S01]  /*1110d0*/  LDL R168, [R1+0x2d6c] ;  /* 0x002d6c0001a87983 */ /* 0x000ea20000100800 */
[----:B----4-:R-:W-:-:S03]  /*1110e0*/  IMAD.MOV.U32 R5, RZ, RZ, R137 ;  /* 0x000000ffff057224 */ /* 0x010fc600078e0089 */
[----:B------:R-:W4:Y:S04]  /*1110f0*/  LDL R137, [R1+0x2d68] ;  /* 0x002d680001897983 */ /* 0x000f280000100800 */
[----:B------:R3:W-:Y:S02]  /*111100*/  LDGSTS.E [R3+0xc00], desc[UR58][R4.64], P0 ;  /* 0x00c0000004037fae */ /* 0x0007e4000812187a */
[----:B---3--:R-:W-:Y:S01]  /*111110*/  MOV R4, R145 ;  /* 0x0000009100047202 */ /* 0x008fe20000000f00 */
[----:B------:R-:W-:Y:S01]  /*111120*/  IMAD.MOV.U32 R5, RZ, RZ, R152 ;  /* 0x000000ffff057224 */ /* 0x000fe200078e0098 */
[----:B------:R-:W3:Y:S04]  /*111130*/  LDL R145, [R1+0x2d74] ;  /* 0x002d740001917983 */ /* 0x000ee80000100800 */
[----:B------:R1:W-:Y:S04]  /*111140*/  LDGSTS.E [R3+0xd00], desc[UR58][R4.64], P1 ;  /* 0x00d0000004037fae */ /* 0x0003e8000892187a */
[----:B------:R-:W3:Y:S01]  /*111150*/  LDL R152, [R1+0x2d70] ;  /* 0x002d700001987983 */ /* 0x000ee20000100800 */
[----:B-1----:R-:W-:Y:S01]  /*111160*/  IMAD.MOV.U32 R4, RZ, RZ, R75 ;  /* 0x000000ffff047224 */ /* 0x002fe200078e004b */
[----:B------:R-:W-:-:S02]  /*111170*/  MOV R5, R78 ;  /* 0x0000004e00057202 */ /* 0x000fc40000000f00 */
[----:B------:R-:W3:Y:S04]  /*111180*/  LDL R75, [R1+0x2eec] ;  /* 0x002eec00014b7983 */ /* 0x000ee80000100800 */
[----:B------:R1:W-:Y:S04]  /*111190*/  LDGSTS.E [R3+0x1c00], desc[UR58][R4.64], P0 ;  /* 0x01c0000004037fae */ /* 0x0003e8000812187a */
[----:B------:R-:W3:Y:S01]  /*1111a0*/  LDL R78, [R1+0x2ee8] ;  /* 0x002ee800014e7983 */ /* 0x000ee20000100800 */
[----:B-1----:R-:W-:Y:S02]  /*1111b0*/  IMAD.MOV.U32 R4, RZ, RZ, R73 ;  /* 0x000000ffff047224 */ /* 0x002fe400078e0049 */
        /* <DEDUP_REMOVED lines=9> */
[----:B-1----:R-:W-:Y:S01]  /*111250*/  IMAD.MOV.U32 R4, RZ, RZ, R141 ;  /* 0x000000ffff047224 */ /* 0x002fe200078e008d */
[----:B------:R-:W-:-:S02]  /*111260*/  MOV R5, R144 ;  /* 0x0000009000057202 */ /* 0x000fc40000000f00 */
[----:B------:R-:W3:Y:S04]  /*111270*/  LDL R141, [R1+0x2dec] ;  /* 0x002dec00018d7983 */ /* 0x000ee80000100800 */
[----:B------:R-:W3:Y:S04]  /*111280*/  LDL R144, [R1+0x2de8] ;  /* 0x002de80001907983 */ /* 0x000ee80000100800 */
[----:B------:R1:W-:Y:S02]  /*111290*/  LDGSTS.E [R3+0x2d00], desc[UR58][R4.64], P1 ;  /* 0x02d0000004037fae */ /* 0x0003e4000892187a */
        /* <DEDUP_REMOVED lines=8> */
[----:B------:R-:W3:Y:S04]  /*111320*/  LDL R140, [R1+0x2df0] ;  /* 0x002df000018c7983 */ /* 0x000ee80000100800 */
[----:B------:R1:W-:Y:S02]  /*111330*/  LDGSTS.E [R3+0x3d00], desc[UR58][R4.64], P1 ;  /* 0x03d0000004037fae */ /* 0x0003e4000892187a */
[----:B-1----:R-:W-:Y:S01]  /*111340*/  IMAD.MOV.U32 R4, RZ, RZ, R161 ;  /* 0x000000ffff047224 */ /* 0x002fe200078e00a1 */
[----:B------:R-:W-:Y:S01]  /*111350*/  MOV R5, R128 ;  /* 0x0000008000057202 */ /* 0x000fe20000000f00 */
        /* <DEDUP_REMOVED lines=18> */
[----:B--2---:R-:W-:-:S03]  /*111480*/  IMAD.MOV.U32 R4, RZ, RZ, R168 ;  /* 0x000000ffff047224 */ /* 0x004fc600078e00a8 */
[----:B------:R-:W2:Y:S01]  /*111490*/  LDL R168, [R1+0x2e74] ;  /* 0x002e740001a87983 */ /* 0x000ea20000100800 */
[----:B----4-:R-:W-:-:S03]  /*1114a0*/  IMAD.MOV.U32 R5, RZ, RZ, R137 ;  /* 0x000000ffff057224 */ /* 0x010fc600078e0089 */
[----:B------:R-:W4:Y:S04]  /*1114b0*/  LDL R137, [R1+0x2e70] ;  /* 0x002e700001897983 */ /* 0x000f280000100800 */
[----:B------:R3:W-:Y:S02]  /*1114c0*/  LDGSTS.E [R3+0x6c00], desc[UR58][R4.64], P0 ;  /* 0x06c0000004037fae */ /* 0x0007e4000812187a */
[----:B---3--:R-:W-:Y:S02]  /*1114d0*/  MOV R4, R145 ;  /* 0x0000009100047202 */ /* 0x008fe40000000f00 */
[----:B------:R-:W3:Y:S01]  /*1114e0*/  LDL R145, [R1+0x2f74] ;  /* 0x002f740001917983 */ /* 0x000ee20000100800 */
[----:B------:R-:W-:-:S03]  /*1114f0*/  IMAD.MOV.U32 R5, RZ, RZ, R152 ;  /* 0x000000ffff057224 */ /* 0x000fc600078e0098 */
[----:B------:R-:W3:Y:S04]  /*111500*/  LDL R152, [R1+0x2f70] ;  /* 0x002f700001987983 */ /* 0x000ee80000100800 */
[----:B------:R1:W-:Y:S02]  /*111510*/  LDGSTS.E [R3+0x6d00], desc[UR58][R4.64], P1 ;  /* 0x06d0000004037fae */ /* 0x0003e4000892187a */
[----:B-1----:R-:W-:Y:S02]  /*111520*/  IMAD.MOV.U32 R4, RZ, RZ, R141 ;  /* 0x000000ffff047224 */ /* 0x002fe400078e008d */
[----:B------:R-:W3:Y:S01]  /*111530*/  LDL R141, [R1+0x2ff4] ;  /* 0x002ff400018d7983 */ /* 0x000ee20000100800 */
[----:B------:R-:W-:-:S03]  /*111540*/  MOV R5, R144 ;  /* 0x0000009000057202 */ /* 0x000fc60000000f00 */
[----:B------:R-:W3:Y:S04]  /*111550*/  LDL R144, [R1+0x2ff0] ;  /* 0x002ff00001907983 */ /* 0x000ee80000100800 */
[----:B------:R1:W-:Y:S02]  /*111560*/  LDGSTS.E [R3+0x7c00], desc[UR58][R4.64], P0 ;  /* 0x07c0000004037fae */ /* 0x0003e4000812187a */
[----:B-1----:R-:W-:Y:S02]  /*111570*/  IMAD.MOV.U32 R4, RZ, RZ, R153 ;  /* 0x000000ffff047224 */ /* 0x002fe400078e0099 */
[----:B------:R-:W3:Y:S01]  /*111580*/  LDL R153, [R1+0x30d4] ;  /* 0x0030d40001997983 */ /* 0x000ee20000100800 */
[----:B------:R-:W-:-:S03]  /*111590*/  IMAD.MOV.U32 R5, RZ, RZ, R140 ;  /* 0x000000ffff057224 */ /* 0x000fc600078e008c */
[----:B------:R-:W3:Y:S04]  /*1115a0*/  LDL R140, [R1+0x30d0] ;  /* 0x0030d000018c7983 */ /* 0x000ee80000100800 */
[----:B------:R1:W-:Y:S02]  /*1115b0*/  LDGSTS.E [R3+0x7d00], desc[UR58][R4.64], P1 ;  /* 0x07d0000004037fae */ /* 0x0003e4000892187a */
[----:B-1----:R-:W-:Y:S02]  /*1115c0*/  MOV R4, R136 ;  /* 0x0000008800047202 */ /* 0x002fe40000000f00 */
[----:B------:R-:W3:Y:S01]  /*1115d0*/  LDL R136, [R1+0x3154] ;  /* 0x0031540001887983 */ /* 0x000ee20000100800 */
[----:B------:R-:W-:-:S03]  /*1115e0*/  IMAD.MOV.U32 R5, RZ, RZ, R135 ;  /* 0x000000ffff057224 */ /* 0x000fc600078e0087 */
[----:B------:R-:W3:Y:S04]  /*1115f0*/  LDL R135, [R1+0x3150] ;  /* 0x0031500001877983 */ /* 0x000ee80000100800 */
[----:B------:R2:W-:Y:S02]  /*111600*/  LDGSTS.E [R3+0x8c00], desc[UR58][R4.64], P0 ;  /* 0x08c0000004037fae */ /* 0x0005e4000812187a */
[----:B--2---:R-:W-:Y:S02]  /*111610*/  IMAD.MOV.U32 R4, RZ, RZ, R168 ;  /* 0x000000ffff047224 */ /* 0x004fe400078e00a8 */
[----:B------:R-:W2:Y:S01]  /*111620*/  LDL R168, [R1+0x315c] ;  /* 0x00315c0001a87983 */ /* 0x000ea20000100800 */
        /* <DEDUP_REMOVED lines=18> */
[----:B---3--:R-:W-:Y:S02]  /*111750*/  IMAD.MOV.U32 R4, RZ, RZ, R145 ;  /* 0x000000ffff047224 */ /* 0x008fe400078e0091 */
[----:B------:R-:W-:Y:S01]  /*111760*/  IMAD.MOV.U32 R5, RZ, RZ, R152 ;  /* 0x000000ffff057224 */ /* 0x000fe200078e0098 */
[----:B------:R-:W3:Y:S04]  /*111770*/  LDL R145, [R1+0x31d4] ;  /* 0x0031d40001917983 */ /* 0x000ee80000100800 */
[----:B------:R-:W3:Y:S04]  /*111780*/  LDL R152, [R1+0x31d0] ;  /* 0x0031d00001987983 */ /* 0x000ee80000100800 */
[----:B------:R1:W-:Y:S02]  /*111790*/  LDGSTS.E [R3+0xad00], desc[UR58][R4.64], P1 ;  /* 0x0ad0000004037fae */ /* 0x0003e4000892187a */
[----:B-1----:R-:W-:Y:S01]  /*1117a0*/  MOV R4, R164 ;  /* 0x000000a400047202 */ /* 0x002fe20000000f00 */
        /* <DEDUP_REMOVED lines=34> */
[----:B--2---:R-:W-:-:S02]  /*1119d0*/  IMAD.MOV.U32 R4, RZ, RZ, R168 ;  /* 0x000000ffff047224 */ /* 0x004fc400078e00a8 */
[----:B------:R-:W2:Y:S01]  /*1119e0*/  LDL R168, [R1+0x335c] ;  /* 0x00335c0001a87983 */ /* 0x000ea20000100800 */
[----:B----4-:R-:W-:-:S03]  /*1119f0*/  MOV R5, R137 ;  /* 0x0000008900057202 */ /* 0x010fc60000000f00 */
[----:B------:R-:W4:Y:S04]  /*111a00*/  LDL R137, [R1+0x3358] ;  /* 0x0033580001897983 */ /* 0x000f280000100800 */
[----:B------:R3:W-:Y:S02]  /*111a10*/  LDGSTS.E [R3+0xed00], desc[UR58][R4.64], P1 ;  /* 0x0ed0000004037fae */ /* 0x0007e4000892187a */
[----:B---3--:R-:W-:Y:S02]  /*111a20*/  IMAD.MOV.U32 R4, RZ, RZ, R145 ;  /* 0x000000ffff047224 */ /* 0x008fe400078e0091 */
        /* <DEDUP_REMOVED lines=34> */
[----:B--2---:R-:W-:-:S03]  /*111c50*/  MOV R4, R168 ;  /* 0x000000a800047202 */ /* 0x004fc60000000f00 */
[----:B------:R-:W2:Y:S01]  /*111c60*/  LDL R168, [R1+0x35ec] ;  /* 0x0035ec0001a87983 */ /* 0x000ea20000100800 */
        /* <DEDUP_REMOVED lines=8> */
[----:B---3--:R-:W-:-:S03]  /*111cf0*/  IMAD.MOV.U32 R4, RZ, RZ, R145 ;  /* 0x000000ffff047224 */ /* 0x008fc600078e0091 */
        /* <DEDUP_REMOVED lines=24> */
[----:B-1----:R-:W-:-:S03]  /*111e80*/  IMAD.MOV.U32 R4, RZ, RZ, R153 ;  /* 0x000000ffff047224 */ /* 0x002fc600078e0099 */
        /* <DEDUP_REMOVED lines=9> */
[----:B--2---:R-:W-:Y:S02]  /*111f20*/  MOV R4, R168 ;  /* 0x000000a800047202 */ /* 0x004fe40000000f00 */
[----:B------:R-:W2:Y:S01]  /*111f30*/  LDL R168, [R1+0x3944] ;  /* 0x0039440001a87983 */ /* 0x000ea20000100800 */
[----:B----4-:R-:W-:-:S03]  /*111f40*/  IMAD.MOV.U32 R5, RZ, RZ, R137 ;  /* 0x000000ffff057224 */ /* 0x010fc600078e0089 */
[----:B------:R-:W4:Y:S04]  /*111f50*/  LDL R137, [R1+0x3940] ;  /* 0x0039400001897983 */ /* 0x000f280000100800 */
[----:B------:R3:W-:Y:S02]  /*111f60*/  LDGSTS.E [R3+0x17c00], desc[UR58][R4.64], P0 ;  /* 0x17c0000004037fae */ /* 0x0007e4000812187a */
[----:B---3--:R-:W-:Y:S02]  /*111f70*/  IMAD.MOV.U32 R4, RZ, RZ, R145 ;  /* 0x000000ffff047224 */ /* 0x008fe400078e0091 */
        /* <DEDUP_REMOVED lines=39> */
[----:B------:R1:W-:Y:S04]  /*1121f0*/  LDGSTS.E [R3+0x18d00], desc[UR58][R4.64], P1 ;  /* 0x18d0000004037fae */ /* 0x0003e8000892187a */
[----:B------:R-:W3:Y:S04]  /*112200*/  LDL.LU.64 R58, [R1+0x1fa8] ;  /* 0x001fa800013a7983 */ /* 0x000ee80000300a00 */
[----:B------:R-:W3:Y:S01]  /*112210*/  LDL.LU.64 R60, [R1+0x1fa0] ;  /* 0x001fa000013c7983 */ /* 0x000ee20000300a00 */
[----:B-1----:R-:W-:Y:S01]  /*112220*/  IMAD.MOV.U32 R4, RZ, RZ, R75 ;  /* 0x000000ffff047224 */ /* 0x002fe200078e004b */
[----:B------:R-:W-:-:S02]  /*112230*/  MOV R5, R78 ;  /* 0x0000004e00057202 */ /* 0x000fc40000000f00 */
        /* <DEDUP_REMOVED lines=8> */
[----:B------:R1:W-:Y:S02]  /*1122c0*/  LDGSTS.E [R3+0x19d00], desc[UR58][R4.64], P1 ;  /* 0x19d0000004037fae */ /* 0x0003e4000892187a */
[----:B-1----:R-:W-:Y:S01]  /*1122d0*/  MOV R4, R72 ;  /* 0x0000004800047202 */ /* 0x002fe20000000f00 */
[----:B------:R-:W-:Y:S01]  /*1122e0*/  IMAD.MOV.U32 R5, RZ, RZ, R74 ;  /* 0x000000ffff057224 */ /* 0x000fe200078e004a */
        /* <DEDUP_REMOVED lines=28> */
[----:B------:R-:W3:Y:S01]  /*1124b0*/  LDL.LU R161, [R1+0xd5c] ;  /* 0x000d5c0001a17983 */ /* 0x000ee20000300800 */
[----:B-1----:R-:W-:-:S03]  /*1124c0*/  IMAD.MOV.U32 R4, RZ, RZ, R136 ;  /* 0x000000ffff047224 */ /* 0x002fc600078e0088 */
[----:B------:R-:W3:Y:S01]  /*1124d0*/  LDL.LU R160, [R1+0xd60] ;  /* 0x000d600001a07983 */ /* 0x000ee20000300800 */
[----:B------:R-:W-:-:S05]  /*1124e0*/  IMAD.MOV.U32 R5, RZ, RZ, R135 ;  /* 0x000000ffff057224 */ /* 0x000fca00078e0087 */
[----:B------:R2:W-:Y:S02]  /*1124f0*/  LDGSTS.E [R3+0x1cd00], desc[UR58][R4.64], P1 ;  /* 0x1cd0000004037fae */ /* 0x0005e4000892187a */
[----:B--2---:R-:W-:Y:S01]  /*112500*/  MOV R4, R168 ;  /* 0x000000a800047202 */ /* 0x004fe20000000f00 */
[----:B----4-:R-:W-:-:S05]  /*112510*/  IMAD.MOV.U32 R5, RZ, RZ, R137 ;  /* 0x000000ffff057224 */ /* 0x010fca00078e0089 */
[----:B------:R3:W-:Y:S02]  /*112520*/  LDGSTS.E [R3+0x1dc00], desc[UR58][R4.64], P0 ;  /* 0x1dc0000004037fae */ /* 0x0007e4000812187a */
[----:B---3--:R-:W-:Y:S01]  /*112530*/  IMAD.MOV.U32 R4, RZ, RZ, R145 ;  /* 0x000000ffff047224 */ /* 0x008fe200078e0091 */
[----:B------:R-:W-:Y:S02]  /*112540*/  MOV R5, R152 ;  /* 0x0000009800057202 */ /* 0x000fe40000000f00 */
[----:B------:R-:W2:Y:S04]  /*112550*/  LDL.LU R152, [R1+0xd64] ;  /* 0x000d640001987983 */ /* 0x000ea80000300800 */
[----:B------:R1:W-:Y:S02]  /*112560*/  LDGSTS.E [R3+0x1dd00], desc[UR58][R4.64], P1 ;  /* 0x1dd0000004037fae */ /* 0x0003e4000892187a */
[----:B-1----:R-:W-:-:S02]  /*112570*/  IMAD.MOV.U32 R4, RZ, RZ, R141 ;  /* 0x000000ffff047224 */ /* 0x002fc400078e008d */
[----:B------:R-:W-:-:S05]  /*112580*/  IMAD.MOV.U32 R5, RZ, RZ, R144 ;  /* 0x000000ffff057224 */ /* 0x000fca00078e0090 */
[----:B------:R1:W-:Y:S02]  /*112590*/  LDGSTS.E [R3+0x1ec00], desc[UR58][R4.64], P0 ;  /* 0x1ec0000004037fae */ /* 0x0003e4000812187a */
[----:B-1----:R-:W-:Y:S01]  /*1125a0*/  MOV R4, R153 ;  /* 0x0000009900047202 */ /* 0x002fe20000000f00 */
[----:B------:R-:W-:Y:S01]  /*1125b0*/  IMAD.MOV.U32 R5, RZ, RZ, R140 ;  /* 0x000000ffff057224 */ /* 0x000fe200078e008c */
[----:B------:R-:W2:Y:S04]  /*1125c0*/  LDL.LU R153, [R1+0xd68] ;  /* 0x000d680001997983 */ /* 0x000ea80000300800 */
[----:B------:R-:W3:Y:S04]  /*1125d0*/  LDL.LU R145, [R1+0xd6c] ;  /* 0x000d6c0001917983 */ /* 0x000ee80000300800 */
[----:B------:R-:W3:Y:S04]  /*1125e0*/  LDL.LU R144, [R1+0xd70] ;  /* 0x000d700001907983 */ /* 0x000ee80000300800 */
[----:B------:R-:W4:Y:S04]  /*1125f0*/  LDL.LU R141, [R1+0xd74] ;  /* 0x000d7400018d7983 */ /* 0x000f280000300800 */
[----:B------:R1:W-:Y:S04]  /*112600*/  LDGSTS.E [R3+0x1ed00], desc[UR58][R4.64], P1 ;  /* 0x1ed0000004037fae */ /* 0x0003e8000892187a */
[----:B------:R-:W4:Y:S04]  /*112610*/  LDL.LU R140, [R1+0xd78] ;  /* 0x000d7800018c7983 */ /* 0x000f280000300800 */
[----:B------:R-:W3:Y:S01]  /*112620*/  LDL.LU R136, [R1+0xd7c] ;  /* 0x000d7c0001887983 */ /* 0x000ee20000300800 */
[----:B-1----:R-:W-:Y:S01]  /*112630*/  IMAD.MOV.U32 R4, RZ, RZ, R115 ;  /* 0x000000ffff047224 */ /* 0x002fe200078e0073 */
[----:B------:R-:W-:-:S02]  /*112640*/  MOV R5, R129 ;  /* 0x0000008100057202 */ /* 0x000fc40000000f00 */
[----:B------:R-:W3:Y:S04]  /*112650*/  LDL.LU R137, [R1+0xd80] ;  /* 0x000d800001897983 */ /* 0x000ee80000300800 */
[----:B------:R-:W4:Y:S04]  /*112660*/  LDL.LU.64 R102, [R1+0x1ef8] ;  /* 0x001ef80001667983 */ /* 0x000f280000300a00 */
[----:B------:R-:W4:Y:S04]  /*112670*/  LDL.LU.64 R104, [R1+0x1ef0] ;  /* 0x001ef00001687983 */ /* 0x000f280000300a00 */
[----:B------:R-:W4:Y:S04]  /*112680*/  LDL.LU.64 R106, [R1+0x1ee8] ;  /* 0x001ee800016a7983 */ /* 0x000f280000300a00 */
[----:B------:R1:W-:Y:S04]  /*112690*/  LDGSTS.E [R3+0x1fc00], desc[UR58][R4.64], P0 ;  /* 0x1fc0000004037fae */ /* 0x0003e8000812187a */
[----:B------:R-:W4:Y:S04]  /*1126a0*/  LDL.LU.64 R108, [R1+0x1ee0] ;  /* 0x001ee000016c7983 */ /* 0x000f280000300a00 */
[----:B------:R-:W4:Y:S01]  /*1126b0*/  LDL.LU.64 R110, [R1+0x1ed8] ;  /* 0x001ed800016e7983 */ /* 0x000f220000300a00 */
[----:B-1----:R-:W-:-:S02]  /*1126c0*/  IMAD.MOV.U32 R4, RZ, RZ, R113 ;  /* 0x000000ffff047224 */ /* 0x002fc400078e0071 */
[----:B------:R-:W-:Y:S01]  /*1126d0*/  IMAD.MOV.U32 R5, RZ, RZ, R114 ;  /* 0x000000ffff057224 */ /* 0x000fe200078e0072 */
        /* <DEDUP_REMOVED lines=49> */
[----:B------:R-:W-:Y:S03]  /*1129f0*/  STL.64 [R1+0x1a90], R160 ;  /* 0x001a90a001007387 */ /* 0x000fe60000100a00 */
[----:B------:R-:W-:Y:S01]  /*112a00*/  IADD3.X R43, R45, UR9, RZ, P2, !PT ;  /* 0x000000092d2b7c10 */ /* 0x000fe200097fe4ff */
[----:B------:R-:W-:Y:S01]  /*112a10*/  LDGSTS.E [R3+0x20c00], desc[UR58][R160.64], P0 ;  /* 0x20c00000a0037fae */ /* 0x000fe2000812187a */
        /* <DEDUP_REMOVED lines=43> */
[----:B--2---:R-:W-:Y:S02]  /*112cd0*/  LOP3.LUT R153, R153, R152, RZ, 0x3c, !PT ;  /* 0x0000009899997212 */ /* 0x004fe400078e3cff */
[----:B------:R-:W-:Y:S02]  /*112ce0*/  IADD3.X R87, R89, UR9, RZ, P2, !PT ;  /* 0x0000000959577c10 */ /* 0x000fe400097fe4ff */
[----:B------:R-:W-:Y:S02]  /*112cf0*/  IADD3 R88, P2, R90, UR15, RZ ;  /* 0x0000000f5a587c10 */ /* 0x000fe4000ff5e0ff */
[----:B---3--:R-:W-:-:S02]  /*112d00*/  LOP3.LUT R137, R137, R136, RZ, 0x3c, !PT ;  /* 0x0000008889897212 */ /* 0x008fc400078e3cff */
[----:B------:R-:W-:Y:S02]  /*112d10*/  LOP3.LUT R152, R153, R152, RZ, 0x3c, !PT ;  /* 0x0000009899987212 */ /* 0x000fe400078e3cff */
[----:B------:R-:W-:Y:S02]  /*112d20*/  IADD3.X R89, R91, UR9, RZ, P2, !PT ;  /* 0x000000095b597c10 */ /* 0x000fe400097fe4ff */
[----:B------:R-:W-:Y:S02]  /*112d30*/  IADD3 R90, P2, R92, UR15, RZ ;  /* 0x0000000f5c5a7c10 */ /* 0x000fe4000ff5e0ff */
[----:B------:R-:W-:Y:S02]  /*112d40*/  LOP3.LUT R136, R137, R136, RZ, 0x3c, !PT ;  /* 0x0000008889887212 */ /* 0x000fe400078e3cff */
[----:B------:R-:W-:Y:S02]  /*112d50*/  LOP3.LUT R153, R153, R152, RZ, 0x3c, !PT ;  /* 0x0000009899997212 */ /* 0x000fe400078e3cff */
[----:B----4-:R-:W-:-:S03]  /*112d60*/  LOP3.LUT R135, R135, R134, RZ, 0x3c, !PT ;  /* 0x0000008687877212 */ /* 0x010fc600078e3cff */
[----:B------:R-:W-:Y:S01]  /*112d70*/  LDGSTS.E [R3+0x20d00], desc[UR58][R152.64], P1 ;  /* 0x20d0000098037fae */ /* 0x000fe2000892187a */
[----:B------:R-:W-:Y:S02]  /*112d80*/  IADD3.X R91, R93, UR9, RZ, P2, !PT ;  /* 0x000000095d5b7c10 */ /* 0x000fe400097fe4ff */
[----:B------:R-:W-:Y:S02]  /*112d90*/  LOP3.LUT R134, R135, R134, RZ, 0x3c, !PT ;  /* 0x0000008687867212 */ /* 0x000fe400078e3cff */
[----:B------:R-:W-:Y:S02]  /*112da0*/  LOP3.LUT R133, R133, R132, RZ, 0x3c, !PT ;  /* 0x0000008485857212 */ /* 0x000fe400078e3cff */
[----:B------:R-:W-:Y:S01]  /*112db0*/  LOP3.LUT R137, R137, R136, RZ, 0x3c, !PT ;  /* 0x0000008889897212 */ /* 0x000fe200078e3cff */
[----:B------:R-:W-:Y:S01]  /*112dc0*/  STL.64 [R1+0x1a88], R152 ;  /* 0x001a889801007387 */ /* 0x000fe20000100a00 */
[----:B------:R-:W-:Y:S02]  /*112dd0*/  LOP3.LUT R132, R133, R132, RZ, 0x3c, !PT ;  /* 0x0000008485847212 */ /* 0x000fe400078e3cff */
[----:B------:R-:W-:Y:S01]  /*112de0*/  IADD3 R92, P2, R94, UR15, RZ ;  /* 0x0000000f5e5c7c10 */ /* 0x000fe2000ff5e0ff */
[----:B------:R-:W-:Y:S01]  /*112df0*/  LDGSTS.E [R3+0x21c00], desc[UR58][R144.64], P0 ;  /* 0x21c0000090037fae */ /* 0x000fe2000812187a */
[----:B------:R-:W-:-:S02]  /*112e00*/  LOP3.LUT R135, R135, R134, RZ, 0x3c, !PT ;  /* 0x0000008687877212 */ /* 0x000fc400078e3cff */
[----:B------:R-:W-:Y:S01]  /*112e10*/  LOP3.LUT R133, R133, R132, RZ, 0x3c, !PT ;  /* 0x0000008485857212 */ /* 0x000fe200078e3cff */
[----:B------:R-:W-:Y:S01]  /*112e20*/  STL.64 [R1+0x1aa0], R144 ;  /* 0x001aa09001007387 */ /* 0x000fe20000100a00 */
[----:B------:R-:W-:Y:S01]  /*112e30*/  MOV R128, R129 ;  /* 0x0000008100807202 */ /* 0x000fe20000000f00 */
[----:B------:R-:W-:Y:S01]  /*112e40*/  IMAD.MOV.U32 R129, RZ, RZ, R168 ;  /* 0x000000ffff817224 */ /* 0x000fe200078e00a8 */
[----:B------:R-:W-:Y:S01]  /*112e50*/  IADD3.X R93, R95, UR9, RZ, P2, !PT ;  /* 0x000000095f5d7c10 */ /* 0x000fe200097fe4ff */
[----:B------:R-:W-:Y:S01]  /*112e60*/  STL.64 [R1+0x1a98], R140 ;  /* 0x001a988c01007387 */ /* 0x000fe20000100a00 */
[----:B------:R-:W-:-:S03]  /*112e70*/  IADD3 R94, P2, R96, UR15, RZ ;  /* 0x0000000f605e7c10 */ /* 0x000fc6000ff5e0ff */
[----:B------:R-:W-:Y:S01]  /*112e80*/  STL.64 [R1+0x1ab0], R136 ;  /* 0x001ab08801007387 */ /* 0x000fe20000100a00 */
[----:B------:R-:W-:-:S03]  /*112e90*/  IADD3.X R95, R97, UR9, RZ, P2, !PT ;  /* 0x00000009615f7c10 */ /* 0x000fc600097fe4ff */
[----:B------:R-:W-:Y:S01]  /*112ea0*/  STL.64 [R1+0x1aa8], R134 ;  /* 0x001aa88601007387 */ /* 0x000fe20000100a00 */
[----:B------:R-:W-:-:S03]  /*112eb0*/  IADD3 R96, P2, R98, UR15, RZ ;  /* 0x0000000f62607c10 */ /* 0x000fc6000ff5e0ff */
[----:B------:R-:W-:Y:S04]  /*112ec0*/  STL.64 [R1+0x1ac0], R132 ;  /* 0x001ac08401007387 */ /* 0x000fe80000100a00 */
[----:B------:R-:W-:Y:S04]  /*112ed0*/  STL.64 [R1+0x1ab8], R128 ;  /* 0x001ab88001007387 */ /* 0x000fe80000100a00 */
[----:B------:R1:W-:Y:S04]  /*112ee0*/  STL.64 [R1+0x2188], R4 ;  /* 0x0021880401007387 */ /* 0x0003e80000100a00 */
[----:B------:R-:W-:Y:S01]  /*112ef0*/  STL.64 [R1+0x2180], R6 ;  /* 0x0021800601007387 */ /* 0x000fe20000100a00 */
[----:B------:R-:W-:-:S03]  /*112f00*/  IADD3.X R97, R99, UR9, RZ, P2, !PT ;  /* 0x0000000963617c10 */ /* 0x000fc600097fe4ff */
[----:B------:R-:W-:Y:S01]  /*112f10*/  STL.64 [R1+0x2178], R8 ;  /* 0x0021780801007387 */ /* 0x000fe20000100a00 */
[----:B------:R-:W-:-:S03]  /*112f20*/  IADD3 R98, P2, R100, UR15, RZ ;  /* 0x0000000f64627c10 */ /* 0x000fc6000ff5e0ff */
[----:B------:R-:W-:Y:S04]  /*112f30*/  STL.64 [R1+0x2170], R10 ;  /* 0x0021700a01007387 */ /* 0x000fe80000100a00 */
[----:B------:R-:W-:Y:S04]  /*112f40*/  STL.64 [R1+0x2168], R12 ;  /* 0x0021680c01007387 */ /* 0x000fe80000100a00 */
[----:B------:R-:W-:Y:S04]  /*112f50*/  STL.64 [R1+0x2160], R14 ;  /* 0x0021600e01007387 */ /* 0x000fe80000100a00 */
[----:B------:R-:W-:Y:S01]  /*112f60*/  STL.64 [R1+0x2158], R16 ;  /* 0x0021581001007387 */ /* 0x000fe20000100a00 */
[----:B------:R-:W-:-:S03]  /*112f70*/  IADD3.X R99, R101, UR9, RZ, P2, !PT ;  /* 0x0000000965637c10 */ /* 0x000fc600097fe4ff */
[----:B------:R-:W-:Y:S01]  /*112f80*/  STL.64 [R1+0x2150], R18 ;  /* 0x0021501201007387 */ /* 0x000fe20000100a00 */
[----:B------:R-:W-:-:S03]  /*112f90*/  IADD3 R100, P2, R102, UR15, RZ ;  /* 0x0000000f66647c10 */ /* 0x000fc6000ff5e0ff */
[----:B------:R-:W-:Y:S04]  /*112fa0*/  STL.64 [R1+0x2148], R20 ;  /* 0x0021481401007387 */ /* 0x000fe80000100a00 */
[----:B------:R-:W-:Y:S04]  /*112fb0*/  STL.64 [R1+0x2140], R22 ;  /* 0x0021401601007387 */ /* 0x000fe80000100a00 */
[----:B------:R2:W-:Y:S04]  /*112fc0*/  STL.64 [R1+0x2138], R24 ;  /* 0x0021381801007387 */ /* 0x0005e80000100a00 */
[----:B------:R3:W-:Y:S01]  /*112fd0*/  STL.64 [R1+0x2130], R26 ;  /* 0x0021301a01007387 */ /* 0x0007e20000100a00 */
[----:B------:R-:W-:-:S03]  /*112fe0*/  IADD3.X R101, R103, UR9, RZ, P2, !PT ;  /* 0x0000000967657c10 */ /* 0x000fc600097fe4ff */
[----:B------:R4:W-:Y:S01]  /*112ff0*/  STL.64 [R1+0x2128], R28 ;  /* 0x0021281c01007387 */ /* 0x0009e20000100a00 */
[----:B------:R-:W-:-:S03]  /*113000*/  IADD3 R102, P2, R104, UR15, RZ ;  /* 0x0000000f68667c10 */ /* 0x000fc6000ff5e0ff */
[----:B------:R4:W-:Y:S04]  /*113010*/  STL.64 [R1+0x2120], R30 ;  /* 0x0021201e01007387 */ /* 0x0009e80000100a00 */
[----:B------:R4:W-:Y:S04]  /*113020*/  STL.64 [R1+0x2118], R32 ;  /* 0x0021182001007387 */ /* 0x0009e80000100a00 */
        /* <DEDUP_REMOVED lines=59> */
[----:B------:R3:W-:Y:S01]  /*1133e0*/  LDGSTS.E [R3+0x24c00], desc[UR58][R4.64], P0 ;  /* 0x24c0000004037fae */ /* 0x0007e2000812187a */
[----:B------:R-:W-:-:S03]  /*1133f0*/  LOP3.LUT R0, R116, 0x70, RZ, 0x3c, !PT ;  /* 0x0000007074007812 */ /* 0x000fc600078e3cff */
[----:B------:R-:W4:Y:S04]  /*113400*/  LDL R116, [R1+0x2a80] ;  /* 0x002a800001747983 */ /* 0x000f280000100800 */
[----:B------:R-:W4:Y:S04]  /*113410*/  LDL R165, [R1+0x2a84] ;  /* 0x002a840001a57983 */ /* 0x000f280000100800 */
[----:B-1----:R-:W3:Y:S04]  /*113420*/  LDL R4, [R1+0x2a78] ;  /* 0x002a780001047983 */ /* 0x002ee80000100800 */
[----:B------:R-:W3:Y:S04]  /*113430*/  LDL R5, [R1+0x2a7c] ;  /* 0x002a7c0001057983 */ /* 0x000ee80000100800 */
        /* <DEDUP_REMOVED lines=65> */
[----:B------:R-:W-:-:S03]  /*113850*/  VIADD R0, R0, UR12 ;  /* 0x0000000c00007c36 */ /* 0x000fc60008000000 */
        /* <DEDUP_REMOVED lines=8> */
[----:B--2---:R-:W2:Y:S01]  /*1138e0*/  LDL.LU.64 R24, [R1+0x2748] ;  /* 0x0027480001187983 */ /* 0x004ea20000300a00 */
[----:B---3--:R-:W-:-:S03]  /*1138f0*/  LOP3.LUT R5, R5, R4, RZ, 0x3c, !PT ;  /* 0x0000000405057212 */ /* 0x008fc600078e3cff */
[----:B------:R-:W3:Y:S01]  /*113900*/  LDL.LU.64 R6, [R1+0x2740] ;  /* 0x0027400001067983 */ /* 0x000ee20000300a00 */
[----:B------:R-:W-:-:S03]  /*113910*/  LOP3.LUT R4, R5, R4, RZ, 0x3c, !PT ;  /* 0x0000000405047212 */ /* 0x000fc600078e3cff */
[----:B------:R-:W3:Y:S01]  /*113920*/  LDL.LU.64 R8, [R1+0x2568] ;  /* 0x0025680001087983 */ /* 0x000ee20000300a00 */
[----:B------:R-:W-:-:S03]  /*113930*/  LOP3.LUT R5, R5, R4, RZ, 0x3c, !PT ;  /* 0x0000000405057212 */ /* 0x000fc600078e3cff */
[----:B------:R-:W3:Y:S04]  /*113940*/  LDL.LU.64 R10, [R1+0x2560] ;  /* 0x00256000010a7983 */ /* 0x000ee80000300a00 */
[----:B------:R4:W-:Y:S04]  /*113950*/  LDGSTS.E [R0+0xe00], desc[UR58][R4.64], P0 ;  /* 0x00e0000004007fae */ /* 0x0009e8000812187a */
[----:B------:R-:W3:Y:S04]  /*113960*/  LDL.LU.64 R12, [R1+0x2538] ;  /* 0x00253800010c7983 */ /* 0x000ee80000300a00 */
[----:B------:R-:W3:Y:S01]  /*113970*/  LDL.LU.64 R14, [R1+0x2530] ;  /* 0x00253000010e7983 */ /* 0x000ee20000300a00 */
[----:B----4-:R-:W-:Y:S01]  /*113980*/  MOV R4, R165 ;  /* 0x000000a500047202 */ /* 0x010fe20000000f00 */
[----:B------:R-:W-:-:S02]  /*113990*/  IMAD.MOV.U32 R5, RZ, RZ, R116 ;  /* 0x000000ffff057224 */ /* 0x000fc400078e0074 */
[----:B------:R-:W4:Y:S04]  /*1139a0*/  LDL.LU.64 R16, [R1+0x2508] ;  /* 0x0025080001107983 */ /* 0x000f280000300a00 */
[----:B------:R1:W-:Y:S04]  /*1139b0*/  LDGSTS.E [R0+0xf00], desc[UR58][R4.64], P1 ;  /* 0x00f0000004007fae */ /* 0x0003e8000892187a */
[----:B------:R-:W4:Y:S04]  /*1139c0*/  LDL.LU.64 R18, [R1+0x2500] ;  /* 0x0025000001127983 */ /* 0x000f280000300a00 */
[----:B------:R-:W4:Y:S01]  /*1139d0*/  LDL.LU.64 R20, [R1+0x24d8] ;  /* 0x0024d80001147983 */ /* 0x000f220000300a00 */
[----:B-1----:R-:W-:Y:S01]  /*1139e0*/  IMAD.MOV.U32 R4, RZ, RZ, R128 ;  /* 0x000000ffff047224 */ /* 0x002fe200078e0080 */
[----:B------:R-:W-:-:S02]  /*1139f0*/  MOV R5, R164 ;  /* 0x000000a400057202 */ /* 0x000fc40000000f00 */
[----:B------:R-:W4:Y:S04]  /*113a00*/  LDL.LU.64 R22, [R1+0x24d0] ;  /* 0x0024d00001167983 */ /* 0x000f280000300a00 */
        /* <DEDUP_REMOVED lines=177> */
[----:B------:R1:W-:Y:S01]  /*114520*/  LDGSTS.E [R0+0x1ef00], desc[UR58][R4.64], P1 ;  /* 0x1ef0000004007fae */ /* 0x0003e2000892187a */
[----:B--2---:R-:W-:Y:S01]  /*114530*/  IADD3 R3, P2, R24, UR15, RZ ;  /* 0x0000000f18037c10 */ /* 0x004fe2000ff5e0ff */
[----:B-1----:R-:W-:Y:S01]  /*114540*/  IMAD.MOV.U32 R4, RZ, RZ, R119 ;  /* 0x000000ffff047224 */ /* 0x002fe200078e0077 */
[----:B------:R-:W-:-:S05]  /*114550*/  MOV R5, R120 ;  /* 0x0000007800057202 */ /* 0x000fca0000000f00 */
[----:B------:R1:W-:Y:S02]  /*114560*/  LDGSTS.E [R0+0x1fe00], desc[UR58][R4.64], P0 ;  /* 0x1fe0000004007fae */ /* 0x0003e4000812187a */
[----:B-1----:R-:W-:Y:S02]  /*114570*/  IMAD.MOV.U32 R4, RZ, RZ, R117 ;  /* 0x000000ffff047224 */ /* 0x002fe400078e0075 */
[----:B------:R-:W-:-:S05]  /*114580*/  IMAD.MOV.U32 R5, RZ, RZ, R118 ;  /* 0x000000ffff057224 */ /* 0x000fca00078e0076 */
[----:B------:R1:W-:Y:S02]  /*114590*/  LDGSTS.E [R0+0x1ff00], desc[UR58][R4.64], P1 ;  /* 0x1ff0000004007fae */ /* 0x0003e4000892187a */
[----:B-1----:R-:W-:Y:S02]  /*1145a0*/  IADD3.X R4, R25, UR9, RZ, P2, !PT ;  /* 0x0000000919047c10 */ /* 0x002fe400097fe4ff */
        /* <DEDUP_REMOVED lines=62> */
[----:B---3--:R-:W-:-:S04]  /*114990*/  IADD3 R5, P2, R6, UR15, RZ ;  /* 0x0000000f06057c10 */ /* 0x008fc8000ff5e0ff */
        /* <DEDUP_REMOVED lines=93> */
[----:B------:R1:W-:Y:S01]  /*114f70*/  STL.64 [R1+0x1a50], R136 ;  /* 0x001a508801007387 */ /* 0x0003e20000100a00 */
[----:B------:R-:W-:-:S03]  /*114f80*/  MOV R250, R156 ;  /* 0x0000009c00fa7202 */ /* 0x000fc60000000f00 */
[----:B------:R2:W-:Y:S01]  /*114f90*/  STL.64 [R1+0x1a48], R134 ;  /* 0x001a488601007387 */ /* 0x0005e20000100a00 */
[----:B------:R-:W-:Y:S02]  /*114fa0*/  IADD3.X R92, R93, UR9, RZ, P2, !PT ;  /* 0x000000095d5c7c10 */ /* 0x000fe400097fe4ff */
[----:B------:R-:W-:Y:S01]  /*114fb0*/  MOV R249, R157 ;  /* 0x0000009d00f97202 */ /* 0x000fe20000000f00 */
[----:B------:R3:W-:Y:S01]  /*114fc0*/  STL.64 [R1+0x1a60], R132 ;  /* 0x001a608401007387 */ /* 0x0007e20000100a00 */
[----:B------:R-:W-:Y:S01]  /*114fd0*/  IMAD.MOV.U32 R248, RZ, RZ, R172 ;  /* 0x000000fffff87224 */ /* 0x000fe200078e00ac */
[----:B------:R-:W-:Y:S01]  /*114fe0*/  IADD3 R93, P2, R94, UR15, RZ ;  /* 0x0000000f5e5d7c10 */ /* 0x000fe2000ff5e0ff */
[----:B------:R-:W-:Y:S01]  /*114ff0*/  IMAD.MOV.U32 R247, RZ, RZ, R173 ;  /* 0x000000fffff77224 */ /* 0x000fe200078e00ad */
[----:B------:R4:W-:Y:S01]  /*115000*/  STL.64 [R1+0x1a58], R250 ;  /* 0x001a58fa01007387 */ /* 0x0009e20000100a00 */
[----:B------:R-:W-:-:S03]  /*115010*/  IMAD.MOV.U32 R246, RZ, RZ, R180 ;  /* 0x000000fffff67224 */ /* 0x000fc600078e00b4 */
[----:B------:R4:W-:Y:S01]  /*115020*/  STL.64 [R1+0x1a70], R248 ;  /* 0x001a70f801007387 */ /* 0x0009e20000100a00 */
[----:B------:R-:W-:Y:S02]  /*115030*/  IMAD.MOV.U32 R240, RZ, RZ, R3 ;  /* 0x000000fffff07224 */ /* 0x000fe400078e0003 */
[----:B------:R-:W-:Y:S01]  /*115040*/  IMAD.MOV.U32 R245, RZ, RZ, R181 ;  /* 0x000000fffff57224 */ /* 0x000fe200078e00b5 */
[----:B------:R-:W-:Y:S01]  /*115050*/  MOV R238, R5 ;  /* 0x0000000500ee7202 */ /* 0x000fe20000000f00 */
[----:B------:R-:W-:Y:S01]  /*115060*/  IMAD.MOV.U32 R241, RZ, RZ, R4 ;  /* 0x000000fffff17224 */ /* 0x000fe200078e0004 */
[----:B------:R-:W-:Y:S01]  /*115070*/  MOV R244, R176 ;  /* 0x000000b000f47202 */ /* 0x000fe20000000f00 */
[----:B------:R-:W-:Y:S01]  /*115080*/  IMAD.MOV.U32 R239, RZ, RZ, R6 ;  /* 0x000000ffffef7224 */ /* 0x000fe200078e0006 */
[----:B------:R-:W-:Y:S01]  /*115090*/  MOV R243, R177 ;  /* 0x000000b100f37202 */ /* 0x000fe20000000f00 */
[----:B------:R4:W-:Y:S01]  /*1150a0*/  STL.64 [R1+0x1a68], R246 ;  /* 0x001a68f601007387 */ /* 0x0009e20000100a00 */
[----:B------:R-:W-:Y:S01]  /*1150b0*/  IMAD.MOV.U32 R242, RZ, RZ, R169 ;  /* 0x000000fffff27224 */ /* 0x000fe200078e00a9 */
[----:B------:R-:W-:Y:S01]  /*1150c0*/  MOV R237, R8 ;  /* 0x0000000800ed7202 */ /* 0x000fe20000000f00 */
[----:B------:R-:W-:Y:S01]  /*1150d0*/  IMAD.MOV.U32 R236, RZ, RZ, R7 ;  /* 0x000000ffffec7224 */ /* 0x000fe200078e0007 */
[----:B------:R-:W-:Y:S01]  /*1150e0*/  IADD3.X R94, R95, UR9, RZ, P2, !PT ;  /* 0x000000095f5e7c10 */ /* 0x000fe200097fe4ff */
[----:B------:R4:W-:Y:S01]  /*1150f0*/  STL.64 [R1+0x1a78], R244 ;  /* 0x001a78f401007387 */ /* 0x0009e20000100a00 */
[----:B------:R-:W-:Y:S01]  /*115100*/  IMAD.MOV.U32 R234, RZ, RZ, R9 ;  /* 0x000000ffffea7224 */ /* 0x000fe200078e0009 */
[----:B------:R-:W-:Y:S01]  /*115110*/  IADD3 R95, P2, R96, UR15, RZ ;  /* 0x0000000f605f7c10 */ /* 0x000fe2000ff5e0ff */
[----:B------:R-:W-:Y:S01]  /*115120*/  IMAD.MOV.U32 R235, RZ, RZ, R10 ;  /* 0x000000ffffeb7224 */ /* 0x000fe200078e000a */
[----:B------:R4:W-:Y:S01]  /*115130*/  STL.64 [R1+0x1a80], R242 ;  /* 0x001a80f201007387 */ /* 0x0009e20000100a00 */
[----:B------:R-:W-:Y:S01]  /*115140*/  MOV R232, R11 ;  /* 0x0000000b00e87202 */ /* 0x000fe20000000f00 */
[----:B------:R-:W-:Y:S01]  /*115150*/  IMAD.MOV.U32 R233, RZ, RZ, R12 ;  /* 0x000000ffffe97224 */ /* 0x000fe200078e000c */
[----:B------:R-:W-:Y:S01]  /*115160*/  MOV R231, R14 ;  /* 0x0000000e00e77202 */ /* 0x000fe20000000f00 */
[----:B------:R4:W-:Y:S01]  /*115170*/  STL.64 [R1+0x2748], R240 ;  /* 0x002748f001007387 */ /* 0x0009e20000100a00 */
[----:B------:R-:W-:Y:S01]  /*115180*/  IMAD.MOV.U32 R230, RZ, RZ, R13 ;  /* 0x000000ffffe67224 */ /* 0x000fe200078e000d */
[----:B------:R-:W-:Y:S01]  /*115190*/  MOV R226, R17 ;  /* 0x0000001100e27202 */ /* 0x000fe20000000f00 */
[----:B------:R-:W-:Y:S01]  /*1151a0*/  IMAD.MOV.U32 R228, RZ, RZ, R15 ;  /* 0x000000ffffe47224 */ /* 0x000fe200078e000f */
[----:B------:R4:W-:Y:S01]  /*1151b0*/  LDGSTS.E [R0+0x20e00], desc[UR58][R136.64], P0 ;  /* 0x20e0000088007fae */ /* 0x0009e2000812187a */
[----:B------:R-:W-:Y:S01]  /*1151c0*/  IMAD.MOV.U32 R229, RZ, RZ, R16 ;  /* 0x000000ffffe57224 */ /* 0x000fe200078e0010 */
[----:B------:R-:W-:Y:S01]  /*1151d0*/  IADD3.X R96, R97, UR9, RZ, P2, !PT ;  /* 0x0000000961607c10 */ /* 0x000fe200097fe4ff */
[----:B------:R-:W-:Y:S01]  /*1151e0*/  IMAD.MOV.U32 R227, RZ, RZ, R18 ;  /* 0x000000ffffe37224 */ /* 0x000fe200078e0012 */
[----:B------:R4:W-:Y:S01]  /*1151f0*/  STL.64 [R1+0x2740], R238 ;  /* 0x002740ee01007387 */ /* 0x0009e20000100a00 */
[----:B------:R-:W-:Y:S01]  /*115200*/  IMAD.MOV.U32 R224, RZ, RZ, R19 ;  /* 0x000000ffffe07224 */ /* 0x000fe200078e0013 */
[----:B------:R-:W-:-:S02]  /*115210*/  MOV R225, R20 ;  /* 0x0000001400e17202 */ /* 0x000fc40000000f00 */
[----:B------:R4:W-:Y:S01]  /*115220*/  LDGSTS.E [R0+0x20f00], desc[UR58][R134.64], P1 ;  /* 0x20f0000086007fae */ /* 0x0009e2000892187a */
[----:B------:R-:W-:Y:S01]  /*115230*/  IADD3 R97, P2, R98, UR15, RZ ;  /* 0x0000000f62617c10 */ /* 0x000fe2000ff5e0ff */
[----:B------:R-:W-:Y:S02]  /*115240*/  IMAD.MOV.U32 R222, RZ, RZ, R21 ;  /* 0x000000ffffde7224 */ /* 0x000fe400078e0015 */
[----:B------:R4:W-:Y:S01]  /*115250*/  STL.64 [R1+0x2568], R236 ;  /* 0x002568ec01007387 */ /* 0x0009e20000100a00 */
[----:B------:R-:W-:-:S03]  /*115260*/  IMAD.MOV.U32 R223, RZ, RZ, R22 ;  /* 0x000000ffffdf7224 */ /* 0x000fc600078e0016 */
[----:B------:R4:W-:Y:S01]  /*115270*/  LDGSTS.E [R0+0x21e00], desc[UR58][R132.64], P0 ;  /* 0x21e0000084007fae */ /* 0x0009e2000812187a */
[----:B------:R-:W-:Y:S01]  /*115280*/  MOV R220, R23 ;  /* 0x0000001700dc7202 */ /* 0x000fe20000000f00 */
[----:B------:R-:W-:Y:S02]  /*115290*/  IMAD.MOV.U32 R221, RZ, RZ, R24 ;  /* 0x000000ffffdd7224 */ /* 0x000fe400078e0018 */
[----:B------:R4:W-:Y:S01]  /*1152a0*/  STL.64 [R1+0x2560], R234 ;  /* 0x002560ea01007387 */ /* 0x0009e20000100a00 */
[----:B------:R-:W-:-:S03]  /*1152b0*/  IMAD.MOV.U32 R218, RZ, RZ, R25 ;  /* 0x000000ffffda7224 */ /* 0x000fc600078e0019 */
[----:B------:R4:W-:Y:S01]  /*1152c0*/  LDGSTS.E [R0+0x21f00], desc[UR58][R250.64], P1 ;  /* 0x21f00000fa007fae */ /* 0x0009e2000892187a */
[----:B------:R-:W-:-:S03]  /*1152d0*/  MOV R219, R26 ;  /* 0x0000001a00db7202 */ /* 0x000fc60000000f00 */
[----:B------:R4:W-:Y:S01]  /*1152e0*/  STL.64 [R1+0x2538], R232 ;  /* 0x002538e801007387 */ /* 0x0009e20000100a00 */
[----:B------:R-:W-:-:S03]  /*1152f0*/  IMAD.MOV.U32 R216, RZ, RZ, R27 ;  /* 0x000000ffffd87224 */ /* 0x000fc600078e001b */
[----:B------:R4:W-:Y:S01]  /*115300*/  LDGSTS.E [R0+0x22e00], desc[UR58][R248.64], P0 ;  /* 0x22e00000f8007fae */ /* 0x0009e2000812187a */
[----:B------:R-:W-:-:S03]  /*115310*/  IMAD.MOV.U32 R217, RZ, RZ, R28 ;  /* 0x000000ffffd97224 */ /* 0x000fc600078e001c */
[----:B------:R4:W-:Y:S01]  /*115320*/  STL.64 [R1+0x2530], R230 ;  /* 0x002530e601007387 */ /* 0x0009e20000100a00 */
[----:B------:R-:W-:-:S03]  /*115330*/  IADD3.X R98, R99, UR9, RZ, P2, !PT ;  /* 0x0000000963627c10 */ /* 0x000fc600097fe4ff */
[----:B------:R4:W-:Y:S01]  /*115340*/  LDGSTS.E [R0+0x22f00], desc[UR58][R246.64], P1 ;  /* 0x22f00000f6007fae */ /* 0x0009e2000892187a */
[----:B------:R-:W-:Y:S01]  /*115350*/  MOV R214, R29 ;  /* 0x0000001d00d67202 */ /* 0x000fe20000000f00 */
[----:B------:R-:W-:Y:S02]  /*115360*/  IMAD.MOV.U32 R215, RZ, RZ, R30 ;  /* 0x000000ffffd77224 */ /* 0x000fe400078e001e */
[----:B------:R4:W-:Y:S01]  /*115370*/  STL.64 [R1+0x2508], R228 ;  /* 0x002508e401007387 */ /* 0x0009e20000100a00 */
[----:B------:R-:W-:-:S03]  /*115380*/  IADD3 R99, P2, R100, UR15, RZ ;  /* 0x0000000f64637c10 */ /* 0x000fc6000ff5e0ff */
[----:B------:R4:W-:Y:S01]  /*115390*/  LDGSTS.E [R0+0x23e00], desc[UR58][R244.64], P0 ;  /* 0x23e00000f4007fae */ /* 0x0009e2000812187a */
[----:B------:R-:W-:Y:S01]  /*1153a0*/  IMAD.MOV.U32 R212, RZ, RZ, R31 ;  /* 0x000000ffffd47224 */ /* 0x000fe200078e001f */
[----:B------:R-:W-:Y:S02]  /*1153b0*/  MOV R213, R32 ;  /* 0x0000002000d57202 */ /* 0x000fe40000000f00 */
[----:B------:R4:W-:Y:S01]  /*1153c0*/  STL.64 [R1+0x2500], R226 ;  /* 0x002500e201007387 */ /* 0x0009e20000100a00 */
[----:B------:R-:W-:-:S03]  /*1153d0*/  IMAD.MOV.U32 R210, RZ, RZ, R33 ;  /* 0x000000ffffd27224 */ /* 0x000fc600078e0021 */
[----:B------:R4:W-:Y:S01]  /*1153e0*/  LDGSTS.E [R0+0x23f00], desc[UR58][R242.64], P1 ;  /* 0x23f00000f2007fae */ /* 0x0009e2000892187a */
[----:B------:R-:W-:-:S03]  /*1153f0*/  IMAD.MOV.U32 R211, RZ, RZ, R34 ;  /* 0x000000ffffd37224 */ /* 0x000fc600078e0022 */
[----:B------:R4:W-:Y:S01]  /*115400*/  STL.64 [R1+0x24d8], R224 ;  /* 0x0024d8e001007387 */ /* 0x0009e20000100a00 */
[----:B------:R-:W-:-:S03]  /*115410*/  MOV R208, R35 ;  /* 0x0000002300d07202 */ /* 0x000fc60000000f00 */
[----:B------:R4:W-:Y:S01]  /*115420*/  LDGSTS.E [R0+0x24e00], desc[UR58][R240.64], P0 ;  /* 0x24e00000f0007fae */ /* 0x0009e2000812187a */
[----:B------:R-:W-:-:S03]  /*115430*/  IMAD.MOV.U32 R209, RZ, RZ, R36 ;  /* 0x000000ffffd17224 */ /* 0x000fc600078e0024 */
[----:B------:R4:W-:Y:S01]  /*115440*/  STL.64 [R1+0x24d0], R222 ;  /* 0x0024d0de01007387 */ /* 0x0009e20000100a00 */
[----:B------:R-:W-:-:S03]  /*115450*/  IMAD.MOV.U32 R206, RZ, RZ, R37 ;  /* 0x000000ffffce7224 */ /* 0x000fc600078e0025 */
[----:B------:R4:W-:Y:S01]  /*115460*/  LDGSTS.E [R0+0x24f00], desc[UR58][R238.64], P1 ;  /* 0x24f00000ee007fae */ /* 0x0009e2000892187a */
[----:B------:R-:W-:-:S03]  /*115470*/  MOV R207, R38 ;  /* 0x0000002600cf7202 */ /* 0x000fc60000000f00 */
[----:B------:R4:W-:Y:S01]  /*115480*/  STL.64 [R1+0x24a8], R220 ;  /* 0x0024a8dc01007387 */ /* 0x0009e20000100a00 */
[----:B------:R-:W-:-:S03]  /*115490*/  IADD3.X R100, R101, UR9, RZ, P2, !PT ;  /* 0x0000000965647c10 */ /* 0x000fc600097fe4ff */
[----:B------:R4:W-:Y:S01]  /*1154a0*/  LDGSTS.E [R0+0x25e00], desc[UR58][R236.64], P0 ;  /* 0x25e00000ec007fae */ /* 0x0009e2000812187a */
[----:B------:R-:W-:-:S03]  /*1154b0*/  IMAD.MOV.U32 R204, RZ, RZ, R39 ;  /* 0x000000ffffcc7224 */ /* 0x000fc600078e0027 */
[----:B------:R4:W-:Y:S01]  /*1154c0*/  STL.64 [R1+0x24a0], R218 ;  /* 0x0024a0da01007387 */ /* 0x0009e20000100a00 */
[----:B------:R-:W-:-:S03]  /*1154d0*/  IMAD.MOV.U32 R205, RZ, RZ, R40 ;  /* 0x000000ffffcd7224 */ /* 0x000fc600078e0028 */
[----:B------:R4:W-:Y:S01]  /*1154e0*/  LDGSTS.E [R0+0x25f00], desc[UR58][R234.64], P1 ;  /* 0x25f00000ea007fae */ /* 0x0009e2000892187a */
[----:B------:R-:W-:Y:S01]  /*1154f0*/  IADD3 R101, P2, R102, UR15, RZ ;  /* 0x0000000f66657c10 */ /* 0x000fe2000ff5e0ff */
[----:B------:R-:W-:Y:S02]  /*115500*/  IMAD.MOV.U32 R203, RZ, RZ, R42 ;  /* 0x000000ffffcb7224 */ /* 0x000fe400078e002a */
[----:B------:R4:W-:Y:S01]  /*115510*/  STL.64 [R1+0x2478], R216 ;  /* 0x002478d801007387 */ /* 0x0009e20000100a00 */
[----:B------:R-:W-:-:S03]  /*115520*/  MOV R202, R41 ;  /* 0x0000002900ca7202 */ /* 0x000fc60000000f00 */
        /* <DEDUP_REMOVED lines=12> */
[----:B------:R-:W-:-:S03]  /*1155f0*/  IADD3.X R102, R103, UR9, RZ, P2, !PT ;  /* 0x0000000967667c10 */ /* 0x000fc600097fe4ff */
[----:B------:R4:W-:Y:S01]  /*115600*/  LDGSTS.E [R0+0x27f00], desc[UR58][R226.64], P1 ;  /* 0x27f00000e2007fae */ /* 0x0009e2000892187a */
[----:B------:R-:W-:Y:S01]  /*115610*/  IMAD.MOV.U32 R194, RZ, RZ, R49 ;  /* 0x000000ffffc27224 */ /* 0x000fe200078e0031 */
[----:B------:R-:W-:Y:S02]  /*115620*/  MOV R195, R50 ;  /* 0x0000003200c37202 */ /* 0x000fe40000000f00 */
[----:B------:R4:W-:Y:S01]  /*115630*/  STL.64 [R1+0x22e8], R208 ;  /* 0x0022e8d001007387 */ /* 0x0009e20000100a00 */
[----:B------:R-:W-:-:S03]  /*115640*/  IADD3 R103, P2, R104, UR15, RZ ;  /* 0x0000000f68677c10 */ /* 0x000fc6000ff5e0ff */
[----:B------:R4:W-:Y:S01]  /*115650*/  LDGSTS.E [R0+0x28e00], desc[UR58][R224.64], P0 ;  /* 0x28e00000e0007fae */ /* 0x0009e2000812187a */
[----:B------:R-:W-:-:S03]  /*115660*/  IMAD.MOV.U32 R192, RZ, RZ, R51 ;  /* 0x000000ffffc07224 */ /* 0x000fc600078e0033 */
        /* <DEDUP_REMOVED lines=126> */
[----:B------:R-:W-:-:S03]  /*115e50*/  IMAD.MOV.U32 R118, RZ, RZ, R109 ;  /* 0x000000ffff767224 */ /* 0x000fc600078e006d */
[----:B------:R4:W-:Y:S01]  /*115e60*/  STL.64 [R1+0x21d8], R140 ;  /* 0x0021d88c01007387 */ /* 0x0009e20000100a00 */
[----:B------:R-:W-:-:S03]  /*115e70*/  MOV R119, R110 ;  /* 0x0000006e00777202 */ /* 0x000fc60000000f00 */
[----:B------:R4:W-:Y:S04]  /*115e80*/  LDGSTS.E [R0+0x37e00], desc[UR58][R160.64], P0 ;  /* 0x37e00000a0007fae */ /* 0x0009e8000812187a */
[----:B------:R4:W-:Y:S04]  /*115e90*/  STL.64 [R1+0x21d0], R130 ;  /* 0x0021d08201007387 */ /* 0x0009e80000100a00 */
[----:B------:R4:W-:Y:S01]  /*115ea0*/  LDGSTS.E [R0+0x37f00], desc[UR58][R158.64], P1 ;  /* 0x37f000009e007fae */ /* 0x0009e2000892187a */
[----:B------:R-:W-:-:S03]  /*115eb0*/  IMAD.MOV.U32 R116, RZ, RZ, R111 ;  /* 0x000000ffff747224 */ /* 0x000fc600078e006f */
[----:B------:R4:W-:Y:S01]  /*115ec0*/  STL.64 [R1+0x21c8], R128 ;  /* 0x0021c88001007387 */ /* 0x0009e20000100a00 */
[----:B------:R-:W-:-:S03]  /*115ed0*/  IMAD.MOV.U32 R117, RZ, RZ, R112 ;  /* 0x000000ffff757224 */ /* 0x000fc600078e0070 */
[----:B------:R4:W-:Y:S01]  /*115ee0*/  LDGSTS.E [R0+0x38e00], desc[UR58][R156.64], P0 ;  /* 0x38e000009c007fae */ /* 0x0009e2000812187a */
[----:B------:R-:W-:-:S03]  /*115ef0*/  MOV R115, R114 ;  /* 0x0000007200737202 */ /* 0x000fc60000000f00 */
[----:B------:R4:W-:Y:S04]  /*115f00*/  STL.64 [R1+0x21c0], R126 ;  /* 0x0021c07e01007387 */ /* 0x0009e80000100a00 */
[----:B------:R4:W-:Y:S01]  /*115f10*/  LDGSTS.E [R0+0x38f00], desc[UR58][R154.64], P1 ;  /* 0x38f000009a007fae */ /* 0x0009e2000892187a */
[----:B------:R-:W-:-:S03]  /*115f20*/  IMAD.MOV.U32 R114, RZ, RZ, R113 ;  /* 0x000000ffff727224 */ /* 0x000fc600078e0071 */
[----:B------:R4:W-:Y:S01]  /*115f30*/  STL.64 [R1+0x21b8], R124 ;  /* 0x0021b87c01007387 */ /* 0x0009e20000100a00 */
[----:B------:R-:W-:-:S03]  /*115f40*/  UIADD3 UR5, UR5, 0x1, URZ ;  /* 0x0000000105057890 */ /* 0x000fc6000fffe03f */
[----:B------:R4:W-:Y:S04]  /*115f50*/  LDGSTS.E [R0+0x39e00], desc[UR58][R152.64], P0 ;  /* 0x39e0000098007fae */ /* 0x0009e8000812187a */
[----:B------:R4:W-:Y:S04]  /*115f60*/  STL.64 [R1+0x21b0], R122 ;  /* 0x0021b07a01007387 */ /* 0x0009e80000100a00 */
[----:B------:R4:W-:Y:S04]  /*115f70*/  LDGSTS.E [R0+0x39f00], desc[UR58][R146.64], P1 ;  /* 0x39f0000092007fae */ /* 0x0009e8000892187a */
[----:B------:R4:W-:Y:S04]  /*115f80*/  STL.64 [R1+0x21a8], R120 ;  /* 0x0021a87801007387 */ /* 0x0009e80000100a00 */
[----:B------:R4:W-:Y:S04]  /*115f90*/  LDGSTS.E [R0+0x3ae00], desc[UR58][R144.64], P0 ;  /* 0x3ae0000090007fae */ /* 0x0009e8000812187a */
[----:B-1----:R4:W5:Y:S04]  /*115fa0*/  LDL.LU.64 R136, [R1+0x4eb8] ;  /* 0x004eb80001887983 */ /* 0x0029680000300a00 */
[----:B------:R4:W-:Y:S01]  /*115fb0*/  LDGSTS.E [R0+0x3af00], desc[UR58][R142.64], P1 ;  /* 0x3af000008e007fae */ /* 0x0009e2000892187a */
[----:B------:R-:W-:-:S03]  /*115fc0*/  UISETP.NE.U32.AND UP0, UPT, UR5, UR10, UPT ;  /* 0x0000000a0500728c */ /* 0x000fc6000bf05070 */
[----:B------:R4:W-:Y:S04]  /*115fd0*/  STL.64 [R1+0x21a0], R118 ;  /* 0x0021a07601007387 */ /* 0x0009e80000100a00 */
[----:B------:R4:W-:Y:S04]  /*115fe0*/  LDGSTS.E [R0+0x3be00], desc[UR58][R140.64], P0 ;  /* 0x3be000008c007fae */ /* 0x0009e8000812187a */
[----:B--2---:R4:W5:Y:S04]  /*115ff0*/  LDL.LU.64 R134, [R1+0x4eb0] ;  /* 0x004eb00001867983 */ /* 0x0049680000300a00 */
[----:B------:R4:W-:Y:S04]  /*116000*/  LDGSTS.E [R0+0x3bf00], desc[UR58][R130.64], P1 ;  /* 0x3bf0000082007fae */ /* 0x0009e8000892187a */
[----:B------:R4:W-:Y:S04]  /*116010*/  STL.64 [R1+0x2198], R116 ;  /* 0x0021987401007387 */ /* 0x0009e80000100a00 */
[----:B------:R4:W-:Y:S04]  /*116020*/  LDGSTS.E [R0+0x3ce00], desc[UR58][R128.64], P0 ;  /* 0x3ce0000080007fae */ /* 0x0009e8000812187a */
[----:B---3--:R4:W5:Y:S04]  /*116030*/  LDL.LU.64 R132, [R1+0x4ea8] ;  /* 0x004ea80001847983 */ /* 0x0089680000300a00 */
[----:B------:R4:W-:Y:S04]  /*116040*/  LDGSTS.E [R0+0x3cf00], desc[UR58][R126.64], P1 ;  /* 0x3cf000007e007fae */ /* 0x0009e8000892187a */
[----:B------:R4:W-:Y:S04]  /*116050*/  STL.64 [R1+0x2190], R114 ;  /* 0x0021907201007387 */ /* 0x0009e80000100a00 */
[----:B------:R4:W-:Y:S04]  /*116060*/  LDGSTS.E [R0+0x3de00], desc[UR58][R124.64], P0 ;  /* 0x3de000007c007fae */ /* 0x0009e8000812187a */
[----:B------:R4:W-:Y:S04]  /*116070*/  LDGSTS.E [R0+0x3df00], desc[UR58][R122.64], P1 ;  /* 0x3df000007a007fae */ /* 0x0009e8000892187a */
[----:B------:R4:W-:Y:S04]  /*116080*/  LDGSTS.E [R0+0x3ee00], desc[UR58][R120.64], P0 ;  /* 0x3ee0000078007fae */ /* 0x0009e8000812187a */
[----:B------:R4:W-:Y:S04]  /*116090*/  LDGSTS.E [R0+0x3ef00], desc[UR58][R118.64], P1 ;  /* 0x3ef0000076007fae */ /* 0x0009e8000892187a */
[----:B------:R4:W-:Y:S01]  /*1160a0*/  LDGSTS.E [R0+0x3fe00], desc[UR58][R116.64], P0 ;  /* 0x3fe0000074007fae */ /* 0x0009e2000812187a */
[----:B------:R-:W-:-:S03]  /*1160b0*/  PLOP3.LUT P0, PT, PT, PT, UP0, 0x80, 0x0 ;  /* 0x000000000000781c */ /* 0x000fc60003f0f008 */
[----:B------:R4:W-:Y:S04]  /*1160c0*/  LDGSTS.E [R0+0x3ff00], desc[UR58][R114.64], P1 ;  /* 0x3ff0000072007fae */ /* 0x0009e8000892187a */
[----:B------:R-:W0:Y:S06]  /*1160d0*/  LDGDEPBAR ;  /* 0x00000000000079af */ /* 0x000e2c0000000000 */
[----:B------:R-:W-:Y:S05]  /*1160e0*/  @P0 BRA `(.L_x_1) ;  /* 0xfffff56000200947 */ /* 0x000fea000383ffff */
.L_x_0:
[----:B-----5:R-:W-:Y:S01]  /*1160f0*/  STL [R1+0x4ee0], R187 ;  /* 0x004ee0bb01007387 */ /* 0x020fe20000100800 */
[----:B------:R-:W-:Y:S01]  /*116100*/  MOV R26, UR59 ;  /* 0x0000003b001a7c02 */ /* 0x000fe20008000f00 */
[----:B------:R-:W-:Y:S01]  /*116110*/  ULDC.64 UR6, c[0x0][0x228] ;  /* 0x00008a0000067ab9 */ /* 0x000fe20000000a00 */
[----:B------:R-:W-:Y:S01]  /*116120*/  ULDC UR5, c[0x0][0x244] ;  /* 0x0000910000057ab9 */ /* 0x000fe20000000800 */
[----:B------:R-:W-:Y:S01]  /*116130*/  STL [R1+0x4edc], R186 ;  /* 0x004edcba01007387 */ /* 0x000fe20000100800 */
[C---:B------:R-:W-:Y:S01]  /*116140*/  VIADD R28, R252.reuse, 0xd0 ;  /* 0x000000d0fc1c7836 */ /* 0x040fe20000000000 */
[----:B------:R-:W-:Y:S01]  /*116150*/  ULDC.64 UR10, c[0x0][0x228] ;  /* 0x00008a00000a7ab9 */ /* 0x000fe20000000a00 */
[----:B------:R-:W-:Y:S01]  /*116160*/  IADD3 R27, R252, 0xd6, RZ ;  /* 0x000000d6fc1b7810 */ /* 0x000fe20007ffe0ff */
[----:B------:R-:W-:Y:S01]  /*116170*/  STL [R1+0x4ed8], R185 ;  /* 0x004ed8b901007387 */ /* 0x000fe20000100800 */
[----:B------:R-:W-:Y:S01]  /*116180*/  ULDC.64 UR12, c[0x0][0x228] ;  /* 0x00008a00000c7ab9 */ /* 0x000fe20000000a00 */
[----:B------:R-:W-:Y:S01]  /*116190*/  ULDC UR8, c[0x0][0x244] ;  /* 0x0000910000087ab9 */ /* 0x000fe20000000800 */
[----:B------:R-:W-:Y:S01]  /*1161a0*/  ULDC.64 UR14, c[0x0][0x228] ;  /* 0x00008a00000e7ab9 */ /* 0x000fe20000000a00 */
[----:B------:R-:W-:Y:S01]  /*1161b0*/  STL [R1+0x4ed4], R184 ;  /* 0x004ed4b801007387 */ /* 0x000fe20000100800 */
[----:B----4-:R-:W-:Y:S01]  /*1161c0*/  LOP3.LUT R0, R0, 0xffffefff, RZ, 0xc0, !PT ;  /* 0xffffefff00007812 */ /* 0x010fe200078ec0ff */
[----:B------:R-:W-:Y:S01]  /*1161d0*/  ULDC.64 UR16, c[0x0][0x228] ;  /* 0x00008a0000107ab9 */ /* 0x000fe20000000a00 */
[C---:B------:R-:W-:Y:S01]  /*1161e0*/  VIADD R39, R252.reuse, 0xc4 ;  /* 0x000000c4fc277836 */ /* 0x040fe20000000000 */
[----:B------:R-:W-:Y:S01]  /*1161f0*/  STL [R1+0x4ed0], R151 ;  /* 0x004ed09701007387 */ /* 0x000fe20000100800 */
[C---:B------:R-:W-:Y:S01]  /*116200*/  VIADD R42, R252.reuse, 0xbe ;  /* 0x000000befc2a7836 */ /* 0x040fe20000000000 */
[----:B------:R-:W-:Y:S01]  /*116210*/  ULDC.64 UR34, c[0x0][0x228] ;  /* 0x00008a0000227ab9 */ /* 0x000fe20000000a00 */
[C---:B------:R-:W-:Y:S01]  /*116220*/  IADD3 R45, R252.reuse, 0xb8, RZ ;  /* 0x000000b8fc2d7810 */ /* 0x040fe20007ffe0ff */
[----:B------:R-:W-:Y:S01]  /*116230*/  STL [R1+0x4ecc], R150 ;  /* 0x004ecc9601007387 */ /* 0x000fe20000100800 */
[----:B------:R-:W-:Y:S01]  /*116240*/  ULDC.64 UR22, c[0x0][0x228] ;  /* 0x00008a0000167ab9 */ /* 0x000fe20000000a00 */
[----:B------:R-:W-:Y:S01]  /*116250*/  VIADD R48, R252, 0xb2 ;  /* 0x000000b2fc307836 */ /* 0x000fe20000000000 */
[----:B------:R-:W-:Y:S01]  /*116260*/  LOP3.LUT R22, R22, 0x7fffffff, RZ, 0xc0, !PT ;  /* 0x7fffffff16167812 */ /* 0x000fe200078ec0ff */
[----:B------:R-:W-:Y:S01]  /*116270*/  STL [R1+0x4ec8], R149 ;  /* 0x004ec89501007387 */ /* 0x000fe20000100800 */
[----:B------:R-:W-:Y:S01]  /*116280*/  ULDC.64 UR24, c[0x0][0x228] ;  /* 0x00008a0000187ab9 */ /* 0x000fe20000000a00 */
[C---:B------:R-:W-:Y:S01]  /*116290*/  VIADD R51, R252.reuse, 0xac ;  /* 0x000000acfc337836 */ /* 0x040fe20000000000 */
[----:B------:R-:W-:Y:S01]  /*1162a0*/  ULDC.64 UR32, c[0x0][0x228] ;  /* 0x00008a0000207ab9 */ /* 0x000fe20000000a00 */
[----:B------:R-:W-:Y:S01]  /*1162b0*/  STL [R1+0x4ec4], R148 ;  /* 0x004ec49401007387 */ /* 0x000fe20000100800 */
[C---:B------:R-:W-:Y:S01]  /*1162c0*/  IADD3 R54, R252.reuse, 0xa6, RZ ;  /* 0x000000a6fc367810 */ /* 0x040fe20007ffe0ff */
[----:B------:R-:W-:Y:S01]  /*1162d0*/  ULDC.64 UR26, c[0x0][0x228] ;  /* 0x00008a00001a7ab9 */ /* 0x000fe20000000a00 */
[C---:B------:R-:W-:Y:S01]  /*1162e0*/  VIADD R57, R252.reuse, 0xa0 ;  /* 0x000000a0fc397836 */ /* 0x040fe20000000000 */
[----:B------:R-:W-:Y:S01]  /*1162f0*/  STL [R1+0x4ec0], R139 ;  /* 0x004ec08b01007387 */ /* 0x000fe20000100800 */
[C---:B------:R-:W-:Y:S01]  /*116300*/  VIADD R60, R252.reuse, 0x9a ;  /* 0x0000009afc3c7836 */ /* 0x040fe20000000000 */
[C---:B------:R-:W-:Y:S01]  /*116310*/  IADD3 R63, R252.reuse, 0x94, RZ ;  /* 0x00000094fc3f7810 */ /* 0x040fe20007ffe0ff */
[----:B------:R-:W-:Y:S01]  /*116320*/  ULDC.64 UR28, c[0x0][0x228] ;  /* 0x00008a00001c7ab9 */ /* 0x000fe20000000a00 */
[----:B------:R-:W-:Y:S01]  /*116330*/  STL [R1+0x4ebc], R138 ;  /* 0x004ebc8a01007387 */ /* 0x000fe20000100800 */
[C---:B------:R-:W-:Y:S01]  /*116340*/  VIADD R66, R252.reuse, 0x8e ;  /* 0x0000008efc427836 */ /* 0x040fe20000000000 */
[----:B------:R-:W-:Y:S01]  /*116350*/  ULDC.64 UR54, c[0x0][0x228] ;  /* 0x00008a0000367ab9 */ /* 0x000fe20000000a00 */
[C---:B------:R-:W-:Y:S01]  /*116360*/  VIADD R69, R252.reuse, 0x88 ;  /* 0x00000088fc457836 */ /* 0x040fe20000000000 */
[----:B------:R-:W-:Y:S01]  /*116370*/  STL [R1+0x4eb8], R137 ;  /* 0x004eb88901007387 */ /* 0x000fe20000100800 */
[----:B------:R-:W-:Y:S01]  /*116380*/  ULDC.64 UR20, c[0x0][0x228] ;  /* 0x00008a0000147ab9 */ /* 0x000fe20000000a00 */
[----:B------:R-:W-:Y:S01]  /*116390*/  ULDC.64 UR42, c[0x0][0x228] ;  /* 0x00008a00002a7ab9 */ /* 0x000fe20000000a00 */
[----:B------:R-:W-:Y:S01]  /*1163a0*/  LOP3.LUT R23, R23, 0xfffbffff, RZ, 0xc0, !PT ;  /* 0xfffbffff17177812 */ /* 0x000fe200078ec0ff */
[----:B------:R-:W-:Y:S01]  /*1163b0*/  STL [R1+0x4eb4], R136 ;  /* 0x004eb48801007387 */ /* 0x000fe20000100800 */
[C---:B------:R-:W-:Y:S01]  /*1163c0*/  IADD3 R71, R252.reuse, 0x82, RZ ;  /* 0x00000082fc477810 */ /* 0x040fe20007ffe0ff */
[----:B------:R-:W-:Y:S01]  /*1163d0*/  ULDC.64 UR30, c[0x0][0x228] ;  /* 0x00008a00001e7ab9 */ /* 0x000fe20000000a00 */
[----:B------:R-:W-:Y:S01]  /*1163e0*/  LOP3.LUT R19, R19, 0xfffeffff, RZ, 0xc0, !PT ;  /* 0xfffeffff13137812 */ /* 0x000fe200078ec0ff */
[----:B------:R-:W-:Y:S01]  /*1163f0*/  STL [R1+0x4eb0], R135 ;  /* 0x004eb08701007387 */ /* 0x000fe20000100800 */
[----:B------:R-:W-:Y:S01]  /*116400*/  VIADD R73, R252, 0x7c ;  /* 0x0000007cfc497836 */ /* 0x000fe20000000000 */
[----:B------:R-:W-:Y:S01]  /*116410*/  LOP3.LUT R24, R24, 0xbfffffff, RZ, 0xc0, !PT ;  /* 0xbfffffff18187812 */ /* 0x000fe200078ec0ff */
[C---:B------:R-:W-:Y:S01]  /*116420*/  VIADD R30, R252.reuse, 0xdd ;  /* 0x000000ddfc1e7836 */ /* 0x040fe20000000000 */
[----:B------:R1:W-:Y:S01]  /*116430*/  STL [R1+0x4eac], R134 ;  /* 0x004eac8601007387 */ /* 0x0003e20000100800 */
[----:B------:R-:W-:Y:S01]  /*116440*/  ULDC.64 UR46, c[0x0][0x228] ;  /* 0x00008a00002e7ab9 */ /* 0x000fe20000000a00 */
[C---:B------:R-:W-:Y:S01]  /*116450*/  IADD3 R32, R252.reuse, 0xd7, RZ ;  /* 0x000000d7fc207810 */ /* 0x040fe20007ffe0ff */
[----:B------:R-:W-:-:S02]  /*116460*/  VIADD R34, R252, 0xd1 ;  /* 0x000000d1fc227836 */ /* 0x000fc40000000000 */
[C---:B------:R-:W-:Y:S01]  /*116470*/  VIADD R36, R252.reuse, 0xcb ;  /* 0x000000cbfc247836 */ /* 0x040fe20000000000 */
[C---:B------:R-:W-:Y:S01]  /*116480*/  IADD3 R38, R252.reuse, 0xc5, RZ ;  /* 0x000000c5fc267810 */ /* 0x040fe20007ffe0ff */
[C---:B------:R-:W-:Y:S02]  /*116490*/  VIADD R41, R252.reuse, 0xbf ;  /* 0x000000bffc297836 */ /* 0x040fe40000000000 */
[C---:B------:R-:W-:Y:S01]  /*1164a0*/  VIADD R44, R252.reuse, 0xb9 ;  /* 0x000000b9fc2c7836 */ /* 0x040fe20000000000 */
[----:B-1----:R-:W2:Y:S01]  /*1164b0*/  LDL R134, [R1+0x1a40] ;  /* 0x001a400001867983 */ /* 0x002ea20000100800 */
[C---:B------:R-:W-:Y:S01]  /*1164c0*/  IADD3 R47, R252.reuse, 0xb3, RZ ;  /* 0x000000b3fc2f7810 */ /* 0x040fe20007ffe0ff */
[C---:B------:R-:W-:Y:S02]  /*1164d0*/  VIADD R50, R252.reuse, 0xad ;  /* 0x000000adfc327836 */ /* 0x040fe40000000000 */
[C---:B------:R-:W-:Y:S01]  /*1164e0*/  VIADD R53, R252.reuse, 0xa7 ;  /* 0x000000a7fc357836 */ /* 0x040fe20000000000 */
[----:B------:R-:W-:Y:S01]  /*1164f0*/  STL [R1+0x4ea8], R133 ;  /* 0x004ea88501007387 */ /* 0x000fe20000100800 */
[C---:B------:R-:W-:Y:S01]  /*116500*/  IADD3 R56, R252.reuse, 0xa1, RZ ;  /* 0x000000a1fc387810 */ /* 0x040fe20007ffe0ff */
[----:B------:R-:W-:-:S02]  /*116510*/  VIADD R59, R252, 0x9b ;  /* 0x0000009bfc3b7836 */ /* 0x000fc40000000000 */
[C---:B------:R-:W-:Y:S01]  /*116520*/  VIADD R62, R252.reuse, 0x95 ;  /* 0x00000095fc3e7836 */ /* 0x040fe20000000000 */
[----:B------:R1:W-:Y:S01]  /*116530*/  STL [R1+0x4ea4], R132 ;  /* 0x004ea48401007387 */ /* 0x0003e20000100800 */
[C---:B------:R-:W-:Y:S01]  /*116540*/  IADD3 R65, R252.reuse, 0x8f, RZ ;  /* 0x0000008ffc417810 */ /* 0x040fe20007ffe0ff */
[----:B------:R-:W-:Y:S01]  /*116550*/  ULDC.64 UR56, c[0x0][0x228] ;  /* 0x00008a0000387ab9 */ /* 0x000fe20000000a00 */
[C---:B------:R-:W-:Y:S02]  /*116560*/  VIADD R68, R252.reuse, 0x89 ;  /* 0x00000089fc447836 */ /* 0x040fe40000000000 */
[C---:B------:R-:W-:Y:S01]  /*116570*/  VIADD R70, R252.reuse, 0x83 ;  /* 0x00000083fc467836 */ /* 0x040fe20000000000 */
[C---:B------:R-:W-:Y:S01]  /*116580*/  IADD3 R72, R252.reuse, 0x7d, RZ ;  /* 0x0000007dfc487810 */ /* 0x040fe20007ffe0ff */
[C---:B------:R-:W-:Y:S02]  /*116590*/  VIADD R31, R252.reuse, 0xd8 ;  /* 0x000000d8fc1f7836 */ /* 0x040fe40000000000 */
[----:B------:R-:W-:Y:S01]  /*1165a0*/  VIADD R33, R252, 0xd2 ;  /* 0x000000d2fc217836 */ /* 0x000fe20000000000 */
[----:B-1----:R-:W3:Y:S01]  /*1165b0*/  LDL R132, [R1+0x1a44] ;  /* 0x001a440001847983 */ /* 0x002ee20000100800 */
[----:B------:R-:W-:Y:S01]  /*1165c0*/  MOV R135, UR58 ;  /* 0x0000003a00877c02 */ /* 0x000fe20008000f00 */
[----:B------:R-:W-:Y:S01]  /*1165d0*/  IMAD.U32 R122, RZ, RZ, UR6 ;  /* 0x00000006ff7a7e24 */ /* 0x000fe2000f8e00ff */
[----:B------:R-:W-:Y:S01]  /*1165e0*/  MOV R133, UR4 ;  /* 0x0000000400857c02 */ /* 0x000fe20008000f00 */
[----:B------:R-:W-:Y:S01]  /*1165f0*/  UMOV UR4, UR7 ;  /* 0x0000000700047c82 */ /* 0x000fe20008000000 */
[----:B------:R-:W-:Y:S01]  /*116600*/  ULDC.64 UR6, c[0x0][0x220] ;  /* 0x0000880000067ab9 */ /* 0x000fe20000000a00 */
[----:B------:R-:W-:Y:S01]  /*116610*/  STL [R1+0x4ee4], R135 ;  /* 0x004ee48701007387 */ /* 0x000fe20000100800 */
[----:B------:R-:W-:Y:S01]  /*116620*/  ISETP.GE.AND P1, PT, R28, UR13, PT ;  /* 0x0000000d1c007c0c */ /* 0x000fe2000bf26270 */
[----:B------:R-:W-:Y:S01]  /*116630*/  UMOV UR19, UR16 ;  /* 0x0000001000137c82 */ /* 0x000fe20008000000 */
[----:B------:R-:W-:Y:S01]  /*116640*/  ISETP.GE.AND P2, PT, R27, UR11, PT ;  /* 0x0000000b1b007c0c */ /* 0x000fe2000bf46270 */
[----:B------:R1:W-:Y:S01]  /*116650*/  STL [R1+0xcbc], R26 ;  /* 0x000cbc1a01007387 */ /* 0x0003e20000100800 */
[----:B------:R-:W-:Y:S01]  /*116660*/  MOV R120, UR17 ;  /* 0x0000001100787c02 */ /* 0x000fe20008000f00 */
[----:B------:R-:W-:Y:S01]  /*116670*/  ULDC.64 UR16, c[0x0][0x228] ;  /* 0x00008a0000107ab9 */ /* 0x000fe20000000a00 */
[C---:B------:R-:W-:Y:S01]  /*116680*/  IADD3 R35, R252.reuse, 0xcc, RZ ;  /* 0x000000ccfc237810 */ /* 0x040fe20007ffe0ff */
[----:B------:R-:W-:Y:S01]  /*116690*/  VIADD R37, R252, 0xc6 ;  /* 0x000000c6fc257836 */ /* 0x000fe20000000000 */
[----:B------:R-:W-:Y:S01]  /*1166a0*/  LOP3.LUT R18, R18, 0xfffffffe, RZ, 0xc0, !PT ;  /* 0xfffffffe12127812 */ /* 0x000fe200078ec0ff */
[C---:B------:R-:W-:Y:S01]  /*1166b0*/  VIADD R40, R252.reuse, 0xc0 ;  /* 0x000000c0fc287836 */ /* 0x040fe20000000000 */
[C---:B------:R-:W-:Y:S01]  /*1166c0*/  IADD3 R43, R252.reuse, 0xba, RZ ;  /* 0x000000bafc2b7810 */ /* 0x040fe20007ffe0ff */
[C---:B------:R-:W-:Y:S01]  /*1166d0*/  VIADD R46, R252.reuse, 0xb4 ;  /* 0x000000b4fc2e7836 */ /* 0x040fe20000000000 */
[C---:B------:R-:W-:Y:S01]  /*1166e0*/  IADD3 R52, R252.reuse, 0xa8, RZ ;  /* 0x000000a8fc347810 */ /* 0x040fe20007ffe0ff */
[C---:B-1----:R-:W-:Y:S01]  /*1166f0*/  VIADD R26, R252.reuse, 0xdc ;  /* 0x000000dcfc1a7836 */ /* 0x042fe20000000000 */
[C---:B------:R-:W-:Y:S01]  /*116700*/  IADD3 R61, R252.reuse, 0x96, RZ ;  /* 0x00000096fc3d7810 */ /* 0x040fe20007ffe0ff */
[C---:B------:R-:W-:Y:S01]  /*116710*/  VIADD R49, R252.reuse, 0xae ;  /* 0x000000aefc317836 */ /* 0x040fe20000000000 */
[----:B------:R-:W-:Y:S01]  /*116720*/  STL [R1+0x4ee8], R133 ;  /* 0x004ee88501007387 */ /* 0x000fe20000100800 */
[----:B------:R-:W-:Y:S01]  /*116730*/  VIADD R55, R252, 0xa2 ;  /* 0x000000a2fc377836 */ /* 0x000fe20000000000 */
[----:B------:R-:W-:Y:S01]  /*116740*/  ISETP.GE.AND P3, PT, R26, UR4, PT ;  /* 0x000000041a007c0c */ /* 0x000fe2000bf66270 */
[C---:B------:R-:W-:Y:S01]  /*116750*/  VIADD R58, R252.reuse, 0x9c ;  /* 0x0000009cfc3a7836 */ /* 0x040fe20000000000 */
[C---:B------:R-:W-:Y:S01]  /*116760*/  IADD3 R26, R252.reuse, 0xca, RZ ;  /* 0x000000cafc1a7810 */ /* 0x040fe20007ffe0ff */
[C---:B------:R-:W-:Y:S01]  /*116770*/  VIADD R64, R252.reuse, 0x90 ;  /* 0x00000090fc407836 */ /* 0x040fe20000000000 */
[----:B------:R-:W-:Y:S01]  /*116780*/  MOV R121, UR46 ;  /* 0x0000002e00797c02 */ /* 0x000fe20008000f00 */
[----:B------:R-:W-:Y:S01]  /*116790*/  VIADD R67, R252, 0x8a ;  /* 0x0000008afc437836 */ /* 0x000fe20000000000 */
[----:B------:R-:W-:Y:S01]  /*1167a0*/  ISETP.GE.AND P0, PT, R26, UR15, PT ;  /* 0x0000000f1a007c0c */ /* 0x000fe2000bf06270 */
[----:B------:R-:W-:Y:S01]  /*1167b0*/  ULDC.64 UR48, c[0x0][0x228] ;  /* 0x00008a0000307ab9 */ /* 0x000fe20000000a00 */
[----:B------:R-:W-:Y:S01]  /*1167c0*/  LOP3.LUT R20, R20, 0x7fffffff, RZ, 0xc0, !PT ;  /* 0x7fffffff14147812 */ /* 0x000fe200078ec0ff */
[----:B------:R-:W-:Y:S01]  /*1167d0*/  ULDC.64 UR50, c[0x0][0x228] ;  /* 0x00008a0000327ab9 */ /* 0x000fe20000000a00 */
[----:B------:R-:W-:Y:S01]  /*1167e0*/  LOP3.LUT R21, R21, 0x7fffffff, RZ, 0xc0, !PT ;  /* 0x7fffffff15157812 */ /* 0x000fe200078ec0ff */
[----:B------:R-:W-:Y:S01]  /*1167f0*/  ULDC.64 UR52, c[0x0][0x228] ;  /* 0x00008a0000347ab9 */ /* 0x000fe20000000a00 */
[----:B------:R-:W-:Y:S01]  /*116800*/  ULDC.64 UR60, c[0x0][0x228] ;  /* 0x00008a00003c7ab9 */ /* 0x000fe20000000a00 */
[----:B------:R-:W-:Y:S01]  /*116810*/  LOP3.LUT R6, R6, 0x7fffffff, RZ, 0xc0, !PT ;  /* 0x7fffffff06067812 */ /* 0x000fe200078ec0ff */
[C---:B------:R-:W-:Y:S01]  /*116820*/  VIADD R251, R252.reuse, 0x127 ;  /* 0x00000127fcfb7836 */ /* 0x040fe20000000000 */
[----:B------:R-:W-:Y:S01]  /*116830*/  LOP3.LUT R5, R5, 0xbfffffff, RZ, 0xc0, !PT ;  /* 0xbfffffff05057812 */ /* 0x000fe200078ec0ff */
[C---:B------:R-:W-:Y:S01]  /*116840*/  VIADD R250, R252.reuse, 0x128 ;  /* 0x00000128fcfa7836 */ /* 0x040fe20000000000 */
[----:B------:R-:W-:Y:S01]  /*116850*/  LOP3.LUT R7, R7, 0x7fffffff, RZ, 0xc0, !PT ;  /* 0x7fffffff07077812 */ /* 0x000fe200078ec0ff */
[----:B------:R-:W-:Y:S01]  /*116860*/  VIADD R248, R252, 0x12a ;  /* 0x0000012afcf87836 */ /* 0x000fe20000000000 */
        /* <DEDUP_REMOVED lines=26> */
[C---:B------:R-:W-:Y:S01]  /*116a10*/  IADD3 R249, R252.reuse, 0x129, RZ ;  /* 0x00000129fcf97810 */ /* 0x040fe20007ffe0ff */
        /* <DEDUP_REMOVED lines=69> */
[----:B------:R-:W1:Y:S01]  /*116e70*/  S2R R126, SR_TID.X ;  /* 0x00000000007e7919 */ /* 0x000e620000002100 */
[C---:B------:R-:W-:Y:S01]  /*116e80*/  VIADD R171, R252.reuse, 0x173 ;  /* 0x00000173fcab7836 */ /* 0x040fe20000000000 */
[C---:B------:R-:W-:Y:S01]  /*116e90*/  IADD3 R128, R252.reuse, 0x192, RZ ;  /* 0x00000192fc807810 */ /* 0x040fe20007ffe0ff */
[----:B------:R-:W-:Y:S01]  /*116ea0*/  VIADD R169, R252, 0x175 ;  /* 0x00000175fca97836 */ /* 0x000fe20000000000 */
[----:B------:R-:W-:-:S04]  /*116eb0*/  DEPBAR.LE SB0, 0x0 ;  /* 0x000080000000791a */ /* 0x000fc80000000000 */
[C---:B------:R-:W-:Y:S02]  /*116ec0*/  VIADD R168, R252.reuse, 0x176 ;  /* 0x00000176fca87836 */ /* 0x040fe40000000000 */
[C---:B------:R-:W-:Y:S02]  /*116ed0*/  VIADD R165, R252.reuse, 0x179 ;  /* 0x00000179fca57836 */ /* 0x040fe40000000000 */
[C---:B------:R-:W-:Y:S02]  /*116ee0*/  VIADD R166, R252.reuse, 0x178 ;  /* 0x00000178fca67836 */ /* 0x040fe40000000000 */
[C---:B------:R-:W-:Y:S02]  /*116ef0*/  VIADD R163, R252.reuse, 0x17b ;  /* 0x0000017bfca37836 */ /* 0x040fe40000000000 */
[C---:B------:R-:W-:Y:S02]  /*116f00*/  VIADD R162, R252.reuse, 0x17c ;  /* 0x0000017cfca27836 */ /* 0x040fe40000000000 */
[----:B------:R-:W-:-:S02]  /*116f10*/  VIADD R160, R252, 0x17e ;  /* 0x0000017efca07836 */ /* 0x000fc40000000000 */
        /* <DEDUP_REMOVED lines=13> */
[----:B------:R-:W-:Y:S02]  /*116ff0*/  VIADD R127, R252, 0x193 ;  /* 0x00000193fc7f7836 */ /* 0x000fe40000000000 */
[----:B--2---:R-:W-:Y:S01]  /*117000*/  IMAD R29, R134, UR5, RZ ;  /* 0x00000005861d7c24 */ /* 0x004fe2000f8e02ff */
[----:B------:R-:W-:Y:S02]  /*117010*/  ULDC.64 UR4, c[0x0][0x228] ;  /* 0x00008a0000047ab9 */ /* 0x000fe40000000a00 */
[----:B------:R-:W-:Y:S01]  /*117020*/  IMAD.U32 R119, RZ, RZ, UR5 ;  /* 0x00000005ff777e24 */ /* 0x000fe2000f8e00ff */
[----:B------:R-:W-:Y:S01]  /*117030*/  BAR.SYNC.DEFER_BLOCKING 0x0 ;  /* 0x0000000000007b1d */ /* 0x000fe20000010000 */
[----:B------:R-:W-:-:S04]  /*117040*/  LEA R28, P5, R29, UR6, 0x2 ;  /* 0x000000061d1c7c11 */ /* 0x000fc8000f8a10ff */
[----:B------:R-:W-:Y:S01]  /*117050*/  LEA.HI.X.SX32 R29, R29, UR7, 0x2, P5 ;  /* 0x000000071d1d7c11 */ /* 0x000fe2000a8f16ff */
[----:B------:R-:W-:Y:S01]  /*117060*/  UMOV UR7, UR4 ;  /* 0x0000000400077c82 */ /* 0x000fe20008000000 */
[----:B------:R-:W-:Y:S01]  /*117070*/  ULDC.64 UR4, c[0x0][0x228] ;  /* 0x00008a0000047ab9 */ /* 0x000fe20000000a00 */
[----:B------:R-:W-:Y:S01]  /*117080*/  STL [R1+0x4ef0], R28 ;  /* 0x004ef01c01007387 */ /* 0x000fe20000100800 */
[----:B------:R-:W-:Y:S01]  /*117090*/  UMOV UR6, UR4 ;  /* 0x0000000400067c82 */ /* 0x000fe20008000000 */
[----:B------:R-:W-:Y:S01]  /*1170a0*/  IMAD.U32 R116, RZ, RZ, UR5 ;  /* 0x00000005ff747e24 */ /* 0x000fe2000f8e00ff */
[----:B------:R-:W-:Y:S01]  /*1170b0*/  ULDC.64 UR4, c[0x0][0x228] ;  /* 0x00008a0000047ab9 */ /* 0x000fe20000000a00 */
[----:B------:R-:W-:Y:S01]  /*1170c0*/  STL [R1+0x4eec], R29 ;  /* 0x004eec1d01007387 */ /* 0x000fe20000100800 */
[----:B------:R-:W-:Y:S01]  /*1170d0*/  UMOV UR18, UR4 ;  /* 0x0000000400127c82 */ /* 0x000fe20008000000 */
[----:B------:R-:W-:Y:S01]  /*1170e0*/  MOV R115, UR5 ;  /* 0x0000000500737c02 */ /* 0x000fe20008000f00 */
[----:B------:R-:W-:Y:S01]  /*1170f0*/  ULDC.64 UR4, c[0x0][0x228] ;  /* 0x00008a0000047ab9 */ /* 0x000fe20000000a00 */
[C---:B---3--:R-:W-:Y:S01]  /*117100*/  ISETP.LT.AND P6, PT, R132.reuse, UR10, !P3 ;  /* 0x0000000a84007c0c */ /* 0x048fe2000dfc1270 */
[C---:B------:R-:W-:Y:S01]  /*117110*/  IMAD R27, R132.reuse, UR8, RZ ;  /* 0x00000008841b7c24 */ /* 0x040fe2000f8e02ff */
[----:B------:R-:W-:Y:S01]  /*117120*/  ISETP.LT.AND P5, PT, R132, UR12, !P2 ;  /* 0x0000000c84007c0c */ /* 0x000fe2000d7a1270 */
[----:B------:R-:W-:Y:S01]  /*117130*/  ULDC.64 UR8, c[0x0][0x220] ;  /* 0x0000880000087ab9 */ /* 0x000fe20000000a00 */
[C---:B------:R-:W-:Y:S01]  /*117140*/  ISETP.LT.AND P3, PT, R134.reuse, UR19, !P3 ;  /* 0x0000001386007c0c */ /* 0x040fe2000df61270 */
[----:B------:R-:W-:Y:S01]  /*117150*/  UMOV UR37, UR4 ;  /* 0x0000000400257c82 */ /* 0x000fe20008000000 */
[C---:B------:R-:W-:Y:S01]  /*117160*/  LEA R26, P4, R27.reuse, UR8, 0x2 ;  /* 0x000000081b1a7c11 */ /* 0x040fe2000f8810ff */
[----:B------:R-:W-:Y:S01]  /*117170*/  IMAD.U32 R112, RZ, RZ, UR5 ;  /* 0x00000005ff707e24 */ /* 0x000fe2000f8e00ff */
[----:B------:R-:W-:Y:S01]  /*117180*/  ISETP.LT.AND P2, PT, R134, UR7, !P2 ;  /* 0x0000000786007c0c */ /* 0x000fe2000d741270 */
[----:B------:R-:W-:Y:S01]  /*117190*/  ULDC.64 UR4, c[0x0][0x228] ;  /* 0x00008a0000047ab9 */ /* 0x000fe20000000a00 */
[----:B------:R-:W-:Y:S01]  /*1171a0*/  LEA.HI.X.SX32 R27, R27, UR9, 0x2, P4 ;  /* 0x000000091b1b7c11 */ /* 0x000fe2000a0f16ff */
[----:B------:R-:W-:Y:S01]  /*1171b0*/  UMOV UR36, UR4 ;  /* 0x0000000400247c82 */ /* 0x000fe20008000000 */
[----:B------:R-:W-:Y:S01]  /*1171c0*/  ISETP.LT.AND P4, PT, R132, UR14, !P1 ;  /* 0x0000000e84007c0c */ /* 0x000fe2000cf81270 */
[----:B------:R-:W-:Y:S01]  /*1171d0*/  ULDC.64 UR14, c[0x0][0x228] ;  /* 0x00008a00000e7ab9 */ /* 0x000fe20000000a00 */
[----:B------:R-:W-:Y:S01]  /*1171e0*/  @P6 LOP3.LUT R0, R0, 0x1000, RZ, 0xfc, !PT ;  /* 0x0000100000006812 */ /* 0x000fe200078efcff */
[----:B------:R-:W-:Y:S01]  /*1171f0*/  IMAD.U32 R110, RZ, RZ, UR5 ;  /* 0x00000005ff6e7e24 */ /* 0x000fe2000f8e00ff */
[----:B------:R-:W-:Y:S01]  /*117200*/  ISETP.LT.AND P1, PT, R134, UR6, !P1 ;  /* 0x0000000686007c0c */ /* 0x000fe2000cf21270 */
[----:B------:R-:W-:Y:S01]  /*117210*/  ULDC.64 UR4, c[0x0][0x228] ;  /* 0x00008a0000047ab9 */ /* 0x000fe20000000a00 */
[----:B------:R-:W-:Y:S01]  /*117220*/  LOP3.LUT R0, R0, 0xfffffbff, RZ, 0xc0, !PT ;  /* 0xfffffbff00007812 */ /* 0x000fe200078ec0ff */
[----:B------:R-:W-:Y:S01]  /*117230*/  UMOV UR45, UR4 ;  /* 0x00000004002d7c82 */ /* 0x000fe20008000000 */
[----:B------:R-:W-:Y:S01]  /*117240*/  MOV R109, UR5 ;  /* 0x00000005006d7c02 */ /* 0x000fe20008000f00 */
[----:B------:R-:W-:Y:S01]  /*117250*/  ULDC.64 UR4, c[0x0][0x228] ;  /* 0x00008a0000047ab9 */ /* 0x000fe20000000a00 */
[----:B------:R-:W-:Y:S01]  /*117260*/  @P5 LOP3.LUT R0, R0, 0x400, RZ, 0xfc, !PT ;  /* 0x0000040000005812 */ /* 0x000fe200078efcff */
[----:B------:R-:W-:Y:S01]  /*117270*/  UMOV UR44, UR4 ;  /* 0x00000004002c7c82 */ /* 0x000fe20008000000 */
[----:B------:R-:W-:Y:S01]  /*117280*/  IMAD.U32 R107, RZ, RZ, UR5 ;  /* 0x00000005ff6b7e24 */ /* 0x000fe2000f8e00ff */
[----:B------:R-:W-:Y:S01]  /*117290*/  ULDC.64 UR4, c[0x0][0x228] ;  /* 0x00008a0000047ab9 */ /* 0x000fe20000000a00 */
[----:B------:R-:W-:Y:S01]  /*1172a0*/  LOP3.LUT R0, R0, 0xfffffeff, RZ, 0xc0, !PT ;  /* 0xfffffeff00007812 */ /* 0x000fe200078ec0ff */
[----:B------:R-:W-:Y:S01]  /*1172b0*/  UMOV UR40, UR4 ;  /* 0x0000000400287c82 */ /* 0x000fe20008000000 */
[----:B------:R-:W-:Y:S01]  /*1172c0*/  IMAD.U32 R104, RZ, RZ, UR5 ;  /* 0x00000005ff687e24 */ /* 0x000fe2000f8e00ff */
[----:B------:R-:W-:Y:S01]  /*1172d0*/  ULDC.64 UR4, c[0x0][0x228] ;  /* 0x00008a0000047ab9 */ /* 0x000fe20000000a00 */
[----:B------:R-:W-:Y:S01]  /*1172e0*/  @P4 LOP3.LUT R0, R0, 0x100, RZ, 0xfc, !PT ;  /* 0x0000010000004812 */ /* 0x000fe200078efcff */
[----:B------:R-:W-:Y:S01]  /*1172f0*/  ULDC.64 UR10, c[0x0][0x228] ;  /* 0x00008a00000a7ab9 */ /* 0x000fe20000000a00 */
[----:B------:R-:W-:Y:S01]  /*117300*/  MOV R86, UR5 ;  /* 0x0000000500567c02 */ /* 0x000fe20008000f00 */
[----:B------:R-:W-:Y:S01]  /*117310*/  UMOV UR5, UR4 ;  /* 0x0000000400057c82 */ /* 0x000fe20008000000 */
[----:B------:R-:W-:Y:S01]  /*117320*/  LOP3.LUT R0, R0, 0xfffff7ff, RZ, 0xc0, !PT ;  /* 0xfffff7ff00007812 */ /* 0x000fe200078ec0ff */
[----:B------:R-:W-:Y:S01]  /*117330*/  ULDC.64 UR8, c[0x0][0x228] ;  /* 0x00008a0000087ab9 */ /* 0x000fe20000000a00 */
[----:B------:R-:W-:Y:S01]  /*117340*/  ULDC.64 UR12, c[0x0][0x228] ;  /* 0x00008a00000c7ab9 */ /* 0x000fe20000000a00 */
[----:B------:R-:W-:Y:S01]  /*117350*/  UMOV UR4, UR8 ;  /* 0x0000000800047c82 */ /* 0x000fe20008000000 */
[----:B------:R-:W-:Y:S01]  /*117360*/  @P3 LOP3.LUT R0, R0, 0x800, RZ, 0xfc, !PT ;  /* 0x0000080000003812 */ /* 0x000fe200078efcff */
[----:B------:R-:W-:Y:S01]  /*117370*/  IMAD.U32 R75, RZ, RZ, UR9 ;  /* 0x00000009ff4b7e24 */ /* 0x000fe2000f8e00ff */
[----:B------:R-:W-:Y:S01]  /*117380*/  ULDC.64 UR8, c[0x0][0x228] ;  /* 0x00008a0000087ab9 */ /* 0x000fe20000000a00 */
[----:B------:R-:W-:Y:S01]  /*117390*/  UMOV UR38, UR12 ;  /* 0x0000000c00267c82 */ /* 0x000fe20008000000 */
[----:B------:R-:W-:Y:S01]  /*1173a0*/  LOP3.LUT R0, R0, 0xfffffdff, RZ, 0xc0, !PT ;  /* 0xfffffdff00007812 */ /* 0x000fe200078ec0ff */
[----:B------:R-:W-:Y:S01]  /*1173b0*/  IMAD.U32 R74, RZ, RZ, UR9 ;  /* 0x00000009ff4a7e24 */ /* 0x000fe2000f8e00ff */
[----:B------:R-:W-:Y:S01]  /*1173c0*/  UMOV UR39, UR8 ;  /* 0x0000000800277c82 */ /* 0x000fe20008000000 */
[----:B------:R-:W-:Y:S01]  /*1173d0*/  ULDC.64 UR8, c[0x0][0x228] ;  /* 0x00008a0000087ab9 */ /* 0x000fe20000000a00 */
[----:B------:R-:W-:Y:S01]  /*1173e0*/  @P2 LOP3.LUT R0, R0, 0x200, RZ, 0xfc, !PT ;  /* 0x0000020000002812 */ /* 0x000fe200078efcff */
[----:B------:R-:W-:Y:S01]  /*1173f0*/  UMOV UR41, UR13 ;  /* 0x0000000d00297c82 */ /* 0x000fe20008000000 */
[----:B------:R-:W-:Y:S01]  /*117400*/  ISETP.LT.AND P2, PT, R132, UR16, !P0 ;  /* 0x0000001084007c0c */ /* 0x000fe2000c741270 */
[----:B------:R-:W-:Y:S01]  /*117410*/  ULDC.64 UR12, c[0x0][0x228] ;  /* 0x00008a00000c7ab9 */ /* 0x000fe20000000a00 */
[----:B------:R-:W-:Y:S01]  /*117420*/  LOP3.LUT R0, R0, 0xffffff7f, RZ, 0xc0, !PT ;  /* 0xffffff7f00007812 */ /* 0x000fe200078ec0ff */
[----:B------:R-:W-:Y:S01]  /*117430*/  ULDC.64 UR6, c[0x0][0x228] ;  /* 0x00008a0000067ab9 */ /* 0x000fe20000000a00 */
[----:B------:R-:W-:Y:S02]  /*117440*/  STL [R1+0x4ef8], R26 ;  /* 0x004ef81a01007387 */ /* 0x000fe40000100800 */
[----:B------:R-:W-:-:S02]  /*117450*/  @P1 LOP3.LUT R0, R0, 0x80, RZ, 0xfc, !PT ;  /* 0x0000008000001812 */ /* 0x000fc400078efcff */
[----:B------:R-:W-:Y:S01]  /*117460*/  ISETP.LT.AND P1, PT, R134, UR18, !P0 ;  /* 0x0000001286007c0c */ /* 0x000fe2000c721270 */
[----:B------:R-:W-:Y:S01]  /*117470*/  ULDC.64 UR18, c[0x0][0x228] ;  /* 0x00008a0000127ab9 */ /* 0x000fe20000000a00 */
[----:B------:R-:W-:Y:S01]  /*117480*/  LOP3.LUT R0, R0, 0xffffffbf, RZ, 0xc0, !PT ;  /* 0xffffffbf00007812 */ /* 0x000fe200078ec0ff */
[----:B------:R-:W-:Y:S01]  /*117490*/  STL [R1+0x4ef4], R27 ;  /* 0x004ef41b01007387 */ /* 0x000fe20000100800 */
[----:B------:R-:W-:Y:S01]  /*1174a0*/  ISETP.GE.AND P0, PT, R39, UR17, PT ;  /* 0x0000001127007c0c */ /* 0x000fe2000bf06270 */
[----:B------:R-:W-:Y:S01]  /*1174b0*/  ULDC.64 UR16, c[0x0][0x228] ;  /* 0x00008a0000107ab9 */ /* 0x000fe20000000a00 */
[----:B------:R-:W-:-:S04]  /*1174c0*/  @P2 LOP3.LUT R0, R0, 0x40, RZ, 0xfc, !PT ;  /* 0x0000004000002812 */ /* 0x000fc800078efcff */
[----:B------:R-:W-:-:S04]  /*1174d0*/  LOP3.LUT R0, R0, 0xffffffdf, RZ, 0xc0, !PT ;  /* 0xffffffdf00007812 */ /* 0x000fc800078ec0ff */
[----:B------:R-:W-:Y:S02]  /*1174e0*/  @P1 LOP3.LUT R0, R0, 0x20, RZ, 0xfc, !PT ;  /* 0x0000002000001812 */ /* 0x000fe400078efcff */
[----:B------:R-:W-:Y:S02]  /*1174f0*/  ISETP.LT.AND P1, PT, R132, UR14, !P0 ;  /* 0x0000000e84007c0c */ /* 0x000fe4000c721270 */
[----:B------:R-:W-:Y:S01]  /*117500*/  ISETP.LT.AND P0, PT, R134, UR37, !P0 ;  /* 0x0000002586007c0c */ /* 0x000fe2000c701270 */
[----:B------:R-:W-:Y:S01]  /*117510*/  UMOV UR37, UR47 ;  /* 0x0000002f00257c82 */ /* 0x000fe20008000000 */
[----:B------:R-:W-:Y:S01]  /*117520*/  LOP3.LUT R0, R0, 0xffffffef, RZ, 0xc0, !PT ;  /* 0xffffffef00007812 */ /* 0x000fe200078ec0ff */
[----:B------:R-:W-:-:S08]  /*117530*/  ULDC.64 UR46, c[0x0][0x228] ;  /* 0x00008a00002e7ab9 */ /* 0x000fd00000000a00 */
[----:B------:R-:W-:-:S04]  /*117540*/  @P1 LOP3.LUT R0, R0, 0x10, RZ, 0xfc, !PT ;  /* 0x0000001000001812 */ /* 0x000fc800078efcff */
[----:B------:R-:W-:-:S04]  /*117550*/  LOP3.LUT R0, R0, 0xfffffff7, RZ, 0xc0, !PT ;  /* 0xfffffff700007812 */ /* 0x000fc800078ec0ff */
[----:B------:R-:W-:Y:S02]  /*117560*/  @P0 LOP3.LUT R0, R0, 0x8, RZ, 0xfc, !PT ;  /* 0x0000000800000812 */ /* 0x000fe400078efcff */
[----:B------:R-:W-:Y:S01]  /*117570*/  ISETP.GE.AND P0, PT, R42, UR15, PT ;  /* 0x0000000f2a007c0c */ /* 0x000fe2000bf06270 */
[----:B------:R-:W-:Y:S01]  /*117580*/  ULDC.64 UR14, c[0x0][0x228] ;  /* 0x00008a00000e7ab9 */ /* 0x000fe20000000a00 */
[----:B------:R-:W-:Y:S01]  /*117590*/  LOP3.LUT R0, R0, 0xfffffffb, RZ, 0xc0, !PT ;  /* 0xfffffffb00007812 */ /* 0x000fe200078ec0ff */
[----:B------:R-:W-:Y:S01]  /*1175a0*/  UMOV UR59, UR15 ;  /* 0x0000000f003b7c82 */ /* 0x000fe20008000000 */
[----:B------:R-:W-:Y:S02]  /*1175b0*/  ISETP.LT.AND P1, PT, R132, UR34, !P0 ;  /* 0x0000002284007c0c */ /* 0x000fe4000c721270 */
[----:B------:R-:W-:Y:S01]  /*1175c0*/  ISETP.LT.AND P0, PT, R134, UR36, !P0 ;  /* 0x0000002486007c0c */ /* 0x000fe2000c701270 */
[----:B------:R-:W-:Y:S01]  /*1175d0*/  UMOV UR36, UR14 ;  /* 0x0000000e00247c82 */ /* 0x000fe20008000000 */
[----:B------:R-:W-:Y:S01]  /*1175e0*/  ULDC.64 UR14, c[0x0][0x228] ;  /* 0x00008a00000e7ab9 */ /* 0x000fe20000000a00 */
[----:B------:R-:W-:-:S08]  /*1175f0*/  MOV R117, UR59 ;  /* 0x0000003b00757c02 */ /* 0x000fd00008000f00 */
[----:B------:R-:W-:-:S04]  /*117600*/  @P1 LOP3.LUT R0, R0, 0x4, RZ, 0xfc, !PT ;  /* 0x0000000400001812 */ /* 0x000fc800078efcff */
[----:B------:R-:W-:-:S04]  /*117610*/  LOP3.LUT R0, R0, 0xfffffffd, RZ, 0xc0, !PT ;  /* 0xfffffffd00007812 */ /* 0x000fc800078ec0ff */
[----:B------:R-:W-:Y:S02]  /*117620*/  @P0 LOP3.LUT R0, R0, 0x2, RZ, 0xfc, !PT ;  /* 0x0000000200000812 */ /* 0x000fe400078efcff */
[----:B------:R-:W-:Y:S01]  /*117630*/  ISETP.GE.AND P0, PT, R45, UR35, PT ;  /* 0x000000232d007c0c */ /* 0x000fe2000bf06270 */
[----:B------:R-:W-:Y:S01]  /*117640*/  ULDC.64 UR34, c[0x0][0x228] ;  /* 0x00008a0000227ab9 */ /* 0x000fe20000000a00 */
[----:B------:R-:W-:Y:S01]  /*117650*/  LOP3.LUT R0, R0, 0xfffffffe, RZ, 0xc0, !PT ;  /* 0xfffffffe00007812 */ /* 0x000fe200078ec0ff */
[----:B------:R-:W-:Y:S01]  /*117660*/  IMAD.U32 R118, RZ, RZ, UR35 ;  /* 0x00000023ff767e24 */ /* 0x000fe2000f8e00ff */
[----:B------:R-:W-:Y:S01]  /*117670*/  ISETP.LT.AND P1, PT, R132, UR22, !P0 ;  /* 0x0000001684007c0c */ /* 0x000fe2000c721270 */
[----:B------:R-:W-:Y:S01]  /*117680*/  UMOV UR35, UR34 ;  /* 0x0000002200237c82 */ /* 0x000fe20008000000 */
[----:B------:R-:W-:-:S11]  /*117690*/  ISETP.LT.AND P0, PT, R134, UR45, !P0 ;  /* 0x0000002d86007c0c */ /* 0x000fd6000c701270 */
[----:B------:R-:W-:Y:S02]  /*1176a0*/  @P1 LOP3.LUT R0, R0, 0x1, RZ, 0xfc, !PT ;  /* 0x0000000100001812 */ /* 0x000fe400078efcff */
[----:B------:R-:W-:Y:S02]  /*1176b0*/  @P0 LOP3.LUT R22, R22, 0x80000000, RZ, 0xfc, !PT ;  /* 0x8000000016160812 */ /* 0x000fe400078efcff */
[----:B------:R-:W-:Y:S01]  /*1176c0*/  ISETP.GE.AND P0, PT, R48, UR23, PT ;  /* 0x0000001730007c0c */ /* 0x000fe2000bf06270 */
[----:B------:R-:W-:Y:S01]  /*1176d0*/  ULDC.64 UR22, c[0x0][0x228] ;  /* 0x00008a0000167ab9 */ /* 0x000fe20000000a00 */
[----:B------:R-:W-:Y:S01]  /*1176e0*/  LOP3.LUT R22, R22, 0xbfffffff, RZ, 0xc0, !PT ;  /* 0xbfffffff16167812 */ /* 0x000fe200078ec0ff */
[----:B------:R2:W-:Y:S01]  /*1176f0*/  STL [R1+0x4efc], R0 ;  /* 0x004efc0001007387 */ /* 0x0005e20000100800 */
[----:B------:R-:W-:Y:S02]  /*117700*/  ISETP.LT.AND P2, PT, R132, UR24, !P0 ;  /* 0x0000001884007c0c */ /* 0x000fe4000c741270 */
[----:B------:R-:W-:Y:S01]  /*117710*/  ISETP.LT.AND P1, PT, R134, UR44, !P0 ;  /* 0x0000002c86007c0c */ /* 0x000fe2000c721270 */
[----:B------:R-:W-:Y:S01]  /*117720*/  ULDC.64 UR44, c[0x0][0x228] ;  /* 0x00008a00002c7ab9 */ /* 0x000fe20000000a00 */
[----:B------:R-:W-:Y:S01]  /*117730*/  ISETP.GE.AND P0, PT, R51, UR25, PT ;  /* 0x0000001933007c0c */ /* 0x000fe2000bf06270 */
[----:B------:R-:W-:-:S02]  /*117740*/  ULDC.64 UR24, c[0x0][0x228] ;  /* 0x00008a0000187ab9 */ /* 0x000fc40000000a00 */
[----:B------:R-:W-:Y:S01]  /*117750*/  UMOV UR34, UR24 ;  /* 0x0000001800227c82 */ /* 0x000fe20008000000 */
[----:B------:R-:W-:Y:S01]  /*117760*/  UMOV UR59, UR25 ;  /* 0x00000019003b7c82 */ /* 0x000fe20008000000 */
[----:B------:R-:W-:Y:S01]  /*117770*/  ULDC.64 UR24, c[0x0][0x228] ;  /* 0x00008a0000187ab9 */ /* 0x000fe20000000a00 */
[----:B------:R-:W-:-:S03]  /*117780*/  MOV R114, UR59 ;  /* 0x0000003b00727c02 */ /* 0x000fc60008000f00 */
[----:B------:R-:W-:-:S04]  /*117790*/  @P2 LOP3.LUT R22, R22, 0x40000000, RZ, 0xfc, !PT ;  /* 0x4000000016162812 */ /* 0x000fc800078efcff */
[----:B------:R-:W-:-:S04]  /*1177a0*/  LOP3.LUT R22, R22, 0xdfffffff, RZ, 0xc0, !PT ;  /* 0xdfffffff16167812 */ /* 0x000fc800078ec0ff */
[----:B------:R-:W-:Y:S02]  /*1177b0*/  @P1 LOP3.LUT R22, R22, 0x20000000, RZ, 0xfc, !PT ;  /* 0x2000000016161812 */ /* 0x000fe400078efcff */
[----:B------:R-:W-:Y:S02]  /*1177c0*/  ISETP.LT.AND P1, PT, R132, UR32, !P0 ;  /* 0x0000002084007c0c */ /* 0x000fe4000c721270 */
[----:B------:R-:W-:Y:S02]  /*1177d0*/  ISETP.LT.AND P0, PT, R134, UR40, !P0 ;  /* 0x0000002886007c0c */ /* 0x000fe4000c701270 */
[----:B------:R-:W-:-:S09]  /*1177e0*/  LOP3.LUT R22, R22, 0xefffffff, RZ, 0xc0, !PT ;  /* 0xefffffff16167812 */ /* 0x000fd200078ec0ff */
[----:B------:R-:W-:-:S04]  /*1177f0*/  @P1 LOP3.LUT R22, R22, 0x10000000, RZ, 0xfc, !PT ;  /* 0x1000000016161812 */ /* 0x000fc800078efcff */
[----:B------:R-:W-:-:S04]  /*117800*/  LOP3.LUT R22, R22, 0xf7ffffff, RZ, 0xc0, !PT ;  /* 0xf7ffffff16167812 */ /* 0x000fc800078ec0ff */
[----:B------:R-:W-:Y:S02]  /*117810*/  @P0 LOP3.LUT R22, R22, 0x8000000, RZ, 0xfc, !PT ;  /* 0x0800000016160812 */ /* 0x000fe400078efcff */
[----:B------:R-:W-:Y:S01]  /*117820*/  ISETP.GE.AND P0, PT, R54, UR33, PT ;  /* 0x0000002136007c0c */ /* 0x000fe2000bf06270 */
[----:B------:R-:W-:Y:S01]  /*117830*/  ULDC.64 UR32, c[0x0][0x228] ;  /* 0x00008a0000207ab9 */ /* 0x000fe20000000a00 */
[----:B------:R-:W-:Y:S01]  /*117840*/  LOP3.LUT R22, R22, 0xfbffffff, RZ, 0xc0, !PT ;  /* 0xfbffffff16167812 */ /* 0x000fe200078ec0ff */
[----:B------:R-:W-:Y:S01]  /*117850*/  IMAD.U32 R113, RZ, RZ, UR33 ;  /* 0x00000021ff717e24 */ /* 0x000fe2000f8e00ff */
[----:B------:R-:W-:Y:S02]  /*117860*/  ISETP.LT.AND P1, PT, R132, UR26, !P0 ;  /* 0x0000001a84007c0c */ /* 0x000fe4000c721270 */
[----:B------:R-:W-:Y:S01]  /*117870*/  ISETP.LT.AND P0, PT, R134, UR5, !P0 ;  /* 0x0000000586007c0c */ /* 0x000fe2000c701270 */
[----:B------:R-:W-:Y:S01]  /*117880*/  UMOV UR5, UR32 ;  /* 0x0000002000057c82 */ /* 0x000fe20008000000 */
[----:B------:R-:W-:-:S02]  /*117890*/  ULDC.64 UR32, c[0x0][0x228] ;  /* 0x00008a0000207ab9 */ /* 0x000fc40000000a00 */
[----:B------:R-:W-:-:S07]  /*1178a0*/  MOV R111, UR33 ;  /* 0x00000021006f7c02 */ /* 0x000fce0008000f00 */
[----:B------:R-:W-:-:S04]  /*1178b0*/  @P1 LOP3.LUT R22, R22, 0x4000000, RZ, 0xfc, !PT ;  /* 0x0400000016161812 */ /* 0x000fc800078efcff */
[----:B------:R-:W-:-:S04]  /*1178c0*/  LOP3.LUT R22, R22, 0xfdffffff, RZ, 0xc0, !PT ;  /* 0xfdffffff16167812 */ /* 0x000fc800078ec0ff */
[----:B------:R-:W-:Y:S02]  /*1178d0*/  @P0 LOP3.LUT R22, R22, 0x2000000, RZ, 0xfc, !PT ;  /* 0x0200000016160812 */ /* 0x000fe400078efcff */
[----:B------:R-:W-:Y:S01]  /*1178e0*/  ISETP.GE.AND P0, PT, R57, UR27, PT ;  /* 0x0000001b39007c0c */ /* 0x000fe2000bf06270 */
[----:B------:R-:W-:Y:S01]  /*1178f0*/  ULDC.64 UR26, c[0x0][0x228] ;  /* 0x00008a00001a7ab9 */ /* 0x000fe20000000a00 */
[----:B------:R-:W-:Y:S02]  /*117900*/  LOP3.LUT R22, R22, 0xfeffffff, RZ, 0xc0, !PT ;  /* 0xfeffffff16167812 */ /* 0x000fe400078ec0ff */
[----:B------:R-:W-:Y:S02]  /*117910*/  ISETP.LT.AND P1, PT, R132, UR10, !P0 ;  /* 0x0000000a84007c0c */ /* 0x000fe4000c721270 */
[----:B------:R-:W-:Y:S01]  /*117920*/  ISETP.LT.AND P0, PT, R134, UR4, !P0 ;  /* 0x0000000486007c0c */ /* 0x000fe2000c701270 */
[----:B------:R-:W-:-:S10]  /*117930*/  UMOV UR4, UR32 ;  /* 0x0000002000047c82 */ /* 0x000fd40008000000 */
[----:B------:R-:W-:-:S04]  /*117940*/  @P1 LOP3.LUT R22, R22, 0x1000000, RZ, 0xfc, !PT ;  /* 0x0100000016161812 */ /* 0x000fc800078efcff */
[----:B------:R-:W-:-:S04]  /*117950*/  LOP3.LUT R22, R22, 0xff7fffff, RZ, 0xc0, !PT ;  /* 0xff7fffff16167812 */ /* 0x000fc800078ec0ff */
[----:B------:R-:W-:Y:S02]  /*117960*/  @P0 LOP3.LUT R22, R22, 0x800000, RZ, 0xfc, !PT ;  /* 0x0080000016160812 */ /* 0x000fe400078efcff */
[----:B------:R-:W-:Y:S01]  /*117970*/  ISETP.GE.AND P0, PT, R60, UR11, PT ;  /* 0x0000000b3c007c0c */ /* 0x000fe2000bf06270 */
[----:B------:R-:W-:Y:S01]  /*117980*/  ULDC.64 UR10, c[0x0][0x228] ;  /* 0x00008a00000a7ab9 */ /* 0x000fe20000000a00 */
[----:B------:R-:W-:Y:S02]  /*117990*/  LOP3.LUT R22, R22, 0xffbfffff, RZ, 0xc0, !PT ;  /* 0xffbfffff16167812 */ /* 0x000fe400078ec0ff */
[----:B------:R-:W-:Y:S02]  /*1179a0*/  ISETP.LT.AND P2, PT, R132, UR8, !P0 ;  /* 0x0000000884007c0c */ /* 0x000fe4000c741270 */
[----:B------:R-:W-:Y:S02]  /*1179b0*/  ISETP.LT.AND P1, PT, R134, UR39, !P0 ;  /* 0x0000002786007c0c */ /* 0x000fe4000c721270 */
[----:B------:R-:W-:Y:S01]  /*1179c0*/  ISETP.GE.AND P0, PT, R63, UR9, PT ;  /* 0x000000093f007c0c */ /* 0x000fe2000bf06270 */
[----:B------:R-:W-:-:S02]  /*1179d0*/  ULDC.64 UR8, c[0x0][0x228] ;  /* 0x00008a0000087ab9 */ /* 0x000fc40000000a00 */
[----:B------:R-:W-:Y:S01]  /*1179e0*/  IMAD.U32 R108, RZ, RZ, UR9 ;  /* 0x00000009ff6c7e24 */ /* 0x000fe2000f8e00ff */
[----:B------:R-:W-:Y:S01]  /*1179f0*/  UMOV UR33, UR8 ;  /* 0x0000000800217c82 */ /* 0x000fe20008000000 */
[----:B------:R-:W-:-:S04]  /*117a00*/  ULDC.64 UR8, c[0x0][0x228] ;  /* 0x00008a0000087ab9 */ /* 0x000fc80000000a00 */
[----:B------:R-:W-:-:S04]  /*117a10*/  @P2 LOP3.LUT R22, R22, 0x400000, RZ, 0xfc, !PT ;  /* 0x0040000016162812 */ /* 0x000fc800078efcff */
[----:B------:R-:W-:-:S04]  /*117a20*/  LOP3.LUT R22, R22, 0xffdfffff, RZ, 0xc0, !PT ;  /* 0xffdfffff16167812 */ /* 0x000fc800078ec0ff */
[----:B------:R-:W-:Y:S02]  /*117a30*/  @P1 LOP3.LUT R22, R22, 0x200000, RZ, 0xfc, !PT ;  /* 0x0020000016161812 */ /* 0x000fe400078efcff */
[----:B------:R-:W-:Y:S02]  /*117a40*/  ISETP.LT.AND P1, PT, R132, UR28, !P0 ;  /* 0x0000001c84007c0c */ /* 0x000fe4000c721270 */
[----:B------:R-:W-:Y:S01]  /*117a50*/  ISETP.LT.AND P0, PT, R134, UR38, !P0 ;  /* 0x0000002686007c0c */ /* 0x000fe2000c701270 */
[----:B------:R-:W-:Y:S01]  /*117a60*/  ULDC.64 UR38, c[0x0][0x228] ;  /* 0x00008a0000267ab9 */ /* 0x000fe20000000a00 */
[----:B------:R-:W-:Y:S01]  /*117a70*/  LOP3.LUT R22, R22, 0xffefffff, RZ, 0xc0, !PT ;  /* 0xffefffff16167812 */ /* 0x000fe200078ec0ff */
[----:B------:R-:W-:Y:S01]  /*117a80*/  UMOV UR32, UR38 ;  /* 0x0000002600207c82 */ /* 0x000fe20008000000 */
[----:B------:R-:W-:Y:S01]  /*117a90*/  IMAD.U32 R106, RZ, RZ, UR39 ;  /* 0x00000027ff6a7e24 */ /* 0x000fe2000f8e00ff */
[----:B------:R-:W-:-:S06]  /*117aa0*/  ULDC.64 UR38, c[0x0][0x228] ;  /* 0x00008a0000267ab9 */ /* 0x000fcc0000000a00 */
        /* <DEDUP_REMOVED lines=8> */
[----:B------:R-:W-:Y:S01]  /*117b30*/  MOV R94, UR29 ;  /* 0x0000001d005e7c02 */ /* 0x000fe20008000f00 */
[----:B------:R-:W-:Y:S01]  /*117b40*/  UMOV UR29, UR28 ;  /* 0x0000001c001d7c82 */ /* 0x000fe20008000000 */
[----:B------:R-:W-:-:S07]  /*117b50*/  UMOV UR28, UR38 ;  /* 0x00000026001c7c82 */ /* 0x000fce0008000000 */
        /* <DEDUP_REMOVED lines=8> */
[----:B------:R-:W-:Y:S01]  /*117be0*/  ULDC.64 UR38, c[0x0][0x228] ;  /* 0x00008a0000267ab9 */ /* 0x000fe20000000a00 */
[----:B------:R-:W-:-:S11]  /*117bf0*/  ISETP.LT.AND P0, PT, R134, UR42, !P0 ;  /* 0x0000002a86007c0c */ /* 0x000fd6000c701270 */
        /* <DEDUP_REMOVED lines=9> */
[----:B------:R-:W-:-:S08]  /*117c90*/  ULDC.64 UR6, c[0x0][0x228] ;  /* 0x00008a0000067ab9 */ /* 0x000fd00000000a00 */
        /* <DEDUP_REMOVED lines=10> */
[----:B------:R-:W-:Y:S01]  /*117d40*/  VIADD R30, R252, 0x84 ;  /* 0x00000084fc1e7836 */ /* 0x000fe20000000000 */
[----:B------:R-:W-:Y:S02]  /*117d50*/  LOP3.LUT R24, R24, 0x7fffffff, RZ, 0xc0, !PT ;  /* 0x7fffffff18187812 */ /* 0x000fe400078ec0ff */
[----:B------:R-:W-:Y:S02]  /*117d60*/  ISETP.LT.AND P1, PT, R132, UR14, !P0 ;  /* 0x0000000e84007c0c */ /* 0x000fe4000c721270 */
[----:B------:R-:W-:Y:S01]  /*117d70*/  ISETP.LT.AND P0, PT, R134, UR36, !P0 ;  /* 0x0000002486007c0c */ /* 0x000fe2000c701270 */
[----:B------:R-:W-:Y:S02]  /*117d80*/  ULDC.64 UR36, c[0x0][0x228] ;  /* 0x00008a0000247ab9 */ /* 0x000fe40000000a00 */
[----:B------:R-:W-:Y:S01]  /*117d90*/  UMOV UR18, UR36 ;  /* 0x0000002400127c82 */ /* 0x000fe20008000000 */
[----:B------:R-:W-:Y:S01]  /*117da0*/  IMAD.U32 R66, RZ, RZ, UR37 ;  /* 0x00000025ff427e24 */ /* 0x000fe2000f8e00ff */
[----:B------:R-:W-:-:S02]  /*117db0*/  ULDC.64 UR36, c[0x0][0x228] ;  /* 0x00008a0000247ab9 */ /* 0x000fc40000000a00 */
[----:B------:R-:W-:Y:S01]  /*117dc0*/  UMOV UR16, UR36 ;  /* 0x0000002400107c82 */ /* 0x000fe20008000000 */
[----:B------:R-:W-:Y:S01]  /*117dd0*/  MOV R63, UR37 ;  /* 0x00000025003f7c02 */ /* 0x000fe20008000f00 */
[----:B------:R-:W-:Y:S02]  /*117de0*/  ULDC.64 UR36, c[0x0][0x228] ;  /* 0x00008a0000247ab9 */ /* 0x000fe40000000a00 */
        /* <DEDUP_REMOVED lines=8> */
[----:B------:R-:W-:-:S09]  /*117e70*/  MOV R32, UR19 ;  /* 0x0000001300207c02 */ /* 0x000fd20008000f00 */
        /* <DEDUP_REMOVED lines=8> */
[----:B------:R-:W-:Y:S01]  /*117f00*/  ULDC.64 UR34, c[0x0][0x228] ;  /* 0x00008a0000227ab9 */ /* 0x000fe20000000a00 */
[----:B------:R-:W-:Y:S01]  /*117f10*/  ISETP.GE.AND P0, PT, R36, UR25, PT ;  /* 0x0000001924007c0c */ /* 0x000fe2000bf06270 */
[----:B------:R-:W-:Y:S01]  /*117f20*/  ULDC.64 UR24, c[0x0][0x228] ;  /* 0x00008a0000187ab9 */ /* 0x000fe20000000a00 */
[----:B------:R-:W-:Y:S01]  /*117f30*/  MOV R34, UR49 ;  /* 0x0000003100227c02 */ /* 0x000fe20008000f00 */
[----:B------:R-:W-:Y:S01]  /*117f40*/  IMAD.U32 R57, RZ, RZ, UR25 ;  /* 0x00000019ff397e24 */ /* 0x000fe2000f8e00ff */
[----:B------:R-:W-:Y:S01]  /*117f50*/  UMOV UR49, UR41 ;  /* 0x0000002900317c82 */ /* 0x000fe20008000000 */
[----:B------:R-:W-:-:S04]  /*117f60*/  MOV R36, UR35 ;  /* 0x0000002300247c02 */ /* 0x000fc80008000f00 */
        /* <DEDUP_REMOVED lines=19> */
[----:B------:R-:W-:Y:S02]  /*1180a0*/  UMOV UR42, UR27 ;  /* 0x0000001b002a7c82 */ /* 0x000fe40008000000 */
[----:B------:R-:W-:-:S05]  /*1180b0*/  MOV R89, UR42 ;  /* 0x0000002a00597c02 */ /* 0x000fca0008000f00 */
[----:B------:R-:W-:-:S04]  /*1180c0*/  @P1 LOP3.LUT R22, R22, 0x100, RZ, 0xfc, !PT ;  /* 0x0000010016161812 */ /* 0x000fc800078efcff */
[----:B------:R-:W-:-:S04]  /*1180d0*/  LOP3.LUT R22, R22, 0xffffff7f, RZ, 0xc0, !PT ;  /* 0xffffff7f16167812 */ /* 0x000fc800078ec0ff */
[----:B------:R-:W-:Y:S02]  /*1180e0*/  @P0 LOP3.LUT R22, R22, 0x80, RZ, 0xfc, !PT ;  /* 0x0000008016160812 */ /* 0x000fe400078efcff */
[----:B------:R-:W-:Y:S01]  /*1180f0*/  ISETP.GE.AND P0, PT, R41, UR11, PT ;  /* 0x0000000b29007c0c */ /* 0x000fe2000bf06270 */
[----:B------:R-:W-:Y:S01]  /*118100*/  ULDC.64 UR10, c[0x0][0x228] ;  /* 0x00008a00000a7ab9 */ /* 0x000fe20000000a00 */
[----:B------:R-:W-:Y:S02]  /*118110*/  LOP3.LUT R22, R22, 0xffffffbf, RZ, 0xc0, !PT ;  /* 0xffffffbf16167812 */ /* 0x000fe400078ec0ff */
[----:B------:R-:W-:Y:S02]  /*118120*/  ISETP.LT.AND P1, PT, R132, UR8, !P0 ;  /* 0x0000000884007c0c */ /* 0x000fe4000c721270 */
        /* <DEDUP_REMOVED lines=23> */
[----:B------:R-:W-:Y:S02]  /*1182a0*/  LOP3.LUT R22, R22, 0xfffffffe, RZ, 0xc0, !PT ;  /* 0xfffffffe16167812 */ /* 0x000fe400078ec0ff */
[----:B------:R-:W-:Y:S01]  /*1182b0*/  ISETP.LT.AND P1, PT, R134, UR28, !P0 ;  /* 0x0000001c86007c0c */ /* 0x000fe2000c721270 */
[----:B------:R-:W-:Y:S01]  /*1182c0*/  ULDC.64 UR28, c[0x0][0x228] ;  /* 0x00008a00001c7ab9 */ /* 0x000fe20000000a00 */
[----:B------:R-:W-:Y:S02]  /*1182d0*/  ISETP.LT.AND P2, PT, R132, UR6, !P0 ;  /* 0x0000000684007c0c */ /* 0x000fe4000c741270 */
[----:B------:R-:W-:Y:S01]  /*1182e0*/  ISETP.GE.AND P0, PT, R53, UR7, PT ;  /* 0x0000000735007c0c */ /* 0x000fe2000bf06270 */
[----:B------:R-:W-:-:S08]  /*1182f0*/  ULDC.64 UR6, c[0x0][0x228] ;  /* 0x00008a0000067ab9 */ /* 0x000fd00000000a00 */
[----:B------:R-:W-:Y:S02]  /*118300*/  @P1 LOP3.LUT R23, R23, 0x80000000, RZ, 0xfc, !PT ;  /* 0x8000000017171812 */ /* 0x000fe400078efcff */
[----:B------:R-:W-:Y:S02]  /*118310*/  ISETP.LT.AND P1, PT, R132, UR14, !P0 ;  /* 0x0000000e84007c0c */ /* 0x000fe4000c721270 */
[----:B------:R-:W-:Y:S02]  /*118320*/  ISETP.LT.AND P0, PT, R134, UR18, !P0 ;  /* 0x0000001286007c0c */ /* 0x000fe4000c701270 */
[----:B------:R-:W-:Y:S02]  /*118330*/  LOP3.LUT R23, R23, 0xbfffffff, RZ, 0xc0, !PT ;  /* 0xbfffffff17177812 */ /* 0x000fe400078ec0ff */
[----:B------:R-:W-:-:S05]  /*118340*/  @P2 LOP3.LUT R22, R22, 0x1, RZ, 0xfc, !PT ;  /* 0x0000000116162812 */ /* 0x000fca00078efcff */
[----:B------:R-:W-:Y:S02]  /*118350*/  STL [R1+0x4f00], R22 ;  /* 0x004f001601007387 */ /* 0x000fe40000100800 */
        /* <DEDUP_REMOVED lines=10> */
[----:B------:R-:W-:Y:S02]  /*118400*/  UMOV UR18, UR22 ;  /* 0x0000001600127c82 */ /* 0x000fe40008000000 */
[----:B------:R-:W-:-:S04]  /*118410*/  MOV R105, UR18 ;  /* 0x0000001200697c02 */ /* 0x000fc80008000f00 */
[----:B------:R-:W-:-:S04]  /*118420*/  @P2 LOP3.LUT R23, R23, 0x10000000, RZ, 0xfc, !PT ;  /* 0x1000000017172812 */ /* 0x000fc800078efcff */
[----:B------:R-:W-:-:S04]  /*118430*/  LOP3.LUT R23, R23, 0xf7ffffff, RZ, 0xc0, !PT ;  /* 0xf7ffffff17177812 */ /* 0x000fc800078ec0ff */
[----:B------:R-:W-:Y:S02]  /*118440*/  @P1 LOP3.LUT R23, R23, 0x8000000, RZ, 0xfc, !PT ;  /* 0x0800000017171812 */ /* 0x000fe400078efcff */
[----:B------:R-:W-:Y:S01]  /*118450*/  ISETP.LT.AND P1, PT, R132, UR24, !P0 ;  /* 0x0000001884007c0c */ /* 0x000fe2000c721270 */
[----:B------:R-:W-:Y:S01]  /*118460*/  UMOV UR24, UR23 ;  /* 0x0000001700187c82 */ /* 0x000fe20008000000 */
[----:B------:R-:W-:Y:S01]  /*118470*/  ISETP.LT.AND P0, PT, R134, UR5, !P0 ;  /* 0x0000000586007c0c */ /* 0x000fe2000c701270 */
[----:B------:R-:W-:Y:S01]  /*118480*/  ULDC.64 UR22, c[0x0][0x228] ;  /* 0x00008a0000167ab9 */ /* 0x000fe20000000a00 */
[----:B------:R-:W-:Y:S01]  /*118490*/  LOP3.LUT R23, R23, 0xfbffffff, RZ, 0xc0, !PT ;  /* 0xfbffffff17177812 */ /* 0x000fe200078ec0ff */
[----:B------:R-:W-:Y:S01]  /*1184a0*/  UMOV UR18, UR22 ;  /* 0x0000001600127c82 */ /* 0x000fe20008000000 */
[----:B------:R-:W-:Y:S01]  /*1184b0*/  UMOV UR30, UR23 ;  /* 0x00000017001e7c82 */ /* 0x000fe20008000000 */
[----:B------:R-:W-:Y:S01]  /*1184c0*/  ULDC.64 UR22, c[0x0][0x228] ;  /* 0x00008a0000167ab9 */ /* 0x000fe20000000a00 */
[----:B------:R-:W-:-:S05]  /*1184d0*/  MOV R101, UR30 ;  /* 0x0000001e00657c02 */ /* 0x000fca0008000f00 */
[----:B------:R-:W-:-:S04]  /*1184e0*/  @P1 LOP3.LUT R23, R23, 0x4000000, RZ, 0xfc, !PT ;  /* 0x0400000017171812 */ /* 0x000fc800078efcff */
[----:B------:R-:W-:-:S04]  /*1184f0*/  LOP3.LUT R23, R23, 0xfdffffff, RZ, 0xc0, !PT ;  /* 0xfdffffff17177812 */ /* 0x000fc800078ec0ff */
[----:B------:R-:W-:Y:S02]  /*118500*/  @P0 LOP3.LUT R23, R23, 0x2000000, RZ, 0xfc, !PT ;  /* 0x0200000017170812 */ /* 0x000fe400078efcff */
[----:B------:R-:W-:Y:S02]  /*118510*/  ISETP.GE.AND P0, PT, R62, UR25, PT ;  /* 0x000000193e007c0c */ /* 0x000fe4000bf06270 */
[----:B------:R-:W-:Y:S02]  /*118520*/  LOP3.LUT R23, R23, 0xfeffffff, RZ, 0xc0, !PT ;  /* 0xfeffffff17177812 */ /* 0x000fe400078ec0ff */
[----:B------:R-:W-:Y:S02]  /*118530*/  ISETP.LT.AND P2, PT, R132, UR10, !P0 ;  /* 0x0000000a84007c0c */ /* 0x000fe4000c741270 */
[----:B------:R-:W-:Y:S01]  /*118540*/  ISETP.LT.AND P1, PT, R134, UR4, !P0 ;  /* 0x0000000486007c0c */ /* 0x000fe2000c721270 */
[----:B------:R-:W-:Y:S01]  /*118550*/  UMOV UR4, UR26 ;  /* 0x0000001a00047c82 */ /* 0x000fe20008000000 */
[----:B------:R-:W-:Y:S01]  /*118560*/  ISETP.GE.AND P0, PT, R65, UR11, PT ;  /* 0x0000000b41007c0c */ /* 0x000fe2000bf06270 */
[----:B------:R-:W-:Y:S01]  /*118570*/  ULDC.64 UR10, c[0x0][0x228] ;  /* 0x00008a00000a7ab9 */ /* 0x000fe20000000a00 */
[----:B------:R-:W-:-:S02]  /*118580*/  ULDC.64 UR26, c[0x0][0x228] ;  /* 0x00008a00001a7ab9 */ /* 0x000fc40000000a00 */
[----:B------:R-:W-:Y:S01]  /*118590*/  UMOV UR5, UR26 ;  /* 0x0000001a00057c82 */ /* 0x000fe20008000000 */
[----:B------:R-:W-:Y:S01]  /*1185a0*/  UMOV UR54, UR27 ;  /* 0x0000001b00367c82 */ /* 0x000fe20008000000 */
[----:B------:R-:W-:Y:S01]  /*1185b0*/  ULDC.64 UR26, c[0x0][0x228] ;  /* 0x00008a00001a7ab9 */ /* 0x000fe20000000a00 */
[----:B------:R-:W-:Y:S01]  /*1185c0*/  MOV R80, UR54 ;  /* 0x0000003600507c02 */ /* 0x000fe20008000f00 */
[----:B------:R-:W-:Y:S01]  /*1185d0*/  UMOV UR16, UR26 ;  /* 0x0000001a00107c82 */ /* 0x000fe20008000000 */
[----:B------:R-:W-:Y:S01]  /*1185e0*/  @P2 LOP3.LUT R23, R23, 0x1000000, RZ, 0xfc, !PT ;  /* 0x0100000017172812 */ /* 0x000fe200078efcff */
[----:B------:R-:W-:Y:S01]  /*1185f0*/  UMOV UR59, UR27 ;  /* 0x0000001b003b7c82 */ /* 0x000fe20008000000 */
[----:B------:R-:W-:Y:S01]  /*118600*/  ULDC.64 UR26, c[0x0][0x228] ;  /* 0x00008a00001a7ab9 */ /* 0x000fe20000000a00 */
[----:B------:R-:W-:Y:S02]  /*118610*/  MOV R71, UR59 ;  /* 0x0000003b00477c02 */ /* 0x000fe40008000f00 */
        /* <DEDUP_REMOVED lines=31> */
[----:B------:R-:W-:Y:S01]  /*118810*/  UMOV UR14, UR12 ;  /* 0x0000000c000e7c82 */ /* 0x000fe20008000000 */
[----:B------:R-:W-:Y:S01]  /*118820*/  ISETP.GE.AND P0, PT, R31, UR24, PT ;  /* 0x000000181f007c0c */ /* 0x000fe2000bf06270 */
[----:B------:R-:W-:Y:S01]  /*118830*/  ULDC.64 UR12, c[0x0][0x228] ;  /* 0x00008a00000c7ab9 */ /* 0x000fe20000000a00 */
[----:B------:R-:W-:-:S07]  /*118840*/  ULDC.64 UR24, c[0x0][0x228] ;  /* 0x00008a0000187ab9 */ /* 0x000fce0000000a00 */
[----:B------:R-:W-:Y:S02]  /*118850*/  @P1 LOP3.LUT R24, R24, 0x80000000, RZ, 0xfc, !PT ;  /* 0x8000000018181812 */ /* 0x000fe400078efcff */
[----:B------:R-:W-:Y:S02]  /*118860*/  ISETP.LT.AND P1, PT, R132, UR22, !P0 ;  /* 0x0000001684007c0c */ /* 0x000fe4000c721270 */
[----:B------:R-:W-:Y:S02]  /*118870*/  ISETP.LT.AND P0, PT, R134, UR18, !P0 ;  /* 0x0000001286007c0c */ /* 0x000fe4000c701270 */
[----:B------:R-:W-:Y:S02]  /*118880*/  @P2 LOP3.LUT R18, R18, 0x1, RZ, 0xfc, !PT ;  /* 0x0000000112122812 */ /* 0x000fe400078efcff */
[----:B------:R-:W-:Y:S02]  /*118890*/  LOP3.LUT R24, R24, 0xefffffff, RZ, 0xc0, !PT ;  /* 0xefffffff18187812 */ /* 0x000fe400078ec0ff */
[----:B------:R-:W-:-:S05]  /*1188a0*/  LOP3.LUT R18, R18, 0xfffffffb, RZ, 0xc0, !PT ;  /* 0xfffffffb12127812 */ /* 0x000fca00078ec0ff */
        /* <DEDUP_REMOVED lines=9> */
[----:B------:R-:W-:Y:S01]  /*118940*/  MOV R65, UR23 ;  /* 0x0000001700417c02 */ /* 0x000fe20008000f00 */
[----:B------:R-:W-:-:S02]  /*118950*/  ULDC.64 UR22, c[0x0][0x228] ;  /* 0x00008a0000167ab9 */ /* 0x000fc40000000a00 */
[----:B------:R-:W-:-:S06]  /*118960*/  IMAD.U32 R62, RZ, RZ, UR23 ;  /* 0x00000017ff3e7e24 */ /* 0x000fcc000f8e00ff */
        /* <DEDUP_REMOVED lines=21> */
[----:B------:R-:W-:-:S06]  /*118ac0*/  IMAD.U32 R56, RZ, RZ, UR7 ;  /* 0x00000007ff387e24 */ /* 0x000fcc000f8e00ff */
[----:B------:R-:W-:-:S04]  /*118ad0*/  @P2 LOP3.LUT R23, R23, 0x100, RZ, 0xfc, !PT ;  /* 0x0000010017172812 */ /* 0x000fc800078efcff */
[----:B------:R-:W-:-:S04]  /*118ae0*/  LOP3.LUT R23, R23, 0xffffff7f, RZ, 0xc0, !PT ;  /* 0xffffff7f17177812 */ /* 0x000fc800078ec0ff */
[----:B------:R-:W-:Y:S02]  /*118af0*/  @P1 LOP3.LUT R23, R23, 0x80, RZ, 0xfc, !PT ;  /* 0x0000008017171812 */ /* 0x000fe400078efcff */
[----:B------:R-:W-:Y:S01]  /*118b00*/  ISETP.LT.AND P1, PT, R132, UR12, !P0 ;  /* 0x0000000c84007c0c */ /* 0x000fe2000c721270 */
[----:B------:R-:W-:Y:S01]  /*118b10*/  UMOV UR12, UR6 ;  /* 0x00000006000c7c82 */ /* 0x000fe20008000000 */
[----:B------:R-:W-:Y:S01]  /*118b20*/  ISETP.LT.AND P0, PT, R134, UR14, !P0 ;  /* 0x0000000e86007c0c */ /* 0x000fe2000c701270 */
[----:B------:R-:W-:Y:S01]  /*118b30*/  ULDC.64 UR6, c[0x0][0x228] ;  /* 0x00008a0000067ab9 */ /* 0x000fe20000000a00 */
[----:B------:R-:W-:-:S09]  /*118b40*/  LOP3.LUT R23, R23, 0xffffffbf, RZ, 0xc0, !PT ;  /* 0xffffffbf17177812 */ /* 0x000fd200078ec0ff */
        /* <DEDUP_REMOVED lines=8> */
[----:B------:R-:W-:-:S02]  /*118bd0*/  ULDC.64 UR22, c[0x0][0x228] ;  /* 0x00008a0000167ab9 */ /* 0x000fc40000000a00 */
[----:B------:R-:W-:-:S07]  /*118be0*/  IMAD.U32 R50, RZ, RZ, UR23 ;  /* 0x00000017ff327e24 */ /* 0x000fce000f8e00ff */
        /* <DEDUP_REMOVED lines=9> */
[----:B------:R-:W-:-:S09]  /*118c80*/  ULDC.64 UR22, c[0x0][0x228] ;  /* 0x00008a0000167ab9 */ /* 0x000fd20000000a00 */
        /* <DEDUP_REMOVED lines=10> */
[----:B------:R-:W-:-:S02]  /*118d30*/  ULDC.64 UR6, c[0x0][0x228] ;  /* 0x00008a0000067ab9 */ /* 0x000fc40000000a00 */
[----:B------:R-:W-:-:S06]  /*118d40*/  IMAD.U32 R46, RZ, RZ, UR7 ;  /* 0x00000007ff2e7e24 */ /* 0x000fcc000f8e00ff */
[----:B------:R-:W-:Y:S02]  /*118d50*/  @P1 LOP3.LUT R19, R19, 0x80000000, RZ, 0xfc, !PT ;  /* 0x8000000013131812 */ /* 0x000fe400078efcff */
[----:B------:R-:W-:Y:S02]  /*118d60*/  ISETP.LT.AND P1, PT, R132, UR10, !P0 ;  /* 0x0000000a84007c0c */ /* 0x000fe4000c721270 */
[----:B------:R-:W-:Y:S01]  /*118d70*/  ISETP.LT.AND P0, PT, R134, UR4, !P0 ;  /* 0x0000000486007c0c */ /* 0x000fe2000c701270 */
[----:B------:R-:W-:Y:S01]  /*118d80*/  UMOV UR4, UR6 ;  /* 0x0000000600047c82 */ /* 0x000fe20008000000 */
[----:B------:R-:W-:Y:S01]  /*118d90*/  LOP3.LUT R19, R19, 0xbfffffff, RZ, 0xc0, !PT ;  /* 0xbfffffff13137812 */ /* 0x000fe200078ec0ff */
[----:B------:R-:W-:Y:S01]  /*118da0*/  ULDC.64 UR6, c[0x0][0x228] ;  /* 0x00008a0000067ab9 */ /* 0x000fe20000000a00 */
        /* <DEDUP_REMOVED lines=13> */
[----:B------:R-:W-:-:S06]  /*118e80*/  UMOV UR58, UR11 ;  /* 0x0000000b003a7c82 */ /* 0x000fcc0008000000 */
        /* <DEDUP_REMOVED lines=18> */
[----:B------:R-:W-:Y:S01]  /*118fb0*/  ISETP.LT.AND P1, PT, R134, UR5, !P0 ;  /* 0x0000000586007c0c */ /* 0x000fe2000c721270 */
[----:B------:R-:W-:Y:S01]  /*118fc0*/  ULDC UR5, c[0x0][0x248] ;  /* 0x0000920000057ab9 */ /* 0x000fe20000000800 */
[----:B------:R-:W-:Y:S01]  /*118fd0*/  ISETP.LT.AND P2, PT, R132, UR8, !P0 ;  /* 0x0000000884007c0c */ /* 0x000fe2000c741270 */
[----:B------:R-:W-:Y:S01]  /*118fe0*/  IMAD R76, R252, UR5, RZ ;  /* 0x00000005fc4c7c24 */ /* 0x000fe2000f8e02ff */
[----:B------:R-:W-:Y:S01]  /*118ff0*/  ULDC UR5, c[0x0][0x248] ;  /* 0x0000920000057ab9 */ /* 0x000fe20000000800 */
[----:B------:R-:W-:Y:S01]  /*119000*/  ISETP.GE.AND P0, PT, R64, UR9, PT ;  /* 0x0000000940007c0c */ /* 0x000fe2000bf06270 */
[----:B------:R-:W-:Y:S01]  /*119010*/  ULDC.64 UR8, c[0x0][0x228] ;  /* 0x00008a0000087ab9 */ /* 0x000fe20000000a00 */
[----:B--2---:R-:W-:Y:S01]  /*119020*/  VIADD R0, R76, UR5 ;  /* 0x000000054c007c36 */ /* 0x004fe20008000000 */
[----:B------:R-:W-:Y:S01]  /*119030*/  STL [R1+0x1cb8], R76 ;  /* 0x001cb84c01007387 */ /* 0x000fe20000100800 */
[----:B------:R-:W-:-:S03]  /*119040*/  ULDC UR5, c[0x0][0x248] ;  /* 0x0000920000057ab9 */ /* 0x000fc60000000800 */
[----:B------:R2:W-:Y:S03]  /*119050*/  STL [R1+0x18b0], R0 ;  /* 0x0018b00001007387 */ /* 0x0005e60000100800 */
[----:B------:R-:W-:-:S04]  /*119060*/  @P2 LOP3.LUT R19, R19, 0x1000000, RZ, 0xfc, !PT ;  /* 0x0100000013132812 */ /* 0x000fc800078efcff */
[----:B------:R-:W-:Y:S01]  /*119070*/  LOP3.LUT R19, R19, 0xff7fffff, RZ, 0xc0, !PT ;  /* 0xff7fffff13137812 */ /* 0x000fe200078ec0ff */
[----:B--2---:R-:W-:Y:S01]  /*119080*/  VIADD R0, R0, UR5 ;  /* 0x0000000500007c36 */ /* 0x004fe20008000000 */
[----:B------:R-:W-:Y:S02]  /*119090*/  ULDC UR5, c[0x0][0x248] ;  /* 0x0000920000057ab9 */ /* 0x000fe40000000800 */
[----:B------:R-:W-:Y:S02]  /*1190a0*/  @P1 LOP3.LUT R19, R19, 0x800000, RZ, 0xfc, !PT ;  /* 0x0080000013131812 */ /* 0x000fe400078efcff */
[----:B------:R-:W-:Y:S01]  /*1190b0*/  ISETP.LT.AND P1, PT, R132, UR6, !P0 ;  /* 0x0000000684007c0c */ /* 0x000fe2000c721270 */
[----:B------:R2:W-:Y:S01]  /*1190c0*/  STL [R1+0xfec], R0 ;  /* 0x000fec0001007387 */ /* 0x0005e20000100800 */
[----:B------:R-:W-:Y:S02]  /*1190d0*/  ISETP.LT.AND P0, PT, R134, UR4, !P0 ;  /* 0x0000000486007c0c */ /* 0x000fe4000c701270 */
[----:B------:R-:W-:-:S02]  /*1190e0*/  LOP3.LUT R19, R19, 0xffbfffff, RZ, 0xc0, !PT ;  /* 0xffbfffff13137812 */ /* 0x000fc400078ec0ff */
[----:B--2---:R-:W-:Y:S01]  /*1190f0*/  IADD3 R0, R0, UR5, RZ ;  /* 0x0000000500007c10 */ /* 0x004fe2000fffe0ff */
[----:B------:R-:W-:-:S06]  /*119100*/  ULDC UR5, c[0x0][0x248] ;  /* 0x0000920000057ab9 */ /* 0x000fcc0000000800 */
[----:B------:R-:W-:Y:S01]  /*119110*/  @P1 LOP3.LUT R19, R19, 0x400000, RZ, 0xfc, !PT ;  /* 0x0040000013131812 */ /* 0x000fe200078efcff */
[----:B------:R2:W-:Y:S03]  /*119120*/  STL [R1+0xe28], R0 ;  /* 0x000e280001007387 */ /* 0x0005e60000100800 */
[----:B------:R-:W-:-:S04]  /*119130*/  LOP3.LUT R19, R19, 0xffdfffff, RZ, 0xc0, !PT ;  /* 0xffdfffff13137812 */ /* 0x000fc800078ec0ff */
[----:B------:R-:W-:Y:S02]  /*119140*/  @P0 LOP3.LUT R19, R19, 0x200000, RZ, 0xfc, !PT ;  /* 0x0020000013130812 */ /* 0x000fe400078efcff */
[----:B------:R-:W-:Y:S01]  /*119150*/  ISETP.GE.AND P0, PT, R67, UR7, PT ;  /* 0x0000000743007c0c */ /* 0x000fe2000bf06270 */
[----:B------:R-:W-:Y:S01]  /*119160*/  ULDC.64 UR6, c[0x0][0x228] ;  /* 0x00008a0000067ab9 */ /* 0x000fe20000000a00 */
[----:B------:R-:W-:Y:S01]  /*119170*/  LOP3.LUT R19, R19, 0xffefffff, RZ, 0xc0, !PT ;  /* 0xffefffff13137812 */ /* 0x000fe200078ec0ff */
[----:B--2---:R-:W-:Y:S01]  /*119180*/  VIADD R0, R0, UR5 ;  /* 0x0000000500007c36 */ /* 0x004fe20008000000 */
[----:B------:R-:W-:Y:S01]  /*119190*/  ULDC UR5, c[0x0][0x248] ;  /* 0x0000920000057ab9 */ /* 0x000fe20000000800 */
[----:B------:R-:W-:Y:S02]  /*1191a0*/  ISETP.LT.AND P1, PT, R132, UR8, !P0 ;  /* 0x0000000884007c0c */ /* 0x000fe4000c721270 */
[----:B------:R-:W-:Y:S01]  /*1191b0*/  ISETP.LT.AND P0, PT, R134, UR46, !P0 ;  /* 0x0000002e86007c0c */ /* 0x000fe2000c701270 */
[----:B------:R2:W-:Y:S02]  /*1191c0*/  STL [R1+0xe2c], R0 ;  /* 0x000e2c0001007387 */ /* 0x0005e40000100800 */
[----:B--2---:R-:W-:Y:S01]  /*1191d0*/  VIADD R0, R0, UR5 ;  /* 0x0000000500007c36 */ /* 0x004fe20008000000 */
[----:B------:R-:W-:-:S07]  /*1191e0*/  ULDC UR5, c[0x0][0x248] ;  /* 0x0000920000057ab9 */ /* 0x000fce0000000800 */
[----:B------:R-:W-:Y:S01]  /*1191f0*/  @P1 LOP3.LUT R19, R19, 0x100000, RZ, 0xfc, !PT ;  /* 0x0010000013131812 */ /* 0x000fe200078efcff */
[----:B------:R2:W-:Y:S03]  /*119200*/  STL [R1+0xe40], R0 ;  /* 0x000e400001007387 */ /* 0x0005e60000100800 */
[----:B------:R-:W-:-:S04]  /*119210*/  LOP3.LUT R19, R19, 0xfff7ffff, RZ, 0xc0, !PT ;  /* 0xfff7ffff13137812 */ /* 0x000fc800078ec0ff */
[----:B------:R-:W-:Y:S02]  /*119220*/  @P0 LOP3.LUT R19, R19, 0x80000, RZ, 0xfc, !PT ;  /* 0x0008000013130812 */ /* 0x000fe400078efcff */
[----:B------:R-:W-:Y:S01]  /*119230*/  ISETP.GE.AND P0, PT, R30, UR9, PT ;  /* 0x000000091e007c0c */ /* 0x000fe2000bf06270 */
[----:B------:R-:W-:Y:S01]  /*119240*/  VIADD R30, R252, 0x7e ;  /* 0x0000007efc1e7836 */ /* 0x000fe20000000000 */
[----:B------:R-:W-:Y:S01]  /*119250*/  LOP3.LUT R19, R19, 0xfffbffff, RZ, 0xc0, !PT ;  /* 0xfffbffff13137812 */ /* 0x000fe200078ec0ff */
[----:B------:R-:W-:Y:S01]  /*119260*/  ULDC.64 UR8, c[0x0][0x228] ;  /* 0x00008a0000087ab9 */ /* 0x000fe20000000a00 */
[----:B--2---:R-:W-:Y:S01]  /*119270*/  IADD3 R0, R0, UR5, RZ ;  /* 0x0000000500007c10 */ /* 0x004fe2000fffe0ff */
        /* <DEDUP_REMOVED lines=11> */
[----:B------:R-:W-:Y:S01]  /*119330*/  ULDC.64 UR6, c[0x0][0x228] ;  /* 0x00008a0000067ab9 */ /* 0x000fe20000000a00 */
[----:B------:R-:W-:Y:S01]  /*119340*/  IADD3 R30, R252, 0xd9, RZ ;  /* 0x000000d9fc1e7810 */ /* 0x000fe20007ffe0ff */
[----:B--2---:R-:W-:Y:S01]  /*119350*/  VIADD R0, R0, UR5 ;  /* 0x0000000500007c36 */ /* 0x004fe20008000000 */
[----:B------:R-:W-:Y:S01]  /*119360*/  ULDC UR5, c[0x0][0x248] ;  /* 0x0000920000057ab9 */ /* 0x000fe20000000800 */
[----:B------:R-:W-:Y:S01]  /*119370*/  ISETP.LT.AND P1, PT, R132, UR12, !P0 ;  /* 0x0000000c84007c0c */ /* 0x000fe2000c721270 */
[----:B------:R-:W-:Y:S01]  /*119380*/  UMOV UR4, UR6 ;  /* 0x0000000600047c82 */ /* 0x000fe20008000000 */
[----:B------:R-:W-:Y:S01]  /*119390*/  ISETP.LT.AND P0, PT, R134, UR22, !P0 ;  /* 0x0000001686007c0c */ /* 0x000fe2000c701270 */
[----:B------:R2:W-:Y:S01]  /*1193a0*/  STL [R1+0xe4c], R0 ;  /* 0x000e4c0001007387 */ /* 0x0005e20000100800 */
[----:B------:R-:W-:Y:S01]  /*1193b0*/  LOP3.LUT R19, R19, 0xffff7fff, RZ, 0xc0, !PT ;  /* 0xffff7fff13137812 */ /* 0x000fe200078ec0ff */
[----:B------:R-:W-:Y:S01]  /*1193c0*/  UMOV UR22, UR7 ;  /* 0x0000000700167c82 */ /* 0x000fe20008000000 */
[----:B------:R-:W-:Y:S01]  /*1193d0*/  ULDC.64 UR6, c[0x0][0x228] ;  /* 0x00008a0000067ab9 */ /* 0x000fe20000000a00 */
[----:B------:R-:W-:Y:S01]  /*1193e0*/  MOV R58, UR22 ;  /* 0x00000016003a7c02 */ /* 0x000fe20008000f00 */
[----:B------:R-:W-:-:S02]  /*1193f0*/  UMOV UR32, UR7 ;  /* 0x0000000700207c82 */ /* 0x000fc40008000000 */
[----:B------:R-:W-:Y:S02]  /*119400*/  MOV R55, UR32 ;  /* 0x0000002000377c02 */ /* 0x000fe40008000f00 */
[----:B--2---:R-:W-:Y:S01]  /*119410*/  IADD3 R0, R0, UR5, RZ ;  /* 0x0000000500007c10 */ /* 0x004fe2000fffe0ff */
[----:B------:R-:W-:Y:S01]  /*119420*/  ULDC UR5, c[0x0][0x248] ;  /* 0x0000920000057ab9 */ /* 0x000fe20000000800 */
[----:B------:R-:W-:-:S03]  /*119430*/  @P1 LOP3.LUT R18, R18, 0x4, RZ, 0xfc, !PT ;  /* 0x0000000412121812 */ /* 0x000fc600078efcff */
[----:B------:R2:W-:Y:S01]  /*119440*/  STL [R1+0xe50], R0 ;  /* 0x000e500001007387 */ /* 0x0005e20000100800 */
[----:B------:R-:W-:-:S04]  /*119450*/  LOP3.LUT R18, R18, 0xfffffffd, RZ, 0xc0, !PT ;  /* 0xfffffffd12127812 */ /* 0x000fc800078ec0ff */
[----:B------:R-:W-:-:S04]  /*119460*/  @P0 LOP3.LUT R18, R18, 0x2, RZ, 0xfc, !PT ;  /* 0x0000000212120812 */ /* 0x000fc800078efcff */
[----:B------:R-:W-:Y:S01]  /*119470*/  LOP3.LUT R18, R18, 0x7fffffff, RZ, 0xc0, !PT ;  /* 0x7fffffff12127812 */ /* 0x000fe200078ec0ff */
[----:B--2---:R-:W-:Y:S01]  /*119480*/  VIADD R0, R0, UR5 ;  /* 0x0000000500007c36 */ /* 0x004fe20008000000 */
[----:B------:R-:W-:-:S04]  /*119490*/  ULDC UR5, c[0x0][0x248] ;  /* 0x0000920000057ab9 */ /* 0x000fc80000000800 */
[----:B------:R2:W-:Y:S02]  /*1194a0*/  STL [R1+0xe54], R0 ;  /* 0x000e540001007387 */ /* 0x0005e40000100800 */
[----:B--2---:R-:W-:Y:S01]  /*1194b0*/  VIADD R0, R0, UR5 ;  /* 0x0000000500007c36 */ /* 0x004fe20008000000 */
[----:B------:R-:W-:-:S04]  /*1194c0*/  ULDC UR5, c[0x0][0x248] ;  /* 0x0000920000057ab9 */ /* 0x000fc80000000800 */
[----:B------:R2:W-:Y:S02]  /*1194d0*/  STL [R1+0xe58], R0 ;  /* 0x000e580001007387 */ /* 0x0005e40000100800 */
[----:B--2---:R-:W-:Y:S01]  /*1194e0*/  IADD3 R0, R0, UR5, RZ ;  /* 0x0000000500007c10 */ /* 0x004fe2000fffe0ff */
[----:B------:R-:W-:-:S04]  /*1194f0*/  ULDC UR5, c[0x0][0x248] ;  /* 0x0000920000057ab9 */ /* 0x000fc80000000800 */
[----:B------:R2:W-:Y:S02]  /*119500*/  STL [R1+0xe5c], R0 ;  /* 0x000e5c0001007387 */ /* 0x0005e40000100800 */
        /* <DEDUP_REMOVED lines=871> */
[----:B------:R-:W-:Y:S01]  /*11cb80*/  UMOV UR5, UR11 ;  /* 0x0000000b00057c82 */ /* 0x000fe20008000000 */
[----:B------:R-:W-:Y:S01]  /*11cb90*/  ULDC.64 UR10, c[0x0][0x228] ;  /* 0x00008a00000a7ab9 */ /* 0x000fe20000000a00 */
[----:B------:R-:W-:Y:S01]  /*11cba0*/  ISETP.GE.AND P0, PT, R30, UR5, PT ;  /* 0x000000051e007c0c */ /* 0x000fe2000bf06270 */
[----:B------:R-:W-:Y:S01]  /*11cbb0*/  VIADD R30, R252, 0xd3 ;  /* 0x000000d3fc1e7836 */ /* 0x000fe20000000000 */
[----:B------:R-:W-:Y:S01]  /*11cbc0*/  ULDC UR5, c[0x0][0x248] ;  /* 0x0000920000057ab9 */ /* 0x000fe20000000800 */
[----:B------:R2:W-:Y:S01]  /*11cbd0*/  STL [R1+0x1970], R0 ;  /* 0x0019700001007387 */ /* 0x0005e20000100800 */
[----:B------:R-:W-:Y:S01]  /*11cbe0*/  ISETP.LT.AND P1, PT, R132, UR8, !P0 ;  /* 0x0000000884007c0c */ /* 0x000fe2000c721270 */
[----:B------:R-:W-:Y:S01]  /*11cbf0*/  UMOV UR16, UR10 ;  /* 0x0000000a00107c82 */ /* 0x000fe20008000000 */
[----:B------:R-:W-:Y:S01]  /*11cc00*/  ISETP.LT.AND P0, PT, R134, UR4, !P0 ;  /* 0x0000000486007c0c */ /* 0x000fe2000c701270 */
[----:B------:R-:W-:Y:S01]  /*11cc10*/  UMOV UR4, UR6 ;  /* 0x0000000600047c82 */ /* 0x000fe20008000000 */
[----:B------:R-:W-:Y:S01]  /*11cc20*/  ULDC.64 UR6, c[0x0][0x228] ;  /* 0x00008a0000067ab9 */ /* 0x000fe20000000a00 */
[----:B------:R-:W-:Y:S01]  /*11cc30*/  MOV R40, UR16 ;  /* 0x0000001000287c02 */ /* 0x000fe20008000f00 */
[----:B--2---:R-:W-:Y:S01]  /*11cc40*/  VIADD R0, R0, UR5 ;  /* 0x0000000500007c36 */ /* 0x004fe20008000000 */
[----:B------:R-:W-:-:S06]  /*11cc50*/  ULDC UR5, c[0x0][0x248] ;  /* 0x0000920000057ab9 */ /* 0x000fcc0000000800 */
        /* <DEDUP_REMOVED lines=8> */
[----:B------:R-:W-:Y:S01]  /*11cce0*/  ISETP.LT.AND P1, PT, R132, UR6, !P0 ;  /* 0x0000000684007c0c */ /* 0x000fe2000c721270 */
[----:B------:R-:W-:Y:S01]  /*11ccf0*/  UMOV UR44, UR9 ;  /* 0x00000009002c7c82 */ /* 0x000fe20008000000 */
[----:B------:R-:W-:Y:S01]  /*11cd00*/  ISETP.LT.AND P0, PT, R134, UR4, !P0 ;  /* 0x0000000486007c0c */ /* 0x000fe2000c701270 */
[----:B------:R-:W-:Y:S01]  /*11cd10*/  UMOV UR4, UR8 ;  /* 0x0000000800047c82 */ /* 0x000fe20008000000 */
[----:B------:R-:W-:Y:S01]  /*11cd20*/  ULDC.64 UR8, c[0x0][0x228] ;  /* 0x00008a0000087ab9 */ /* 0x000fe20000000a00 */
[----:B--2---:R-:W-:Y:S01]  /*11cd30*/  IADD3 R0, R0, UR5, RZ ;  /* 0x0000000500007c10 */ /* 0x004fe2000fffe0ff */
[----:B------:R-:W-:Y:S01]  /*11cd40*/  ULDC UR5, c[0x0][0x248] ;  /* 0x0000920000057ab9 */ /* 0x000fe20000000800 */
[----:B------:R-:W-:-:S03]  /*11cd50*/  MOV R52, UR44 ;  /* 0x0000002c00347c02 */ /* 0x000fc60008000f00 */
[----:B------:R2:W-:Y:S03]  /*11cd60*/  STL [R1+0x1978], R0 ;  /* 0x0019780001007387 */ /* 0x0005e60000100800 */
[----:B------:R-:W-:-:S04]  /*11cd70*/  @P1 LOP3.LUT R19, R19, 0x1000, RZ, 0xfc, !PT ;  /* 0x0000100013131812 */ /* 0x000fc800078efcff */
[----:B------:R-:W-:Y:S01]  /*11cd80*/  LOP3.LUT R19, R19, 0xfffff7ff, RZ, 0xc0, !PT ;  /* 0xfffff7ff13137812 */ /* 0x000fe200078ec0ff */
[----:B--2---:R-:W-:-:S03]  /*11cd90*/  VIADD R0, R0, UR5 ;  /* 0x0000000500007c36 */ /* 0x004fc60008000000 */
[----:B------:R-:W-:Y:S01]  /*11cda0*/  @P0 LOP3.LUT R19, R19, 0x800, RZ, 0xfc, !PT ;  /* 0x0000080013130812 */ /* 0x000fe200078efcff */
[----:B------:R-:W-:Y:S01]  /*11cdb0*/  ULDC UR5, c[0x0][0x248] ;  /* 0x0000920000057ab9 */ /* 0x000fe20000000800 */
[----:B------:R-:W-:Y:S01]  /*11cdc0*/  ISETP.GE.AND P0, PT, R30, UR7, PT ;  /* 0x000000071e007c0c */ /* 0x000fe2000bf06270 */
[----:B------:R-:W-:Y:S01]  /*11cdd0*/  ULDC.64 UR6, c[0x0][0x228] ;  /* 0x00008a0000067ab9 */ /* 0x000fe20000000a00 */
[----:B------:R-:W-:Y:S01]  /*11cde0*/  LOP3.LUT R19, R19, 0xfffffbff, RZ, 0xc0, !PT ;  /* 0xfffffbff13137812 */ /* 0x000fe200078ec0ff */
[----:B------:R-:W-:Y:S01]  /*11cdf0*/  UMOV UR56, UR7 ;  /* 0x0000000700387c82 */ /* 0x000fe20008000000 */
[----:B------:R-:W-:Y:S01]  /*11ce00*/  ISETP.LT.AND P1, PT, R132, UR8, !P0 ;  /* 0x0000000884007c0c */ /* 0x000fe2000c721270 */
[----:B------:R2:W-:Y:S01]  /*11ce10*/  STL [R1+0x197c], R0 ;  /* 0x00197c0001007387 */ /* 0x0005e20000100800 */
[----:B------:R-:W-:Y:S01]  /*11ce20*/  ISETP.LT.AND P0, PT, R134, UR4, !P0 ;  /* 0x0000000486007c0c */ /* 0x000fe2000c701270 */
[----:B------:R-:W-:Y:S01]  /*11ce30*/  UMOV UR4, UR6 ;  /* 0x0000000600047c82 */ /* 0x000fe20008000000 */
[----:B------:R-:W-:Y:S01]  /*11ce40*/  IADD3 R30, R252, 0xc7, RZ ;  /* 0x000000c7fc1e7810 */ /* 0x000fe20007ffe0ff */
[----:B------:R-:W-:Y:S01]  /*11ce50*/  ULDC.64 UR6, c[0x0][0x228] ;  /* 0x00008a0000067ab9 */ /* 0x000fe20000000a00 */
[----:B------:R-:W-:Y:S01]  /*11ce60*/  MOV R51, UR56 ;  /* 0x0000003800337c02 */ /* 0x000fe20008000f00 */
[----:B--2---:R-:W-:Y:S01]  /*11ce70*/  VIADD R0, R0, UR5 ;  /* 0x0000000500007c36 */ /* 0x004fe20008000000 */
[----:B------:R-:W-:-:S05]  /*11ce80*/  ULDC UR5, c[0x0][0x248] ;  /* 0x0000920000057ab9 */ /* 0x000fca0000000800 */
        /* <DEDUP_REMOVED lines=31> */
[----:B------:R2:W-:Y:S01]  /*11d080*/  STL [R1+0x1988], R0 ;  /* 0x0019880001007387 */ /* 0x0005e20000100800 */
[----:B------:R-:W-:-:S07]  /*11d090*/  MOV R48, UR59 ;  /* 0x0000003b00307c02 */ /* 0x000fce0008000f00 */
[----:B------:R-:W-:Y:S01]  /*11d0a0*/  @P1 LOP3.LUT R19, R19, 0x40, RZ, 0xfc, !PT ;  /* 0x0000004013131812 */ /* 0x000fe200078efcff */
[----:B--2---:R-:W-:Y:S01]  /*11d0b0*/  VIADD R0, R0, UR5 ;  /* 0x0000000500007c36 */ /* 0x004fe20008000000 */
[----:B------:R-:W-:Y:S02]  /*11d0c0*/  ULDC UR5, c[0x0][0x248] ;  /* 0x0000920000057ab9 */ /* 0x000fe40000000800 */
[----:B------:R-:W-:Y:S02]  /*11d0d0*/  LOP3.LUT R19, R19, 0xffffffdf, RZ, 0xc0, !PT ;  /* 0xffffffdf13137812 */ /* 0x000fe400078ec0ff */
[----:B------:R2:W-:Y:S02]  /*11d0e0*/  STL [R1+0x198c], R0 ;  /* 0x00198c0001007387 */ /* 0x0005e40000100800 */
[----:B------:R-:W-:Y:S02]  /*11d0f0*/  @P0 LOP3.LUT R19, R19, 0x20, RZ, 0xfc, !PT ;  /* 0x0000002013130812 */ /* 0x000fe400078efcff */
[----:B------:R-:W-:Y:S01]  /*11d100*/  ISETP.GE.AND P0, PT, R30, UR9, PT ;  /* 0x000000091e007c0c */ /* 0x000fe2000bf06270 */
[----:B------:R-:W-:Y:S01]  /*11d110*/  ULDC.64 UR8, c[0x0][0x228] ;  /* 0x00008a0000087ab9 */ /* 0x000fe20000000a00 */
[----:B------:R-:W-:Y:S01]  /*11d120*/  LOP3.LUT R19, R19, 0xffffffef, RZ, 0xc0, !PT ;  /* 0xffffffef13137812 */ /* 0x000fe200078ec0ff */
[----:B------:R-:W-:Y:S01]  /*11d130*/  UMOV UR22, UR9 ;  /* 0x0000000900167c82 */ /* 0x000fe20008000000 */
[----:B------:R-:W-:-:S02]  /*11d140*/  ISETP.LT.AND P1, PT, R132, UR6, !P0 ;  /* 0x0000000684007c0c */ /* 0x000fc4000c721270 */
[----:B------:R-:W-:Y:S01]  /*11d150*/  ISETP.LT.AND P0, PT, R134, UR4, !P0 ;  /* 0x0000000486007c0c */ /* 0x000fe2000c701270 */
[----:B------:R-:W-:Y:S01]  /*11d160*/  UMOV UR4, UR8 ;  /* 0x0000000800047c82 */ /* 0x000fe20008000000 */
[----:B------:R-:W-:Y:S01]  /*11d170*/  IADD3 R30, R252, 0xb5, RZ ;  /* 0x000000b5fc1e7810 */ /* 0x000fe20007ffe0ff */
[----:B------:R-:W-:Y:S01]  /*11d180*/  ULDC.64 UR8, c[0x0][0x228] ;  /* 0x00008a0000087ab9 */ /* 0x000fe20000000a00 */
[----:B------:R-:W-:Y:S02]  /*11d190*/  MOV R47, UR22 ;  /* 0x00000016002f7c02 */ /* 0x000fe40008000f00 */
[----:B--2---:R-:W-:Y:S01]  /*11d1a0*/  IADD3 R0, R0, UR5, RZ ;  /* 0x0000000500007c10 */ /* 0x004fe2000fffe0ff */
[----:B------:R-:W-:-:S04]  /*11d1b0*/  ULDC UR5, c[0x0][0x248] ;  /* 0x0000920000057ab9 */ /* 0x000fc80000000800 */
[----:B------:R-:W-:-:S04]  /*11d1c0*/  @P1 LOP3.LUT R19, R19, 0x10, RZ, 0xfc, !PT ;  /* 0x0000001013131812 */ /* 0x000fc800078efcff */
        /* <DEDUP_REMOVED lines=25> */
[----:B------:R-:W-:Y:S02]  /*11d360*/  @P1 LOP3.LUT R19, R19, 0x1, RZ, 0xfc, !PT ;  /* 0x0000000113131812 */ /* 0x000fe400078efcff */
[----:B------:R-:W-:Y:S02]  /*11d370*/  @P0 LOP3.LUT R20, R20, 0x80000000, RZ, 0xfc, !PT ;  /* 0x8000000014140812 */ /* 0x000fe400078efcff */
[----:B------:R-:W-:Y:S01]  /*11d380*/  ISETP.GE.AND P0, PT, R30, UR7, PT ;  /* 0x000000071e007c0c */ /* 0x000fe2000bf06270 */
[----:B------:R-:W-:Y:S01]  /*11d390*/  ULDC.64 UR6, c[0x0][0x228] ;  /* 0x00008a0000067ab9 */ /* 0x000fe20000000a00 */
[----:B------:R-:W-:Y:S01]  /*11d3a0*/  LOP3.LUT R20, R20, 0xbfffffff, RZ, 0xc0, !PT ;  /* 0xbfffffff14147812 */ /* 0x000fe200078ec0ff */
[----:B------:R-:W-:Y:S01]  /*11d3b0*/  IMAD.U32 R42, RZ, RZ, UR7 ;  /* 0x00000007ff2a7e24 */ /* 0x000fe2000f8e00ff */
[----:B------:R-:W-:Y:S01]  /*11d3c0*/  ISETP.LT.AND P1, PT, R132, UR8, !P0 ;  /* 0x0000000884007c0c */ /* 0x000fe2000c721270 */
[----:B------:R-:W-:Y:S01]  /*11d3d0*/  STL [R1+0x4f08], R19 ;  /* 0x004f081301007387 */ /* 0x000fe20000100800 */
[----:B------:R-:W-:Y:S01]  /*11d3e0*/  ISETP.LT.AND P0, PT, R134, UR4, !P0 ;  /* 0x0000000486007c0c */ /* 0x000fe2000c701270 */
[----:B------:R-:W-:Y:S01]  /*11d3f0*/  UMOV UR4, UR6 ;  /* 0x0000000600047c82 */ /* 0x000fe20008000000 */
[----:B------:R-:W-:Y:S01]  /*11d400*/  IADD3 R30, R252, 0xa3, RZ ;  /* 0x000000a3fc1e7810 */ /* 0x000fe20007ffe0ff */
[----:B------:R-:W-:Y:S01]  /*11d410*/  ULDC.64 UR6, c[0x0][0x228] ;  /* 0x00008a0000067ab9 */ /* 0x000fe20000000a00 */
[----:B------:R2:W-:Y:S07]  /*11d420*/  STL [R1+0x1990], R0 ;  /* 0x0019900001007387 */ /* 0x0005ee0000100800 */
[----:B------:R-:W-:Y:S01]  /*11d430*/  @P1 LOP3.LUT R20, R20, 0x40000000, RZ, 0xfc, !PT ;  /* 0x4000000014141812 */ /* 0x000fe200078efcff */
[----:B--2---:R-:W-:-:S03]  /*11d440*/  VIADD R0, R0, UR5 ;  /* 0x0000000500007c36 */ /* 0x004fc60008000000 */
[----:B------:R-:W-:Y:S01]  /*11d450*/  LOP3.LUT R20, R20, 0xdfffffff, RZ, 0xc0, !PT ;  /* 0xdfffffff14147812 */ /* 0x000fe200078ec0ff */
[----:B------:R-:W-:-:S03]  /*11d460*/  ULDC UR5, c[0x0][0x248] ;  /* 0x0000920000057ab9 */ /* 0x000fc60000000800 */
[----:B------:R-:W-:Y:S01]  /*11d470*/  @P0 LOP3.LUT R20, R20, 0x20000000, RZ, 0xfc, !PT ;  /* 0x2000000014140812 */ /* 0x000fe200078efcff */
[----:B------:R2:W-:Y:S01]  /*11d480*/  STL [R1+0x1994], R0 ;  /* 0x0019940001007387 */ /* 0x0005e20000100800 */
[----:B------:R-:W-:Y:S01]  /*11d490*/  ISETP.GE.AND P0, PT, R30, UR9, PT ;  /* 0x000000091e007c0c */ /* 0x000fe2000bf06270 */
[----:B------:R-:W-:Y:S01]  /*11d4a0*/  ULDC.64 UR8, c[0x0][0x228] ;  /* 0x00008a0000087ab9 */ /* 0x000fe20000000a00 */
[----:B------:R-:W-:Y:S01]  /*11d4b0*/  LOP3.LUT R20, R20, 0xefffffff, RZ, 0xc0, !PT ;  /* 0xefffffff14147812 */ /* 0x000fe200078ec0ff */
[----:B------:R-:W-:Y:S01]  /*11d4c0*/  IMAD.U32 R41, RZ, RZ, UR9 ;  /* 0x00000009ff297e24 */ /* 0x000fe2000f8e00ff */
[----:B------:R-:W-:Y:S02]  /*11d4d0*/  ISETP.LT.AND P1, PT, R132, UR6, !P0 ;  /* 0x0000000684007c0c */ /* 0x000fe4000c721270 */
[----:B------:R-:W-:Y:S01]  /*11d4e0*/  ISETP.LT.AND P0, PT, R134, UR4, !P0 ;  /* 0x0000000486007c0c */ /* 0x000fe2000c701270 */
[----:B------:R-:W-:Y:S01]  /*11d4f0*/  UMOV UR4, UR8 ;  /* 0x0000000800047c82 */ /* 0x000fe20008000000 */
[----:B------:R-:W-:Y:S01]  /*11d500*/  IADD3 R30, R252, 0x9d, RZ ;  /* 0x0000009dfc1e7810 */ /* 0x000fe20007ffe0ff */
[----:B------:R-:W-:Y:S01]  /*11d510*/  ULDC.64 UR8, c[0x0][0x228] ;  /* 0x00008a0000087ab9 */ /* 0x000fe20000000a00 */
[----:B--2---:R-:W-:Y:S01]  /*11d520*/  VIADD R0, R0, UR5 ;  /* 0x0000000500007c36 */ /* 0x004fe20008000000 */
[----:B------:R-:W-:-:S04]  /*11d530*/  ULDC UR5, c[0x0][0x248] ;  /* 0x0000920000057ab9 */ /* 0x000fc80000000800 */
[----:B------:R2:W-:Y:S02]  /*11d540*/  STL [R1+0x1998], R0 ;  /* 0x0019980001007387 */ /* 0x0005e40000100800 */
[----:B------:R-:W-:-:S04]  /*11d550*/  @P1 LOP3.LUT R20, R20, 0x10000000, RZ, 0xfc, !PT ;  /* 0x1000000014141812 */ /* 0x000fc800078efcff */
[----:B------:R-:W-:-:S04]  /*11d560*/  LOP3.LUT R20, R20, 0xf7ffffff, RZ, 0xc0, !PT ;  /* 0xf7ffffff14147812 */ /* 0x000fc800078ec0ff */
[----:B------:R-:W-:Y:S01]  /*11d570*/  @P0 LOP3.LUT R20, R20, 0x8000000, RZ, 0xfc, !PT ;  /* 0x0800000014140812 */ /* 0x000fe200078efcff */
[----:B--2---:R-:W-:Y:S01]  /*11d580*/  VIADD R0, R0, UR5 ;  /* 0x0000000500007c36 */ /* 0x004fe20008000000 */
[----:B------:R-:W-:Y:S01]  /*11d590*/  ISETP.GE.AND P0, PT, R30, UR7, PT ;  /* 0x000000071e007c0c */ /* 0x000fe2000bf06270 */
[----:B------:R-:W-:Y:S01]  /*11d5a0*/  ULDC.64 UR6, c[0x0][0x228] ;  /* 0x00008a0000067ab9 */ /* 0x000fe20000000a00 */
[----:B------:R-:W-:Y:S01]  /*11d5b0*/  LOP3.LUT R20, R20, 0xfbffffff, RZ, 0xc0, !PT ;  /* 0xfbffffff14147812 */ /* 0x000fe200078ec0ff */
[----:B------:R-:W-:Y:S01]  /*11d5c0*/  IMAD.U32 R38, RZ, RZ, UR7 ;  /* 0x00000007ff267e24 */ /* 0x000fe2000f8e00ff */
[----:B------:R-:W-:Y:S01]  /*11d5d0*/  ISETP.LT.AND P1, PT, R132, UR8, !P0 ;  /* 0x0000000884007c0c */ /* 0x000fe2000c721270 */
[----:B------:R-:W-:Y:S01]  /*11d5e0*/  ULDC UR5, c[0x0][0x248] ;  /* 0x0000920000057ab9 */ /* 0x000fe20000000800 */
        /* <DEDUP_REMOVED lines=14> */
[----:B------:R-:W-:Y:S01]  /*11d6d0*/  UMOV UR40, UR9 ;  /* 0x0000000900287c82 */ /* 0x000fe20008000000 */
        /* <DEDUP_REMOVED lines=10> */
[----:B------:R-:W-:Y:S02]  /*11d780*/  @P0 LOP3.LUT R20, R20, 0x800000, RZ, 0xfc, !PT ;  /* 0x0080000014140812 */ /* 0x000fe400078efcff */
[----:B------:R-:W-:Y:S01]  /*11d790*/  ISETP.GE.AND P0, PT, R30, UR7, PT ;  /* 0x000000071e007c0c */ /* 0x000fe2000bf06270 */
[----:B------:R-:W-:Y:S01]  /*11d7a0*/  VIADD R30, R252, 0x8b ;  /* 0x0000008bfc1e7836 */ /* 0x000fe20000000000 */
[----:B------:R-:W-:Y:S01]  /*11d7b0*/  LOP3.LUT R20, R20, 0xffbfffff, RZ, 0xc0, !PT ;  /* 0xffbfffff14147812 */ /* 0x000fe200078ec0ff */
[----:B------:R-:W-:Y:S01]  /*11d7c0*/  ULDC.64 UR6, c[0x0][0x228] ;  /* 0x00008a0000067ab9 */ /* 0x000fe20000000a00 */
[----:B------:R-:W-:Y:S02]  /*11d7d0*/  ISETP.LT.AND P1, PT, R132, UR8, !P0 ;  /* 0x0000000884007c0c */ /* 0x000fe4000c721270 */
[----:B------:R-:W-:Y:S02]  /*11d7e0*/  ISETP.LT.AND P0, PT, R134, UR4, !P0 ;  /* 0x0000000486007c0c */ /* 0x000fe4000c701270 */
[----:B--2---:R-:W-:Y:S01]  /*11d7f0*/  IADD3 R0, R0, UR5, RZ ;  /* 0x0000000500007c10 */ /* 0x004fe2000fffe0ff */
[----:B------:R-:W-:-:S04]  /*11d800*/  ULDC UR5, c[0x0][0x248] ;  /* 0x0000920000057ab9 */ /* 0x000fc80000000800 */
[----:B------:R2:W-:Y:S04]  /*11d810*/  STL [R1+0x19a8], R0 ;  /* 0x0019a80001007387 */ /* 0x0005e80000100800 */
[----:B------:R-:W-:-:S04]  /*11d820*/  @P1 LOP3.LUT R20, R20, 0x400000, RZ, 0xfc, !PT ;  /* 0x0040000014141812 */ /* 0x000fc800078efcff */
[----:B------:R-:W-:Y:S01]  /*11d830*/  LOP3.LUT R20, R20, 0xffdfffff, RZ, 0xc0, !PT ;  /* 0xffdfffff14147812 */ /* 0x000fe200078ec0ff */
[----:B--2---:R-:W-:Y:S01]  /*11d840*/  VIADD R0, R0, UR5 ;  /* 0x0000000500007c36 */ /* 0x004fe20008000000 */
[----:B------:R-:W-:Y:S02]  /*11d850*/  ULDC UR5, c[0x0][0x248] ;  /* 0x0000920000057ab9 */ /* 0x000fe40000000800 */
[----:B------:R-:W-:Y:S02]  /*11d860*/  @P0 LOP3.LUT R20, R20, 0x200000, RZ, 0xfc, !PT ;  /* 0x0020000014140812 */ /* 0x000fe400078efcff */
[----:B------:R-:W-:Y:S01]  /*11d870*/  ISETP.GE.AND P0, PT, R30, UR9, PT ;  /* 0x000000091e007c0c */ /* 0x000fe2000bf06270 */
[----:B------:R-:W-:Y:S01]  /*11d880*/  VIADD R30, R252, 0x85 ;  /* 0x00000085fc1e7836 */ /* 0x000fe20000000000 */
[----:B------:R-:W-:Y:S01]  /*11d890*/  LOP3.LUT R20, R20, 0xffefffff, RZ, 0xc0, !PT ;  /* 0xffefffff14147812 */ /* 0x000fe200078ec0ff */
[----:B------:R-:W-:Y:S01]  /*11d8a0*/  ULDC.64 UR8, c[0x0][0x228] ;  /* 0x00008a0000087ab9 */ /* 0x000fe20000000a00 */
[----:B------:R-:W-:Y:S01]  /*11d8b0*/  ISETP.LT.AND P1, PT, R132, UR6, !P0 ;  /* 0x0000000684007c0c */ /* 0x000fe2000c721270 */
[----:B------:R2:W-:Y:S01]  /*11d8c0*/  STL [R1+0x19ac], R0 ;  /* 0x0019ac0001007387 */ /* 0x0005e20000100800 */
[----:B------:R-:W-:Y:S01]  /*11d8d0*/  ISETP.LT.AND P0, PT, R134, UR48, !P0 ;  /* 0x0000003086007c0c */ /* 0x000fe2000c701270 */
[----:B--2---:R-:W-:Y:S01]  /*11d8e0*/  VIADD R0, R0, UR5 ;  /* 0x0000000500007c36 */ /* 0x004fe20008000000 */
[----:B------:R-:W-:-:S09]  /*11d8f0*/  UMOV UR5, UR11 ;  /* 0x0000000b00057c82 */ /* 0x000fd20008000000 */
[----:B------:R-:W-:Y:S01]  /*11d900*/  @P1 LOP3.LUT R20, R20, 0x100000, RZ, 0xfc, !PT ;  /* 0x0010000014141812 */ /* 0x000fe200078efcff */
[----:B------:R-:W-:Y:S01]  /*11d910*/  ULDC.64 UR10, c[0x0][0x228] ;  /* 0x00008a00000a7ab9 */ /* 0x000fe20000000a00 */
[----:B------:R2:W-:Y:S02]  /*11d920*/  STL [R1+0x19b0], R0 ;  /* 0x0019b00001007387 */ /* 0x0005e40000100800 */
[----:B------:R-:W-:-:S04]  /*11d930*/  LOP3.LUT R20, R20, 0xfff7ffff, RZ, 0xc0, !PT ;  /* 0xfff7ffff14147812 */ /* 0x000fc800078ec0ff */
[----:B------:R-:W-:Y:S02]  /*11d940*/  @P0 LOP3.LUT R20, R20, 0x80000, RZ, 0xfc, !PT ;  /* 0x0008000014140812 */ /* 0x000fe400078efcff */
[----:B------:R-:W-:Y:S01]  /*11d950*/  ISETP.GE.AND P0, PT, R30, UR7, PT ;  /* 0x000000071e007c0c */ /* 0x000fe2000bf06270 */
[----:B------:R-:W-:Y:S01]  /*11d960*/  ULDC.64 UR6, c[0x0][0x228] ;  /* 0x00008a0000067ab9 */ /* 0x000fe20000000a00 */
[----:B------:R-:W-:Y:S02]  /*11d970*/  LOP3.LUT R20, R20, 0xfffbffff, RZ, 0xc0, !PT ;  /* 0xfffbffff14147812 */ /* 0x000fe400078ec0ff */
[----:B------:R-:W-:Y:S02]  /*11d980*/  ISETP.LT.AND P1, PT, R132, UR8, !P0 ;  /* 0x0000000884007c0c */ /* 0x000fe4000c721270 */
[----:B------:R-:W-:Y:S02]  /*11d990*/  ISETP.LT.AND P0, PT, R134, UR36, !P0 ;  /* 0x0000002486007c0c */ /* 0x000fe4000c701270 */
[----:B------:R-:W-:-:S09]  /*11d9a0*/  IADD3 R30, R252, 0x7f, RZ ;  /* 0x0000007ffc1e7810 */ /* 0x000fd20007ffe0ff */
        /* <DEDUP_REMOVED lines=12> */
[----:B------:R-:W-:Y:S01]  /*11da70*/  MOV R39, UR20 ;  /* 0x0000001400277c02 */ /* 0x000fe20008000f00 */
[----:B------:R-:W-:-:S02]  /*11da80*/  UMOV UR24, UR9 ;  /* 0x0000000900187c82 */ /* 0x000fc40008000000 */
[----:B------:R-:W-:-:S05]  /*11da90*/  MOV R37, UR24 ;  /* 0x0000001800257c02 */ /* 0x000fca0008000f00 */
[----:B------:R-:W-:-:S04]  /*11daa0*/  @P1 LOP3.LUT R20, R20, 0x10000, RZ, 0xfc, !PT ;  /* 0x0001000014141812 */ /* 0x000fc800078efcff */
[----:B------:R-:W-:-:S04]  /*11dab0*/  LOP3.LUT R20, R20, 0xffffbfff, RZ, 0xc0, !PT ;  /* 0xffffbfff14147812 */ /* 0x000fc800078ec0ff */
[----:B------:R-:W-:Y:S02]  /*11dac0*/  @P0 LOP3.LUT R20, R20, 0x4000, RZ, 0xfc, !PT ;  /* 0x0000400014140812 */ /* 0x000fe400078efcff */
[----:B------:R-:W-:Y:S01]  /*11dad0*/  ISETP.GE.AND P0, PT, R30, UR5, PT ;  /* 0x000000051e007c0c */ /* 0x000fe2000bf06270 */
[----:B------:R-:W-:Y:S01]  /*11dae0*/  VIADD R30, R252, 0xd4 ;  /* 0x000000d4fc1e7836 */ /* 0x000fe20000000000 */
[----:B------:R-:W-:Y:S01]  /*11daf0*/  LOP3.LUT R20, R20, 0xffff7fff, RZ, 0xc0, !PT ;  /* 0xffff7fff14147812 */ /* 0x000fe200078ec0ff */
[----:B------:R-:W-:Y:S01]  /*11db00*/  ULDC UR5, c[0x0][0x248] ;  /* 0x0000920000057ab9 */ /* 0x000fe20000000800 */
[----:B------:R-:W-:Y:S02]  /*11db10*/  ISETP.LT.AND P1, PT, R132, UR10, !P0 ;  /* 0x0000000a84007c0c */ /* 0x000fe4000c721270 */
[----:B------:R-:W-:Y:S01]  /*11db20*/  ISETP.LT.AND P0, PT, R134, UR4, !P0 ;  /* 0x0000000486007c0c */ /* 0x000fe2000c701270 */
[----:B------:R-:W-:Y:S01]  /*11db30*/  UMOV UR4, UR8 ;  /* 0x0000000800047c82 */ /* 0x000fe20008000000 */
[----:B------:R-:W-:Y:S01]  /*11db40*/  ULDC.64 UR8, c[0x0][0x228] ;  /* 0x00008a0000087ab9 */ /* 0x000fe20000000a00 */
[----:B--2---:R-:W-:Y:S01]  /*11db50*/  IADD3 R0, R0, UR5, RZ ;  /* 0x0000000500007c10 */ /* 0x004fe2000fffe0ff */
[----:B------:R-:W-:-:S04]  /*11db60*/  ULDC UR5, c[0x0][0x248] ;  /* 0x0000920000057ab9 */ /* 0x000fc80000000800 */
        /* <DEDUP_REMOVED lines=34> */
[----:B------:R-:W-:Y:S01]  /*11dd90*/  MOV R33, UR48 ;  /* 0x0000003000217c02 */ /* 0x000fe20008000f00 */
[----:B------:R-:W-:Y:S01]  /*11dda0*/  UMOV UR48, UR40 ;  /* 0x0000002800307c82 */ /* 0x000fe20008000000 */
[----:B------:R-:W-:Y:S01]  /*11ddb0*/  ULDC.64 UR40, c[0x0][0x228] ;  /* 0x00008a0000287ab9 */ /* 0x000fe20000000a00 */
        /* <DEDUP_REMOVED lines=16> */
[----:B------:R-:W-:Y:S01]  /*11dec0*/  MOV R31, UR18 ;  /* 0x00000012001f7c02 */ /* 0x000fe20008000f00 */
[----:B------:R-:W-:-:S02]  /*11ded0*/  ULDC.64 UR18, c[0x0][0x228] ;  /* 0x00008a0000127ab9 */ /* 0x000fc40000000a00 */
[----:B------:R-:W-:-:S04]  /*11dee0*/  UMOV UR12, UR18 ;  /* 0x00000012000c7c82 */ /* 0x000fc80008000000 */
        /* <DEDUP_REMOVED lines=15> */
[----:B--2---:R-:W-:Y:S01]  /*11dfe0*/  IADD3 R0, R0, UR5, RZ ;  /* 0x0000000500007c10 */ /* 0x004fe2000fffe0ff */
[----:B------:R-:W-:-:S04]  /*11dff0*/  ULDC UR5, c[0x0][0x248] ;  /* 0x0000920000057ab9 */ /* 0x000fc80000000800 */
[----:B------:R2:W-:Y:S02]  /*11e000*/  STL [R1+0x19cc], R0 ;  /* 0x0019cc0001007387 */ /* 0x0005e40000100800 */
[----:B------:R-:W-:-:S04]  /*11e010*/  @P1 LOP3.LUT R20, R20, 0x40, RZ, 0xfc, !PT ;  /* 0x0000004014141812 */ /* 0x000fc800078efcff */
[----:B------:R-:W-:-:S04]  /*11e020*/  LOP3.LUT R20, R20, 0xffffffdf, RZ, 0xc0, !PT ;  /* 0xffffffdf14147812 */ /* 0x000fc800078ec0ff */
[----:B------:R-:W-:Y:S01]  /*11e030*/  @P0 LOP3.LUT R20, R20, 0x20, RZ, 0xfc, !PT ;  /* 0x0000002014140812 */ /* 0x000fe200078efcff */
[----:B--2---:R-:W-:Y:S01]  /*11e040*/  VIADD R0, R0, UR5 ;  /* 0x0000000500007c36 */ /* 0x004fe20008000000 */
        /* <DEDUP_REMOVED lines=9> */
[----:B------:R-:W-:-:S08]  /*11e0e0*/  ULDC UR5, c[0x0][0x248] ;  /* 0x0000920000057ab9 */ /* 0x000fd00000000800 */
        /* <DEDUP_REMOVED lines=17> */
[----:B------:R-:W-:Y:S01]  /*11e200*/  IADD3 R30, R252, 0xaa, RZ ;  /* 0x000000aafc1e7810 */ /* 0x000fe20007ffe0ff */
[----:B------:R-:W-:Y:S01]  /*11e210*/  UMOV UR59, UR11 ;  /* 0x0000000b003b7c82 */ /* 0x000fe20008000000 */
[----:B------:R-:W-:Y:S02]  /*11e220*/  ISETP.LT.AND P1, PT, R132, UR8, !P0 ;  /* 0x0000000884007c0c */ /* 0x000fe4000c721270 */
[----:B------:R-:W-:Y:S01]  /*11e230*/  ISETP.LT.AND P0, PT, R134, UR4, !P0 ;  /* 0x0000000486007c0c */ /* 0x000fe2000c701270 */
[----:B------:R-:W-:Y:S01]  /*11e240*/  UMOV UR4, UR10 ;  /* 0x0000000a00047c82 */ /* 0x000fe20008000000 */
[----:B------:R-:W-:Y:S01]  /*11e250*/  LOP3.LUT R20, R20, 0xfffffffe, RZ, 0xc0, !PT ;  /* 0xfffffffe14147812 */ /* 0x000fe200078ec0ff */
[----:B------:R-:W-:-:S08]  /*11e260*/  ULDC.64 UR10, c[0x0][0x228] ;  /* 0x00008a00000a7ab9 */ /* 0x000fd00000000a00 */
[----:B------:R-:W-:Y:S02]  /*11e270*/  @P1 LOP3.LUT R20, R20, 0x1, RZ, 0xfc, !PT ;  /* 0x0000000114141812 */ /* 0x000fe400078efcff */
        /* <DEDUP_REMOVED lines=10> */
[----:B------:R-:W-:Y:S04]  /*11e320*/  STL [R1+0x4f0c], R20 ;  /* 0x004f0c1401007387 */ /* 0x000fe80000100800 */
        /* <DEDUP_REMOVED lines=15> */
[----:B------:R2:W-:Y:S08]  /*11e420*/  STL [R1+0x19d4], R0 ;  /* 0x0019d40001007387 */ /* 0x0005f00000100800 */
[----:B------:R-:W-:-:S02]  /*11e430*/  @P1 LOP3.LUT R21, R21, 0x10000000, RZ, 0xfc, !PT ;  /* 0x1000000015151812 */ /* 0x000fc400078efcff */
[----:B--2---:R-:W-:Y:S01]  /*11e440*/  IADD3 R0, R0, UR5, RZ ;  /* 0x0000000500007c10 */ /* 0x004fe2000fffe0ff */
[----:B------:R-:W-:Y:S01]  /*11e450*/  ULDC UR5, c[0x0][0x248] ;  /* 0x0000920000057ab9 */ /* 0x000fe20000000800 */
[----:B------:R-:W-:-:S03]  /*11e460*/  LOP3.LUT R21, R21, 0xf7ffffff, RZ, 0xc0, !PT ;  /* 0xf7ffffff15157812 */ /* 0x000fc600078ec0ff */
[----:B------:R2:W-:Y:S01]  /*11e470*/  STL [R1+0x19d8], R0 ;  /* 0x0019d80001007387 */ /* 0x0005e20000100800 */
        /* <DEDUP_REMOVED lines=26> */
[----:B------:R-:W-:Y:S01]  /*11e620*/  ULDC UR5, c[0x0][0x248] ;  /* 0x0000920000057ab9 */ /* 0x000fe20000000800 */
[----:B------:R2:W-:Y:S07]  /*11e630*/  STL [R1+0x19e0], R0 ;  /* 0x0019e00001007387 */ /* 0x0005ee0000100800 */
[----:B------:R-:W-:-:S02]  /*11e640*/  @P1 LOP3.LUT R21, R21, 0x1000000, RZ, 0xfc, !PT ;  /* 0x0100000015151812 */ /* 0x000fc400078efcff */
[----:B--2---:R-:W-:Y:S01]  /*11e650*/  IADD3 R0, R0, UR5, RZ ;  /* 0x0000000500007c10 */ /* 0x004fe2000fffe0ff */
[----:B------:R-:W-:Y:S01]  /*11e660*/  ULDC UR5, c[0x0][0x248] ;  /* 0x0000920000057ab9 */ /* 0x000fe20000000800 */
[----:B------:R-:W-:-:S03]  /*11e670*/  LOP3.LUT R21, R21, 0xff7fffff, RZ, 0xc0, !PT ;  /* 0xff7fffff15157812 */ /* 0x000fc600078ec0ff */
[----:B------:R2:W-:Y:S01]  /*11e680*/  STL [R1+0x19e4], R0 ;  /* 0x0019e40001007387 */ /* 0x0005e20000100800 */
[----:B------:R-:W-:Y:S02]  /*11e690*/  @P0 LOP3.LUT R21, R21, 0x800000, RZ, 0xfc, !PT ;  /* 0x0080000015150812 */ /* 0x000fe400078efcff */
[----:B------:R-:W-:Y:S01]  /*11e6a0*/  ISETP.GE.AND P0, PT, R30, UR9, PT ;  /* 0x000000091e007c0c */ /* 0x000fe2000bf06270 */
[----:B------:R-:W-:Y:S01]  /*11e6b0*/  VIADD R30, R252, 0x8c ;  /* 0x0000008cfc1e7836 */ /* 0x000fe20000000000 */
[----:B------:R-:W-:Y:S01]  /*11e6c0*/  LOP3.LUT R21, R21, 0xffbfffff, RZ, 0xc0, !PT ;  /* 0xffbfffff15157812 */ /* 0x000fe200078ec0ff */
[----:B------:R-:W-:Y:S01]  /*11e6d0*/  ULDC.64 UR8, c[0x0][0x228] ;  /* 0x00008a0000087ab9 */ /* 0x000fe20000000a00 */
[----:B------:R-:W-:Y:S02]  /*11e6e0*/  ISETP.LT.AND P1, PT, R132, UR10, !P0 ;  /* 0x0000000a84007c0c */ /* 0x000fe4000c721270 */
[----:B------:R-:W-:Y:S01]  /*11e6f0*/  ISETP.LT.AND P0, PT, R134, UR4, !P0 ;  /* 0x0000000486007c0c */ /* 0x000fe2000c701270 */
[----:B--2---:R-:W-:Y:S01]  /*11e700*/  VIADD R0, R0, UR5 ;  /* 0x0000000500007c36 */ /* 0x004fe20008000000 */
[----:B------:R-:W-:-:S04]  /*11e710*/  ULDC UR5, c[0x0][0x248] ;  /* 0x0000920000057ab9 */ /* 0x000fc80000000800 */
[----:B------:R2:W-:Y:S05]  /*11e720*/  STL [R1+0x19e8], R0 ;  /* 0x0019e80001007387 */ /* 0x0005ea0000100800 */
[----:B------:R-:W-:-:S04]  /*11e730*/  @P1 LOP3.LUT R21, R21, 0x400000, RZ, 0xfc, !PT ;  /* 0x0040000015151812 */ /* 0x000fc800078efcff */
[----:B------:R-:W-:Y:S01]  /*11e740*/  LOP3.LUT R21, R21, 0xffdfffff, RZ, 0xc0, !PT ;  /* 0xffdfffff15157812 */ /* 0x000fe200078ec0ff */
[----:B--2---:R-:W-:Y:S01]  /*11e750*/  VIADD R0, R0, UR5 ;  /* 0x0000000500007c36 */ /* 0x004fe20008000000 */
[----:B------:R-:W-:Y:S02]  /*11e760*/  ULDC UR5, c[0x0][0x248] ;  /* 0x0000920000057ab9 */ /* 0x000fe40000000800 */
[----:B------:R-:W-:Y:S02]  /*11e770*/  @P0 LOP3.LUT R21, R21, 0x200000, RZ, 0xfc, !PT ;  /* 0x0020000015150812 */ /* 0x000fe400078efcff */
[----:B------:R-:W-:Y:S01]  /*11e780*/  ISETP.GE.AND P0, PT, R30, UR11, PT ;  /* 0x0000000b1e007c0c */ /* 0x000fe2000bf06270 */
[----:B------:R-:W-:Y:S01]  /*11e790*/  ULDC.64 UR10, c[0x0][0x228] ;  /* 0x00008a00000a7ab9 */ /* 0x000fe20000000a00 */
[----:B------:R-:W-:Y:S01]  /*11e7a0*/  LOP3.LUT R21, R21, 0xffefffff, RZ, 0xc0, !PT ;  /* 0xffefffff15157812 */ /* 0x000fe200078ec0ff */
[----:B------:R2:W-:Y:S01]  /*11e7b0*/  STL [R1+0x19ec], R0 ;  /* 0x0019ec0001007387 */ /* 0x0005e20000100800 */
[----:B------:R-:W-:-:S02]  /*11e7c0*/  ISETP.LT.AND P1, PT, R132, UR8, !P0 ;  /* 0x0000000884007c0c */ /* 0x000fc4000c721270 */
[----:B------:R-:W-:Y:S02]  /*11e7d0*/  ISETP.LT.AND P0, PT, R134, UR50, !P0 ;  /* 0x0000003286007c0c */ /* 0x000fe4000c701270 */
[----:B------:R-:W-:Y:S02]  /*11e7e0*/  IADD3 R30, R252, 0x86, RZ ;  /* 0x00000086fc1e7810 */ /* 0x000fe40007ffe0ff */
[----:B--2---:R-:W-:Y:S01]  /*11e7f0*/  IADD3 R0, R0, UR5, RZ ;  /* 0x0000000500007c10 */ /* 0x004fe2000fffe0ff */
[----:B------:R-:W-:Y:S01]  /*11e800*/  UMOV UR5, UR19 ;  /* 0x0000001300057c82 */ /* 0x000fe20008000000 */
[----:B------:R-:W-:-:S05]  /*11e810*/  ULDC.64 UR18, c[0x0][0x228] ;  /* 0x00008a0000127ab9 */ /* 0x000fca0000000a00 */
        /* <DEDUP_REMOVED lines=8> */
[----:B------:R-:W-:Y:S02]  /*11e8a0*/  ISETP.LT.AND P1, PT, R132, UR10, !P0 ;  /* 0x0000000a84007c0c */ /* 0x000fe4000c721270 */
[----:B------:R-:W-:-:S11]  /*11e8b0*/  ISETP.LT.AND P0, PT, R134, UR38, !P0 ;  /* 0x0000002686007c0c */ /* 0x000fd6000c701270 */
        /* <DEDUP_REMOVED lines=12> */
[----:B------:R-:W-:Y:S01]  /*11e980*/  UMOV UR26, UR19 ;  /* 0x00000013001a7c82 */ /* 0x000fe20008000000 */
[----:B------:R-:W-:-:S07]  /*11e990*/  UMOV UR8, UR11 ;  /* 0x0000000b00087c82 */ /* 0x000fce0008000000 */
[----:B------:R-:W-:-:S04]  /*11e9a0*/  @P1 LOP3.LUT R21, R21, 0x10000, RZ, 0xfc, !PT ;  /* 0x0001000015151812 */ /* 0x000fc800078efcff */
[----:B------:R-:W-:-:S04]  /*11e9b0*/  LOP3.LUT R21, R21, 0xffffbfff, RZ, 0xc0, !PT ;  /* 0xffffbfff15157812 */ /* 0x000fc800078ec0ff */
[----:B------:R-:W-:Y:S02]  /*11e9c0*/  @P0 LOP3.LUT R21, R21, 0x4000, RZ, 0xfc, !PT ;  /* 0x0000400015150812 */ /* 0x000fe400078efcff */
[----:B------:R-:W-:Y:S01]  /*11e9d0*/  ISETP.GE.AND P0, PT, R30, UR5, PT ;  /* 0x000000051e007c0c */ /* 0x000fe2000bf06270 */
[----:B------:R-:W-:Y:S01]  /*11e9e0*/  ULDC UR5, c[0x0][0x248] ;  /* 0x0000920000057ab9 */ /* 0x000fe20000000800 */
[----:B------:R-:W-:Y:S01]  /*11e9f0*/  LOP3.LUT R21, R21, 0xffff7fff, RZ, 0xc0, !PT ;  /* 0xffff7fff15157812 */ /* 0x000fe200078ec0ff */
[----:B--2---:R-:W-:Y:S01]  /*11ea00*/  VIADD R0, R0, UR5 ;  /* 0x0000000500007c36 */ /* 0x004fe20008000000 */
        /* <DEDUP_REMOVED lines=14> */
[----:B------:R-:W-:Y:S01]  /*11eaf0*/  VIADD R30, R252, 0xcf ;  /* 0x000000cffc1e7836 */ /* 0x000fe20000000000 */
[----:B------:R-:W-:Y:S01]  /*11eb00*/  LOP3.LUT R21, R21, 0xffffefff, RZ, 0xc0, !PT ;  /* 0xffffefff15157812 */ /* 0x000fe200078ec0ff */
[----:B------:R-:W-:Y:S01]  /*11eb10*/  ULDC.64 UR28, c[0x0][0x228] ;  /* 0x00008a00001c7ab9 */ /* 0x000fe20000000a00 */
[----:B------:R-:W-:Y:S02]  /*11eb20*/  ISETP.LT.AND P1, PT, R132, UR10, !P0 ;  /* 0x0000000a84007c0c */ /* 0x000fe4000c721270 */
[----:B------:R-:W-:Y:S01]  /*11eb30*/  ISETP.LT.AND P0, PT, R134, UR4, !P0 ;  /* 0x0000000486007c0c */ /* 0x000fe2000c701270 */
[----:B------:R-:W-:Y:S01]  /*11eb40*/  UMOV UR4, UR18 ;  /* 0x0000001200047c82 */ /* 0x000fe20008000000 */
[----:B------:R-:W-:Y:S01]  /*11eb50*/  ULDC.64 UR18, c[0x0][0x228] ;  /* 0x00008a0000127ab9 */ /* 0x000fe20000000a00 */
[----:B--2---:R-:W-:Y:S01]  /*11eb60*/  IADD3 R0, R0, UR5, RZ ;  /* 0x0000000500007c10 */ /* 0x004fe2000fffe0ff */
[----:B------:R-:W-:Y:S01]  /*11eb70*/  UMOV UR38, UR19 ;  /* 0x0000001300267c82 */ /* 0x000fe20008000000 */
[----:B------:R-:W-:-:S03]  /*11eb80*/  ULDC UR5, c[0x0][0x248] ;  /* 0x0000920000057ab9 */ /* 0x000fc60000000800 */
        /* <DEDUP_REMOVED lines=16> */
[----:B------:R-:W-:Y:S01]  /*11ec90*/  @P1 LOP3.LUT R21, R21, 0x400, RZ, 0xfc, !PT ;  /* 0x0000040015151812 */ /* 0x000fe200078efcff */
[----:B--2---:R-:W-:Y:S01]  /*11eca0*/  VIADD R0, R0, UR5 ;  /* 0x0000000500007c36 */ /* 0x004fe20008000000 */
[----:B------:R-:W-:-:S02]  /*11ecb0*/  ULDC UR5, c[0x0][0x248] ;  /* 0x0000920000057ab9 */ /* 0x000fc40000000800 */
[----:B------:R-:W-:Y:S02]  /*11ecc0*/  LOP3.LUT R21, R21, 0xfffffdff, RZ, 0xc0, !PT ;  /* 0xfffffdff15157812 */ /* 0x000fe400078ec0ff */
[----:B------:R2:W-:Y:S02]  /*11ecd0*/  STL [R1+0x1a0c], R0 ;  /* 0x001a0c0001007387 */ /* 0x0005e40000100800 */
[----:B------:R-:W-:Y:S02]  /*11ece0*/  @P0 LOP3.LUT R21, R21, 0x200, RZ, 0xfc, !PT ;  /* 0x0000020015150812 */ /* 0x000fe400078efcff */
[----:B------:R-:W-:Y:S01]  /*11ecf0*/  ISETP.GE.AND P0, PT, R30, UR29, PT ;  /* 0x0000001d1e007c0c */ /* 0x000fe2000bf06270 */
[----:B------:R-:W-:Y:S01]  /*11ed00*/  ULDC.64 UR28, c[0x0][0x228] ;  /* 0x00008a00001c7ab9 */ /* 0x000fe20000000a00 */
[----:B------:R-:W-:Y:S02]  /*11ed10*/  LOP3.LUT R21, R21, 0xfffffeff, RZ, 0xc0, !PT ;  /* 0xfffffeff15157812 */ /* 0x000fe400078ec0ff */
[----:B------:R-:W-:-:S02]  /*11ed20*/  ISETP.LT.AND P1, PT, R132, UR10, !P0 ;  /* 0x0000000a84007c0c */ /* 0x000fc4000c721270 */
[----:B------:R-:W-:Y:S01]  /*11ed30*/  ISETP.LT.AND P0, PT, R134, UR4, !P0 ;  /* 0x0000000486007c0c */ /* 0x000fe2000c701270 */
[----:B------:R-:W-:Y:S01]  /*11ed40*/  UMOV UR4, UR18 ;  /* 0x0000001200047c82 */ /* 0x000fe20008000000 */
[----:B------:R-:W-:Y:S01]  /*11ed50*/  IADD3 R30, R252, 0xc3, RZ ;  /* 0x000000c3fc1e7810 */ /* 0x000fe20007ffe0ff */
[----:B------:R-:W-:Y:S01]  /*11ed60*/  ULDC.64 UR18, c[0x0][0x228] ;  /* 0x00008a0000127ab9 */ /* 0x000fe20000000a00 */
[----:B--2---:R-:W-:Y:S01]  /*11ed70*/  IADD3 R0, R0, UR5, RZ ;  /* 0x0000000500007c10 */ /* 0x004fe2000fffe0ff */
[----:B------:R-:W-:Y:S01]  /*11ed80*/  UMOV UR30, UR19 ;  /* 0x00000013001e7c82 */ /* 0x000fe20008000000 */
[----:B------:R-:W-:-:S03]  /*11ed90*/  ULDC UR5, c[0x0][0x248] ;  /* 0x0000920000057ab9 */ /* 0x000fc60000000800 */
        /* <DEDUP_REMOVED lines=16> */
[----:B------:R-:W-:Y:S01]  /*11eea0*/  @P1 LOP3.LUT R21, R21, 0x40, RZ, 0xfc, !PT ;  /* 0x0000004015151812 */ /* 0x000fe200078efcff */
[----:B--2---:R-:W-:-:S03]  /*11eeb0*/  VIADD R0, R0, UR5 ;  /* 0x0000000500007c36 */ /* 0x004fc60008000000 */
[----:B------:R-:W-:Y:S01]  /*11eec0*/  LOP3.LUT R21, R21, 0xffffffdf, RZ, 0xc0, !PT ;  /* 0xffffffdf15157812 */ /* 0x000fe200078ec0ff */
[----:B------:R-:W-:-:S03]  /*11eed0*/  ULDC UR5, c[0x0][0x248] ;  /* 0x0000920000057ab9 */ /* 0x000fc60000000800 */
[----:B------:R-:W-:Y:S02]  /*11eee0*/  @P0 LOP3.LUT R21, R21, 0x20, RZ, 0xfc, !PT ;  /* 0x0000002015150812 */ /* 0x000fe400078efcff */
[----:B------:R-:W-:Y:S01]  /*11eef0*/  ISETP.GE.AND P0, PT, R30, UR29, PT ;  /* 0x0000001d1e007c0c */ /* 0x000fe2000bf06270 */
[----:B------:R-:W-:Y:S01]  /*11ef00*/  VIADD R30, R252, 0xb7 ;  /* 0x000000b7fc1e7836 */ /* 0x000fe20000000000 */
[----:B------:R-:W-:Y:S01]  /*11ef10*/  LOP3.LUT R21, R21, 0xffffffef, RZ, 0xc0, !PT ;  /* 0xffffffef15157812 */ /* 0x000fe200078ec0ff */
[----:B------:R-:W-:Y:S01]  /*11ef20*/  ULDC.64 UR28, c[0x0][0x228] ;  /* 0x00008a00001c7ab9 */ /* 0x000fe20000000a00 */
[----:B------:R-:W-:Y:S02]  /*11ef30*/  ISETP.LT.AND P1, PT, R132, UR10, !P0 ;  /* 0x0000000a84007c0c */ /* 0x000fe4000c721270 */
[----:B------:R-:W-:Y:S01]  /*11ef40*/  ISETP.LT.AND P0, PT, R134, UR4, !P0 ;  /* 0x0000000486007c0c */ /* 0x000fe2000c701270 */
[----:B------:R-:W-:Y:S01]  /*11ef50*/  UMOV UR4, UR18 ;  /* 0x0000001200047c82 */ /* 0x000fe20008000000 */
[----:B------:R-:W-:-:S02]  /*11ef60*/  ULDC.64 UR18, c[0x0][0x228] ;  /* 0x00008a0000127ab9 */ /* 0x000fc40000000a00 */
[----:B------:R-:W-:-:S07]  /*11ef70*/  UMOV UR46, UR19 ;  /* 0x00000013002e7c82 */ /* 0x000fce0008000000 */
        /* <DEDUP_REMOVED lines=11> */
[----:B------:R-:W-:-:S08]  /*11f030*/  ULDC.64 UR10, c[0x0][0x228] ;  /* 0x00008a00000a7ab9 */ /* 0x000fd00000000a00 */
        /* <DEDUP_REMOVED lines=26> */
[----:B------:R-:W-:Y:S02]  /*11f1e0*/  LOP3.LUT R18, R18, 0xdfffffff, RZ, 0xc0, !PT ;  /* 0xdfffffff12127812 */ /* 0x000fe400078ec0ff */
[----:B--2---:R-:W-:Y:S01]  /*11f1f0*/  IADD3 R0, R0, UR5, RZ ;  /* 0x0000000500007c10 */ /* 0x004fe2000fffe0ff */
[----:B------:R-:W-:Y:S01]  /*11f200*/  ULDC UR5, c[0x0][0x248] ;  /* 0x0000920000057ab9 */ /* 0x000fe20000000800 */
[----:B------:R-:W-:Y:S02]  /*11f210*/  @P0 LOP3.LUT R18, R18, 0x20000000, RZ, 0xfc, !PT ;  /* 0x2000000012120812 */ /* 0x000fe400078efcff */
[----:B------:R-:W-:Y:S01]  /*11f220*/  ISETP.GE.AND P0, PT, R30, UR29, PT ;  /* 0x0000001d1e007c0c */ /* 0x000fe2000bf06270 */
[----:B------:R-:W-:Y:S01]  /*11f230*/  ULDC.64 UR28, c[0x0][0x228] ;  /* 0x00008a00001c7ab9 */ /* 0x000fe20000000a00 */
[----:B------:R-:W-:Y:S01]  /*11f240*/  LOP3.LUT R18, R18, 0xefffffff, RZ, 0xc0, !PT ;  /* 0xefffffff12127812 */ /* 0x000fe200078ec0ff */
[----:B------:R2:W-:Y:S01]  /*11f250*/  STL [R1+0x1a28], R0 ;  /* 0x001a280001007387 */ /* 0x0005e20000100800 */
[----:B------:R-:W-:-:S02]  /*11f260*/  ISETP.LT.AND P1, PT, R132, UR10, !P0 ;  /* 0x0000000a84007c0c */ /* 0x000fc4000c721270 */
[----:B------:R-:W-:Y:S01]  /*11f270*/  ISETP.LT.AND P0, PT, R134, UR4, !P0 ;  /* 0x0000000486007c0c */ /* 0x000fe2000c701270 */
[----:B------:R-:W-:Y:S01]  /*11f280*/  UMOV UR4, UR18 ;  /* 0x0000001200047c82 */ /* 0x000fe20008000000 */
[----:B------:R-:W-:Y:S01]  /*11f290*/  IADD3 R30, R252, 0x9f, RZ ;  /* 0x0000009ffc1e7810 */ /* 0x000fe20007ffe0ff */
[----:B------:R-:W-:Y:S01]  /*11f2a0*/  ULDC.64 UR18, c[0x0][0x228] ;  /* 0x00008a0000127ab9 */ /* 0x000fe20000000a00 */
        /* <DEDUP_REMOVED lines=15> */
[----:B--2---:R-:W-:Y:S01]  /*11f3a0*/  VIADD R0, R0, UR5 ;  /* 0x0000000500007c36 */ /* 0x004fe20008000000 */
[----:B------:R-:W-:-:S04]  /*11f3b0*/  ULDC UR5, c[0x0][0x248] ;  /* 0x0000920000057ab9 */ /* 0x000fc80000000800 */
[----:B------:R2:W-:Y:S03]  /*11f3c0*/  STL [R1+0x1a34], R0 ;  /* 0x001a340001007387 */ /* 0x0005e60000100800 */
[----:B------:R-:W-:-:S04]  /*11f3d0*/  @P1 LOP3.LUT R18, R18, 0x4000000, RZ, 0xfc, !PT ;  /* 0x0400000012121812 */ /* 0x000fc800078efcff */
[----:B------:R-:W-:Y:S02]  /*11f3e0*/  LOP3.LUT R18, R18, 0xfdffffff, RZ, 0xc0, !PT ;  /* 0xfdffffff12127812 */ /* 0x000fe400078ec0ff */
[----:B--2---:R-:W-:Y:S01]  /*11f3f0*/  IADD3 R0, R0, UR5, RZ ;  /* 0x0000000500007c10 */ /* 0x004fe2000fffe0ff */
[----:B------:R-:W-:Y:S01]  /*11f400*/  UMOV UR5, UR18 ;  /* 0x0000001200057c82 */ /* 0x000fe20008000000 */
        /* <DEDUP_REMOVED lines=8> */
[----:B------:R-:W-:Y:S01]  /*11f490*/  UMOV UR4, UR19 ;  /* 0x0000001300047c82 */ /* 0x000fe20008000000 */
[----:B------:R-:W-:-:S02]  /*11f4a0*/  ULDC.64 UR18, c[0x0][0x228] ;  /* 0x00008a0000127ab9 */ /* 0x000fc40000000a00 */
[----:B------:R-:W-:Y:S01]  /*11f4b0*/  IMAD.U32 R87, RZ, RZ, UR18 ;  /* 0x00000012ff577e24 */ /* 0x000fe2000f8e00ff */
        /* <DEDUP_REMOVED lines=9> */
[----:B------:R-:W-:Y:S01]  /*11f550*/  ULDC UR5, c[0x0][0x248] ;  /* 0x0000920000057ab9 */ /* 0x000fe20000000800 */
[----:B------:R-:W-:Y:S01]  /*11f560*/  IADD3 R30, R252, 0x8d, RZ ;  /* 0x0000008dfc1e7810 */ /* 0x000fe20007ffe0ff */
[----:B--2---:R-:W-:Y:S01]  /*11f570*/  VIADD R0, R0, UR5 ;  /* 0x0000000500007c36 */ /* 0x004fe20008000000 */
        /* <DEDUP_REMOVED lines=12> */
[----:B------:R2:W-:Y:S01]  /*11f640*/  STL [R1+0x1a50], R0 ;  /* 0x001a500001007387 */ /* 0x0005e20000100800 */
[----:B------:R-:W-:Y:S02]  /*11f650*/  ISETP.LT.AND P0, PT, R134, UR52, !P0 ;  /* 0x0000003486007c0c */ /* 0x000fe4000c701270 */
[----:B--2---:R-:W-:Y:S01]  /*11f660*/  IADD3 R0, R0, UR5, RZ ;  /* 0x0000000500007c10 */ /* 0x004fe2000fffe0ff */
[----:B------:R-:W-:-:S08]  /*11f670*/  ULDC UR5, c[0x0][0x248] ;  /* 0x0000920000057ab9 */ /* 0x000fd00000000800 */
        /* <DEDUP_REMOVED lines=9> */
[----:B--2---:R-:W-:Y:S01]  /*11f710*/  VIADD R0, R0, UR5 ;  /* 0x0000000500007c36 */ /* 0x004fe20008000000 */
[----:B------:R-:W-:-:S04]  /*11f720*/  ISETP.LT.AND P0, PT, R134, UR40, !P0 ;  /* 0x0000002886007c0c */ /* 0x000fc8000c701270 */
[----:B------:R2:W-:Y:S07]  /*11f730*/  STL [R1+0x1a60], R0 ;  /* 0x001a600001007387 */ /* 0x0005ee0000100800 */
        /* <DEDUP_REMOVED lines=9> */
[----:B------:R-:W-:Y:S01]  /*11f7d0*/  ISETP.LT.AND P0, PT, R134, UR28, !P0 ;  /* 0x0000001c86007c0c */ /* 0x000fe2000c701270 */
[----:B------:R-:W-:Y:S01]  /*11f7e0*/  ULDC.64 UR60, c[0x0][0x228] ;  /* 0x00008a00003c7ab9 */ /* 0x000fe20000000a00 */
[----:B------:R-:W-:Y:S01]  /*11f7f0*/  IADD3 R30, R252, 0xf3, RZ ;  /* 0x000000f3fc1e7810 */ /* 0x000fe20007ffe0ff */
[----:B------:R-:W-:Y:S01]  /*11f800*/  UMOV UR10, UR60 ;  /* 0x0000003c000a7c82 */ /* 0x000fe20008000000 */
[----:B------:R-:W-:Y:S01]  /*11f810*/  MOV R61, UR61 ;  /* 0x0000003d003d7c02 */ /* 0x000fe20008000f00 */
[----:B------:R-:W-:-:S06]  /*11f820*/  ULDC.64 UR60, c[0x0][0x228] ;  /* 0x00008a00003c7ab9 */ /* 0x000fcc0000000a00 */
        /* <DEDUP_REMOVED lines=9> */
[----:B------:R-:W-:Y:S01]  /*11f8c0*/  ULDC UR5, c[0x0][0x248] ;  /* 0x0000920000057ab9 */ /* 0x000fe20000000800 */
[----:B------:R-:W-:Y:S01]  /*11f8d0*/  MOV R88, UR19 ;  /* 0x0000001300587c02 */ /* 0x000fe20008000f00 */
[----:B--2---:R-:W-:Y:S01]  /*11f8e0*/  VIADD R0, R0, UR5 ;  /* 0x0000000500007c36 */ /* 0x004fe20008000000 */
[----:B------:R-:W-:Y:S01]  /*11f8f0*/  UMOV UR5, UR18 ;  /* 0x0000001200057c82 */ /* 0x000fe20008000000 */
[----:B------:R-:W-:-:S02]  /*11f900*/  ULDC.64 UR18, c[0x0][0x228] ;  /* 0x00008a0000127ab9 */ /* 0x000fc40000000a00 */
[----:B------:R-:W-:Y:S01]  /*11f910*/  UMOV UR10, UR18 ;  /* 0x00000012000a7c82 */ /* 0x000fe20008000000 */
[----:B------:R-:W-:Y:S01]  /*11f920*/  IMAD.U32 R83, RZ, RZ, UR19 ;  /* 0x00000013ff537e24 */ /* 0x000fe2000f8e00ff */
[----:B------:R-:W-:Y:S01]  /*11f930*/  ULDC.64 UR18, c[0x0][0x228] ;  /* 0x00008a0000127ab9 */ /* 0x000fe20000000a00 */
[----:B------:R2:W-:Y:S01]  /*11f940*/  STL [R1+0x1a68], R0 ;  /* 0x001a680001007387 */ /* 0x0005e20000100800 */
[----:B------:R-:W-:Y:S01]  /*11f950*/  @P1 LOP3.LUT R18, R18, 0x8000, RZ, 0xfc, !PT ;  /* 0x0000800012121812 */ /* 0x000fe200078efcff */
[----:B------:R-:W-:Y:S01]  /*11f960*/  UMOV UR28, UR19 ;  /* 0x00000013001c7c82 */ /* 0x000fe20008000000 */
[----:B------:R-:W-:Y:S01]  /*11f970*/  UMOV UR35, UR18 ;  /* 0x0000001200237c82 */ /* 0x000fe20008000000 */
[----:B------:R-:W-:Y:S01]  /*11f980*/  ULDC.64 UR18, c[0x0][0x228] ;  /* 0x00008a0000127ab9 */ /* 0x000fe20000000a00 */
[----:B------:R-:W-:Y:S01]  /*11f990*/  LOP3.LUT R18, R18, 0xffffefff, RZ, 0xc0, !PT ;  /* 0xffffefff12127812 */ /* 0x000fe200078ec0ff */
[----:B------:R-:W-:-:S03]  /*11f9a0*/  IMAD.U32 R79, RZ, RZ, UR19 ;  /* 0x00000013ff4f7e24 */ /* 0x000fc6000f8e00ff */
[----:B------:R-:W-:Y:S02]  /*11f9b0*/  @P0 LOP3.LUT R18, R18, 0x1000, RZ, 0xfc, !PT ;  /* 0x0000100012120812 */ /* 0x000fe400078efcff */
[----:B------:R-:W-:Y:S01]  /*11f9c0*/  ISETP.GE.AND P0, PT, R30, UR61, PT ;  /* 0x0000003d1e007c0c */ /* 0x000fe2000bf06270 */
[----:B------:R-:W-:Y:S01]  /*11f9d0*/  UMOV UR61, UR58 ;  /* 0x0000003a003d7c82 */ /* 0x000fe20008000000 */
[----:B------:R-:W-:Y:S02]  /*11f9e0*/  LOP3.LUT R18, R18, 0xffffdfff, RZ, 0xc0, !PT ;  /* 0xffffdfff12127812 */ /* 0x000fe400078ec0ff */
[----:B------:R-:W-:Y:S02]  /*11f9f0*/  ISETP.LT.AND P1, PT, R132, UR10, !P0 ;  /* 0x0000000a84007c0c */ /* 0x000fe4000c721270 */
[----:B------:R-:W-:Y:S01]  /*11fa00*/  ISETP.LT.AND P0, PT, R134, UR5, !P0 ;  /* 0x0000000586007c0c */ /* 0x000fe2000c701270 */
[----:B------:R-:W-:Y:S01]  /*11fa10*/  ULDC UR5, c[0x0][0x248] ;  /* 0x0000920000057ab9 */ /* 0x000fe20000000800 */
[----:B------:R-:W-:Y:S01]  /*11fa20*/  IADD3 R30, R252, 0x101, RZ ;  /* 0x00000101fc1e7810 */ /* 0x000fe20007ffe0ff */
[----:B--2---:R-:W-:Y:S01]  /*11fa30*/  VIADD R0, R0, UR5 ;  /* 0x0000000500007c36 */ /* 0x004fe20008000000 */
[----:B------:R-:W-:Y:S01]  /*11fa40*/  UMOV UR5, UR18 ;  /* 0x0000001200057c82 */ /* 0x000fe20008000000 */
[----:B------:R-:W-:-:S02]  /*11fa50*/  ULDC.64 UR18, c[0x0][0x228] ;  /* 0x00008a0000127ab9 */ /* 0x000fc40000000a00 */
[----:B------:R-:W-:Y:S01]  /*11fa60*/  UMOV UR10, UR18 ;  /* 0x00000012000a7c82 */ /* 0x000fe20008000000 */
[----:B------:R-:W-:Y:S01]  /*11fa70*/  R2UR UR18, R31 ;  /* 0x000000001f1272ca */ /* 0x000fe200000e0000 */
[----:B------:R2:W-:Y:S01]  /*11fa80*/  STL [R1+0x1a6c], R0 ;  /* 0x001a6c0001007387 */ /* 0x0005e20000100800 */
[----:B------:R-:W-:Y:S01]  /*11fa90*/  MOV R31, UR59 ;  /* 0x0000003b001f7c02 */ /* 0x000fe20008000f00 */
[----:B------:R-:W-:Y:S01]  /*11faa0*/  IMAD.U32 R76, RZ, RZ, UR19 ;  /* 0x00000013ff4c7e24 */ /* 0x000fe2000f8e00ff */
[----:B------:R-:W-:Y:S02]  /*11fab0*/  @P1 LOP3.LUT R18, R18, 0x2000, RZ, 0xfc, !PT ;  /* 0x0000200012121812 */ /* 0x000fe400078efcff */
[----:B------:R-:W-:Y:S02]  /*11fac0*/  R2UR UR19, R32 ;  /* 0x00000000201372ca */ /* 0x000fe400000e0000 */
[----:B------:R-:W-:-:S04]  /*11fad0*/  LOP3.LUT R18, R18, 0xfffffbff, RZ, 0xc0, !PT ;  /* 0xfffffbff12127812 */ /* 0x000fc800078ec0ff */
[----:B------:R-:W-:Y:S02]  /*11fae0*/  @P0 LOP3.LUT R18, R18, 0x400, RZ, 0xfc, !PT ;  /* 0x0000040012120812 */ /* 0x000fe400078efcff */
[----:B------:R-:W-:Y:S01]  /*11faf0*/  ISETP.GE.AND P0, PT, R30, UR28, PT ;  /* 0x0000001c1e007c0c */ /* 0x000fe2000bf06270 */
[----:B------:R-:W-:Y:S01]  /*11fb00*/  UMOV UR28, UR49 ;  /* 0x00000031001c7c82 */ /* 0x000fe20008000000 */
[----:B------:R-:W-:Y:S01]  /*11fb10*/  LOP3.LUT R18, R18, 0xfffff7ff, RZ, 0xc0, !PT ;  /* 0xfffff7ff12127812 */ /* 0x000fe200078ec0ff */
[----:B------:R-:W-:Y:S01]  /*11fb20*/  VIADD R30, R252, 0x104 ;  /* 0x00000104fc1e7836 */ /* 0x000fe20000000000 */
[----:B------:R-:W-:Y:S01]  /*11fb30*/  ISETP.LT.AND P1, PT, R132, UR10, !P0 ;  /* 0x0000000a84007c0c */ /* 0x000fe2000c721270 */
[----:B------:R-:W-:Y:S01]  /*11fb40*/  UMOV UR10, UR48 ;  /* 0x00000030000a7c82 */ /* 0x000fe20008000000 */
[----:B------:R-:W-:Y:S01]  /*11fb50*/  ISETP.LT.AND P0, PT, R134, UR5, !P0 ;  /* 0x0000000586007c0c */ /* 0x000fe2000c701270 */
[----:B------:R-:W-:Y:S01]  /*11fb60*/  ULDC.64 UR48, c[0x0][0x228] ;  /* 0x00008a0000307ab9 */ /* 0x000fe20000000a00 */
[----:B------:R-:W-:Y:S01]  /*11fb70*/  ULDC UR5, c[0x0][0x248] ;  /* 0x0000920000057ab9 */ /* 0x000fe20000000800 */
[----:B------:R-:W-:Y:S01]  /*11fb80*/  UMOV UR40, UR49 ;  /* 0x0000003100287c82 */ /* 0x000fe20008000000 */
[----:B------:R-:W-:Y:S01]  /*11fb90*/  UMOV UR58, UR48 ;  /* 0x00000030003a7c82 */ /* 0x000fe20008000000 */
[----:B--2---:R-:W-:-:S02]  /*11fba0*/  IADD3 R0, R0, UR5, RZ ;  /* 0x0000000500007c10 */ /* 0x004fc4000fffe0ff */
[----:B------:R-:W-:Y:S01]  /*11fbb0*/  MOV R136, UR58 ;  /* 0x0000003a00887c02 */ /* 0x000fe20008000f00 */
[----:B------:R-:W-:Y:S01]  /*11fbc0*/  ULDC.64 UR58, c[0x0][0x228] ;  /* 0x00008a00003a7ab9 */ /* 0x000fe20000000a00 */
[----:B------:R-:W-:Y:S01]  /*11fbd0*/  R2UR UR49, R34 ;  /* 0x00000000223172ca */ /* 0x000fe200000e0000 */
[----:B------:R-:W-:Y:S01]  /*11fbe0*/  UMOV UR5, UR58 ;  /* 0x0000003a00057c82 */ /* 0x000fe20008000000 */
[----:B------:R-:W-:Y:S01]  /*11fbf0*/  @P1 LOP3.LUT R18, R18, 0x800, RZ, 0xfc, !PT ;  /* 0x0000080012121812 */ /* 0x000fe200078efcff */
[----:B------:R2:W-:Y:S01]  /*11fc00*/  STL [R1+0x1a70], R0 ;  /* 0x001a700001007387 */ /* 0x0005e20000100800 */
[----:B------:R-:W-:Y:S01]  /*11fc10*/  UMOV UR58, UR59 ;  /* 0x0000003b003a7c82 */ /* 0x000fe20008000000 */
[----:B------:R-:W-:Y:S02]  /*11fc20*/  R2UR UR48, R33 ;  /* 0x00000000213072ca */ /* 0x000fe400000e0000 */
[----:B------:R-:W-:Y:S01]  /*11fc30*/  LOP3.LUT R18, R18, 0xfffffeff, RZ, 0xc0, !PT ;  /* 0xfffffeff12127812 */ /* 0x000fe200078ec0ff */
[----:B------:R-:W-:Y:S03]  /*11fc40*/  STL [R1+0x4f14], R136 ;  /* 0x004f148801007387 */ /* 0x000fe60000100800 */
[----:B------:R-:W-:-:S02]  /*11fc50*/  @P0 LOP3.LUT R18, R18, 0x100, RZ, 0xfc, !PT ;  /* 0x0000010012120812 */ /* 0x000fc400078efcff */
[----:B------:R-:W-:Y:S01]  /*11fc60*/  ISETP.GE.AND P0, PT, R30, UR40, PT ;  /* 0x000000281e007c0c */ /* 0x000fe2000bf06270 */
[----:B------:R-:W-:Y:S01]  /*11fc70*/  UMOV UR40, UR34 ;  /* 0x0000002200287c82 */ /* 0x000fe20008000000 */
[----:B------:R-:W-:Y:S02]  /*11fc80*/  LOP3.LUT R18, R18, 0xfffffdff, RZ, 0xc0, !PT ;  /* 0xfffffdff12127812 */ /* 0x000fe400078ec0ff */
[----:B------:R-:W-:Y:S01]  /*11fc90*/  ISETP.LT.AND P1, PT, R134, UR35, !P0 ;  /* 0x0000002386007c0c */ /* 0x000fe2000c721270 */
[----:B------:R-:W-:Y:S01]  /*11fca0*/  ULDC.64 UR34, c[0x0][0x228] ;  /* 0x00008a0000227ab9 */ /* 0x000fe20000000a00 */
[----:B------:R-:W-:Y:S01]  /*11fcb0*/  ISETP.LT.AND P0, PT, R132, UR5, !P0 ;  /* 0x0000000584007c0c */ /* 0x000fe2000c701270 */
[----:B------:R-:W-:Y:S01]  /*11fcc0*/  ULDC UR5, c[0x0][0x248] ;  /* 0x0000920000057ab9 */ /* 0x000fe20000000800 */
[----:B------:R-:W-:Y:S01]  /*11fcd0*/  IADD3 R30, R252, 0x102, RZ ;  /* 0x00000102fc1e7810 */ /* 0x000fe20007ffe0ff */
[----:B--2---:R-:W-:Y:S01]  /*11fce0*/  VIADD R0, R0, UR5 ;  /* 0x0000000500007c36 */ /* 0x004fe20008000000 */
[----:B------:R-:W-:Y:S01]  /*11fcf0*/  UMOV UR5, UR34 ;  /* 0x0000002200057c82 */ /* 0x000fe20008000000 */
[----:B------:R-:W-:Y:S01]  /*11fd00*/  IMAD.U32 R64, RZ, RZ, UR35 ;  /* 0x00000023ff407e24 */ /* 0x000fe2000f8e00ff */
[----:B------:R-:W-:-:S02]  /*11fd10*/  ULDC.64 UR34, c[0x0][0x228] ;  /* 0x00008a0000227ab9 */ /* 0x000fc40000000a00 */
[----:B------:R-:W-:Y:S01]  /*11fd20*/  UMOV UR52, UR34 ;  /* 0x0000002200347c82 */ /* 0x000fe20008000000 */
[----:B------:R2:W-:Y:S01]  /*11fd30*/  STL [R1+0x1a74], R0 ;  /* 0x001a740001007387 */ /* 0x0005e20000100800 */
[----:B------:R-:W-:Y:S01]  /*11fd40*/  IMAD.U32 R67, RZ, RZ, UR35 ;  /* 0x00000023ff437e24 */ /* 0x000fe2000f8e00ff */
[----:B------:R-:W-:Y:S02]  /*11fd50*/  @P1 LOP3.LUT R18, R18, 0x200, RZ, 0xfc, !PT ;  /* 0x0000020012121812 */ /* 0x000fe400078efcff */
[----:B------:R-:W-:Y:S02]  /*11fd60*/  R2UR UR35, R36 ;  /* 0x00000000242372ca */ /* 0x000fe400000e0000 */
[----:B------:R-:W-:Y:S02]  /*11fd70*/  LOP3.LUT R18, R18, 0xffffff7f, RZ, 0xc0, !PT ;  /* 0xffffff7f12127812 */ /* 0x000fe400078ec0ff */
[----:B------:R-:W-:Y:S02]  /*11fd80*/  R2UR UR34, R35 ;  /* 0x00000000232272ca */ /* 0x000fe400000e0000 */
[----:B------:R-:W-:-:S02]  /*11fd90*/  @P0 LOP3.LUT R18, R18, 0x80, RZ, 0xfc, !PT ;  /* 0x0000008012120812 */ /* 0x000fc400078efcff */
[----:B------:R-:W-:Y:S01]  /*11fda0*/  ISETP.GE.AND P0, PT, R30, UR58, PT ;  /* 0x0000003a1e007c0c */ /* 0x000fe2000bf06270 */
[----:B------:R-:W-:Y:S01]  /*11fdb0*/  VIADD R30, R252, 0x103 ;  /* 0x00000103fc1e7836 */ /* 0x000fe20000000000 */
[----:B------:R-:W-:Y:S01]  /*11fdc0*/  LOP3.LUT R18, R18, 0xffffffbf, RZ, 0xc0, !PT ;  /* 0xffffffbf12127812 */ /* 0x000fe200078ec0ff */
[----:B------:R-:W-:Y:S01]  /*11fdd0*/  ULDC.64 UR58, c[0x0][0x228] ;  /* 0x00008a00003a7ab9 */ /* 0x000fe20000000a00 */
[----:B------:R-:W-:Y:S01]  /*11fde0*/  ISETP.LT.AND P1, PT, R132, UR52, !P0 ;  /* 0x0000003484007c0c */ /* 0x000fe2000c721270 */
[----:B------:R-:W-:Y:S01]  /*11fdf0*/  UMOV UR52, UR4 ;  /* 0x0000000400347c82 */ /* 0x000fe20008000000 */
[----:B------:R-:W-:Y:S01]  /*11fe00*/  ISETP.LT.AND P0, PT, R134, UR5, !P0 ;  /* 0x0000000586007c0c */ /* 0x000fe2000c701270 */
[----:B------:R-:W-:Y:S01]  /*11fe10*/  ULDC UR5, c[0x0][0x248] ;  /* 0x0000920000057ab9 */ /* 0x000fe20000000800 */
[----:B------:R-:W-:Y:S01]  /*11fe20*/  UMOV UR4, UR58 ;  /* 0x0000003a00047c82 */ /* 0x000fe20008000000 */
[----:B--2---:R-:W-:Y:S01]  /*11fe30*/  IADD3 R0, R0, UR5, RZ ;  /* 0x0000000500007c10 */ /* 0x004fe2000fffe0ff */
[----:B------:R-:W-:Y:S01]  /*11fe40*/  UMOV UR5, UR59 ;  /* 0x0000003b00057c82 */ /* 0x000fe20008000000 */
[----:B------:R-:W-:Y:S01]  /*11fe50*/  ULDC.64 UR58, c[0x0][0x228] ;  /* 0x00008a00003a7ab9 */ /* 0x000fe20000000a00 */
[----:B------:R-:W-:Y:S01]  /*11fe60*/  MOV R137, UR4 ;  /* 0x0000000400897c02 */ /* 0x000fe20008000f00 */
[----:B------:R-:W-:Y:S01]  /*11fe70*/  UMOV UR4, UR58 ;  /* 0x0000003a00047c82 */ /* 0x000fe20008000000 */
[----:B------:R-:W-:Y:S01]  /*11fe80*/  IMAD.U32 R34, RZ, RZ, UR59 ;  /* 0x0000003bff227e24 */ /* 0x000fe2000f8e00ff */
[----:B------:R2:W-:Y:S01]  /*11fe90*/  STL [R1+0x1a78], R0 ;  /* 0x001a780001007387 */ /* 0x0005e20000100800 */
[----:B------:R-:W-:Y:S01]  /*11fea0*/  ULDC.64 UR58, c[0x0][0x228] ;  /* 0x00008a00003a7ab9 */ /* 0x000fe20000000a00 */
[----:B------:R-:W-:Y:S01]  /*11feb0*/  @P1 LOP3.LUT R18, R18, 0x40, RZ, 0xfc, !PT ;  /* 0x0000004012121812 */ /* 0x000fe200078efcff */
[----:B------:R-:W-:Y:S01]  /*11fec0*/  IMAD.U32 R103, RZ, RZ, UR59 ;  /* 0x0000003bff677e24 */ /* 0x000fe2000f8e00ff */
[----:B------:R-:W-:Y:S02]  /*11fed0*/  STL [R1+0x4f18], R137 ;  /* 0x004f188901007387 */ /* 0x000fe40000100800 */
[----:B------:R-:W-:-:S04]  /*11fee0*/  LOP3.LUT R18, R18, 0xffffffef, RZ, 0xc0, !PT ;  /* 0xffffffef12127812 */ /* 0x000fc800078ec0ff */
[----:B------:R-:W-:Y:S02]  /*11fef0*/  @P0 LOP3.LUT R18, R18, 0x10, RZ, 0xfc, !PT ;  /* 0x0000001012120812 */ /* 0x000fe400078efcff */
[----:B------:R-:W-:Y:S01]  /*11ff00*/  ISETP.GE.AND P0, PT, R30, UR5, PT ;  /* 0x000000051e007c0c */ /* 0x000fe2000bf06270 */
[----:B------:R-:W-:Y:S01]  /*11ff10*/  VIADD R30, R252, 0x7b ;  /* 0x0000007bfc1e7836 */ /* 0x000fe20000000000 */
[----:B------:R-:W-:Y:S01]  /*11ff20*/  LOP3.LUT R18, R18, 0xffffffdf, RZ, 0xc0, !PT ;  /* 0xffffffdf12127812 */ /* 0x000fe200078ec0ff */
[----:B------:R-:W-:Y:S01]  /*11ff30*/  ULDC UR5, c[0x0][0x248] ;  /* 0x0000920000057ab9 */ /* 0x000fe20000000800 */
[----:B------:R-:W-:Y:S02]  /*11ff40*/  ISETP.LT.AND P1, PT, R132, UR60, !P0 ;  /* 0x0000003c84007c0c */ /* 0x000fe4000c721270 */
[----:B------:R-:W-:Y:S02]  /*11ff50*/  ISETP.LT.AND P0, PT, R134, UR4, !P0 ;  /* 0x0000000486007c0c */ /* 0x000fe4000c701270 */
[----:B--2---:R-:W-:Y:S01]  /*11ff60*/  IADD3 R0, R0, UR5, RZ ;  /* 0x0000000500007c10 */ /* 0x004fe2000fffe0ff */
[----:B------:R-:W-:Y:S01]  /*11ff70*/  UMOV UR5, UR58 ;  /* 0x0000003a00057c82 */ /* 0x000fe20008000000 */
[----:B------:R-:W-:-:S02]  /*11ff80*/  ULDC.64 UR58, c[0x0][0x228] ;  /* 0x00008a00003a7ab9 */ /* 0x000fc40000000a00 */
[----:B------:R-:W-:Y:S01]  /*11ff90*/  UMOV UR4, UR58 ;  /* 0x0000003a00047c82 */ /* 0x000fe20008000000 */
[----:B------:R-:W-:Y:S01]  /*11ffa0*/  MOV R102, UR59 ;  /* 0x0000003b00667c02 */ /* 0x000fe20008000f00 */
[----:B------:R-:W-:Y:S02]  /*11ffb0*/  ULDC.64 UR58, c[0x0][0x228] ;  /* 0x00008a00003a7ab9 */ /* 0x000fe40000000a00 */
[----:B------:R-:W-:Y:S02]  /*11ffc0*/  MOV R100, UR59 ;  /* 0x0000003b00647c02 */ /* 0x000fe40008000f00 */
[----:B------:R-:W-:-:S04]  /*11ffd0*/  @P1 LOP3.LUT R18, R18, 0x20, RZ, 0xfc, !PT ;  /* 0x0000002012121812 */ /* 0x000fc800078efcff */
[----:B------:R-:W-:-:S04]  /*11ffe0*/  LOP3.LUT R18, R18, 0xfffffff7, RZ, 0xc0, !PT ;  /* 0xfffffff712127812 */ /* 0x000fc800078ec0ff */
[----:B------:R-:W-:Y:S02]  /*11fff0*/  @P0 LOP3.LUT R18, R18, 0x8, RZ, 0xfc, !PT ;  /* 0x0000000812120812 */ /* 0x000fe400078efcff */
[----:B------:R-:W-:Y:S01]  /*120000*/  ISETP.GE.AND P0, PT, R30, UR11, PT ;  /* 0x0000000b1e007c0c */ /* 0x000fe2000bf06270 */
[----:B------:R-:W-:Y:S02]  /*120010*/  VIADD R30, R252, 0x7a ;  /* 0x0000007afc1e7836 */ /* 0x000fe40000000000 */
[----:B------:R-:W-:Y:S01]  /*120020*/  STL [R1+0x4f1c], R18 ;  /* 0x004f1c1201007387 */ /* 0x000fe20000100800 */
[----:B------:R-:W-:Y:S01]  /*120030*/  ISETP.LT.AND P1, PT, R132, UR5, !P0 ;  /* 0x0000000584007c0c */ /* 0x000fe2000c721270 */
[----:B------:R-:W-:Y:S01]  /*120040*/  ULDC UR5, c[0x0][0x248] ;  /* 0x0000920000057ab9 */ /* 0x000fe20000000800 */
[----:B------:R-:W-:Y:S01]  /*120050*/  ISETP.LT.AND P0, PT, R134, UR4, !P0 ;  /* 0x0000000486007c0c */ /* 0x000fe2000c701270 */
[----:B------:R2:W-:Y:S10]  /*120060*/  STL [R1+0x1a80], R0 ;  /* 0x001a800001007387 */ /* 0x0005f40000100800 */
[----:B------:R-:W-:Y:S01]  /*120070*/  @P1 LOP3.LUT R24, R24, 0x10000000, RZ, 0xfc, !PT ;  /* 0x1000000018181812 */ /* 0x000fe200078efcff */
[----:B--2---:R-:W-:Y:S01]  /*120080*/  VIADD R0, R0, UR5 ;  /* 0x0000000500007c36 */ /* 0x004fe20008000000 */
[----:B------:R-:W-:Y:S01]  /*120090*/  UMOV UR5, UR58 ;  /* 0x0000003a00057c82 */ /* 0x000fe20008000000 */
[----:B------:R-:W-:Y:S01]  /*1200a0*/  ULDC.64 UR58, c[0x0][0x228] ;  /* 0x00008a00003a7ab9 */ /* 0x000fe20000000a00 */
[----:B------:R-:W-:Y:S01]  /*1200b0*/  LOP3.LUT R24, R24, 0xf7ffffff, RZ, 0xc0, !PT ;  /* 0xf7ffffff18187812 */ /* 0x000fe200078ec0ff */
[----:B------:R-:W-:Y:S01]  /*1200c0*/  UMOV UR4, UR58 ;  /* 0x0000003a00047c82 */ /* 0x000fe20008000000 */
[----:B------:R-:W-:Y:S01]  /*1200d0*/  IMAD.U32 R99, RZ, RZ, UR59 ;  /* 0x0000003bff637e24 */ /* 0x000fe2000f8e00ff */
[----:B------:R2:W-:Y:S01]  /*1200e0*/  STL [R1+0x1a88], R0 ;  /* 0x001a880001007387 */ /* 0x0005e20000100800 */
[----:B------:R-:W-:Y:S01]  /*1200f0*/  @P0 LOP3.LUT R24, R24, 0x8000000, RZ, 0xfc, !PT ;  /* 0x0800000018180812 */ /* 0x000fe200078efcff */
[----:B------:R-:W-:Y:S01]  /*120100*/  ULDC.64 UR58, c[0x0][0x228] ;  /* 0x00008a00003a7ab9 */ /* 0x000fe20000000a00 */
[----:B------:R-:W-:Y:S01]  /*120110*/  ISETP.GE.AND P0, PT, R30, UR9, PT ;  /* 0x000000091e007c0c */ /* 0x000fe2000bf06270 */
[----:B------:R-:W-:Y:S01]  /*120120*/  IMAD.U32 R98, RZ, RZ, UR59 ;  /* 0x0000003bff627e24 */ /* 0x000fe2000f8e00ff */
[----:B------:R-:W-:-:S02]  /*120130*/  LOP3.LUT R24, R24, 0xfbffffff, RZ, 0xc0, !PT ;  /* 0xfbffffff18187812 */ /* 0x000fc400078ec0ff */
[----:B------:R-:W-:Y:S01]  /*120140*/  ISETP.LT.AND P1, PT, R132, UR5, !P0 ;  /* 0x0000000584007c0c */ /* 0x000fe2000c721270 */
[----:B------:R-:W-:Y:S01]  /*120150*/  ULDC UR5, c[0x0][0x248] ;  /* 0x0000920000057ab9 */ /* 0x000fe20000000800 */
[----:B------:R-:W-:Y:S01]  /*120160*/  ISETP.LT.AND P0, PT, R134, UR4, !P0 ;  /* 0x0000000486007c0c */ /* 0x000fe2000c701270 */
[----:B--2---:R-:W-:Y:S01]  /*120170*/  VIADD R0, R0, UR5 ;  /* 0x0000000500007c36 */ /* 0x004fe20008000000 */
[----:B------:R-:W-:Y:S01]  /*120180*/  IADD3 R30, R252, 0x79, RZ ;  /* 0x00000079fc1e7810 */ /* 0x000fe20007ffe0ff */
[----:B------:R-:W-:Y:S01]  /*120190*/  UMOV UR5, UR58 ;  /* 0x0000003a00057c82 */ /* 0x000fe20008000000 */
[----:B------:R-:W-:Y:S02]  /*1201a0*/  ULDC.64 UR58, c[0x0][0x228] ;  /* 0x00008a00003a7ab9 */ /* 0x000fe40000000a00 */
[----:B------:R-:W-:Y:S01]  /*1201b0*/  UMOV UR4, UR58 ;  /* 0x0000003a00047c82 */ /* 0x000fe20008000000 */
[----:B------:R-:W-:Y:S01]  /*1201c0*/  IMAD.U32 R97, RZ, RZ, UR59 ;  /* 0x0000003bff617e24 */ /* 0x000fe2000f8e00ff */
[----:B------:R2:W-:Y:S01]  /*1201d0*/  STL [R1+0x1a8c], R0 ;  /* 0x001a8c0001007387 */ /* 0x0005e20000100800 */
[----:B------:R-:W-:-:S02]  /*1201e0*/  ULDC.64 UR58, c[0x0][0x228] ;  /* 0x00008a00003a7ab9 */ /* 0x000fc40000000a00 */
[----:B------:R-:W-:Y:S01]  /*1201f0*/  @P1 LOP3.LUT R24, R24, 0x4000000, RZ, 0xfc, !PT ;  /* 0x0400000018181812 */ /* 0x000fe200078efcff */
[----:B------:R-:W-:-:S03]  /*120200*/  IMAD.U32 R96, RZ, RZ, UR59 ;  /* 0x0000003bff607e24 */ /* 0x000fc6000f8e00ff */
[----:B------:R-:W-:-:S04]  /*120210*/  LOP3.LUT R24, R24, 0xfdffffff, RZ, 0xc0, !PT ;  /* 0xfdffffff18187812 */ /* 0x000fc800078ec0ff */
[----:B------:R-:W-:Y:S02]  /*120220*/  @P0 LOP3.LUT R24, R24, 0x2000000, RZ, 0xfc, !PT ;  /* 0x0200000018180812 */ /* 0x000fe400078efcff */
[----:B------:R-:W-:Y:S01]  /*120230*/  ISETP.GE.AND P0, PT, R30, UR7, PT ;  /* 0x000000071e007c0c */ /* 0x000fe2000bf06270 */
[----:B------:R-:W-:Y:S01]  /*120240*/  VIADD R30, R252, 0x78 ;  /* 0x00000078fc1e7836 */ /* 0x000fe20000000000 */
[----:B------:R-:W-:Y:S02]  /*120250*/  LOP3.LUT R24, R24, 0xfeffffff, RZ, 0xc0, !PT ;  /* 0xfeffffff18187812 */ /* 0x000fe400078ec0ff */
[----:B------:R-:W-:Y:S01]  /*120260*/  ISETP.LT.AND P1, PT, R132, UR5, !P0 ;  /* 0x0000000584007c0c */ /* 0x000fe2000c721270 */
[----:B------:R-:W-:Y:S01]  /*120270*/  ULDC UR5, c[0x0][0x248] ;  /* 0x0000920000057ab9 */ /* 0x000fe20000000800 */
[----:B------:R-:W-:Y:S02]  /*120280*/  ISETP.LT.AND P0, PT, R134, UR4, !P0 ;  /* 0x0000000486007c0c */ /* 0x000fe4000c701270 */
[----:B--2---:R-:W-:Y:S01]  /*120290*/  IADD3 R0, R0, UR5, RZ ;  /* 0x0000000500007c10 */ /* 0x004fe2000fffe0ff */
[----:B------:R-:W-:Y:S01]  /*1202a0*/  UMOV UR5, UR58 ;  /* 0x0000003a00057c82 */ /* 0x000fe20008000000 */
[----:B------:R-:W-:-:S02]  /*1202b0*/  ULDC.64 UR58, c[0x0][0x228] ;  /* 0x00008a00003a7ab9 */ /* 0x000fc40000000a00 */
[----:B------:R-:W-:Y:S01]  /*1202c0*/  UMOV UR4, UR58 ;  /* 0x0000003a00047c82 */ /* 0x000fe20008000000 */
[----:B------:R-:W-:Y:S01]  /*1202d0*/  MOV R95, UR59 ;  /* 0x0000003b005f7c02 */ /* 0x000fe20008000f00 */
[----:B------:R2:W-:Y:S01]  /*1202e0*/  STL [R1+0x1a94], R0 ;  /* 0x001a940001007387 */ /* 0x0005e20000100800 */
[----:B------:R-:W-:Y:S02]  /*1202f0*/  ULDC.64 UR58, c[0x0][0x228] ;  /* 0x00008a00003a7ab9 */ /* 0x000fe40000000a00 */
[----:B------:R-:W-:Y:S02]  /*120300*/  @P1 LOP3.LUT R24, R24, 0x1000000, RZ, 0xfc, !PT ;  /* 0x0100000018181812 */ /* 0x000fe400078efcff */
[----:B------:R-:W-:Y:S02]  /*120310*/  MOV R93, UR59 ;  /* 0x0000003b005d7c02 */ /* 0x000fe40008000f00 */
[----:B------:R-:W-:-:S04]  /*120320*/  LOP3.LUT R24, R24, 0xff7fffff, RZ, 0xc0, !PT ;  /* 0xff7fffff18187812 */ /* 0x000fc800078ec0ff */
[----:B------:R-:W-:Y:S02]  /*120330*/  @P0 LOP3.LUT R24, R24, 0x800000, RZ, 0xfc, !PT ;  /* 0x0080000018180812 */ /* 0x000fe400078efcff */
[----:B------:R-:W-:Y:S01]  /*120340*/  ISETP.GE.AND P0, PT, R30, UR13, PT ;  /* 0x0000000d1e007c0c */ /* 0x000fe2000bf06270 */
[----:B------:R-:W-:Y:S01]  /*120350*/  VIADD R30, R252, 0x77 ;  /* 0x00000077fc1e7836 */ /* 0x000fe20000000000 */
[----:B------:R-:W-:Y:S02]  /*120360*/  LOP3.LUT R24, R24, 0xffbfffff, RZ, 0xc0, !PT ;  /* 0xffbfffff18187812 */ /* 0x000fe400078ec0ff */
[----:B------:R-:W-:Y:S01]  /*120370*/  ISETP.LT.AND P1, PT, R132, UR5, !P0 ;  /* 0x0000000584007c0c */ /* 0x000fe2000c721270 */
[----:B------:R-:W-:Y:S01]  /*120380*/  ULDC UR5, c[0x0][0x248] ;  /* 0x0000920000057ab9 */ /* 0x000fe20000000800 */
[----:B------:R-:W-:Y:S01]  /*120390*/  ISETP.LT.AND P0, PT, R134, UR4, !P0 ;  /* 0x0000000486007c0c */ /* 0x000fe2000c701270 */
[----:B--2---:R-:W-:Y:S01]  /*1203a0*/  VIADD R0, R0, UR5 ;  /* 0x0000000500007c36 */ /* 0x004fe20008000000 */
[----:B------:R-:W-:Y:S01]  /*1203b0*/  UMOV UR5, UR58 ;  /* 0x0000003a00057c82 */ /* 0x000fe20008000000 */
[----:B------:R-:W-:-:S02]  /*1203c0*/  ULDC.64 UR58, c[0x0][0x228] ;  /* 0x00008a00003a7ab9 */ /* 0x000fc40000000a00 */
[----:B------:R-:W-:Y:S01]  /*1203d0*/  UMOV UR4, UR58 ;  /* 0x0000003a00047c82 */ /* 0x000fe20008000000 */
[----:B------:R-:W-:Y:S01]  /*1203e0*/  IMAD.U32 R92, RZ, RZ, UR59 ;  /* 0x0000003bff5c7e24 */ /* 0x000fe2000f8e00ff */
[----:B------:R2:W-:Y:S01]  /*1203f0*/  STL [R1+0x1a9c], R0 ;  /* 0x001a9c0001007387 */ /* 0x0005e20000100800 */
[----:B------:R-:W-:Y:S02]  /*120400*/  ULDC.64 UR58, c[0x0][0x228] ;  /* 0x00008a00003a7ab9 */ /* 0x000fe40000000a00 */
[----:B------:R-:W-:Y:S01]  /*120410*/  IMAD.U32 R91, RZ, RZ, UR59 ;  /* 0x0000003bff5b7e24 */ /* 0x000fe2000f8e00ff */
[----:B------:R-:W-:-:S04]  /*120420*/  @P1 LOP3.LUT R24, R24, 0x400000, RZ, 0xfc, !PT ;  /* 0x0040000018181812 */ /* 0x000fc800078efcff */
[----:B------:R-:W-:-:S04]  /*120430*/  LOP3.LUT R24, R24, 0xffdfffff, RZ, 0xc0, !PT ;  /* 0xffdfffff18187812 */ /* 0x000fc800078ec0ff */
[----:B------:R-:W-:Y:S02]  /*120440*/  @P0 LOP3.LUT R24, R24, 0x200000, RZ, 0xfc, !PT ;  /* 0x0020000018180812 */ /* 0x000fe400078efcff */
[----:B------:R-:W-:Y:S02]  /*120450*/  ISETP.GE.AND P0, PT, R30, UR15, PT ;  /* 0x0000000f1e007c0c */ /* 0x000fe4000bf06270 */
[----:B------:R-:W-:Y:S02]  /*120460*/  LOP3.LUT R24, R24, 0xffefffff, RZ, 0xc0, !PT ;  /* 0xffefffff18187812 */ /* 0x000fe400078ec0ff */
[----:B------:R-:W-:Y:S01]  /*120470*/  ISETP.LT.AND P1, PT, R132, UR5, !P0 ;  /* 0x0000000584007c0c */ /* 0x000fe2000c721270 */
[----:B------:R-:W-:Y:S01]  /*120480*/  ULDC UR5, c[0x0][0x248] ;  /* 0x0000920000057ab9 */ /* 0x000fe20000000800 */
[----:B------:R-:W-:Y:S01]  /*120490*/  ISETP.LT.AND P0, PT, R134, UR4, !P0 ;  /* 0x0000000486007c0c */ /* 0x000fe2000c701270 */
[----:B--2---:R-:W-:Y:S01]  /*1204a0*/  VIADD R0, R0, UR5 ;  /* 0x0000000500007c36 */ /* 0x004fe20008000000 */
[----:B------:R-:W-:Y:S01]  /*1204b0*/  IADD3 R30, R252, 0x76, RZ ;  /* 0x00000076fc1e7810 */ /* 0x000fe20007ffe0ff */
[----:B------:R-:W-:Y:S01]  /*1204c0*/  UMOV UR5, UR58 ;  /* 0x0000003a00057c82 */ /* 0x000fe20008000000 */
[----:B------:R-:W-:-:S02]  /*1204d0*/  ULDC.64 UR58, c[0x0][0x228] ;  /* 0x00008a00003a7ab9 */ /* 0x000fc40000000a00 */
[----:B------:R-:W-:Y:S01]  /*1204e0*/  UMOV UR4, UR58 ;  /* 0x0000003a00047c82 */ /* 0x000fe20008000000 */
[----:B------:R-:W-:Y:S01]  /*1204f0*/  IMAD.U32 R90, RZ, RZ, UR59 ;  /* 0x0000003bff5a7e24 */ /* 0x000fe2000f8e00ff */
[----:B------:R2:W-:Y:S01]  /*120500*/  STL [R1+0x1aa0], R0 ;  /* 0x001aa00001007387 */ /* 0x0005e20000100800 */
[----:B------:R-:W-:Y:S02]  /*120510*/  ULDC.64 UR58, c[0x0][0x228] ;  /* 0x00008a00003a7ab9 */ /* 0x000fe40000000a00 */
        /* <DEDUP_REMOVED lines=133> */
[----:B------:R-:W-:Y:S04]  /*120d70*/  STL [R1+0x1ad0], R0 ;  /* 0x001ad00001007387 */ /* 0x000fe80000100800 */
[----:B------:R2:W-:Y:S01]  /*120d80*/  STL [R1+0xc9c], R18 ;  /* 0x000c9c1201007387 */ /* 0x0005e20000100800 */
[----:B------:R-:W-:-:S04]  /*120d90*/  @P1 LOP3.LUT R24, R24, 0x10, RZ, 0xfc, !PT ;  /* 0x0000001018181812 */ /* 0x000fc800078efcff */
[----:B------:R-:W-:-:S04]  /*120da0*/  LOP3.LUT R24, R24, 0xfffffff7, RZ, 0xc0, !PT ;  /* 0xfffffff718187812 */ /* 0x000fc800078ec0ff */
[----:B------:R-:W-:Y:S01]  /*120db0*/  @P0 LOP3.LUT R24, R24, 0x8, RZ, 0xfc, !PT ;  /* 0x0000000818180812 */ /* 0x000fe200078efcff */
[----:B--2---:R-:W-:Y:S01]  /*120dc0*/  IMAD.U32 R18, RZ, RZ, UR59 ;  /* 0x0000003bff127e24 */ /* 0x004fe2000f8e00ff */
[----:B------:R-:W-:Y:S01]  /*120dd0*/  ISETP.GE.AND P0, PT, R30, UR33, PT ;  /* 0x000000211e007c0c */ /* 0x000fe2000bf06270 */
[----:B------:R-:W-:Y:S01]  /*120de0*/  ULDC.64 UR58, c[0x0][0x228] ;  /* 0x00008a00003a7ab9 */ /* 0x000fe20000000a00 */
[----:B------:R-:W-:Y:S02]  /*120df0*/  LOP3.LUT R24, R24, 0xfffffffb, RZ, 0xc0, !PT ;  /* 0xfffffffb18187812 */ /* 0x000fe400078ec0ff */
[----:B------:R-:W-:Y:S01]  /*120e00*/  ISETP.LT.AND P1, PT, R132, UR5, !P0 ;  /* 0x0000000584007c0c */ /* 0x000fe2000c721270 */
[----:B------:R-:W-:Y:S01]  /*120e10*/  ULDC UR5, c[0x0][0x248] ;  /* 0x0000920000057ab9 */ /* 0x000fe20000000800 */
[----:B------:R-:W-:Y:S01]  /*120e20*/  ISETP.LT.AND P0, PT, R134, UR4, !P0 ;  /* 0x0000000486007c0c */ /* 0x000fe2000c701270 */
[----:B------:R2:W-:Y:S01]  /*120e30*/  STL [R1+0xc98], R18 ;  /* 0x000c981201007387 */ /* 0x0005e20000100800 */
[----:B------:R-:W-:Y:S01]  /*120e40*/  IADD3 R30, R252, 0x6d, RZ ;  /* 0x0000006dfc1e7810 */ /* 0x000fe20007ffe0ff */
[----:B------:R-:W-:Y:S01]  /*120e50*/  VIADD R0, R0, UR5 ;  /* 0x0000000500007c36 */ /* 0x000fe20008000000 */
[----:B------:R-:W-:-:S04]  /*120e60*/  UMOV UR5, UR58 ;  /* 0x0000003a00057c82 */ /* 0x000fc80008000000 */
[----:B------:R-:W-:Y:S03]  /*120e70*/  STL [R1+0x1ad4], R0 ;  /* 0x001ad40001007387 */ /* 0x000fe60000100800 */
[----:B------:R-:W-:Y:S01]  /*120e80*/  @P1 LOP3.LUT R24, R24, 0x4, RZ, 0xfc, !PT ;  /* 0x0000000418181812 */ /* 0x000fe200078efcff */
[----:B--2---:R-:W-:Y:S01]  /*120e90*/  IMAD.U32 R18, RZ, RZ, UR59 ;  /* 0x0000003bff127e24 */ /* 0x004fe2000f8e00ff */
[----:B------:R-:W-:Y:S02]  /*120ea0*/  ULDC.64 UR58, c[0x0][0x228] ;  /* 0x00008a00003a7ab9 */ /* 0x000fe40000000a00 */
[----:B------:R-:W-:Y:S01]  /*120eb0*/  LOP3.LUT R24, R24, 0xfffffffd, RZ, 0xc0, !PT ;  /* 0xfffffffd18187812 */ /* 0x000fe200078ec0ff */
[----:B------:R-:W-:Y:S01]  /*120ec0*/  UMOV UR4, UR58 ;  /* 0x0000003a00047c82 */ /* 0x000fe20008000000 */
[----:B------:R2:W-:Y:S02]  /*120ed0*/  STL [R1+0xc94], R18 ;  /* 0x000c941201007387 */ /* 0x0005e40000100800 */
[----:B------:R-:W-:-:S02]  /*120ee0*/  @P0 LOP3.LUT R24, R24, 0x2, RZ, 0xfc, !PT ;  /* 0x0000000218180812 */ /* 0x000fc400078efcff */
[----:B------:R-:W-:Y:S01]  /*120ef0*/  ISETP.GE.AND P0, PT, R30, UR35, PT ;  /* 0x000000231e007c0c */ /* 0x000fe2000bf06270 */
[----:B------:R-:W-:Y:S01]  /*120f00*/  VIADD R30, R252, 0x6c ;  /* 0x0000006cfc1e7836 */ /* 0x000fe20000000000 */
[----:B------:R-:W-:Y:S02]  /*120f10*/  LOP3.LUT R24, R24, 0xfffffffe, RZ, 0xc0, !PT ;  /* 0xfffffffe18187812 */ /* 0x000fe400078ec0ff */
[----:B------:R-:W-:Y:S01]  /*120f20*/  ISETP.LT.AND P1, PT, R132, UR5, !P0 ;  /* 0x0000000584007c0c */ /* 0x000fe2000c721270 */
[----:B------:R-:W-:Y:S01]  /*120f30*/  ULDC UR5, c[0x0][0x248] ;  /* 0x0000920000057ab9 */ /* 0x000fe20000000800 */
[----:B------:R-:W-:Y:S01]  /*120f40*/  ISETP.LT.AND P0, PT, R134, UR4, !P0 ;  /* 0x0000000486007c0c */ /* 0x000fe2000c701270 */
[----:B--2---:R-:W-:Y:S01]  /*120f50*/  IMAD.U32 R18, RZ, RZ, UR59 ;  /* 0x0000003bff127e24 */ /* 0x004fe2000f8e00ff */
[----:B------:R-:W-:Y:S01]  /*120f60*/  ULDC.64 UR58, c[0x0][0x228] ;  /* 0x00008a00003a7ab9 */ /* 0x000fe20000000a00 */
[----:B------:R-:W-:Y:S01]  /*120f70*/  IADD3 R0, R0, UR5, RZ ;  /* 0x0000000500007c10 */ /* 0x000fe2000fffe0ff */
[----:B------:R-:W-:-:S02]  /*120f80*/  UMOV UR5, UR58 ;  /* 0x0000003a00057c82 */ /* 0x000fc40008000000 */
[----:B------:R2:W-:Y:S05]  /*120f90*/  STL [R1+0xc90], R18 ;  /* 0x000c901201007387 */ /* 0x0005ea0000100800 */
[----:B------:R-:W-:Y:S02]  /*120fa0*/  @P1 LOP3.LUT R24, R24, 0x1, RZ, 0xfc, !PT ;  /* 0x0000000118181812 */ /* 0x000fe400078efcff */
[----:B------:R-:W-:Y:S02]  /*120fb0*/  @P0 LOP3.LUT R6, R6, 0x80000000, RZ, 0xfc, !PT ;  /* 0x8000000006060812 */ /* 0x000fe400078efcff */
[----:B------:R-:W-:Y:S01]  /*120fc0*/  ISETP.GE.AND P0, PT, R30, UR37, PT ;  /* 0x000000251e007c0c */ /* 0x000fe2000bf06270 */
[----:B--2---:R-:W-:Y:S01]  /*120fd0*/  IMAD.U32 R18, RZ, RZ, UR59 ;  /* 0x0000003bff127e24 */ /* 0x004fe2000f8e00ff */
[----:B------:R-:W-:Y:S01]  /*120fe0*/  ULDC.64 UR58, c[0x0][0x228] ;  /* 0x00008a00003a7ab9 */ /* 0x000fe20000000a00 */
[----:B------:R-:W-:Y:S01]  /*120ff0*/  LOP3.LUT R6, R6, 0xbfffffff, RZ, 0xc0, !PT ;  /* 0xbfffffff06067812 */ /* 0x000fe200078ec0ff */
[----:B------:R-:W-:Y:S01]  /*121000*/  UMOV UR4, UR58 ;  /* 0x0000003a00047c82 */ /* 0x000fe20008000000 */
[----:B------:R-:W-:Y:S01]  /*121010*/  ISETP.LT.AND P1, PT, R132, UR5, !P0 ;  /* 0x0000000584007c0c */ /* 0x000fe2000c721270 */
[----:B------:R-:W-:Y:S01]  /*121020*/  VIADD R30, R252, 0x6b ;  /* 0x0000006bfc1e7836 */ /* 0x000fe20000000000 */
[----:B------:R-:W-:Y:S01]  /*121030*/  ISETP.LT.AND P0, PT, R134, UR4, !P0 ;  /* 0x0000000486007c0c */ /* 0x000fe2000c701270 */
[----:B------:R-:W-:Y:S01]  /*121040*/  STL [R1+0x4f20], R24 ;  /* 0x004f201801007387 */ /* 0x000fe20000100800 */
[----:B------:R-:W-:-:S03]  /*121050*/  ULDC UR5, c[0x0][0x248] ;  /* 0x0000920000057ab9 */ /* 0x000fc60000000800 */
[----:B------:R2:W-:Y:S04]  /*121060*/  STL [R1+0x1ad8], R0 ;  /* 0x001ad80001007387 */ /* 0x0005e80000100800 */
[----:B------:R3:W-:Y:S02]  /*121070*/  STL [R1+0xc8c], R18 ;  /* 0x000c8c1201007387 */ /* 0x0007e40000100800 */
[----:B------:R-:W-:-:S04]  /*121080*/  @P1 LOP3.LUT R6, R6, 0x40000000, RZ, 0xfc, !PT ;  /* 0x4000000006061812 */ /* 0x000fc800078efcff */
[----:B------:R-:W-:Y:S01]  /*121090*/  LOP3.LUT R6, R6, 0xdfffffff, RZ, 0xc0, !PT ;  /* 0xdfffffff06067812 */ /* 0x000fe200078ec0ff */
[----:B--2---:R-:W-:Y:S01]  /*1210a0*/  VIADD R0, R0, UR5 ;  /* 0x0000000500007c36 */ /* 0x004fe20008000000 */
[----:B---3--:R-:W-:Y:S01]  /*1210b0*/  MOV R18, UR59 ;  /* 0x0000003b00127c02 */ /* 0x008fe20008000f00 */
[----:B------:R-:W-:Y:S01]  /*1210c0*/  ULDC.64 UR58, c[0x0][0x228] ;  /* 0x00008a00003a7ab9 */ /* 0x000fe20000000a00 */
[----:B------:R-:W-:Y:S01]  /*1210d0*/  @P0 LOP3.LUT R6, R6, 0x20000000, RZ, 0xfc, !PT ;  /* 0x2000000006060812 */ /* 0x000fe200078efcff */
[----:B------:R-:W-:Y:S01]  /*1210e0*/  UMOV UR5, UR58 ;  /* 0x0000003a00057c82 */ /* 0x000fe20008000000 */
[----:B------:R-:W-:Y:S01]  /*1210f0*/  ISETP.GE.AND P0, PT, R30, UR39, PT ;  /* 0x000000271e007c0c */ /* 0x000fe2000bf06270 */
[----:B------:R2:W-:Y:S01]  /*121100*/  STL [R1+0xc88], R18 ;  /* 0x000c881201007387 */ /* 0x0005e20000100800 */
[----:B------:R-:W-:Y:S02]  /*121110*/  LOP3.LUT R6, R6, 0xefffffff, RZ, 0xc0, !PT ;  /* 0xefffffff06067812 */ /* 0x000fe400078ec0ff */
[----:B------:R-:W-:Y:S01]  /*121120*/  ISETP.LT.AND P1, PT, R132, UR5, !P0 ;  /* 0x0000000584007c0c */ /* 0x000fe2000c721270 */
[----:B------:R3:W-:Y:S01]  /*121130*/  STL [R1+0x1ae0], R0 ;  /* 0x001ae00001007387 */ /* 0x0007e20000100800 */
[----:B------:R-:W-:Y:S01]  /*121140*/  IADD3 R30, R252, 0x6a, RZ ;  /* 0x0000006afc1e7810 */ /* 0x000fe20007ffe0ff */
[----:B------:R-:W-:Y:S01]  /*121150*/  ULDC UR5, c[0x0][0x248] ;  /* 0x0000920000057ab9 */ /* 0x000fe20000000800 */
[----:B--2---:R-:W-:Y:S01]  /*121160*/  MOV R18, UR59 ;  /* 0x0000003b00127c02 */ /* 0x004fe20008000f00 */
[----:B------:R-:W-:-:S02]  /*121170*/  ULDC.64 UR58, c[0x0][0x228] ;  /* 0x00008a00003a7ab9 */ /* 0x000fc40000000a00 */
[----:B------:R-:W-:Y:S01]  /*121180*/  UMOV UR4, UR58 ;  /* 0x0000003a00047c82 */ /* 0x000fe20008000000 */
[----:B---3--:R-:W-:Y:S01]  /*121190*/  VIADD R0, R0, UR5 ;  /* 0x0000000500007c36 */ /* 0x008fe20008000000 */
[----:B------:R-:W-:Y:S01]  /*1211a0*/  ISETP.LT.AND P0, PT, R134, UR4, !P0 ;  /* 0x0000000486007c0c */ /* 0x000fe2000c701270 */
[----:B------:R2:W-:Y:S03]  /*1211b0*/  STL [R1+0xc84], R18 ;  /* 0x000c841201007387 */ /* 0x0005e60000100800 */
[----:B------:R-:W-:-:S04]  /*1211c0*/  @P1 LOP3.LUT R6, R6, 0x10000000, RZ, 0xfc, !PT ;  /* 0x1000000006061812 */ /* 0x000fc800078efcff */
[----:B------:R-:W-:Y:S01]  /*1211d0*/  LOP3.LUT R6, R6, 0xf7ffffff, RZ, 0xc0, !PT ;  /* 0xf7ffffff06067812 */ /* 0x000fe200078ec0ff */
[----:B--2---:R-:W-:Y:S01]  /*1211e0*/  IMAD.U32 R18, RZ, RZ, UR59 ;  /* 0x0000003bff127e24 */ /* 0x004fe2000f8e00ff */
[----:B------:R-:W-:-:S03]  /*1211f0*/  ULDC.64 UR58, c[0x0][0x228] ;  /* 0x00008a00003a7ab9 */ /* 0x000fc60000000a00 */
[----:B------:R-:W-:Y:S01]  /*121200*/  @P0 LOP3.LUT R6, R6, 0x8000000, RZ, 0xfc, !PT ;  /* 0x0800000006060812 */ /* 0x000fe200078efcff */
[----:B------:R-:W-:Y:S01]  /*121210*/  UMOV UR5, UR58 ;  /* 0x0000003a00057c82 */ /* 0x000fe20008000000 */
[----:B------:R-:W-:Y:S01]  /*121220*/  ISETP.GE.AND P0, PT, R30, UR41, PT ;  /* 0x000000291e007c0c */ /* 0x000fe2000bf06270 */
[----:B------:R2:W-:Y:S01]  /*121230*/  STL [R1+0xc80], R18 ;  /* 0x000c801201007387 */ /* 0x0005e20000100800 */
[----:B------:R-:W-:Y:S01]  /*121240*/  LOP3.LUT R6, R6, 0xfbffffff, RZ, 0xc0, !PT ;  /* 0xfbffffff06067812 */ /* 0x000fe200078ec0ff */
[----:B------:R-:W-:Y:S01]  /*121250*/  VIADD R30, R252, 0x69 ;  /* 0x00000069fc1e7836 */ /* 0x000fe20000000000 */
[----:B------:R-:W-:Y:S01]  /*121260*/  ISETP.LT.AND P1, PT, R132, UR5, !P0 ;  /* 0x0000000584007c0c */ /* 0x000fe2000c721270 */
[----:B------:R3:W-:Y:S01]  /*121270*/  STL [R1+0x1ae8], R0 ;  /* 0x001ae80001007387 */ /* 0x0007e20000100800 */
[----:B------:R-:W-:Y:S01]  /*121280*/  ULDC UR5, c[0x0][0x248] ;  /* 0x0000920000057ab9 */ /* 0x000fe20000000800 */
[----:B--2---:R-:W-:Y:S01]  /*121290*/  IMAD.U32 R18, RZ, RZ, UR59 ;  /* 0x0000003bff127e24 */ /* 0x004fe2000f8e00ff */
[----:B------:R-:W-:-:S02]  /*1212a0*/  ULDC.64 UR58, c[0x0][0x228] ;  /* 0x00008a00003a7ab9 */ /* 0x000fc40000000a00 */
[----:B------:R-:W-:Y:S01]  /*1212b0*/  UMOV UR4, UR58 ;  /* 0x0000003a00047c82 */ /* 0x000fe20008000000 */
[----:B---3--:R-:W-:Y:S01]  /*1212c0*/  IADD3 R0, R0, UR5, RZ ;  /* 0x0000000500007c10 */ /* 0x008fe2000fffe0ff */
[----:B------:R2:W-:Y:S01]  /*1212d0*/  STL [R1+0xc7c], R18 ;  /* 0x000c7c1201007387 */ /* 0x0005e20000100800 */
[----:B------:R-:W-:-:S04]  /*1212e0*/  ISETP.LT.AND P0, PT, R134, UR4, !P0 ;  /* 0x0000000486007c0c */ /* 0x000fc8000c701270 */
[----:B------:R-:W-:-:S04]  /*1212f0*/  @P1 LOP3.LUT R6, R6, 0x4000000, RZ, 0xfc, !PT ;  /* 0x0400000006061812 */ /* 0x000fc800078efcff */
[----:B------:R-:W-:Y:S01]  /*121300*/  LOP3.LUT R6, R6, 0xfdffffff, RZ, 0xc0, !PT ;  /* 0xfdffffff06067812 */ /* 0x000fe200078ec0ff */
[----:B--2---:R-:W-:Y:S01]  /*121310*/  IMAD.U32 R18, RZ, RZ, UR59 ;  /* 0x0000003bff127e24 */ /* 0x004fe2000f8e00ff */
[----:B------:R-:W-:Y:S02]  /*121320*/  ULDC.64 UR58, c[0x0][0x228] ;  /* 0x00008a00003a7ab9 */ /* 0x000fe40000000a00 */
[----:B------:R-:W-:Y:S01]  /*121330*/  UMOV UR5, UR58 ;  /* 0x0000003a00057c82 */ /* 0x000fe20008000000 */
[----:B------:R-:W-:Y:S01]  /*121340*/  @P0 LOP3.LUT R6, R6, 0x2000000, RZ, 0xfc, !PT ;  /* 0x0200000006060812 */ /* 0x000fe200078efcff */
[----:B------:R2:W-:Y:S01]  /*121350*/  STL [R1+0xc78], R18 ;  /* 0x000c781201007387 */ /* 0x0005e20000100800 */
[----:B------:R-:W-:Y:S01]  /*121360*/  ISETP.GE.AND P0, PT, R30, UR43, PT ;  /* 0x0000002b1e007c0c */ /* 0x000fe2000bf06270 */
[----:B------:R-:W-:Y:S01]  /*121370*/  VIADD R30, R252, 0x68 ;  /* 0x00000068fc1e7836 */ /* 0x000fe20000000000 */
[----:B------:R-:W-:Y:S01]  /*121380*/  LOP3.LUT R6, R6, 0xfeffffff, RZ, 0xc0, !PT ;  /* 0xfeffffff06067812 */ /* 0x000fe200078ec0ff */
[----:B------:R3:W-:Y:S01]  /*121390*/  STL [R1+0x1af0], R0 ;  /* 0x001af00001007387 */ /* 0x0007e20000100800 */
[----:B------:R-:W-:Y:S01]  /*1213a0*/  ISETP.LT.AND P1, PT, R132, UR5, !P0 ;  /* 0x0000000584007c0c */ /* 0x000fe2000c721270 */
[----:B------:R-:W-:Y:S01]  /*1213b0*/  ULDC UR5, c[0x0][0x248] ;  /* 0x0000920000057ab9 */ /* 0x000fe20000000800 */
[----:B--2---:R-:W-:Y:S01]  /*1213c0*/  IMAD.U32 R18, RZ, RZ, UR59 ;  /* 0x0000003bff127e24 */ /* 0x004fe2000f8e00ff */
[----:B------:R-:W-:-:S02]  /*1213d0*/  ULDC.64 UR58, c[0x0][0x228] ;  /* 0x00008a00003a7ab9 */ /* 0x000fc40000000a00 */
[----:B------:R-:W-:Y:S01]  /*1213e0*/  UMOV UR4, UR58 ;  /* 0x0000003a00047c82 */ /* 0x000fe20008000000 */
[----:B---3--:R-:W-:Y:S01]  /*1213f0*/  VIADD R0, R0, UR5 ;  /* 0x0000000500007c36 */ /* 0x008fe20008000000 */
[----:B------:R-:W-:Y:S01]  /*121400*/  ISETP.LT.AND P0, PT, R134, UR4, !P0 ;  /* 0x0000000486007c0c */ /* 0x000fe2000c701270 */
[----:B------:R2:W-:Y:S05]  /*121410*/  STL [R1+0xc74], R18 ;  /* 0x000c741201007387 */ /* 0x0005ea0000100800 */
[----:B------:R-:W-:-:S04]  /*121420*/  @P1 LOP3.LUT R6, R6, 0x1000000, RZ, 0xfc, !PT ;  /* 0x0100000006061812 */ /* 0x000fc800078efcff */
[----:B------:R-:W-:Y:S02]  /*121430*/  LOP3.LUT R6, R6, 0xff7fffff, RZ, 0xc0, !PT ;  /* 0xff7fffff06067812 */ /* 0x000fe400078ec0ff */
[----:B--2---:R-:W-:Y:S01]  /*121440*/  MOV R18, UR59 ;  /* 0x0000003b00127c02 */ /* 0x004fe20008000f00 */
        /* <DEDUP_REMOVED lines=119> */
[----:B------:R-:W-:Y:S02]  /*121bc0*/  IADD3 R30, R252, 0x61, RZ ;  /* 0x00000061fc1e7810 */ /* 0x000fe40007ffe0ff */
[----:B------:R-:W-:Y:S01]  /*121bd0*/  ISETP.LT.AND P1, PT, R132, UR5, !P0 ;  /* 0x0000000584007c0c */ /* 0x000fe2000c721270 */
[----:B------:R3:W-:Y:S01]  /*121be0*/  STL [R1+0x1b18], R0 ;  /* 0x001b180001007387 */ /* 0x0007e20000100800 */
[----:B------:R-:W-:Y:S01]  /*121bf0*/  LOP3.LUT R6, R6, 0xfffffffe, RZ, 0xc0, !PT ;  /* 0xfffffffe06067812 */ /* 0x000fe200078ec0ff */
[----:B------:R-:W-:Y:S01]  /*121c00*/  ULDC UR5, c[0x0][0x248] ;  /* 0x0000920000057ab9 */ /* 0x000fe20000000800 */
[----:B--2---:R-:W-:Y:S01]  /*121c10*/  MOV R18, UR59 ;  /* 0x0000003b00127c02 */ /* 0x004fe20008000f00 */
[----:B------:R-:W-:-:S02]  /*121c20*/  ULDC.64 UR58, c[0x0][0x228] ;  /* 0x00008a00003a7ab9 */ /* 0x000fc40000000a00 */
[----:B------:R-:W-:Y:S01]  /*121c30*/  UMOV UR4, UR58 ;  /* 0x0000003a00047c82 */ /* 0x000fe20008000000 */
[----:B---3--:R-:W-:Y:S01]  /*121c40*/  VIADD R0, R0, UR5 ;  /* 0x0000000500007c36 */ /* 0x008fe20008000000 */
[----:B------:R-:W-:Y:S01]  /*121c50*/  ISETP.LT.AND P0, PT, R134, UR4, !P0 ;  /* 0x0000000486007c0c */ /* 0x000fe2000c701270 */
[----:B------:R2:W-:Y:S03]  /*121c60*/  STL [R1+0xc2c], R18 ;  /* 0x000c2c1201007387 */ /* 0x0005e60000100800 */
[----:B------:R-:W-:Y:S01]  /*121c70*/  @P1 LOP3.LUT R6, R6, 0x1, RZ, 0xfc, !PT ;  /* 0x0000000106061812 */ /* 0x000fe200078efcff */
[----:B--2---:R-:W-:Y:S01]  /*121c80*/  IMAD.U32 R18, RZ, RZ, UR59 ;  /* 0x0000003bff127e24 */ /* 0x004fe2000f8e00ff */
[----:B------:R-:W-:-:S07]  /*121c90*/  ULDC.64 UR58, c[0x0][0x228] ;  /* 0x00008a00003a7ab9 */ /* 0x000fce0000000a00 */
[----:B------:R-:W-:Y:S01]  /*121ca0*/  @P0 LOP3.LUT R5, R5, 0x40000000, RZ, 0xfc, !PT ;  /* 0x4000000005050812 */ /* 0x000fe200078efcff */
[----:B------:R-:W-:Y:S01]  /*121cb0*/  UMOV UR5, UR58 ;  /* 0x0000003a00057c82 */ /* 0x000fe20008000000 */
[----:B------:R-:W-:Y:S01]  /*121cc0*/  ISETP.GE.AND P0, PT, R30, UR61, PT ;  /* 0x0000003d1e007c0c */ /* 0x000fe2000bf06270 */
[----:B------:R-:W-:Y:S01]  /*121cd0*/  STL [R1+0xc28], R18 ;  /* 0x000c281201007387 */ /* 0x000fe20000100800 */
[----:B------:R-:W-:Y:S01]  /*121ce0*/  LOP3.LUT R5, R5, 0xdfffffff, RZ, 0xc0, !PT ;  /* 0xdfffffff05057812 */ /* 0x000fe200078ec0ff */
[----:B------:R-:W-:Y:S01]  /*121cf0*/  VIADD R30, R252, 0x60 ;  /* 0x00000060fc1e7836 */ /* 0x000fe20000000000 */
[----:B------:R-:W-:Y:S01]  /*121d00*/  ISETP.LT.AND P1, PT, R132, UR5, !P0 ;  /* 0x0000000584007c0c */ /* 0x000fe2000c721270 */
[----:B------:R2:W-:Y:S01]  /*121d10*/  STL [R1+0x4f24], R6 ;  /* 0x004f240601007387 */ /* 0x0005e20000100800 */
[----:B------:R-:W-:Y:S01]  /*121d20*/  ULDC UR5, c[0x0][0x248] ;  /* 0x0000920000057ab9 */ /* 0x000fe20000000800 */
[----:B------:R-:W-:Y:S02]  /*121d30*/  ULDC.64 UR60, c[0x0][0x228] ;  /* 0x00008a00003c7ab9 */ /* 0x000fe40000000a00 */
[----:B------:R3:W-:Y:S01]  /*121d40*/  STL [R1+0x1b20], R0 ;  /* 0x001b200001007387 */ /* 0x0007e20000100800 */
[----:B--2---:R-:W-:Y:S01]  /*121d50*/  IMAD.U32 R6, RZ, RZ, UR59 ;  /* 0x0000003bff067e24 */ /* 0x004fe2000f8e00ff */
[----:B------:R-:W-:-:S06]  /*121d60*/  ULDC.64 UR58, c[0x0][0x228] ;  /* 0x00008a00003a7ab9 */ /* 0x000fcc0000000a00 */
[----:B------:R-:W-:Y:S01]  /*121d70*/  @P1 LOP3.LUT R5, R5, 0x20000000, RZ, 0xfc, !PT ;  /* 0x2000000005051812 */ /* 0x000fe200078efcff */
[----:B------:R-:W-:Y:S01]  /*121d80*/  UMOV UR4, UR58 ;  /* 0x0000003a00047c82 */ /* 0x000fe20008000000 */
[----:B---3--:R-:W-:Y:S01]  /*121d90*/  IADD3 R0, R0, UR5, RZ ;  /* 0x0000000500007c10 */ /* 0x008fe2000fffe0ff */
[----:B------:R2:W-:Y:S01]  /*121da0*/  STL [R1+0xc24], R6 ;  /* 0x000c240601007387 */ /* 0x0005e20000100800 */
[----:B------:R-:W-:Y:S01]  /*121db0*/  ISETP.LT.AND P0, PT, R134, UR4, !P0 ;  /* 0x0000000486007c0c */ /* 0x000fe2000c701270 */
[----:B------:R-:W-:Y:S01]  /*121dc0*/  UMOV UR5, UR60 ;  /* 0x0000003c00057c82 */ /* 0x000fe20008000000 */
[----:B------:R-:W-:Y:S01]  /*121dd0*/  LOP3.LUT R5, R5, 0xfbffffff, RZ, 0xc0, !PT ;  /* 0xfbffffff05057812 */ /* 0x000fe200078ec0ff */
[----:B--2---:R-:W-:Y:S01]  /*121de0*/  IMAD.U32 R6, RZ, RZ, UR59 ;  /* 0x0000003bff067e24 */ /* 0x004fe2000f8e00ff */
[----:B------:R-:W-:-:S09]  /*121df0*/  R2UR UR59, R31 ;  /* 0x000000001f3b72ca */ /* 0x000fd200000e0000 */
        /* <DEDUP_REMOVED lines=8> */
[----:B------:R-:W-:Y:S01]  /*121e80*/  R2UR UR10, R54 ;  /* 0x00000000360a72ca */ /* 0x000fe200000e0000 */
[----:B------:R-:W-:Y:S02]  /*121e90*/  VIADD R54, R252, 0x1dc ;  /* 0x000001dcfc367836 */ /* 0x000fe40000000000 */
[----:B--2---:R-:W-:Y:S01]  /*121ea0*/  IMAD.U32 R6, RZ, RZ, UR61 ;  /* 0x0000003dff067e24 */ /* 0x004fe2000f8e00ff */
[----:B------:R-:W-:-:S02]  /*121eb0*/  ULDC.64 UR60, c[0x0][0x228] ;  /* 0x00008a00003c7ab9 */ /* 0x000fc40000000a00 */
[----:B------:R-:W-:Y:S01]  /*121ec0*/  UMOV UR4, UR60 ;  /* 0x0000003c00047c82 */ /* 0x000fe20008000000 */
[----:B---3--:R-:W-:Y:S01]  /*121ed0*/  VIADD R0, R0, UR5 ;  /* 0x0000000500007c36 */ /* 0x008fe20008000000 */
[----:B------:R-:W-:Y:S01]  /*121ee0*/  ISETP.LT.AND P0, PT, R134, UR4, !P0 ;  /* 0x0000000486007c0c */ /* 0x000fe2000c701270 */
[----:B------:R2:W-:Y:S02]  /*121ef0*/  STL [R1+0xa5c], R6 ;  /* 0x000a5c0601007387 */ /* 0x0005e40000100800 */
[----:B------:R-:W-:-:S04]  /*121f00*/  @P1 LOP3.LUT R5, R5, 0x2000000, RZ, 0xfc, !PT ;  /* 0x0200000005051812 */ /* 0x000fc800078efcff */
[----:B------:R-:W-:Y:S02]  /*121f10*/  LOP3.LUT R5, R5, 0xff7fffff, RZ, 0xc0, !PT ;  /* 0xff7fffff05057812 */ /* 0x000fe400078ec0ff */
[----:B--2---:R-:W-:Y:S01]  /*121f20*/  MOV R6, UR61 ;  /* 0x0000003d00067c02 */ /* 0x004fe20008000f00 */
[----:B------:R-:W-:-:S03]  /*121f30*/  ULDC.64 UR60, c[0x0][0x228] ;  /* 0x00008a00003c7ab9 */ /* 0x000fc60000000a00 */
[----:B------:R-:W-:Y:S01]  /*121f40*/  @P0 LOP3.LUT R5, R5, 0x800000, RZ, 0xfc, !PT ;  /* 0x0080000005050812 */ /* 0x000fe200078efcff */
[----:B------:R-:W-:Y:S01]  /*121f50*/  UMOV UR5, UR60 ;  /* 0x0000003c00057c82 */ /* 0x000fe20008000000 */
[----:B------:R-:W-:Y:S01]  /*121f60*/  ISETP.GE.AND P0, PT, R30, UR40, PT ;  /* 0x000000281e007c0c */ /* 0x000fe2000bf06270 */
[----:B------:R2:W-:Y:S01]  /*121f70*/  STL [R1+0xa58], R6 ;  /* 0x000a580601007387 */ /* 0x0005e20000100800 */
[----:B------:R-:W-:Y:S02]  /*121f80*/  LOP3.LUT R5, R5, 0xffdfffff, RZ, 0xc0, !PT ;  /* 0xffdfffff05057812 */ /* 0x000fe400078ec0ff */
[----:B------:R-:W-:Y:S01]  /*121f90*/  ISETP.LT.AND P1, PT, R132, UR5, !P0 ;  /* 0x0000000584007c0c */ /* 0x000fe2000c721270 */
[----:B------:R3:W-:Y:S01]  /*121fa0*/  STL [R1+0x1b2c], R0 ;  /* 0x001b2c0001007387 */ /* 0x0007e20000100800 */
[C---:B------:R-:W-:Y:S01]  /*121fb0*/  IADD3 R30, R252.reuse, 0x5e, RZ ;  /* 0x0000005efc1e7810 */ /* 0x040fe20007ffe0ff */
[----:B------:R-:W-:Y:S01]  /*121fc0*/  ULDC UR5, c[0x0][0x248] ;  /* 0x0000920000057ab9 */ /* 0x000fe20000000800 */
[----:B------:R-:W-:Y:S01]  /*121fd0*/  R2UR UR40, R43 ;  /* 0x000000002b2872ca */ /* 0x000fe200000e0000 */
[----:B------:R-:W-:Y:S01]  /*121fe0*/  VIADD R43, R252, 0x1e7 ;  /* 0x000001e7fc2b7836 */ /* 0x000fe20000000000 */
[----:B--2---:R-:W-:Y:S01]  /*121ff0*/  MOV R6, UR61 ;  /* 0x0000003d00067c02 */ /* 0x004fe20008000f00 */
[----:B------:R-:W-:-:S02]  /*122000*/  ULDC.64 UR60, c[0x0][0x228] ;  /* 0x00008a00003c7ab9 */ /* 0x000fc40000000a00 */
[----:B------:R-:W-:Y:S01]  /*122010*/  UMOV UR4, UR60 ;  /* 0x0000003c00047c82 */ /* 0x000fe20008000000 */
[----:B---3--:R-:W-:Y:S01]  /*122020*/  VIADD R0, R0, UR5 ;  /* 0x0000000500007c36 */ /* 0x008fe20008000000 */
[----:B------:R-:W-:Y:S01]  /*122030*/  ISETP.LT.AND P0, PT, R134, UR4, !P0 ;  /* 0x0000000486007c0c */ /* 0x000fe2000c701270 */
[----:B------:R2:W-:Y:S01]  /*122040*/  STL [R1+0xa54], R6 ;  /* 0x000a540601007387 */ /* 0x0005e20000100800 */
[----:B------:R-:W-:-:S04]  /*122050*/  @P1 LOP3.LUT R5, R5, 0x200000, RZ, 0xfc, !PT ;  /* 0x0020000005051812 */ /* 0x000fc800078efcff */
[----:B------:R-:W-:Y:S01]  /*122060*/  LOP3.LUT R5, R5, 0xfff7ffff, RZ, 0xc0, !PT ;  /* 0xfff7ffff05057812 */ /* 0x000fe200078ec0ff */
[----:B--2---:R-:W-:Y:S01]  /*122070*/  IMAD.U32 R6, RZ, RZ, UR61 ;  /* 0x0000003dff067e24 */ /* 0x004fe2000f8e00ff */
[----:B------:R-:W-:-:S05]  /*122080*/  ULDC.64 UR60, c[0x0][0x228] ;  /* 0x00008a00003c7ab9 */ /* 0x000fca0000000a00 */
        /* <DEDUP_REMOVED lines=9> */
[----:B------:R-:W-:Y:S02]  /*122120*/  R2UR UR52, R38 ;  /* 0x00000000263472ca */ /* 0x000fe400000e0000 */
[----:B------:R-:W-:Y:S01]  /*122130*/  LOP3.LUT R2, R2, 0xffffdfff, RZ, 0xc0, !PT ;  /* 0xffffdfff02027812 */ /* 0x000fe200078ec0ff */
[----:B--2---:R-:W-:Y:S01]  /*122140*/  IMAD.U32 R6, RZ, RZ, UR61 ;  /* 0x0000003dff067e24 */ /* 0x004fe2000f8e00ff */
[----:B------:R-:W-:Y:S01]  /*122150*/  ULDC.64 UR60, c[0x0][0x228] ;  /* 0x00008a00003c7ab9 */ /* 0x000fe20000000a00 */
[----:B------:R-:W-:Y:S01]  /*122160*/  IADD3 R38, R252, 0x1ec, RZ ;  /* 0x000001ecfc267810 */ /* 0x000fe20007ffe0ff */
[----:B------:R-:W-:Y:S01]  /*122170*/  UMOV UR4, UR60 ;  /* 0x0000003c00047c82 */ /* 0x000fe20008000000 */
[----:B---3--:R-:W-:Y:S01]  /*122180*/  IADD3 R0, R0, UR5, RZ ;  /* 0x0000000500007c10 */ /* 0x008fe2000fffe0ff */
[----:B------:R2:W-:Y:S01]  /*122190*/  STL [R1+0xa4c], R6 ;  /* 0x000a4c0601007387 */ /* 0x0005e20000100800 */
[----:B------:R-:W-:-:S02]  /*1221a0*/  ISETP.LT.AND P0, PT, R134, UR4, !P0 ;  /* 0x0000000486007c0c */ /* 0x000fc4000c701270 */
[----:B------:R-:W-:-:S04]  /*1221b0*/  @P1 LOP3.LUT R5, R5, 0x40000, RZ, 0xfc, !PT ;  /* 0x0004000005051812 */ /* 0x000fc800078efcff */
[----:B------:R-:W-:Y:S01]  /*1221c0*/  LOP3.LUT R5, R5, 0xffff7fff, RZ, 0xc0, !PT ;  /* 0xffff7fff05057812 */ /* 0x000fe200078ec0ff */
[----:B--2---:R-:W-:Y:S01]  /*1221d0*/  IMAD.U32 R6, RZ, RZ, UR61 ;  /* 0x0000003dff067e24 */ /* 0x004fe2000f8e00ff */
[----:B------:R-:W-:Y:S02]  /*1221e0*/  ULDC.64 UR60, c[0x0][0x228] ;  /* 0x00008a00003c7ab9 */ /* 0x000fe40000000a00 */
[----:B------:R-:W-:-:S03]  /*1221f0*/  UMOV UR5, UR60 ;  /* 0x0000003c00057c82 */ /* 0x000fc60008000000 */
        /* <DEDUP_REMOVED lines=8> */
[----:B------:R-:W-:Y:S01]  /*122280*/  ULDC.64 UR28, c[0x0][0x228] ;  /* 0x00008a00001c7ab9 */ /* 0x000fe20000000a00 */
[----:B--2---:R-:W-:Y:S01]  /*122290*/  IMAD.U32 R6, RZ, RZ, UR61 ;  /* 0x0000003dff067e24 */ /* 0x004fe2000f8e00ff */
[----:B------:R-:W-:-:S02]  /*1222a0*/  ULDC.64 UR60, c[0x0][0x228] ;  /* 0x00008a00003c7ab9 */ /* 0x000fc40000000a00 */
[----:B------:R-:W-:Y:S01]  /*1222b0*/  UMOV UR4, UR60 ;  /* 0x0000003c00047c82 */ /* 0x000fe20008000000 */
[----:B---3--:R-:W-:Y:S01]  /*1222c0*/  VIADD R0, R0, UR5 ;  /* 0x0000000500007c36 */ /* 0x008fe20008000000 */
[----:B------:R-:W-:Y:S01]  /*1222d0*/  ISETP.LT.AND P0, PT, R134, UR4, !P0 ;  /* 0x0000000486007c0c */ /* 0x000fe2000c701270 */
[----:B------:R2:W-:Y:S01]  /*1222e0*/  STL [R1+0xa44], R6 ;  /* 0x000a440601007387 */ /* 0x0005e20000100800 */
[----:B------:R-:W-:-:S03]  /*1222f0*/  UMOV UR5, UR28 ;  /* 0x0000001c00057c82 */ /* 0x000fc60008000000 */
[----:B------:R-:W-:-:S04]  /*122300*/  @P1 LOP3.LUT R5, R5, 0x4000, RZ, 0xfc, !PT ;  /* 0x0000400005051812 */ /* 0x000fc800078efcff */
[----:B------:R-:W-:Y:S02]  /*122310*/  LOP3.LUT R5, R5, 0xffffefff, RZ, 0xc0, !PT ;  /* 0xffffefff05057812 */ /* 0x000fe400078ec0ff */
[----:B--2---:R-:W-:Y:S01]  /*122320*/  MOV R6, UR61 ;  /* 0x0000003d00067c02 */ /* 0x004fe20008000f00 */
[----:B------:R-:W-:Y:S01]  /*122330*/  ULDC.64 UR60, c[0x0][0x228] ;  /* 0x00008a00003c7ab9 */ /* 0x000fe20000000a00 */
[----:B------:R-:W-:Y:S02]  /*122340*/  @P0 LOP3.LUT R5, R5, 0x1000, RZ, 0xfc, !PT ;  /* 0x0000100005050812 */ /* 0x000fe400078efcff */
[----:B------:R-:W-:Y:S01]  /*122350*/  ISETP.GE.AND P0, PT, R30, UR10, PT ;  /* 0x0000000a1e007c0c */ /* 0x000fe2000bf06270 */
[----:B------:R2:W-:Y:S01]  /*122360*/  STL [R1+0xa40], R6 ;  /* 0x000a400601007387 */ /* 0x0005e20000100800 */
[----:B------:R-:W-:Y:S01]  /*122370*/  LOP3.LUT R5, R5, 0xfffffbff, RZ, 0xc0, !PT ;  /* 0xfffffbff05057812 */ /* 0x000fe200078ec0ff */
[----:B------:R-:W-:Y:S01]  /*122380*/  ULDC.64 UR10, c[0x0][0x228] ;  /* 0x00008a00000a7ab9 */ /* 0x000fe20000000a00 */
        /* <DEDUP_REMOVED lines=11> */
[----:B------:R-:W-:Y:S01]  /*122440*/  UMOV UR5, UR10 ;  /* 0x0000000a00057c82 */ /* 0x000fe20008000000 */
[----:B------:R-:W-:Y:S02]  /*122450*/  R2UR UR28, R74 ;  /* 0x000000004a1c72ca */ /* 0x000fe400000e0000 */
[----:B------:R-:W-:-:S02]  /*122460*/  LOP3.LUT R5, R5, 0xfffffeff, RZ, 0xc0, !PT ;  /* 0xfffffeff05057812 */ /* 0x000fc400078ec0ff */
[----:B------:R-:W-:Y:S01]  /*122470*/  IADD3 R74, R252, 0x1c8, RZ ;  /* 0x000001c8fc4a7810 */ /* 0x000fe20007ffe0ff */
[----:B--2---:R-:W-:Y:S02]  /*122480*/  IMAD.U32 R6, RZ, RZ, UR29 ;  /* 0x0000001dff067e24 */ /* 0x004fe4000f8e00ff */
[----:B------:R-:W-:Y:S02]  /*122490*/  @P0 LOP3.LUT R5, R5, 0x100, RZ, 0xfc, !PT ;  /* 0x0000010005050812 */ /* 0x000fe400078efcff */
[----:B------:R-:W-:Y:S01]  /*1224a0*/  ISETP.GE.AND P0, PT, R30, UR40, PT ;  /* 0x000000281e007c0c */ /* 0x000fe2000bf06270 */
[----:B------:R2:W-:Y:S01]  /*1224b0*/  STL [R1+0x488], R6 ;  /* 0x0004880601007387 */ /* 0x0005e20000100800 */
[----:B------:R-:W-:Y:S01]  /*1224c0*/  LOP3.LUT R5, R5, 0xffffff7f, RZ, 0xc0, !PT ;  /* 0xffffff7f05057812 */ /* 0x000fe200078ec0ff */
[----:B------:R-:W-:Y:S01]  /*1224d0*/  VIADD R30, R252, 0x5a ;  /* 0x0000005afc1e7836 */ /* 0x000fe20000000000 */
[----:B------:R-:W-:Y:S01]  /*1224e0*/  ISETP.LT.AND P1, PT, R132, UR5, !P0 ;  /* 0x0000000584007c0c */ /* 0x000fe2000c721270 */
[----:B------:R3:W-:Y:S01]  /*1224f0*/  STL [R1+0x1b44], R0 ;  /* 0x001b440001007387 */ /* 0x0007e20000100800 */
[----:B------:R-:W-:Y:S01]  /*122500*/  ULDC UR5, c[0x0][0x248] ;  /* 0x0000920000057ab9 */ /* 0x000fe20000000800 */
[----:B------:R-:W-:Y:S01]  /*122510*/  ULDC.64 UR40, c[0x0][0x228] ;  /* 0x00008a0000287ab9 */ /* 0x000fe20000000a00 */
[----:B--2---:R-:W-:Y:S01]  /*122520*/  IMAD.U32 R6, RZ, RZ, UR11 ;  /* 0x0000000bff067e24 */ /* 0x004fe2000f8e00ff */
[----:B------:R-:W-:-:S02]  /*122530*/  ULDC.64 UR10, c[0x0][0x228] ;  /* 0x00008a00000a7ab9 */ /* 0x000fc40000000a00 */
[----:B------:R-:W-:Y:S01]  /*122540*/  UMOV UR4, UR10 ;  /* 0x0000000a00047c82 */ /* 0x000fe20008000000 */
[----:B---3--:R-:W-:Y:S01]  /*122550*/  IADD3 R0, R0, UR5, RZ ;  /* 0x0000000500007c10 */ /* 0x008fe2000fffe0ff */
[----:B------:R2:W-:Y:S01]  /*122560*/  STL [R1+0x484], R6 ;  /* 0x0004840601007387 */ /* 0x0005e20000100800 */
[----:B------:R-:W-:-:S03]  /*122570*/  ISETP.LT.AND P0, PT, R134, UR4, !P0 ;  /* 0x0000000486007c0c */ /* 0x000fc6000c701270 */
[----:B------:R-:W-:-:S04]  /*122580*/  @P1 LOP3.LUT R5, R5, 0x80, RZ, 0xfc, !PT ;  /* 0x0000008005051812 */ /* 0x000fc800078efcff */
[----:B------:R-:W-:Y:S01]  /*122590*/  LOP3.LUT R5, R5, 0xffffffef, RZ, 0xc0, !PT ;  /* 0xffffffef05057812 */ /* 0x000fe200078ec0ff */
[----:B--2---:R-:W-:Y:S01]  /*1225a0*/  IMAD.U32 R6, RZ, RZ, UR11 ;  /* 0x0000000bff067e24 */ /* 0x004fe2000f8e00ff */
[----:B------:R-:W-:Y:S02]  /*1225b0*/  ULDC.64 UR10, c[0x0][0x228] ;  /* 0x00008a00000a7ab9 */ /* 0x000fe40000000a00 */
[----:B------:R-:W-:Y:S02]  /*1225c0*/  UMOV UR5, UR10 ;  /* 0x0000000a00057c82 */ /* 0x000fe40008000000 */
        /* <DEDUP_REMOVED lines=16> */
[----:B------:R-:W-:Y:S02]  /*1226d0*/  @P1 LOP3.LUT R5, R5, 0x8, RZ, 0xfc, !PT ;  /* 0x0000000805051812 */ /* 0x000fe400078efcff */
[----:B------:R-:W-:Y:S01]  /*1226e0*/  R2UR UR10, R57 ;  /* 0x00000000390a72ca */ /* 0x000fe200000e0000 */
[----:B------:R-:W-:Y:S01]  /*1226f0*/  VIADD R57, R252, 0x1d9 ;  /* 0x000001d9fc397836 */ /* 0x000fe20000000000 */
[----:B------:R-:W-:Y:S02]  /*122700*/  LOP3.LUT R5, R5, 0xfffffffd, RZ, 0xc0, !PT ;  /* 0xfffffffd05057812 */ /* 0x000fe400078ec0ff */
[----:B--2---:R-:W-:Y:S02]  /*122710*/  MOV R6, UR11 ;  /* 0x0000000b00067c02 */ /* 0x004fe40008000f00 */
[----:B------:R-:W-:Y:S02]  /*122720*/  @P0 LOP3.LUT R5, R5, 0x2, RZ, 0xfc, !PT ;  /* 0x0000000205050812 */ /* 0x000fe400078efcff */
[----:B------:R-:W-:Y:S01]  /*122730*/  ISETP.GE.AND P0, PT, R30, UR24, PT ;  /* 0x000000181e007c0c */ /* 0x000fe2000bf06270 */
[----:B------:R-:W-:Y:S01]  /*122740*/  STL [R1+0x478], R6 ;  /* 0x0004780601007387 */ /* 0x000fe20000100800 */
[----:B------:R-:W-:-:S02]  /*122750*/  IADD3 R30, R252, 0x58, RZ ;  /* 0x00000058fc1e7810 */ /* 0x000fc40007ffe0ff */
[----:B------:R-:W-:Y:S01]  /*122760*/  ISETP.LT.AND P1, PT, R132, UR5, !P0 ;  /* 0x0000000584007c0c */ /* 0x000fe2000c721270 */
[----:B------:R2:W-:Y:S01]  /*122770*/  STL [R1+0x4f28], R5 ;  /* 0x004f280501007387 */ /* 0x0005e20000100800 */
[----:B------:R-:W-:Y:S01]  /*122780*/  ULDC UR5, c[0x0][0x248] ;  /* 0x0000920000057ab9 */ /* 0x000fe20000000800 */
[----:B------:R-:W-:Y:S02]  /*122790*/  R2UR UR24, R37 ;  /* 0x00000000251872ca */ /* 0x000fe400000e0000 */
[----:B------:R3:W-:Y:S01]  /*1227a0*/  STL [R1+0x1b50], R0 ;  /* 0x001b500001007387 */ /* 0x0007e20000100800 */
[----:B--2---:R-:W-:Y:S01]  /*1227b0*/  MOV R5, UR41 ;  /* 0x0000002900057c02 */ /* 0x004fe20008000f00 */
[----:B------:R-:W-:-:S06]  /*1227c0*/  ULDC.64 UR40, c[0x0][0x228] ;  /* 0x00008a0000287ab9 */ /* 0x000fcc0000000a00 */
[----:B------:R-:W-:Y:S01]  /*1227d0*/  @P1 LOP3.LUT R7, R7, 0x80000000, RZ, 0xfc, !PT ;  /* 0x8000000007071812 */ /* 0x000fe200078efcff */
[----:B------:R-:W-:Y:S01]  /*1227e0*/  UMOV UR4, UR40 ;  /* 0x0000002800047c82 */ /* 0x000fe20008000000 */
[----:B---3--:R-:W-:Y:S01]  /*1227f0*/  VIADD R0, R0, UR5 ;  /* 0x0000000500007c36 */ /* 0x008fe20008000000 */
[----:B------:R-:W-:Y:S01]  /*122800*/  ISETP.LT.AND P0, PT, R134, UR4, !P0 ;  /* 0x0000000486007c0c */ /* 0x000fe2000c701270 */
[----:B------:R2:W-:Y:S01]  /*122810*/  STL [R1+0x474], R5 ;  /* 0x0004740501007387 */ /* 0x0005e20000100800 */
[----:B------:R-:W-:Y:S01]  /*122820*/  LOP3.LUT R7, R7, 0xdfffffff, RZ, 0xc0, !PT ;  /* 0xdfffffff07077812 */ /* 0x000fe200078ec0ff */
[----:B------:R-:W-:Y:S01]  /*122830*/  UMOV UR5, UR52 ;  /* 0x0000003400057c82 */ /* 0x000fe20008000000 */
[----:B------:R-:W-:Y:S01]  /*122840*/  R2UR UR40, R46 ;  /* 0x000000002e2872ca */ /* 0x000fe200000e0000 */
[----:B------:R-:W-:Y:S02]  /*122850*/  VIADD R46, R252, 0x1e4 ;  /* 0x000001e4fc2e7836 */ /* 0x000fe40000000000 */
[----:B--2---:R-:W-:-:S06]  /*122860*/  IMAD.U32 R5, RZ, RZ, UR41 ;  /* 0x00000029ff057e24 */ /* 0x004fcc000f8e00ff */
        /* <DEDUP_REMOVED lines=8> */
[----:B------:R-:W-:Y:S01]  /*1228f0*/  R2UR UR20, R39 ;  /* 0x00000000271472ca */ /* 0x000fe200000e0000 */
[----:B------:R-:W-:-:S02]  /*122900*/  VIADD R39, R252, 0x1eb ;  /* 0x000001ebfc277836 */ /* 0x000fc40000000000 */
[----:B--2---:R-:W-:Y:S01]  /*122910*/  IMAD.U32 R5, RZ, RZ, UR53 ;  /* 0x00000035ff057e24 */ /* 0x004fe2000f8e00ff */
[----:B------:R-:W-:Y:S02]  /*122920*/  ULDC.64 UR52, c[0x0][0x228] ;  /* 0x00008a0000347ab9 */ /* 0x000fe40000000a00 */
[----:B------:R-:W-:Y:S01]  /*122930*/  UMOV UR4, UR52 ;  /* 0x0000003400047c82 */ /* 0x000fe20008000000 */
[----:B---3--:R-:W-:Y:S01]  /*122940*/  IADD3 R0, R0, UR5, RZ ;  /* 0x0000000500007c10 */ /* 0x008fe2000fffe0ff */
[----:B------:R2:W-:Y:S01]  /*122950*/  STL [R1+0x46c], R5 ;  /* 0x00046c0501007387 */ /* 0x0005e20000100800 */
[----:B------:R-:W-:Y:S01]  /*122960*/  ISETP.LT.AND P0, PT, R134, UR4, !P0 ;  /* 0x0000000486007c0c */ /* 0x000fe2000c701270 */
[----:B------:R-:W-:Y:S01]  /*122970*/  UMOV UR5, UR60 ;  /* 0x0000003c00057c82 */ /* 0x000fe20008000000 */
[----:B------:R-:W-:Y:S02]  /*122980*/  @P1 LOP3.LUT R7, R7, 0x10000000, RZ, 0xfc, !PT ;  /* 0x1000000007071812 */ /* 0x000fe400078efcff */
[----:B------:R-:W-:-:S02]  /*122990*/  R2UR UR52, R41 ;  /* 0x00000000293472ca */ /* 0x000fc400000e0000 */
[----:B------:R-:W-:Y:S02]  /*1229a0*/  LOP3.LUT R7, R7, 0xfdffffff, RZ, 0xc0, !PT ;  /* 0xfdffffff07077812 */ /* 0x000fe400078ec0ff */
[----:B------:R-:W-:Y:S01]  /*1229b0*/  IADD3 R41, R252, 0x1e9, RZ ;  /* 0x000001e9fc297810 */ /* 0x000fe20007ffe0ff */
[----:B--2---:R-:W-:-:S04]  /*1229c0*/  IMAD.U32 R5, RZ, RZ, UR53 ;  /* 0x00000035ff057e24 */ /* 0x004fc8000f8e00ff */
        /* <DEDUP_REMOVED lines=36> */
[----:B------:R-:W-:-:S03]  /*122c10*/  UMOV UR5, UR10 ;  /* 0x0000000a00057c82 */ /* 0x000fc60008000000 */
[----:B------:R-:W-:Y:S01]  /*122c20*/  LOP3.LUT R7, R7, 0xfffbffff, RZ, 0xc0, !PT ;  /* 0xfffbffff07077812 */ /* 0x000fe200078ec0ff */
[----:B--2---:R-:W-:Y:S01]  /*122c30*/  IMAD.U32 R5, RZ, RZ, UR29 ;  /* 0x0000001dff057e24 */ /* 0x004fe2000f8e00ff */
[----:B------:R-:W-:-:S03]  /*122c40*/  ULDC.64 UR28, c[0x0][0x228] ;  /* 0x00008a00001c7ab9 */ /* 0x000fc60000000a00 */
        /* <DEDUP_REMOVED lines=18> */
[----:B------:R-:W-:Y:S01]  /*122d70*/  R2UR UR10, R75 ;  /* 0x000000004b0a72ca */ /* 0x000fe200000e0000 */
[----:B------:R-:W-:Y:S01]  /*122d80*/  VIADD R75, R252, 0x1c7 ;  /* 0x000001c7fc4b7836 */ /* 0x000fe20000000000 */
[----:B------:R-:W-:Y:S01]  /*122d90*/  LOP3.LUT R7, R7, 0xffffbfff, RZ, 0xc0, !PT ;  /* 0xffffbfff07077812 */ /* 0x000fe200078ec0ff */
[----:B--2---:R-:W-:-:S06]  /*122da0*/  IMAD.U32 R5, RZ, RZ, UR11 ;  /* 0x0000000bff057e24 */ /* 0x004fcc000f8e00ff */
        /* <DEDUP_REMOVED lines=8> */
[----:B------:R-:W-:Y:S02]  /*122e30*/  R2UR UR52, R50 ;  /* 0x00000000323472ca */ /* 0x000fe400000e0000 */
[----:B------:R-:W-:Y:S01]  /*122e40*/  IADD3 R50, R252, 0x1e0, RZ ;  /* 0x000001e0fc327810 */ /* 0x000fe20007ffe0ff */
        /* <DEDUP_REMOVED lines=47> */
[----:B------:R-:W-:Y:S02]  /*123140*/  ISETP.LT.AND P0, PT, R134, UR4, !P0 ;  /* 0x0000000486007c0c */ /* 0x000fe4000c701270 */
        /* <DEDUP_REMOVED lines=28> */
[----:B------:R-:W-:Y:S02]  /*123310*/  IADD3 R30, R252, 0x4f, RZ ;  /* 0x0000004ffc1e7810 */ /* 0x000fe40007ffe0ff */
[----:B------:R-:W-:Y:S01]  /*123320*/  ISETP.LT.AND P1, PT, R132, UR5, !P0 ;  /* 0x0000000584007c0c */ /* 0x000fe2000c721270 */
[----:B------:R-:W-:Y:S01]  /*123330*/  STL [R1+0x4f2c], R7 ;  /* 0x004f2c0701007387 */ /* 0x000fe20000100800 */
[----:B------:R-:W-:Y:S01]  /*123340*/  ULDC UR5, c[0x0][0x248] ;  /* 0x0000920000057ab9 */ /* 0x000fe20000000800 */
[----:B------:R-:W-:-:S02]  /*123350*/  R2UR UR40, R86 ;  /* 0x00000000562872ca */ /* 0x000fc400000e0000 */
[----:B------:R3:W-:Y:S01]  /*123360*/  STL [R1+0x1b80], R0 ;  /* 0x001b800001007387 */ /* 0x0007e20000100800 */
[----:B------:R-:W-:Y:S02]  /*123370*/  IADD3 R86, R252, 0x1bc, RZ ;  /* 0x000001bcfc567810 */ /* 0x000fe40007ffe0ff */
[----:B--2---:R-:W-:Y:S01]  /*123380*/  MOV R5, UR11 ;  /* 0x0000000b00057c02 */ /* 0x004fe20008000f00 */
[----:B------:R-:W-:Y:S02]  /*123390*/  ULDC.64 UR10, c[0x0][0x228] ;  /* 0x00008a00000a7ab9 */ /* 0x000fe40000000a00 */
[----:B------:R-:W-:Y:S02]  /*1233a0*/  UMOV UR4, UR10 ;  /* 0x0000000a00047c82 */ /* 0x000fe40008000000 */
[----:B------:R-:W-:Y:S01]  /*1233b0*/  ISETP.LT.AND P0, PT, R134, UR4, !P0 ;  /* 0x0000000486007c0c */ /* 0x000fe2000c701270 */
[----:B------:R2:W-:Y:S01]  /*1233c0*/  STL [R1+0x42c], R5 ;  /* 0x00042c0501007387 */ /* 0x0005e20000100800 */
[----:B------:R-:W-:Y:S01]  /*1233d0*/  @P1 LOP3.LUT R4, R4, 0x40000000, RZ, 0xfc, !PT ;  /* 0x4000000004041812 */ /* 0x000fe200078efcff */
[----:B---3--:R-:W-:-:S03]  /*1233e0*/  VIADD R0, R0, UR5 ;  /* 0x0000000500007c36 */ /* 0x008fc60008000000 */
        /* <DEDUP_REMOVED lines=54> */
[----:B------:R-:W-:-:S02]  /*123750*/  R2UR UR22, R44 ;  /* 0x000000002c1672ca */ /* 0x000fc400000e0000 */
[----:B------:R-:W-:Y:S02]  /*123760*/  IADD3 R44, R252, 0x1e6, RZ ;  /* 0x000001e6fc2c7810 */ /* 0x000fe40007ffe0ff */
[----:B--2---:R-:W-:Y:S01]  /*123770*/  MOV R5, UR11 ;  /* 0x0000000b00057c02 */ /* 0x004fe20008000f00 */
[----:B------:R-:W-:Y:S02]  /*123780*/  ULDC.64 UR10, c[0x0][0x228] ;  /* 0x00008a00000a7ab9 */ /* 0x000fe40000000a00 */
        /* <DEDUP_REMOVED lines=81> */
[----:B------:R-:W-:Y:S01]  /*123ca0*/  IADD3 R56, R252, 0x1da, RZ ;  /* 0x000001dafc387810 */ /* 0x000fe20007ffe0ff */
[----:B--2---:R-:W-:Y:S01]  /*123cb0*/  IMAD.U32 R5, RZ, RZ, UR11 ;  /* 0x0000000bff057e24 */ /* 0x004fe2000f8e00ff */
[----:B------:R-:W-:-:S02]  /*123cc0*/  ULDC.64 UR10, c[0x0][0x228] ;  /* 0x00008a00000a7ab9 */ /* 0x000fc40000000a00 */
        /* <DEDUP_REMOVED lines=109> */
[----:B------:R-:W-:Y:S01]  /*1243a0*/  @P1 LOP3.LUT R4, R4, 0x1, RZ, 0xfc, !PT ;  /* 0x0000000104041812 */ /* 0x000fe200078efcff */
[----:B--2---:R-:W-:Y:S01]  /*1243b0*/  IMAD.U32 R5, RZ, RZ, UR11 ;  /* 0x0000000bff057e24 */ /* 0x004fe2000f8e00ff */
[----:B------:R-:W-:-:S09]  /*1243c0*/  ULDC.64 UR10, c[0x0][0x228] ;  /* 0x00008a00000a7ab9 */ /* 0x000fd20000000a00 */
        /* <DEDUP_REMOVED lines=9> */
[----:B------:R-:W-:Y:S02]  /*124460*/  R2UR UR50, R62 ;  /* 0x000000003e3272ca */ /* 0x000fe400000e0000 */
[----:B------:R3:W-:Y:S01]  /*124470*/  STL [R1+0x1bcc], R0 ;  /* 0x001bcc0001007387 */ /* 0x0007e20000100800 */
[----:B------:R-:W-:Y:S01]  /*124480*/  IADD3 R62, R252, 0x1d4, RZ ;  /* 0x000001d4fc3e7810 */ /* 0x000fe20007ffe0ff */
[----:B--2---:R-:W-:Y:S01]  /*124490*/  IMAD.U32 R4, RZ, RZ, UR11 ;  /* 0x0000000bff047e24 */ /* 0x004fe2000f8e00ff */
[----:B------:R-:W-:-:S05]  /*1244a0*/  ULDC.64 UR10, c[0x0][0x228] ;  /* 0x00008a00000a7ab9 */ /* 0x000fca0000000a00 */
[----:B------:R-:W-:Y:S01]  /*1244b0*/  @P1 LOP3.LUT R25, R25, 0x40000000, RZ, 0xfc, !PT ;  /* 0x4000000019191812 */ /* 0x000fe200078efcff */
[----:B------:R-:W-:Y:S01]  /*1244c0*/  UMOV UR4, UR10 ;  /* 0x0000000a00047c82 */ /* 0x000fe20008000000 */
[----:B---3--:R-:W-:Y:S01]  /*1244d0*/  IADD3 R0, R0, UR5, RZ ;  /* 0x0000000500007c10 */ /* 0x008fe2000fffe0ff */
[----:B------:R2:W-:Y:S01]  /*1244e0*/  STL [R1+0x3b4], R4 ;  /* 0x0003b40401007387 */ /* 0x0005e20000100800 */
[----:B------:R-:W-:Y:S02]  /*1244f0*/  ISETP.LT.AND P0, PT, R134, UR4, !P0 ;  /* 0x0000000486007c0c */ /* 0x000fe4000c701270 */
[----:B------:R-:W-:Y:S01]  /*124500*/  LOP3.LUT R25, R25, 0xdfffffff, RZ, 0xc0, !PT ;  /* 0xdfffffff19197812 */ /* 0x000fe200078ec0ff */
[----:B--2---:R-:W-:Y:S01]  /*124510*/  IMAD.U32 R4, RZ, RZ, UR11 ;  /* 0x0000000bff047e24 */ /* 0x004fe2000f8e00ff */
[----:B------:R-:W-:Y:S02]  /*124520*/  ULDC.64 UR10, c[0x0][0x228] ;  /* 0x00008a00000a7ab9 */ /* 0x000fe40000000a00 */
[----:B------:R-:W-:-:S07]  /*124530*/  UMOV UR5, UR10 ;  /* 0x0000000a00057c82 */ /* 0x000fce0008000000 */
        /* <DEDUP_REMOVED lines=203> */
[----:B------:R2:W-:Y:S04]  /*1251f0*/  STL [R1+0x364], R4 ;  /* 0x0003640401007387 */ /* 0x0005e80000100800 */
        /* <DEDUP_REMOVED lines=92> */
[----:B------:R-:W-:Y:S01]  /*1257c0*/  VIADD R30, R252, 0x33 ;  /* 0x00000033fc1e7836 */ /* 0x000fe20000000000 */
[----:B------:R-:W-:Y:S02]  /*1257d0*/  LOP3.LUT R25, R25, 0xfffffffe, RZ, 0xc0, !PT ;  /* 0xfffffffe19197812 */ /* 0x000fe400078ec0ff */
[----:B------:R-:W-:Y:S01]  /*1257e0*/  ISETP.LT.AND P1, PT, R132, UR5, !P0 ;  /* 0x0000000584007c0c */ /* 0x000fe2000c721270 */
[----:B------:R3:W-:Y:S01]  /*1257f0*/  STL [R1+0x1c20], R0 ;  /* 0x001c200001007387 */ /* 0x0007e20000100800 */
[----:B------:R-:W-:Y:S01]  /*125800*/  ULDC UR5, c[0x0][0x248] ;  /* 0x0000920000057ab9 */ /* 0x000fe20000000800 */
[----:B------:R-:W-:-:S02]  /*125810*/  R2UR UR42, R89 ;  /* 0x00000000592a72ca */ /* 0x000fc400000e0000 */
[----:B------:R-:W-:Y:S01]  /*125820*/  IADD3 R89, R252, 0x1b9, RZ ;  /* 0x000001b9fc597810 */ /* 0x000fe20007ffe0ff */
[----:B--2---:R-:W-:Y:S01]  /*125830*/  IMAD.U32 R4, RZ, RZ, UR11 ;  /* 0x0000000bff047e24 */ /* 0x004fe2000f8e00ff */
[----:B------:R-:W-:Y:S02]  /*125840*/  ULDC.64 UR10, c[0x0][0x228] ;  /* 0x00008a00000a7ab9 */ /* 0x000fe40000000a00 */
[----:B------:R-:W-:Y:S02]  /*125850*/  UMOV UR4, UR10 ;  /* 0x0000000a00047c82 */ /* 0x000fe40008000000 */
[----:B------:R-:W-:Y:S01]  /*125860*/  ISETP.LT.AND P0, PT, R134, UR4, !P0 ;  /* 0x0000000486007c0c */ /* 0x000fe2000c701270 */
[----:B------:R2:W-:Y:S01]  /*125870*/  STL [R1+0x32c], R4 ;  /* 0x00032c0401007387 */ /* 0x0005e20000100800 */
[----:B---3--:R-:W-:Y:S02]  /*125880*/  IADD3 R0, R0, UR5, RZ ;  /* 0x0000000500007c10 */ /* 0x008fe4000fffe0ff */
[----:B------:R-:W-:Y:S01]  /*125890*/  @P1 LOP3.LUT R25, R25, 0x1, RZ, 0xfc, !PT ;  /* 0x0000000119191812 */ /* 0x000fe200078efcff */
[----:B--2---:R-:W-:Y:S01]  /*1258a0*/  IMAD.U32 R4, RZ, RZ, UR11 ;  /* 0x0000000bff047e24 */ /* 0x004fe2000f8e00ff */
[----:B------:R-:W-:-:S07]  /*1258b0*/  ULDC.64 UR10, c[0x0][0x228] ;  /* 0x00008a00000a7ab9 */ /* 0x000fce0000000a00 */
[----:B------:R-:W-:Y:S01]  /*1258c0*/  @P0 LOP3.LUT R8, R8, 0x80000000, RZ, 0xfc, !PT ;  /* 0x8000000008080812 */ /* 0x000fe200078efcff */
[----:B------:R-:W-:Y:S01]  /*1258d0*/  UMOV UR5, UR10 ;  /* 0x0000000a00057c82 */ /* 0x000fe20008000000 */
[----:B------:R-:W-:Y:S01]  /*1258e0*/  ISETP.GE.AND P0, PT, R30, UR52, PT ;  /* 0x000000341e007c0c */ /* 0x000fe2000bf06270 */
[----:B------:R2:W-:Y:S01]  /*1258f0*/  STL [R1+0x328], R4 ;  /* 0x0003280401007387 */ /* 0x0005e20000100800 */
[----:B------:R-:W-:Y:S01]  /*125900*/  LOP3.LUT R8, R8, 0xbfffffff, RZ, 0xc0, !PT ;  /* 0xbfffffff08087812 */ /* 0x000fe200078ec0ff */
[----:B------:R-:W-:Y:S01]  /*125910*/  VIADD R30, R252, 0x32 ;  /* 0x00000032fc1e7836 */ /* 0x000fe20000000000 */
[----:B------:R-:W-:Y:S01]  /*125920*/  ISETP.LT.AND P1, PT, R132, UR5, !P0 ;  /* 0x0000000584007c0c */ /* 0x000fe2000c721270 */
[----:B------:R-:W-:Y:S01]  /*125930*/  STL [R1+0x4f34], R25 ;  /* 0x004f341901007387 */ /* 0x000fe20000100800 */
[----:B------:R-:W-:Y:S01]  /*125940*/  ULDC UR5, c[0x0][0x248] ;  /* 0x0000920000057ab9 */ /* 0x000fe20000000800 */
[----:B------:R-:W-:Y:S02]  /*125950*/  ULDC.64 UR52, c[0x0][0x228] ;  /* 0x00008a0000347ab9 */ /* 0x000fe40000000a00 */
[----:B------:R3:W-:Y:S01]  /*125960*/  STL [R1+0x1c24], R0 ;  /* 0x001c240001007387 */ /* 0x0007e20000100800 */
[----:B--2---:R-:W-:Y:S01]  /*125970*/  IMAD.U32 R4, RZ, RZ, UR11 ;  /* 0x0000000bff047e24 */ /* 0x004fe2000f8e00ff */
[----:B------:R-:W-:-:S02]  /*125980*/  ULDC.64 UR10, c[0x0][0x228] ;  /* 0x00008a00000a7ab9 */ /* 0x000fc40000000a00 */
[----:B------:R-:W-:Y:S02]  /*125990*/  UMOV UR4, UR10 ;  /* 0x0000000a00047c82 */ /* 0x000fe40008000000 */
[----:B------:R-:W-:Y:S01]  /*1259a0*/  ISETP.LT.AND P0, PT, R134, UR4, !P0 ;  /* 0x0000000486007c0c */ /* 0x000fe2000c701270 */
[----:B------:R2:W-:Y:S01]  /*1259b0*/  STL [R1+0x324], R4 ;  /* 0x0003240401007387 */ /* 0x0005e20000100800 */
[----:B------:R-:W-:Y:S01]  /*1259c0*/  @P1 LOP3.LUT R8, R8, 0x40000000, RZ, 0xfc, !PT ;  /* 0x4000000008081812 */ /* 0x000fe200078efcff */
[----:B---3--:R-:W-:-:S03]  /*1259d0*/  VIADD R0, R0, UR5 ;  /* 0x0000000500007c36 */ /* 0x008fc60008000000 */
[----:B------:R-:W-:Y:S02]  /*1259e0*/  LOP3.LUT R8, R8, 0xdfffffff, RZ, 0xc0, !PT ;  /* 0xdfffffff08087812 */ /* 0x000fe400078ec0ff */
[----:B--2---:R-:W-:Y:S01]  /*1259f0*/  MOV R4, UR11 ;  /* 0x0000000b00047c02 */ /* 0x004fe20008000f00 */
[----:B------:R-:W-:-:S04]  /*125a00*/  ULDC.64 UR10, c[0x0][0x228] ;  /* 0x00008a00000a7ab9 */ /* 0x000fc80000000a00 */
        /* <DEDUP_REMOVED lines=113> */
[----:B------:R-:W-:-:S02]  /*126120*/  ULDC.64 UR50, c[0x0][0x228] ;  /* 0x00008a0000327ab9 */ /* 0x000fc40000000a00 */
[----:B------:R-:W-:Y:S01]  /*126130*/  MOV R33, UR51 ;  /* 0x0000003300217c02 */ /* 0x000fe20008000f00 */
[----:B--2---:R-:W-:Y:S01]  /*126140*/  IMAD.U32 R4, RZ, RZ, UR11 ;  /* 0x0000000bff047e24 */ /* 0x004fe2000f8e00ff */
[----:B------:R-:W-:Y:S01]  /*126150*/  ULDC.64 UR10, c[0x0][0x228] ;  /* 0x00008a00000a7ab9 */ /* 0x000fe20000000a00 */
[----:B------:R-:W-:Y:S01]  /*126160*/  R2UR UR51, R79 ;  /* 0x000000004f3372ca */ /* 0x000fe200000e0000 */
[----:B------:R-:W-:Y:S01]  /*126170*/  UMOV UR4, UR10 ;  /* 0x0000000a00047c82 */ /* 0x000fe20008000000 */
[----:B---3--:R-:W-:Y:S01]  /*126180*/  VIADD R0, R0, UR5 ;  /* 0x0000000500007c36 */ /* 0x008fe20008000000 */
[----:B------:R-:W-:Y:S01]  /*126190*/  ISETP.LT.AND P0, PT, R134, UR4, !P0 ;  /* 0x0000000486007c0c */ /* 0x000fe2000c701270 */
[----:B------:R2:W-:Y:S01]  /*1261a0*/  STL [R1+0x2f4], R4 ;  /* 0x0002f40401007387 */ /* 0x0005e20000100800 */
[----:B------:R-:W-:Y:S01]  /*1261b0*/  VIADD R79, R252, 0x1c3 ;  /* 0x000001c3fc4f7836 */ /* 0x000fe20000000000 */
        /* <DEDUP_REMOVED lines=63> */
[----:B------:R-:W-:Y:S02]  /*1265b0*/  @P1 LOP3.LUT R8, R8, 0x1, RZ, 0xfc, !PT ;  /* 0x0000000108081812 */ /* 0x000fe400078efcff */
[----:B--2---:R-:W-:Y:S01]  /*1265c0*/  MOV R4, UR11 ;  /* 0x0000000b00047c02 */ /* 0x004fe20008000f00 */
[----:B------:R-:W-:-:S07]  /*1265d0*/  ULDC.64 UR10, c[0x0][0x228] ;  /* 0x00008a00000a7ab9 */ /* 0x000fce0000000a00 */
[----:B------:R-:W-:Y:S01]  /*1265e0*/  @P0 LOP3.LUT R9, R9, 0x20000000, RZ, 0xfc, !PT ;  /* 0x2000000009090812 */ /* 0x000fe200078efcff */
[----:B------:R-:W-:Y:S01]  /*1265f0*/  UMOV UR5, UR10 ;  /* 0x0000000a00057c82 */ /* 0x000fe20008000000 */
[----:B------:R-:W-:Y:S01]  /*126600*/  ISETP.GE.AND P0, PT, R30, UR48, PT ;  /* 0x000000301e007c0c */ /* 0x000fe2000bf06270 */
[----:B------:R2:W-:Y:S01]  /*126610*/  STL [R1+0x298], R4 ;  /* 0x0002980401007387 */ /* 0x0005e20000100800 */
[----:B------:R-:W-:Y:S01]  /*126620*/  LOP3.LUT R9, R9, 0xf7ffffff, RZ, 0xc0, !PT ;  /* 0xf7ffffff09097812 */ /* 0x000fe200078ec0ff */
[----:B------:R-:W-:Y:S01]  /*126630*/  ULDC.64 UR48, c[0x0][0x228] ;  /* 0x00008a0000307ab9 */ /* 0x000fe20000000a00 */
[----:B------:R-:W-:Y:S01]  /*126640*/  ISETP.LT.AND P1, PT, R132, UR5, !P0 ;  /* 0x0000000584007c0c */ /* 0x000fe2000c721270 */
[----:B------:R-:W-:Y:S01]  /*126650*/  STL [R1+0x4f38], R8 ;  /* 0x004f380801007387 */ /* 0x000fe20000100800 */
[----:B------:R-:W-:Y:S01]  /*126660*/  IADD3 R30, R252, 0x28, RZ ;  /* 0x00000028fc1e7810 */ /* 0x000fe20007ffe0ff */
[----:B------:R-:W-:Y:S01]  /*126670*/  ULDC UR5, c[0x0][0x248] ;  /* 0x0000920000057ab9 */ /* 0x000fe20000000800 */
[----:B------:R-:W-:Y:S01]  /*126680*/  MOV R32, UR49 ;  /* 0x0000003100207c02 */ /* 0x000fe20008000f00 */
[----:B------:R3:W-:Y:S01]  /*126690*/  STL [R1+0x1c5c], R0 ;  /* 0x001c5c0001007387 */ /* 0x0007e20000100800 */
[----:B--2---:R-:W-:Y:S01]  /*1266a0*/  MOV R4, UR11 ;  /* 0x0000000b00047c02 */ /* 0x004fe20008000f00 */
[----:B------:R-:W-:-:S02]  /*1266b0*/  ULDC.64 UR10, c[0x0][0x228] ;  /* 0x00008a00000a7ab9 */ /* 0x000fc40000000a00 */
        /* <DEDUP_REMOVED lines=40> */
[----:B------:R-:W-:Y:S02]  /*126940*/  ULDC.64 UR10, c[0x0][0x228] ;  /* 0x00008a00000a7ab9 */ /* 0x000fe40000000a00 */
        /* <DEDUP_REMOVED lines=73> */
[----:B------:R-:W-:Y:S01]  /*126de0*/  IADD3 R30, R252, 0x22, RZ ;  /* 0x00000022fc1e7810 */ /* 0x000fe20007ffe0ff */
[----:B------:R-:W-:Y:S01]  /*126df0*/  ULDC.64 UR34, c[0x0][0x228] ;  /* 0x00008a0000227ab9 */ /* 0x000fe20000000a00 */
[----:B------:R-:W-:Y:S01]  /*126e00*/  ISETP.LT.AND P1, PT, R132, UR5, !P0 ;  /* 0x0000000584007c0c */ /* 0x000fe2000c721270 */
[----:B------:R-:W-:Y:S01]  /*126e10*/  ULDC UR5, c[0x0][0x248] ;  /* 0x0000920000057ab9 */ /* 0x000fe20000000800 */
[----:B------:R-:W-:Y:S01]  /*126e20*/  LOP3.LUT R9, R9, 0xfffffffd, RZ, 0xc0, !PT ;  /* 0xfffffffd09097812 */ /* 0x000fe200078ec0ff */
[----:B------:R3:W-:Y:S01]  /*126e30*/  STL [R1+0x1c84], R0 ;  /* 0x001c840001007387 */ /* 0x0007e20000100800 */
[----:B--2---:R-:W-:Y:S01]  /*126e40*/  MOV R4, UR11 ;  /* 0x0000000b00047c02 */ /* 0x004fe20008000f00 */
[----:B------:R-:W-:-:S02]  /*126e50*/  ULDC.64 UR10, c[0x0][0x228] ;  /* 0x00008a00000a7ab9 */ /* 0x000fc40000000a00 */
[----:B------:R-:W-:Y:S01]  /*126e60*/  UMOV UR4, UR10 ;  /* 0x0000000a00047c82 */ /* 0x000fe20008000000 */
[----:B------:R-:W-:Y:S01]  /*126e70*/  IMAD.U32 R8, RZ, RZ, UR11 ;  /* 0x0000000bff087e24 */ /* 0x000fe2000f8e00ff */
[----:B------:R-:W-:Y:S01]  /*126e80*/  ISETP.LT.AND P0, PT, R134, UR4, !P0 ;  /* 0x0000000486007c0c */ /* 0x000fe2000c701270 */
[----:B------:R-:W-:Y:S01]  /*126e90*/  ULDC.64 UR10, c[0x0][0x228] ;  /* 0x00008a00000a7ab9 */ /* 0x000fe20000000a00 */
[----:B---3--:R-:W-:Y:S01]  /*126ea0*/  VIADD R0, R0, UR5 ;  /* 0x0000000500007c36 */ /* 0x008fe20008000000 */
[----:B------:R-:W-:Y:S01]  /*126eb0*/  UMOV UR5, UR10 ;  /* 0x0000000a00057c82 */ /* 0x000fe20008000000 */
[----:B------:R-:W-:Y:S01]  /*126ec0*/  @P1 LOP3.LUT R9, R9, 0x2, RZ, 0xfc, !PT ;  /* 0x0000000209091812 */ /* 0x000fe200078efcff */
[----:B------:R2:W-:Y:S04]  /*126ed0*/  STL [R1+0x264], R4 ;  /* 0x0002640401007387 */ /* 0x0005e80000100800 */
[----:B------:R-:W-:Y:S04]  /*126ee0*/  STL [R1+0x4f3c], R8 ;  /* 0x004f3c0801007387 */ /* 0x000fe80000100800 */
[----:B------:R-:W-:Y:S01]  /*126ef0*/  @P0 LOP3.LUT R10, R10, 0x80000000, RZ, 0xfc, !PT ;  /* 0x800000000a0a0812 */ /* 0x000fe200078efcff */
[----:B------:R3:W-:Y:S01]  /*126f00*/  STL [R1+0x4f40], R9 ;  /* 0x004f400901007387 */ /* 0x0007e20000100800 */
        /* <DEDUP_REMOVED lines=8> */
[----:B------:R2:W-:Y:S01]  /*126f90*/  STL [R1+0x1c88], R0 ;  /* 0x001c880001007387 */ /* 0x0005e20000100800 */
[----:B------:R-:W-:Y:S01]  /*126fa0*/  ULDC UR5, c[0x0][0x248] ;  /* 0x0000920000057ab9 */ /* 0x000fe20000000800 */
[----:B------:R-:W-:Y:S01]  /*126fb0*/  ULDC.64 UR26, c[0x0][0x228] ;  /* 0x00008a00001a7ab9 */ /* 0x000fe20000000a00 */
[C---:B---3--:R-:W-:Y:S01]  /*126fc0*/  VIADD R9, R252.reuse, 0x121 ;  /* 0x00000121fc097836 */ /* 0x048fe20000000000 */
[----:B------:R3:W-:Y:S01]  /*126fd0*/  STL [R1+0x25c], R4 ;  /* 0x00025c0401007387 */ /* 0x0007e20000100800 */
[----:B------:R-:W-:-:S05]  /*126fe0*/  VIADD R8, R252, 0x122 ;  /* 0x00000122fc087836 */ /* 0x000fca0000000000 */
[----:B------:R-:W-:Y:S02]  /*126ff0*/  @P1 LOP3.LUT R10, R10, 0x20000000, RZ, 0xfc, !PT ;  /* 0x200000000a0a1812 */ /* 0x000fe400078efcff */
[----:B--2---:R-:W-:Y:S02]  /*127000*/  IADD3 R0, R0, UR5, RZ ;  /* 0x0000000500007c10 */ /* 0x004fe4000fffe0ff */
[----:B------:R-:W-:Y:S01]  /*127010*/  LOP3.LUT R10, R10, 0xf7ffffff, RZ, 0xc0, !PT ;  /* 0xf7ffffff0a0a7812 */ /* 0x000fe200078ec0ff */
[----:B---3--:R-:W-:Y:S01]  /*127020*/  IMAD.U32 R4, RZ, RZ, UR11 ;  /* 0x0000000bff047e24 */ /* 0x008fe2000f8e00ff */
[----:B------:R-:W-:Y:S02]  /*127030*/  ULDC.64 UR10, c[0x0][0x228] ;  /* 0x00008a00000a7ab9 */ /* 0x000fe40000000a00 */
[----:B------:R-:W-:Y:S01]  /*127040*/  @P0 LOP3.LUT R10, R10, 0x8000000, RZ, 0xfc, !PT ;  /* 0x080000000a0a0812 */ /* 0x000fe200078efcff */
[----:B------:R-:W-:Y:S01]  /*127050*/  UMOV UR5, UR10 ;  /* 0x0000000a00057c82 */ /* 0x000fe20008000000 */
[----:B------:R-:W-:Y:S01]  /*127060*/  ISETP.GE.AND P0, PT, R30, UR54, PT ;  /* 0x000000361e007c0c */ /* 0x000fe2000bf06270 */
[----:B------:R2:W-:Y:S01]  /*127070*/  STL [R1+0x258], R4 ;  /* 0x0002580401007387 */ /* 0x0005e20000100800 */
[----:B------:R-:W-:Y:S01]  /*127080*/  LOP3.LUT R10, R10, 0xfdffffff, RZ, 0xc0, !PT ;  /* 0xfdffffff0a0a7812 */ /* 0x000fe200078ec0ff */
[----:B------:R-:W-:Y:S01]  /*127090*/  VIADD R30, R252, 0x20 ;  /* 0x00000020fc1e7836 */ /* 0x000fe20000000000 */
[----:B------:R-:W-:Y:S01]  /*1270a0*/  ISETP.LT.AND P1, PT, R132, UR5, !P0 ;  /* 0x0000000584007c0c */ /* 0x000fe2000c721270 */
[----:B------:R-:W-:Y:S01]  /*1270b0*/  ULDC UR5, c[0x0][0x248] ;  /* 0x0000920000057ab9 */ /* 0x000fe20000000800 */
[----:B------:R3:W-:Y:S01]  /*1270c0*/  STL [R1+0x1c90], R0 ;  /* 0x001c900001007387 */ /* 0x0007e20000100800 */
[----:B------:R-:W-:Y:S01]  /*1270d0*/  R2UR UR54, R118 ;  /* 0x00000000763672ca */ /* 0x000fe200000e0000 */
[----:B------:R-:W-:-:S02]  /*1270e0*/  VIADD R118, R252, 0x19c ;  /* 0x0000019cfc767836 */ /* 0x000fc40000000000 */
[----:B--2---:R-:W-:Y:S01]  /*1270f0*/  IMAD.U32 R4, RZ, RZ, UR11 ;  /* 0x0000000bff047e24 */ /* 0x004fe2000f8e00ff */
[----:B------:R-:W-:Y:S02]  /*127100*/  ULDC.64 UR10, c[0x0][0x228] ;  /* 0x00008a00000a7ab9 */ /* 0x000fe40000000a00 */
[----:B------:R-:W-:Y:S01]  /*127110*/  UMOV UR4, UR10 ;  /* 0x0000000a00047c82 */ /* 0x000fe20008000000 */
[----:B------:R-:W-:Y:S01]  /*127120*/  MOV R25, UR11 ;  /* 0x0000000b00197c02 */ /* 0x000fe20008000f00 */
[----:B------:R-:W-:Y:S01]  /*127130*/  ULDC.64 UR10, c[0x0][0x228] ;  /* 0x00008a00000a7ab9 */ /* 0x000fe20000000a00 */
[----:B------:R-:W-:Y:S01]  /*127140*/  ISETP.LT.AND P0, PT, R134, UR4, !P0 ;  /* 0x0000000486007c0c */ /* 0x000fe2000c701270 */
[----:B---3--:R-:W-:Y:S01]  /*127150*/  VIADD R0, R0, UR5 ;  /* 0x0000000500007c36 */ /* 0x008fe20008000000 */
[----:B------:R-:W-:Y:S01]  /*127160*/  @P1 LOP3.LUT R10, R10, 0x2000000, RZ, 0xfc, !PT ;  /* 0x020000000a0a1812 */ /* 0x000fe200078efcff */
[----:B------:R-:W-:Y:S01]  /*127170*/  UMOV UR5, UR10 ;  /* 0x0000000a00057c82 */ /* 0x000fe20008000000 */
[----:B------:R2:W-:Y:S02]  /*127180*/  STL [R1+0x254], R4 ;  /* 0x0002540401007387 */ /* 0x0005e40000100800 */
[----:B------:R-:W-:-:S02]  /*127190*/  LOP3.LUT R10, R10, 0xffbfffff, RZ, 0xc0, !PT ;  /* 0xffbfffff0a0a7812 */ /* 0x000fc400078ec0ff */
[----:B------:R-:W-:Y:S04]  /*1271a0*/  STL [R1+0x4f44], R25 ;  /* 0x004f441901007387 */ /* 0x000fe80000100800 */
[----:B------:R3:W-:Y:S01]  /*1271b0*/  STL [R1+0x1c98], R0 ;  /* 0x001c980001007387 */ /* 0x0007e20000100800 */
[----:B------:R-:W-:Y:S02]  /*1271c0*/  @P0 LOP3.LUT R10, R10, 0x400000, RZ, 0xfc, !PT ;  /* 0x004000000a0a0812 */ /* 0x000fe400078efcff */
[----:B------:R-:W-:Y:S02]  /*1271d0*/  ISETP.GE.AND P0, PT, R30, UR59, PT ;  /* 0x0000003b1e007c0c */ /* 0x000fe4000bf06270 */
[----:B--2---:R-:W-:Y:S01]  /*1271e0*/  MOV R4, UR11 ;  /* 0x0000000b00047c02 */ /* 0x004fe20008000f00 */
[----:B------:R-:W-:Y:S01]  /*1271f0*/  ULDC.64 UR10, c[0x0][0x228] ;  /* 0x00008a00000a7ab9 */ /* 0x000fe20000000a00 */
[----:B------:R-:W-:Y:S01]  /*127200*/  ISETP.LT.AND P1, PT, R132, UR5, !P0 ;  /* 0x0000000584007c0c */ /* 0x000fe2000c721270 */
[----:B------:R-:W-:Y:S01]  /*127210*/  UMOV UR4, UR10 ;  /* 0x0000000a00047c82 */ /* 0x000fe20008000000 */
[----:B------:R-:W-:Y:S01]  /*127220*/  LOP3.LUT R10, R10, 0xffdfffff, RZ, 0xc0, !PT ;  /* 0xffdfffff0a0a7812 */ /* 0x000fe200078ec0ff */
[----:B------:R-:W-:Y:S01]  /*127230*/  IMAD.U32 R7, RZ, RZ, UR11 ;  /* 0x0000000bff077e24 */ /* 0x000fe2000f8e00ff */
[----:B------:R-:W-:Y:S01]  /*127240*/  ISETP.LT.AND P0, PT, R134, UR4, !P0 ;  /* 0x0000000486007c0c */ /* 0x000fe2000c701270 */
[----:B------:R-:W-:Y:S01]  /*127250*/  ULDC UR5, c[0x0][0x248] ;  /* 0x0000920000057ab9 */ /* 0x000fe20000000800 */
[----:B------:R-:W-:Y:S01]  /*127260*/  IADD3 R30, R252, 0x1f, RZ ;  /* 0x0000001ffc1e7810 */ /* 0x000fe20007ffe0ff */
[----:B------:R-:W-:Y:S01]  /*127270*/  ULDC.64 UR10, c[0x0][0x228] ;  /* 0x00008a00000a7ab9 */ /* 0x000fe20000000a00 */
[----:B---3--:R-:W-:Y:S01]  /*127280*/  VIADD R0, R0, UR5 ;  /* 0x0000000500007c36 */ /* 0x008fe20008000000 */
[----:B------:R-:W-:Y:S01]  /*127290*/  UMOV UR5, UR10 ;  /* 0x0000000a00057c82 */ /* 0x000fe20008000000 */
[----:B------:R-:W-:Y:S01]  /*1272a0*/  IMAD.U32 R5, RZ, RZ, UR11 ;  /* 0x0000000bff057e24 */ /* 0x000fe2000f8e00ff */
[----:B------:R-:W-:Y:S01]  /*1272b0*/  ULDC.64 UR10, c[0x0][0x228] ;  /* 0x00008a00000a7ab9 */ /* 0x000fe20000000a00 */
[----:B------:R-:W-:Y:S01]  /*1272c0*/  STL [R1+0x4f48], R4 ;  /* 0x004f480401007387 */ /* 0x000fe20000100800 */
[----:B------:R-:W-:Y:S01]  /*1272d0*/  @P1 LOP3.LUT R10, R10, 0x200000, RZ, 0xfc, !PT ;  /* 0x002000000a0a1812 */ /* 0x000fe200078efcff */
[----:B------:R-:W-:Y:S01]  /*1272e0*/  UMOV UR4, UR10 ;  /* 0x0000000a00047c82 */ /* 0x000fe20008000000 */
[----:B------:R-:W-:Y:S01]  /*1272f0*/  IMAD.U32 R6, RZ, RZ, UR11 ;  /* 0x0000000bff067e24 */ /* 0x000fe2000f8e00ff */
[----:B------:R-:W-:Y:S01]  /*127300*/  STL [R1+0x4f4c], R7 ;  /* 0x004f4c0701007387 */ /* 0x000fe20000100800 */
[----:B------:R-:W-:Y:S01]  /*127310*/  LOP3.LUT R10, R10, 0xfffbffff, RZ, 0xc0, !PT ;  /* 0xfffbffff0a0a7812 */ /* 0x000fe200078ec0ff */
[----:B------:R-:W-:Y:S01]  /*127320*/  ULDC.64 UR10, c[0x0][0x228] ;  /* 0x00008a00000a7ab9 */ /* 0x000fe20000000a00 */
[----:B------:R-:W-:Y:S01]  /*127330*/  R2UR UR59, R117 ;  /* 0x00000000753b72ca */ /* 0x000fe200000e0000 */
[----:B------:R2:W-:Y:S01]  /*127340*/  STL [R1+0x1ca0], R0 ;  /* 0x001ca00001007387 */ /* 0x0005e20000100800 */
[----:B------:R-:W-:Y:S01]  /*127350*/  @P0 LOP3.LUT R10, R10, 0x40000, RZ, 0xfc, !PT ;  /* 0x000400000a0a0812 */ /* 0x000fe200078efcff */
[----:B------:R-:W-:Y:S01]  /*127360*/  IMAD.U32 R24, RZ, RZ, UR11 ;  /* 0x0000000bff187e24 */ /* 0x000fe2000f8e00ff */
[----:B------:R-:W-:Y:S01]  /*127370*/  ISETP.GE.AND P0, PT, R30, UR42, PT ;  /* 0x0000002a1e007c0c */ /* 0x000fe2000bf06270 */
[----:B------:R-:W-:Y:S01]  /*127380*/  VIADD R30, R252, 0x1e ;  /* 0x0000001efc1e7836 */ /* 0x000fe20000000000 */
[----:B------:R-:W-:Y:S01]  /*127390*/  LOP3.LUT R10, R10, 0xfffdffff, RZ, 0xc0, !PT ;  /* 0xfffdffff0a0a7812 */ /* 0x000fe200078ec0ff */
[----:B------:R-:W-:Y:S01]  /*1273a0*/  STL [R1+0x4f50], R5 ;  /* 0x004f500501007387 */ /* 0x000fe20000100800 */
[----:B------:R-:W-:Y:S01]  /*1273b0*/  ISETP.LT.AND P1, PT, R132, UR5, !P0 ;  /* 0x0000000584007c0c */ /* 0x000fe2000c721270 */
[----:B------:R-:W-:Y:S01]  /*1273c0*/  ULDC UR5, c[0x0][0x248] ;  /* 0x0000920000057ab9 */ /* 0x000fe20000000800 */
[----:B------:R-:W-:Y:S01]  /*1273d0*/  ISETP.LT.AND P0, PT, R134, UR4, !P0 ;  /* 0x0000000486007c0c */ /* 0x000fe2000c701270 */
[----:B------:R3:W-:Y:S01]  /*1273e0*/  STL [R1+0x4f54], R6 ;  /* 0x004f540601007387 */ /* 0x0007e20000100800 */
[----:B--2---:R-:W-:Y:S01]  /*1273f0*/  IADD3 R0, R0, UR5, RZ ;  /* 0x0000000500007c10 */ /* 0x004fe2000fffe0ff */
[----:B------:R-:W-:Y:S01]  /*127400*/  UMOV UR5, UR10 ;  /* 0x0000000a00057c82 */ /* 0x000fe20008000000 */
[----:B------:R-:W-:Y:S01]  /*127410*/  ULDC.64 UR10, c[0x0][0x228] ;  /* 0x00008a00000a7ab9 */ /* 0x000fe20000000a00 */
[----:B------:R-:W-:Y:S01]  /*127420*/  R2UR UR42, R119 ;  /* 0x00000000772a72ca */ /* 0x000fe200000e0000 */
[----:B------:R-:W-:Y:S01]  /*127430*/  UMOV UR4, UR10 ;  /* 0x0000000a00047c82 */ /* 0x000fe20008000000 */
[----:B------:R-:W-:Y:S01]  /*127440*/  MOV R18, UR11 ;  /* 0x0000000b00127c02 */ /* 0x000fe20008000f00 */
[----:B------:R2:W-:Y:S01]  /*127450*/  STL [R1+0x1ca4], R0 ;  /* 0x001ca40001007387 */ /* 0x0005e20000100800 */
[----:B------:R-:W-:Y:S01]  /*127460*/  ULDC.64 UR10, c[0x0][0x228] ;  /* 0x00008a00000a7ab9 */ /* 0x000fe20000000a00 */
[----:B------:R-:W-:Y:S01]  /*127470*/  VIADD R25, R252, 0x11f ;  /* 0x0000011ffc197836 */ /* 0x000fe20000000000 */
[----:B------:R-:W-:Y:S01]  /*127480*/  @P1 LOP3.LUT R10, R10, 0x20000, RZ, 0xfc, !PT ;  /* 0x000200000a0a1812 */ /* 0x000fe200078efcff */
[----:B------:R-:W-:Y:S01]  /*127490*/  STL [R1+0x4f58], R24 ;  /* 0x004f581801007387 */ /* 0x000fe20000100800 */
[----:B------:R-:W-:Y:S01]  /*1274a0*/  MOV R137, UR11 ;  /* 0x0000000b00897c02 */ /* 0x000fe20008000f00 */
[----:B---3--:R-:W-:Y:S01]  /*1274b0*/  VIADD R6, R252, 0x124 ;  /* 0x00000124fc067836 */ /* 0x008fe20000000000 */
[----:B------:R-:W-:Y:S01]  /*1274c0*/  LOP3.LUT R10, R10, 0xffffbfff, RZ, 0xc0, !PT ;  /* 0xffffbfff0a0a7812 */ /* 0x000fe200078ec0ff */
[----:B------:R3:W-:Y:S01]  /*1274d0*/  STL [R1+0x4f5c], R18 ;  /* 0x004f5c1201007387 */ /* 0x0007e20000100800 */
[C---:B------:R-:W-:Y:S01]  /*1274e0*/  IADD3 R7, R252.reuse, 0x123, RZ ;  /* 0x00000123fc077810 */ /* 0x040fe20007ffe0ff */
[----:B------:R-:W-:Y:S01]  /*1274f0*/  VIADD R5, R252, 0x125 ;  /* 0x00000125fc057836 */ /* 0x000fe20000000000 */
[----:B------:R-:W-:Y:S01]  /*127500*/  @P0 LOP3.LUT R10, R10, 0x4000, RZ, 0xfc, !PT ;  /* 0x000040000a0a0812 */ /* 0x000fe200078efcff */
[----:B------:R-:W-:Y:S01]  /*127510*/  VIADD R117, R252, 0x19d ;  /* 0x0000019dfc757836 */ /* 0x000fe20000000000 */
[----:B------:R-:W-:Y:S01]  /*127520*/  ISETP.GE.AND P0, PT, R30, UR32, PT ;  /* 0x000000201e007c0c */ /* 0x000fe2000bf06270 */
[----:B------:R-:W-:Y:S01]  /*127530*/  VIADD R30, R252, 0x1d ;  /* 0x0000001dfc1e7836 */ /* 0x000fe20000000000 */
[----:B------:R-:W-:Y:S01]  /*127540*/  LOP3.LUT R10, R10, 0xffffefff, RZ, 0xc0, !PT ;  /* 0xffffefff0a0a7812 */ /* 0x000fe200078ec0ff */
[----:B------:R-:W-:Y:S01]  /*127550*/  ULDC.64 UR32, c[0x0][0x228] ;  /* 0x00008a0000207ab9 */ /* 0x000fe20000000a00 */
[----:B------:R-:W-:Y:S01]  /*127560*/  ISETP.LT.AND P1, PT, R132, UR5, !P0 ;  /* 0x0000000584007c0c */ /* 0x000fe2000c721270 */
[----:B------:R-:W-:Y:S01]  /*127570*/  ULDC UR5, c[0x0][0x248] ;  /* 0x0000920000057ab9 */ /* 0x000fe20000000800 */
[----:B------:R-:W-:Y:S01]  /*127580*/  ISETP.LT.AND P0, PT, R134, UR4, !P0 ;  /* 0x0000000486007c0c */ /* 0x000fe2000c701270 */
[----:B--2---:R-:W-:Y:S01]  /*127590*/  VIADD R0, R0, UR5 ;  /* 0x0000000500007c36 */ /* 0x004fe20008000000 */
[----:B------:R-:W-:Y:S01]  /*1275a0*/  UMOV UR5, UR10 ;  /* 0x0000000a00057c82 */ /* 0x000fe20008000000 */
[----:B------:R-:W-:Y:S01]  /*1275b0*/  ULDC.64 UR10, c[0x0][0x228] ;  /* 0x00008a00000a7ab9 */ /* 0x000fe20000000a00 */
[C---:B---3--:R-:W-:Y:S01]  /*1275c0*/  VIADD R18, R252.reuse, 0x11e ;  /* 0x0000011efc127836 */ /* 0x048fe20000000000 */
[----:B------:R-:W-:Y:S01]  /*1275d0*/  UMOV UR4, UR10 ;  /* 0x0000000a00047c82 */ /* 0x000fe20008000000 */
[----:B------:R-:W-:Y:S01]  /*1275e0*/  IMAD.U32 R136, RZ, RZ, UR11 ;  /* 0x0000000bff887e24 */ /* 0x000fe2000f8e00ff */
[----:B------:R2:W-:Y:S01]  /*1275f0*/  STL [R1+0x1cac], R0 ;  /* 0x001cac0001007387 */ /* 0x0005e20000100800 */
[----:B------:R-:W-:Y:S01]  /*127600*/  ULDC.64 UR10, c[0x0][0x228] ;  /* 0x00008a00000a7ab9 */ /* 0x000fe20000000a00 */
[----:B------:R-:W-:Y:S01]  /*127610*/  IADD3 R24, R252, 0x120, RZ ;  /* 0x00000120fc187810 */ /* 0x000fe20007ffe0ff */
[----:B------:R-:W-:Y:S01]  /*127620*/  IMAD.U32 R21, RZ, RZ, UR11 ;  /* 0x0000000bff157e24 */ /* 0x000fe2000f8e00ff */
[----:B------:R-:W-:Y:S01]  /*127630*/  @P1 LOP3.LUT R10, R10, 0x1000, RZ, 0xfc, !PT ;  /* 0x000010000a0a1812 */ /* 0x000fe200078efcff */
[----:B------:R-:W-:Y:S01]  /*127640*/  STL [R1+0x4f60], R137 ;  /* 0x004f608901007387 */ /* 0x000fe20000100800 */
[----:B------:R-:W-:-:S02]  /*127650*/  IADD3 R119, R252, 0x19b, RZ ;  /* 0x0000019bfc777810 */ /* 0x000fc40007ffe0ff */
[----:B------:R-:W-:Y:S01]  /*127660*/  LOP3.LUT R10, R10, 0xfffffdff, RZ, 0xc0, !PT ;  /* 0xfffffdff0a0a7812 */ /* 0x000fe200078ec0ff */
[----:B------:R3:W-:Y:S03]  /*127670*/  STL [R1+0x4f64], R136 ;  /* 0x004f648801007387 */ /* 0x0007e60000100800 */
[----:B------:R-:W-:Y:S02]  /*127680*/  @P0 LOP3.LUT R10, R10, 0x200, RZ, 0xfc, !PT ;  /* 0x000002000a0a0812 */ /* 0x000fe400078efcff */
[----:B------:R-:W-:Y:S01]  /*127690*/  ISETP.GE.AND P0, PT, R30, UR24, PT ;  /* 0x000000181e007c0c */ /* 0x000fe2000bf06270 */
[----:B------:R-:W-:Y:S01]  /*1276a0*/  ULDC.64 UR24, c[0x0][0x228] ;  /* 0x00008a0000187ab9 */ /* 0x000fe20000000a00 */
[----:B------:R-:W-:Y:S02]  /*1276b0*/  LOP3.LUT R10, R10, 0xfffffeff, RZ, 0xc0, !PT ;  /* 0xfffffeff0a0a7812 */ /* 0x000fe400078ec0ff */
[----:B------:R-:W-:Y:S01]  /*1276c0*/  ISETP.LT.AND P1, PT, R132, UR5, !P0 ;  /* 0x0000000584007c0c */ /* 0x000fe2000c721270 */
[----:B------:R-:W-:Y:S01]  /*1276d0*/  ULDC UR5, c[0x0][0x248] ;  /* 0x0000920000057ab9 */ /* 0x000fe20000000800 */
[----:B------:R-:W-:Y:S01]  /*1276e0*/  ISETP.LT.AND P0, PT, R134, UR4, !P0 ;  /* 0x0000000486007c0c */ /* 0x000fe2000c701270 */
[----:B--2---:R-:W-:Y:S01]  /*1276f0*/  VIADD R0, R0, UR5 ;  /* 0x0000000500007c36 */ /* 0x004fe20008000000 */
[C---:B------:R-:W-:Y:S01]  /*127700*/  IADD3 R30, R252.reuse, 0x1c, RZ ;  /* 0x0000001cfc1e7810 */ /* 0x040fe20007ffe0ff */
[----:B------:R-:W-:Y:S01]  /*127710*/  UMOV UR5, UR10 ;  /* 0x0000000a00057c82 */ /* 0x000fe20008000000 */
[----:B------:R-:W-:Y:S01]  /*127720*/  ULDC.64 UR10, c[0x0][0x228] ;  /* 0x00008a00000a7ab9 */ /* 0x000fe20000000a00 */
[----:B---3--:R-:W-:Y:S01]  /*127730*/  IMAD.MOV.U32 R136, RZ, RZ, R124 ;  /* 0x000000ffff887224 */ /* 0x008fe200078e007c */
[----:B------:R-:W-:Y:S01]  /*127740*/  UMOV UR4, UR10 ;  /* 0x0000000a00047c82 */ /* 0x000fe20008000000 */
[----:B------:R-:W-:Y:S01]  /*127750*/  STL [R1+0x1cb0], R0 ;  /* 0x001cb00001007387 */ /* 0x000fe20000100800 */
[----:B------:R-:W-:Y:S01]  /*127760*/  IMAD.U32 R20, RZ, RZ, UR11 ;  /* 0x0000000bff147e24 */ /* 0x000fe2000f8e00ff */
[----:B------:R-:W-:Y:S01]  /*127770*/  ULDC.64 UR10, c[0x0][0x228] ;  /* 0x00008a00000a7ab9 */ /* 0x000fe20000000a00 */
[----:B------:R-:W-:Y:S01]  /*127780*/  IADD3 R137, R252, 0x11d, RZ ;  /* 0x0000011dfc897810 */ /* 0x000fe20007ffe0ff */
[----:B------:R2:W-:Y:S01]  /*127790*/  STL [R1+0x4f68], R21 ;  /* 0x004f681501007387 */ /* 0x0005e20000100800 */
[----:B------:R-:W-:Y:S01]  /*1277a0*/  @P1 LOP3.LUT R10, R10, 0x100, RZ, 0xfc, !PT ;  /* 0x000001000a0a1812 */ /* 0x000fe200078efcff */
[----:B------:R-:W-:Y:S01]  /*1277b0*/  VIADD R124, R252, 0x196 ;  /* 0x00000196fc7c7836 */ /* 0x000fe20000000000 */
[----:B------:R-:W-:Y:S01]  /*1277c0*/  MOV R149, UR11 ;  /* 0x0000000b00957c02 */ /* 0x000fe20008000f00 */
[----:B------:R3:W-:Y:S01]  /*1277d0*/  STL [R1+0x4f6c], R20 ;  /* 0x004f6c1401007387 */ /* 0x0007e20000100800 */
[----:B------:R-:W-:-:S04]  /*1277e0*/  LOP3.LUT R10, R10, 0xffffffdf, RZ, 0xc0, !PT ;  /* 0xffffffdf0a0a7812 */ /* 0x000fc800078ec0ff */
[----:B------:R-:W-:Y:S01]  /*1277f0*/  @P0 LOP3.LUT R10, R10, 0x20, RZ, 0xfc, !PT ;  /* 0x000000200a0a0812 */ /* 0x000fe200078efcff */
[----:B--2---:R-:W-:Y:S01]  /*127800*/  IMAD.MOV.U32 R21, RZ, RZ, R125 ;  /* 0x000000ffff157224 */ /* 0x004fe200078e007d */
[----:B------:R-:W-:Y:S01]  /*127810*/  ISETP.GE.AND P0, PT, R30, UR8, PT ;  /* 0x000000081e007c0c */ /* 0x000fe2000bf06270 */
[----:B------:R-:W-:Y:S01]  /*127820*/  VIADD R30, R252, 0x1b ;  /* 0x0000001bfc1e7836 */ /* 0x000fe20000000000 */
[----:B------:R-:W-:Y:S01]  /*127830*/  LOP3.LUT R10, R10, 0xffffffef, RZ, 0xc0, !PT ;  /* 0xffffffef0a0a7812 */ /* 0x000fe200078ec0ff */
[----:B------:R-:W-:Y:S01]  /*127840*/  ULDC.64 UR8, c[0x0][0x228] ;  /* 0x00008a0000087ab9 */ /* 0x000fe20000000a00 */
[----:B------:R-:W-:Y:S01]  /*127850*/  ISETP.LT.AND P1, PT, R132, UR5, !P0 ;  /* 0x0000000584007c0c */ /* 0x000fe2000c721270 */
[----:B------:R-:W-:Y:S01]  /*127860*/  ULDC UR5, c[0x0][0x248] ;  /* 0x0000920000057ab9 */ /* 0x000fe20000000800 */
[----:B------:R-:W-:Y:S01]  /*127870*/  ISETP.LT.AND P0, PT, R134, UR4, !P0 ;  /* 0x0000000486007c0c */ /* 0x000fe2000c701270 */
[----:B------:R-:W-:Y:S01]  /*127880*/  IMAD.U32 R19, RZ, RZ, UR9 ;  /* 0x00000009ff137e24 */ /* 0x000fe2000f8e00ff */
[----:B------:R-:W-:Y:S01]  /*127890*/  IADD3 R0, R0, UR5, RZ ;  /* 0x0000000500007c10 */ /* 0x000fe2000fffe0ff */
[----:B------:R-:W-:Y:S01]  /*1278a0*/  UMOV UR5, UR8 ;  /* 0x0000000800057c82 */ /* 0x000fe20008000000 */
[----:B------:R-:W-:Y:S01]  /*1278b0*/  ULDC.64 UR8, c[0x0][0x228] ;  /* 0x00008a0000087ab9 */ /* 0x000fe20000000a00 */
[----:B---3--:R-:W-:Y:S01]  /*1278c0*/  MOV R20, R123 ;  /* 0x0000007b00147202 */ /* 0x008fe20000000f00 */
[----:B------:R-:W-:Y:S01]  /*1278d0*/  UMOV UR4, UR8 ;  /* 0x0000000800047c82 */ /* 0x000fe20008000000 */
[----:B------:R-:W-:Y:S01]  /*1278e0*/  MOV R23, UR9 ;  /* 0x0000000900177c02 */ /* 0x000fe20008000f00 */
[----:B------:R-:W-:Y:S01]  /*1278f0*/  ULDC.64 UR8, c[0x0][0x228] ;  /* 0x00008a0000087ab9 */ /* 0x000fe20000000a00 */
[C---:B------:R-:W-:Y:S01]  /*127900*/  IADD3 R125, R252.reuse, 0x195, RZ ;  /* 0x00000195fc7d7810 */ /* 0x040fe20007ffe0ff */
[----:B------:R-:W-:Y:S01]  /*127910*/  VIADD R123, R252, 0x197 ;  /* 0x00000197fc7b7836 */ /* 0x000fe20000000000 */
[----:B------:R-:W-:-:S02]  /*127920*/  @P1 LOP3.LUT R10, R10, 0x10, RZ, 0xfc, !PT ;  /* 0x000000100a0a1812 */ /* 0x000fc400078efcff */
[----:B------:R-:W-:Y:S02]  /*127930*/  MOV R22, UR9 ;  /* 0x0000000900167c02 */ /* 0x000fe40008000f00 */
[----:B------:R-:W-:-:S04]  /*127940*/  LOP3.LUT R10, R10, 0xfffffffd, RZ, 0xc0, !PT ;  /* 0xfffffffd0a0a7812 */ /* 0x000fc800078ec0ff */
[----:B------:R-:W-:Y:S02]  /*127950*/  @P0 LOP3.LUT R10, R10, 0x2, RZ, 0xfc, !PT ;  /* 0x000000020a0a0812 */ /* 0x000fe400078efcff */
[----:B------:R-:W-:Y:S01]  /*127960*/  ISETP.GE.AND P0, PT, R30, UR42, PT ;  /* 0x0000002a1e007c0c */ /* 0x000fe2000bf06270 */
[----:B------:R-:W-:Y:S01]  /*127970*/  VIADD R30, R252, 0x1a ;  /* 0x0000001afc1e7836 */ /* 0x000fe20000000000 */
[----:B------:R-:W-:Y:S01]  /*127980*/  R2UR UR42, R122 ;  /* 0x000000007a2a72ca */ /* 0x000fe200000e0000 */
[----:B------:R2:W-:Y:S01]  /*127990*/  STL [R1+0x4f70], R10 ;  /* 0x004f700a01007387 */ /* 0x0005e20000100800 */
[----:B------:R-:W-:Y:S01]  /*1279a0*/  ISETP.LT.AND P1, PT, R132, UR5, !P0 ;  /* 0x0000000584007c0c */ /* 0x000fe2000c721270 */
[----:B------:R-:W-:Y:S01]  /*1279b0*/  ULDC UR5, c[0x0][0x248] ;  /* 0x0000920000057ab9 */ /* 0x000fe20000000800 */
[----:B------:R-:W-:Y:S01]  /*1279c0*/  ISETP.LT.AND P0, PT, R134, UR4, !P0 ;  /* 0x0000000486007c0c */ /* 0x000fe2000c701270 */
[----:B------:R-:W-:Y:S01]  /*1279d0*/  VIADD R4, R0, UR5 ;  /* 0x0000000500047c36 */ /* 0x000fe20008000000 */
[----:B------:R-:W-:Y:S01]  /*1279e0*/  UMOV UR5, UR8 ;  /* 0x0000000800057c82 */ /* 0x000fe20008000000 */
[----:B------:R-:W-:Y:S01]  /*1279f0*/  ULDC.64 UR8, c[0x0][0x228] ;  /* 0x00008a0000087ab9 */ /* 0x000fe20000000a00 */
[----:B------:R3:W-:Y:S01]  /*127a00*/  STL [R1+0x1cb4], R0 ;  /* 0x001cb40001007387 */ /* 0x0007e20000100800 */
[----:B------:R-:W-:Y:S01]  /*127a10*/  UMOV UR4, UR8 ;  /* 0x0000000800047c82 */ /* 0x000fe20008000000 */
[C---:B------:R-:W-:Y:S01]  /*127a20*/  IADD3 R122, R252.reuse, 0x198, RZ ;  /* 0x00000198fc7a7810 */ /* 0x040fe20007ffe0ff */
[----:B--2---:R-:W-:Y:S01]  /*127a30*/  VIADD R10, R252, 0x11b ;  /* 0x0000011bfc0a7836 */ /* 0x004fe20000000000 */
[----:B------:R2:W-:Y:S03]  /*127a40*/  STL [R1+0x4f74], R19 ;  /* 0x004f741301007387 */ /* 0x0005e60000100800 */
[----:B------:R-:W-:Y:S01]  /*127a50*/  @P1 LOP3.LUT R11, R11, 0x80000000, RZ, 0xfc, !PT ;  /* 0x800000000b0b1812 */ /* 0x000fe200078efcff */
[----:B------:R4:W-:Y:S01]  /*127a60*/  STL [R1+0x4f78], R23 ;  /* 0x004f781701007387 */ /* 0x0009e20000100800 */
[----:B---3--:R-:W-:-:S02]  /*127a70*/  IMAD.U32 R0, RZ, RZ, UR9 ;  /* 0x00000009ff007e24 */ /* 0x008fc4000f8e00ff */
[----:B------:R-:W-:Y:S01]  /*127a80*/  LOP3.LUT R11, R11, 0xdfffffff, RZ, 0xc0, !PT ;  /* 0xdfffffff0b0b7812 */ /* 0x000fe200078ec0ff */
[----:B------:R3:W-:Y:S01]  /*127a90*/  STL [R1+0x1ca8], R4 ;  /* 0x001ca80401007387 */ /* 0x0007e20000100800 */
[----:B------:R-:W-:Y:S01]  /*127aa0*/  ULDC.64 UR8, c[0x0][0x228] ;  /* 0x00008a0000087ab9 */ /* 0x000fe20000000a00 */
[----:B--2---:R-:W-:Y:S01]  /*127ab0*/  VIADD R19, R252, 0x115 ;  /* 0x00000115fc137836 */ /* 0x004fe20000000000 */
[----:B------:R-:W-:Y:S01]  /*127ac0*/  @P0 LOP3.LUT R11, R11, 0x20000000, RZ, 0xfc, !PT ;  /* 0x200000000b0b0812 */ /* 0x000fe200078efcff */
[----:B------:R-:W-:Y:S01]  /*127ad0*/  IMAD.U32 R26, RZ, RZ, UR9 ;  /* 0x00000009ff1a7e24 */ /* 0x000fe2000f8e00ff */
[----:B------:R-:W-:Y:S01]  /*127ae0*/  ISETP.GE.AND P0, PT, R30, UR54, PT ;  /* 0x000000361e007c0c */ /* 0x000fe2000bf06270 */
[----:B------:R2:W-:Y:S01]  /*127af0*/  STL [R1+0x4f7c], R22 ;  /* 0x004f7c1601007387 */ /* 0x0005e20000100800 */
[----:B------:R-:W-:Y:S01]  /*127b00*/  LOP3.LUT R11, R11, 0xf7ffffff, RZ, 0xc0, !PT ;  /* 0xf7ffffff0b0b7812 */ /* 0x000fe200078ec0ff */
[----:B----4-:R-:W-:Y:S01]  /*127b10*/  VIADD R23, R252, 0x113 ;  /* 0x00000113fc177836 */ /* 0x010fe20000000000 */
[----:B------:R-:W-:Y:S01]  /*127b20*/  ISETP.LT.AND P1, PT, R132, UR5, !P0 ;  /* 0x0000000584007c0c */ /* 0x000fe2000c721270 */
[----:B------:R-:W-:Y:S01]  /*127b30*/  ULDC UR5, c[0x0][0x248] ;  /* 0x0000920000057ab9 */ /* 0x000fe20000000800 */
[----:B------:R-:W-:Y:S01]  /*127b40*/  ISETP.LT.AND P0, PT, R134, UR4, !P0 ;  /* 0x0000000486007c0c */ /* 0x000fe2000c701270 */
[----:B---3--:R-:W-:Y:S01]  /*127b50*/  VIADD R4, R4, UR5 ;  /* 0x0000000504047c36 */ /* 0x008fe20008000000 */
[----:B------:R-:W-:Y:S01]  /*127b60*/  IADD3 R30, R252, 0x19, RZ ;  /* 0x00000019fc1e7810 */ /* 0x000fe20007ffe0ff */
[----:B------:R-:W-:Y:S01]  /*127b70*/  UMOV UR5, UR8 ;  /* 0x0000000800057c82 */ /* 0x000fe20008000000 */
[----:B------:R-:W-:Y:S01]  /*127b80*/  ULDC.64 UR8, c[0x0][0x228] ;  /* 0x00008a0000087ab9 */ /* 0x000fe20000000a00 */
[----:B------:R-:W-:Y:S01]  /*127b90*/  STL [R1+0x4f80], R0 ;  /* 0x004f800001007387 */ /* 0x000fe20000100800 */
[----:B------:R-:W-:Y:S01]  /*127ba0*/  UMOV UR4, UR8 ;  /* 0x0000000800047c82 */ /* 0x000fe20008000000 */
[----:B------:R-:W-:Y:S01]  /*127bb0*/  IMAD.U32 R27, RZ, RZ, UR9 ;  /* 0x00000009ff1b7e24 */ /* 0x000fe2000f8e00ff */
[----:B------:R-:W-:Y:S01]  /*127bc0*/  ULDC.64 UR8, c[0x0][0x228] ;  /* 0x00008a0000087ab9 */ /* 0x000fe20000000a00 */
[----:B------:R-:W-:Y:S01]  /*127bd0*/  STL [R1+0x1c9c], R4 ;  /* 0x001c9c0401007387 */ /* 0x000fe20000100800 */
[----:B------:R-:W-:Y:S01]  /*127be0*/  IMAD.U32 R28, RZ, RZ, UR9 ;  /* 0x00000009ff1c7e24 */ /* 0x000fe2000f8e00ff */
[----:B------:R-:W-:-:S02]  /*127bf0*/  @P1 LOP3.LUT R11, R11, 0x8000000, RZ, 0xfc, !PT ;  /* 0x080000000b0b1812 */ /* 0x000fc400078efcff */
[----:B------:R3:W-:Y:S01]  /*127c00*/  STL [R1+0x4f84], R26 ;  /* 0x004f841a01007387 */ /* 0x0007e20000100800 */
[----:B------:R-:W-:Y:S01]  /*127c10*/  R2UR UR54, R120 ;  /* 0x00000000783672ca */ /* 0x000fe200000e0000 */
[C---:B------:R-:W-:Y:S01]  /*127c20*/  VIADD R120, R252.reuse, 0x19a ;  /* 0x0000019afc787836 */ /* 0x040fe20000000000 */
[----:B------:R-:W-:Y:S01]  /*127c30*/  LOP3.LUT R11, R11, 0xfdffffff, RZ, 0xc0, !PT ;  /* 0xfdffffff0b0b7812 */ /* 0x000fe200078ec0ff */
[----:B------:R4:W-:Y:S01]  /*127c40*/  STL [R1+0x4f88], R27 ;  /* 0x004f881b01007387 */ /* 0x0009e20000100800 */
[----:B--2---:R-:W-:Y:S02]  /*127c50*/  IADD3 R22, R252, 0x114, RZ ;  /* 0x00000114fc167810 */ /* 0x004fe40007ffe0ff */
[----:B------:R-:W-:Y:S02]  /*127c60*/  @P0 LOP3.LUT R11, R11, 0x2000000, RZ, 0xfc, !PT ;  /* 0x020000000b0b0812 */ /* 0x000fe400078efcff */
[----:B------:R-:W-:Y:S01]  /*127c70*/  ISETP.GE.AND P0, PT, R30, UR30, PT ;  /* 0x0000001e1e007c0c */ /* 0x000fe2000bf06270 */
[----:B------:R-:W-:Y:S01]  /*127c80*/  VIADD R30, R252, 0x18 ;  /* 0x00000018fc1e7836 */ /* 0x000fe20000000000 */
[----:B------:R-:W-:Y:S01]  /*127c90*/  LOP3.LUT R11, R11, 0xff7fffff, RZ, 0xc0, !PT ;  /* 0xff7fffff0b0b7812 */ /* 0x000fe200078ec0ff */
[----:B------:R-:W-:Y:S01]  /*127ca0*/  ULDC.64 UR30, c[0x0][0x228] ;  /* 0x00008a00001e7ab9 */ /* 0x000fe20000000a00 */
[----:B------:R-:W-:Y:S01]  /*127cb0*/  ISETP.LT.AND P1, PT, R132, UR5, !P0 ;  /* 0x0000000584007c0c */ /* 0x000fe2000c721270 */
[----:B------:R-:W-:Y:S01]  /*127cc0*/  ULDC UR5, c[0x0][0x248] ;  /* 0x0000920000057ab9 */ /* 0x000fe20000000800 */
[----:B------:R-:W-:Y:S01]  /*127cd0*/  ISETP.LT.AND P0, PT, R134, UR4, !P0 ;  /* 0x0000000486007c0c */ /* 0x000fe2000c701270 */
[----:B---3--:R-:W-:Y:S01]  /*127ce0*/  VIADD R26, R252, 0x112 ;  /* 0x00000112fc1a7836 */ /* 0x008fe20000000000 */
[----:B------:R-:W-:Y:S01]  /*127cf0*/  IADD3 R0, R4, UR5, RZ ;  /* 0x0000000504007c10 */ /* 0x000fe2000fffe0ff */
[----:B------:R-:W-:Y:S01]  /*127d00*/  UMOV UR5, UR8 ;  /* 0x0000000800057c82 */ /* 0x000fe20008000000 */
[----:B------:R-:W-:Y:S01]  /*127d10*/  ULDC.64 UR8, c[0x0][0x228] ;  /* 0x00008a0000087ab9 */ /* 0x000fe20000000a00 */
[C---:B----4-:R-:W-:Y:S01]  /*127d20*/  IADD3 R27, R252.reuse, 0x111, RZ ;  /* 0x00000111fc1b7810 */ /* 0x050fe20007ffe0ff */
[----:B------:R-:W-:Y:S01]  /*127d30*/  UMOV UR4, UR8 ;  /* 0x0000000800047c82 */ /* 0x000fe20008000000 */
[----:B------:R-:W-:Y:S01]  /*127d40*/  MOV R29, UR9 ;  /* 0x00000009001d7c02 */ /* 0x000fe20008000f00 */
[----:B------:R2:W-:Y:S01]  /*127d50*/  STL [R1+0x1c94], R0 ;  /* 0x001c940001007387 */ /* 0x0005e20000100800 */
[----:B------:R-:W-:Y:S01]  /*127d60*/  ULDC.64 UR8, c[0x0][0x228] ;  /* 0x00008a0000087ab9 */ /* 0x000fe20000000a00 */
[----:B------:R-:W-:-:S02]  /*127d70*/  IADD3 R4, R252, 0x126, RZ ;  /* 0x00000126fc047810 */ /* 0x000fc40007ffe0ff */
[----:B------:R-:W-:Y:S01]  /*127d80*/  @P1 LOP3.LUT R11, R11, 0x800000, RZ, 0xfc, !PT ;  /* 0x008000000b0b1812 */ /* 0x000fe200078efcff */
[----:B------:R-:W-:Y:S01]  /*127d90*/  STL [R1+0x4f8c], R28 ;  /* 0x004f8c1c01007387 */ /* 0x000fe20000100800 */
[----:B------:R-:W-:Y:S02]  /*127da0*/  MOV R133, UR9 ;  /* 0x0000000900857c02 */ /* 0x000fe40008000f00 */
[----:B------:R-:W-:Y:S01]  /*127db0*/  LOP3.LUT R11, R11, 0xffefffff, RZ, 0xc0, !PT ;  /* 0xffefffff0b0b7812 */ /* 0x000fe200078ec0ff */
[----:B------:R3:W-:Y:S03]  /*127dc0*/  STL [R1+0x4f90], R29 ;  /* 0x004f901d01007387 */ /* 0x0007e60000100800 */
        /* <DEDUP_REMOVED lines=16> */
[----:B------:R-:W-:-:S02]  /*127ed0*/  VIADD R28, R252, 0x110 ;  /* 0x00000110fc1c7836 */ /* 0x000fc40000000000 */
[----:B------:R-:W-:Y:S01]  /*127ee0*/  @P1 LOP3.LUT R11, R11, 0x80000, RZ, 0xfc, !PT ;  /* 0x000800000b0b1812 */ /* 0x000fe200078efcff */
[----:B------:R-:W-:Y:S01]  /*127ef0*/  IMAD.U32 R187, RZ, RZ, UR9 ;  /* 0x00000009ffbb7e24 */ /* 0x000fe2000f8e00ff */
[----:B------:R-:W-:Y:S02]  /*127f00*/  STL [R1+0x4f94], R133 ;  /* 0x004f948501007387 */ /* 0x000fe40000100800 */
[----:B------:R-:W-:Y:S02]  /*127f10*/  LOP3.LUT R11, R11, 0xfffeffff, RZ, 0xc0, !PT ;  /* 0xfffeffff0b0b7812 */ /* 0x000fe400078ec0ff */
[----:B------:R3:W-:Y:S02]  /*127f20*/  STL [R1+0x4f98], R135 ;  /* 0x004f988701007387 */ /* 0x0007e40000100800 */
[----:B------:R-:W-:Y:S02]  /*127f30*/  @P0 LOP3.LUT R11, R11, 0x10000, RZ, 0xfc, !PT ;  /* 0x000100000b0b0812 */ /* 0x000fe400078efcff */
[----:B------:R-:W-:Y:S01]  /*127f40*/  ISETP.GE.AND P0, PT, R30, UR20, PT ;  /* 0x000000141e007c0c */ /* 0x000fe2000bf06270 */
[----:B------:R-:W-:Y:S01]  /*127f50*/  ULDC.64 UR20, c[0x0][0x228] ;  /* 0x00008a0000147ab9 */ /* 0x000fe20000000a00 */
[----:B------:R-:W-:-:S02]  /*127f60*/  LOP3.LUT R11, R11, 0xffff7fff, RZ, 0xc0, !PT ;  /* 0xffff7fff0b0b7812 */ /* 0x000fc400078ec0ff */
[----:B------:R-:W-:Y:S01]  /*127f70*/  ISETP.LT.AND P1, PT, R132, UR5, !P0 ;  /* 0x0000000584007c0c */ /* 0x000fe2000c721270 */
[----:B------:R-:W-:Y:S01]  /*127f80*/  ULDC UR5, c[0x0][0x248] ;  /* 0x0000920000057ab9 */ /* 0x000fe20000000800 */
[----:B------:R-:W-:Y:S01]  /*127f90*/  ISETP.LT.AND P0, PT, R134, UR4, !P0 ;  /* 0x0000000486007c0c */ /* 0x000fe2000c701270 */
[----:B--2---:R-:W-:Y:S01]  /*127fa0*/  VIADD R0, R0, UR5 ;  /* 0x0000000500007c36 */ /* 0x004fe20008000000 */
[C---:B------:R-:W-:Y:S01]  /*127fb0*/  IADD3 R30, R252.reuse, 0x16, RZ ;  /* 0x00000016fc1e7810 */ /* 0x040fe20007ffe0ff */
[----:B------:R-:W-:Y:S01]  /*127fc0*/  UMOV UR5, UR8 ;  /* 0x0000000800057c82 */ /* 0x000fe20008000000 */
[----:B------:R-:W-:Y:S01]  /*127fd0*/  ULDC.64 UR8, c[0x0][0x228] ;  /* 0x00008a0000087ab9 */ /* 0x000fe20000000a00 */
[C---:B---3--:R-:W-:Y:S01]  /*127fe0*/  VIADD R135, R252.reuse, 0x10d ;  /* 0x0000010dfc877836 */ /* 0x048fe20000000000 */
[----:B------:R-:W-:Y:S01]  /*127ff0*/  UMOV UR4, UR8 ;  /* 0x0000000800047c82 */ /* 0x000fe20008000000 */
[----:B------:R2:W-:Y:S01]  /*128000*/  STL [R1+0x1c78], R0 ;  /* 0x001c780001007387 */ /* 0x0005e20000100800 */
[----:B------:R-:W-:Y:S01]  /*128010*/  IMAD.U32 R186, RZ, RZ, UR9 ;  /* 0x00000009ffba7e24 */ /* 0x000fe2000f8e00ff */
[----:B------:R-:W-:Y:S01]  /*128020*/  ULDC.64 UR8, c[0x0][0x228] ;  /* 0x00008a0000087ab9 */ /* 0x000fe20000000a00 */
[----:B------:R-:W-:Y:S01]  /*128030*/  IADD3 R133, R252, 0x10e, RZ ;  /* 0x0000010efc857810 */ /* 0x000fe20007ffe0ff */
[----:B------:R-:W-:Y:S01]  /*128040*/  STL [R1+0x4f9c], R187 ;  /* 0x004f9cbb01007387 */ /* 0x000fe20000100800 */
[----:B------:R-:W-:-:S03]  /*128050*/  @P1 LOP3.LUT R11, R11, 0x8000, RZ, 0xfc, !PT ;  /* 0x000080000b0b1812 */ /* 0x000fc600078efcff */
[----:B------:R-:W-:Y:S01]  /*128060*/  STL [R1+0x4fa0], R186 ;  /* 0x004fa0ba01007387 */ /* 0x000fe20000100800 */
[----:B------:R-:W-:-:S04]  /*128070*/  LOP3.LUT R11, R11, 0xfffffbff, RZ, 0xc0, !PT ;  /* 0xfffffbff0b0b7812 */ /* 0x000fc800078ec0ff */
        /* <DEDUP_REMOVED lines=9> */
[----:B--2---:R-:W-:Y:S01]  /*128110*/  IADD3 R0, R0, UR5, RZ ;  /* 0x0000000500007c10 */ /* 0x004fe2000fffe0ff */
[----:B------:R-:W-:Y:S01]  /*128120*/  UMOV UR5, UR6 ;  /* 0x0000000600057c82 */ /* 0x000fe20008000000 */
[----:B------:R-:W-:-:S02]  /*128130*/  ULDC.64 UR6, c[0x0][0x228] ;  /* 0x00008a0000067ab9 */ /* 0x000fc40000000a00 */
[----:B------:R-:W-:Y:S01]  /*128140*/  UMOV UR4, UR6 ;  /* 0x0000000600047c82 */ /* 0x000fe20008000000 */
[----:B------:R-:W-:Y:S01]  /*128150*/  MOV R184, UR7 ;  /* 0x0000000700b87c02 */ /* 0x000fe20008000f00 */
[----:B------:R2:W-:Y:S01]  /*128160*/  STL [R1+0x1c70], R0 ;  /* 0x001c700001007387 */ /* 0x0005e20000100800 */
[----:B------:R-:W-:Y:S02]  /*128170*/  ULDC.64 UR6, c[0x0][0x228] ;  /* 0x00008a0000067ab9 */ /* 0x000fe40000000a00 */
[----:B------:R-:W-:Y:S01]  /*128180*/  @P1 LOP3.LUT R11, R11, 0x40, RZ, 0xfc, !PT ;  /* 0x000000400b0b1812 */ /* 0x000fe200078efcff */
[----:B------:R-:W-:Y:S01]  /*128190*/  STL [R1+0x4fa4], R185 ;  /* 0x004fa4b901007387 */ /* 0x000fe20000100800 */
[----:B------:R-:W-:Y:S02]  /*1281a0*/  MOV R151, UR7 ;  /* 0x0000000700977c02 */ /* 0x000fe40008000f00 */
[----:B------:R-:W-:Y:S01]  /*1281b0*/  LOP3.LUT R11, R11, 0xfffffffb, RZ, 0xc0, !PT ;  /* 0xfffffffb0b0b7812 */ /* 0x000fe200078ec0ff */
[----:B------:R3:W-:Y:S03]  /*1281c0*/  STL [R1+0x4fa8], R184 ;  /* 0x004fa8b801007387 */ /* 0x0007e60000100800 */
[----:B------:R-:W-:-:S02]  /*1281d0*/  @P0 LOP3.LUT R11, R11, 0x4, RZ, 0xfc, !PT ;  /* 0x000000040b0b0812 */ /* 0x000fc400078efcff */
        /* <DEDUP_REMOVED lines=8> */
[----:B------:R-:W-:Y:S01]  /*128260*/  ULDC.64 UR6, c[0x0][0x228] ;  /* 0x00008a0000067ab9 */ /* 0x000fe20000000a00 */
[----:B------:R-:W-:Y:S01]  /*128270*/  R2UR UR54, R121 ;  /* 0x00000000793672ca */ /* 0x000fe200000e0000 */
[----:B------:R-:W-:Y:S01]  /*128280*/  UMOV UR4, UR6 ;  /* 0x0000000600047c82 */ /* 0x000fe20008000000 */
[----:B------:R-:W-:Y:S01]  /*128290*/  IMAD.U32 R150, RZ, RZ, UR7 ;  /* 0x00000007ff967e24 */ /* 0x000fe2000f8e00ff */
[----:B------:R-:W-:Y:S01]  /*1282a0*/  ULDC.64 UR6, c[0x0][0x228] ;  /* 0x00008a0000067ab9 */ /* 0x000fe20000000a00 */
[----:B------:R-:W-:Y:S01]  /*1282b0*/  STL [R1+0x1c68], R0 ;  /* 0x001c680001007387 */ /* 0x000fe20000100800 */
[----:B---3--:R-:W-:-:S02]  /*1282c0*/  VIADD R184, R252, 0x106 ;  /* 0x00000106fcb87836 */ /* 0x008fc40000000000 */
[----:B------:R-:W-:Y:S01]  /*1282d0*/  @P1 LOP3.LUT R12, R12, 0x20000000, RZ, 0xfc, !PT ;  /* 0x200000000c0c1812 */ /* 0x000fe200078efcff */
[----:B------:R2:W-:Y:S01]  /*1282e0*/  STL [R1+0x4fac], R151 ;  /* 0x004fac9701007387 */ /* 0x0005e20000100800 */
[----:B------:R-:W-:Y:S02]  /*1282f0*/  VIADD R121, R252, 0x199 ;  /* 0x00000199fc797836 */ /* 0x000fe40000000000 */
[----:B------:R-:W-:Y:S01]  /*128300*/  LOP3.LUT R12, R12, 0xfdffffff, RZ, 0xc0, !PT ;  /* 0xfdffffff0c0c7812 */ /* 0x000fe200078ec0ff */
[----:B------:R3:W-:Y:S03]  /*128310*/  STL [R1+0x4fb0], R150 ;  /* 0x004fb09601007387 */ /* 0x0007e60000100800 */
[----:B------:R-:W-:Y:S02]  /*128320*/  @P0 LOP3.LUT R12, R12, 0x2000000, RZ, 0xfc, !PT ;  /* 0x020000000c0c0812 */ /* 0x000fe400078efcff */
[----:B------:R-:W-:Y:S01]  /*128330*/  ISETP.GE.AND P0, PT, R30, UR59, PT ;  /* 0x0000003b1e007c0c */ /* 0x000fe2000bf06270 */
[----:B--2---:R-:W-:Y:S01]  /*128340*/  VIADD R151, R252, 0x107 ;  /* 0x00000107fc977836 */ /* 0x004fe20000000000 */
[----:B------:R-:W-:-:S02]  /*128350*/  LOP3.LUT R12, R12, 0xffdfffff, RZ, 0xc0, !PT ;  /* 0xffdfffff0c0c7812 */ /* 0x000fc400078ec0ff */
[----:B------:R-:W-:Y:S01]  /*128360*/  ISETP.LT.AND P1, PT, R132, UR5, !P0 ;  /* 0x0000000584007c0c */ /* 0x000fe2000c721270 */
[----:B------:R-:W-:Y:S01]  /*128370*/  ULDC UR5, c[0x0][0x248] ;  /* 0x0000920000057ab9 */ /* 0x000fe20000000800 */
[----:B------:R-:W-:Y:S01]  /*128380*/  ISETP.LT.AND P0, PT, R134, UR4, !P0 ;  /* 0x0000000486007c0c */ /* 0x000fe2000c701270 */
[----:B------:R-:W-:Y:S01]  /*128390*/  VIADD R0, R0, UR5 ;  /* 0x0000000500007c36 */ /* 0x000fe20008000000 */
[C---:B------:R-:W-:Y:S01]  /*1283a0*/  IADD3 R30, R252.reuse, 0xde, RZ ;  /* 0x000000defc1e7810 */ /* 0x040fe20007ffe0ff */
[----:B------:R-:W-:Y:S01]  /*1283b0*/  ULDC UR5, c[0x0][0x248] ;  /* 0x0000920000057ab9 */ /* 0x000fe20000000800 */
[----:B---3--:R-:W-:Y:S02]  /*1283c0*/  IADD3 R150, R252, 0x108, RZ ;  /* 0x00000108fc967810 */ /* 0x008fe40007ffe0ff */
[----:B------:R2:W-:Y:S05]  /*1283d0*/  STL [R1+0x1c60], R0 ;  /* 0x001c600001007387 */ /* 0x0005ea0000100800 */
[----:B------:R-:W-:-:S04]  /*1283e0*/  @P1 LOP3.LUT R12, R12, 0x200000, RZ, 0xfc, !PT ;  /* 0x002000000c0c1812 */ /* 0x000fc800078efcff */
[----:B------:R-:W-:Y:S01]  /*1283f0*/  LOP3.LUT R12, R12, 0xfffdffff, RZ, 0xc0, !PT ;  /* 0xfffdffff0c0c7812 */ /* 0x000fe200078ec0ff */
[----:B--2---:R-:W-:-:S03]  /*128400*/  VIADD R0, R0, UR5 ;  /* 0x0000000500007c36 */ /* 0x004fc60008000000 */
[----:B------:R-:W-:Y:S02]  /*128410*/  @P0 LOP3.LUT R12, R12, 0x20000, RZ, 0xfc, !PT ;  /* 0x000200000c0c0812 */ /* 0x000fe400078efcff */
[----:B------:R-:W-:Y:S01]  /*128420*/  ISETP.GE.AND P0, PT, R30, UR9, PT ;  /* 0x000000091e007c0c */ /* 0x000fe2000bf06270 */
[----:B------:R-:W-:Y:S01]  /*128430*/  VIADD R30, R252, 0x13 ;  /* 0x00000013fc1e7836 */ /* 0x000fe20000000000 */
[----:B------:R-:W-:Y:S01]  /*128440*/  LOP3.LUT R12, R12, 0xffffdfff, RZ, 0xc0, !PT ;  /* 0xffffdfff0c0c7812 */ /* 0x000fe200078ec0ff */
[----:B------:R-:W-:Y:S01]  /*128450*/  STL [R1+0x1c48], R0 ;  /* 0x001c480001007387 */ /* 0x000fe20000100800 */
[----:B------:R-:W-:Y:S01]  /*128460*/  ISETP.LT.AND P1, PT, R132, UR18, !P0 ;  /* 0x0000001284007c0c */ /* 0x000fe2000c721270 */
[----:B------:R-:W-:Y:S01]  /*128470*/  ULDC.64 UR18, c[0x0][0x228] ;  /* 0x00008a0000127ab9 */ /* 0x000fe20000000a00 */
[----:B------:R-:W-:Y:S01]  /*128480*/  ISETP.LT.AND P0, PT, R134, UR6, !P0 ;  /* 0x0000000686007c0c */ /* 0x000fe2000c701270 */
[----:B------:R-:W-:Y:S01]  /*128490*/  UMOV UR6, UR10 ;  /* 0x0000000a00067c82 */ /* 0x000fe20008000000 */
[----:B------:R-:W-:Y:S01]  /*1284a0*/  ULDC.64 UR10, c[0x0][0x228] ;  /* 0x00008a00000a7ab9 */ /* 0x000fe20000000a00 */
[----:B------:R2:W-:Y:S01]  /*1284b0*/  STL [R1+0x4fb4], R149 ;  /* 0x004fb49501007387 */ /* 0x0005e20000100800 */
[----:B------:R-:W-:Y:S01]  /*1284c0*/  UMOV UR5, UR10 ;  /* 0x0000000a00057c82 */ /* 0x000fe20008000000 */
[----:B------:R-:W-:Y:S01]  /*1284d0*/  UMOV UR4, UR11 ;  /* 0x0000000b00047c82 */ /* 0x000fe20008000000 */
[----:B------:R-:W-:Y:S01]  /*1284e0*/  ULDC.64 UR10, c[0x0][0x228] ;  /* 0x00008a00000a7ab9 */ /* 0x000fe20000000a00 */
[----:B------:R-:W-:-:S04]  /*1284f0*/  MOV R138, UR4 ;  /* 0x00000004008a7c02 */ /* 0x000fc80008000f00 */
[----:B------:R-:W-:Y:S01]  /*128500*/  @P1 LOP3.LUT R11, R11, 0x1000, RZ, 0xfc, !PT ;  /* 0x000010000b0b1812 */ /* 0x000fe200078efcff */
[----:B------:R3:W-:Y:S01]  /*128510*/  STL [R1+0x4fb8], R138 ;  /* 0x004fb88a01007387 */ /* 0x0007e20000100800 */
[----:B--2---:R-:W-:Y:S02]  /*128520*/  VIADD R149, R252, 0x109 ;  /* 0x00000109fc957836 */ /* 0x004fe40000000000 */
[----:B------:R-:W-:-:S04]  /*128530*/  LOP3.LUT R11, R11, 0xffffff7f, RZ, 0xc0, !PT ;  /* 0xffffff7f0b0b7812 */ /* 0x000fc800078ec0ff */
[----:B------:R-:W-:Y:S02]  /*128540*/  @P0 LOP3.LUT R11, R11, 0x80, RZ, 0xfc, !PT ;  /* 0x000000800b0b0812 */ /* 0x000fe400078efcff */
[----:B------:R-:W-:Y:S01]  /*128550*/  ISETP.GE.AND P0, PT, R30, UR7, PT ;  /* 0x000000071e007c0c */ /* 0x000fe2000bf06270 */
[C---:B------:R-:W-:Y:S01]  /*128560*/  VIADD R30, R252.reuse, 0xdf ;  /* 0x000000dffc1e7836 */ /* 0x040fe20000000000 */
[----:B------:R-:W-:Y:S01]  /*128570*/  LOP3.LUT R11, R11, 0xffffffef, RZ, 0xc0, !PT ;  /* 0xffffffef0b0b7812 */ /* 0x000fe200078ec0ff */
[----:B---3--:R-:W-:Y:S01]  /*128580*/  VIADD R138, R252, 0x10c ;  /* 0x0000010cfc8a7836 */ /* 0x008fe20000000000 */
[----:B------:R-:W-:Y:S01]  /*128590*/  ISETP.LT.AND P1, PT, R132, UR6, !P0 ;  /* 0x0000000684007c0c */ /* 0x000fe2000c721270 */
[----:B------:R-:W-:Y:S01]  /*1285a0*/  ULDC.64 UR6, c[0x0][0x228] ;  /* 0x00008a0000067ab9 */ /* 0x000fe20000000a00 */
[----:B------:R-:W-:Y:S01]  /*1285b0*/  ISETP.LT.AND P0, PT, R134, UR5, !P0 ;  /* 0x0000000586007c0c */ /* 0x000fe2000c701270 */
[----:B------:R-:W-:Y:S02]  /*1285c0*/  ULDC UR5, c[0x0][0x248] ;  /* 0x0000920000057ab9 */ /* 0x000fe40000000800 */
[----:B------:R-:W-:Y:S01]  /*1285d0*/  VIADD R0, R0, UR5 ;  /* 0x0000000500007c36 */ /* 0x000fe20008000000 */
[----:B------:R-:W-:-:S04]  /*1285e0*/  ULDC UR5, c[0x0][0x248] ;  /* 0x0000920000057ab9 */ /* 0x000fc80000000800 */
[----:B------:R2:W-:Y:S03]  /*1285f0*/  STL [R1+0x1c40], R0 ;  /* 0x001c400001007387 */ /* 0x0005e60000100800 */
[----:B------:R-:W-:-:S04]  /*128600*/  @P1 LOP3.LUT R12, R12, 0x2000, RZ, 0xfc, !PT ;  /* 0x000020000c0c1812 */ /* 0x000fc800078efcff */
[----:B------:R-:W-:Y:S02]  /*128610*/  LOP3.LUT R12, R12, 0xfffffeff, RZ, 0xc0, !PT ;  /* 0xfffffeff0c0c7812 */ /* 0x000fe400078ec0ff */
[----:B--2---:R-:W-:Y:S02]  /*128620*/  IADD3 R0, R0, UR5, RZ ;  /* 0x0000000500007c10 */ /* 0x004fe4000fffe0ff */
[----:B------:R-:W-:Y:S02]  /*128630*/  @P0 LOP3.LUT R12, R12, 0x100, RZ, 0xfc, !PT ;  /* 0x000001000c0c0812 */ /* 0x000fe400078efcff */
[----:B------:R-:W-:Y:S01]  /*128640*/  ISETP.GE.AND P0, PT, R30, UR11, PT ;  /* 0x0000000b1e007c0c */ /* 0x000fe2000bf06270 */
[----:B------:R-:W-:Y:S01]  /*128650*/  VIADD R30, R252, 0x12 ;  /* 0x00000012fc1e7836 */ /* 0x000fe20000000000 */
[----:B------:R-:W-:Y:S02]  /*128660*/  LOP3.LUT R12, R12, 0x7fffffff, RZ, 0xc0, !PT ;  /* 0x7fffffff0c0c7812 */ /* 0x000fe400078ec0ff */
[----:B------:R-:W-:Y:S01]  /*128670*/  ISETP.LT.AND P1, PT, R132, UR14, !P0 ;  /* 0x0000000e84007c0c */ /* 0x000fe2000c721270 */
[----:B------:R-:W-:Y:S01]  /*128680*/  ULDC.64 UR14, c[0x0][0x228] ;  /* 0x00008a00000e7ab9 */ /* 0x000fe20000000a00 */
[----:B------:R-:W-:Y:S01]  /*128690*/  ISETP.LT.AND P0, PT, R134, UR6, !P0 ;  /* 0x0000000686007c0c */ /* 0x000fe2000c701270 */
[----:B------:R-:W-:Y:S01]  /*1286a0*/  UMOV UR5, UR14 ;  /* 0x0000000e00057c82 */ /* 0x000fe20008000000 */
[----:B------:R-:W-:Y:S01]  /*1286b0*/  UMOV UR58, UR15 ;  /* 0x0000000f003a7c82 */ /* 0x000fe20008000000 */
[----:B------:R-:W-:Y:S01]  /*1286c0*/  ULDC.64 UR14, c[0x0][0x228] ;  /* 0x00008a00000e7ab9 */ /* 0x000fe20000000a00 */
[----:B------:R-:W-:Y:S01]  /*1286d0*/  MOV R139, UR58 ;  /* 0x0000003a008b7c02 */ /* 0x000fe20008000f00 */
[----:B------:R-:W-:Y:S01]  /*1286e0*/  UMOV UR4, UR14 ;  /* 0x0000000e00047c82 */ /* 0x000fe20008000000 */
[----:B------:R-:W-:Y:S01]  /*1286f0*/  UMOV UR59, UR15 ;  /* 0x0000000f003b7c82 */ /* 0x000fe20008000000 */
[----:B------:R-:W-:Y:S01]  /*128700*/  ULDC.64 UR14, c[0x0][0x228] ;  /* 0x00008a00000e7ab9 */ /* 0x000fe20000000a00 */
[----:B------:R-:W-:-:S02]  /*128710*/  MOV R148, UR59 ;  /* 0x0000003b00947c02 */ /* 0x000fc40008000f00 */
[----:B------:R-:W-:Y:S01]  /*128720*/  R2UR UR59, R61 ;  /* 0x000000003d3b72ca */ /* 0x000fe200000e0000 */
[----:B------:R-:W-:Y:S01]  /*128730*/  VIADD R61, R252, 0x1d5 ;  /* 0x000001d5fc3d7836 */ /* 0x000fe20000000000 */
[----:B------:R-:W-:Y:S02]  /*128740*/  @P1 LOP3.LUT R11, R11, 0x10, RZ, 0xfc, !PT ;  /* 0x000000100b0b1812 */ /* 0x000fe400078efcff */
[----:B------:R-:W-:Y:S02]  /*128750*/  @P0 LOP3.LUT R12, R12, 0x80000000, RZ, 0xfc, !PT ;  /* 0x800000000c0c0812 */ /* 0x000fe400078efcff */
[----:B------:R-:W-:Y:S01]  /*128760*/  ISETP.GE.AND P0, PT, R30, UR7, PT ;  /* 0x000000071e007c0c */ /* 0x000fe2000bf06270 */
[----:B------:R-:W-:Y:S01]  /*128770*/  ULDC.64 UR6, c[0x0][0x228] ;  /* 0x00008a0000067ab9 */ /* 0x000fe20000000a00 */
[----:B------:R-:W-:Y:S01]  /*128780*/  LOP3.LUT R12, R12, 0xffffffef, RZ, 0xc0, !PT ;  /* 0xffffffef0c0c7812 */ /* 0x000fe200078ec0ff */
[----:B------:R2:W-:Y:S01]  /*128790*/  STL [R1+0x4fbc], R11 ;  /* 0x004fbc0b01007387 */ /* 0x0005e20000100800 */
[----:B------:R-:W-:Y:S01]  /*1287a0*/  ISETP.LT.AND P1, PT, R132, UR5, !P0 ;  /* 0x0000000584007c0c */ /* 0x000fe2000c721270 */
[----:B------:R-:W-:Y:S01]  /*1287b0*/  ULDC UR5, c[0x0][0x248] ;  /* 0x0000920000057ab9 */ /* 0x000fe20000000800 */
[----:B------:R-:W-:Y:S01]  /*1287c0*/  ISETP.LT.AND P0, PT, R134, UR4, !P0 ;  /* 0x0000000486007c0c */ /* 0x000fe2000c701270 */
[----:B------:R3:W-:Y:S01]  /*1287d0*/  STL [R1+0x1c34], R0 ;  /* 0x001c340001007387 */ /* 0x0007e20000100800 */
[----:B------:R-:W-:-:S02]  /*1287e0*/  IADD3 R30, R252, 0xe0, RZ ;  /* 0x000000e0fc1e7810 */ /* 0x000fc40007ffe0ff */
[----:B------:R-:W-:Y:S01]  /*1287f0*/  R2UR UR58, R60 ;  /* 0x000000003c3a72ca */ /* 0x000fe200000e0000 */
[----:B------:R4:W-:Y:S01]  /*128800*/  STL [R1+0x4fc0], R139 ;  /* 0x004fc08b01007387 */ /* 0x0009e20000100800 */
[C---:B------:R-:W-:Y:S01]  /*128810*/  VIADD R60, R252.reuse, 0x1d6 ;  /* 0x000001d6fc3c7836 */ /* 0x040fe20000000000 */
[----:B--2---:R-:W-:Y:S02]  /*128820*/  IADD3 R11, R252, 0x11a, RZ ;  /* 0x0000011afc0b7810 */ /* 0x004fe40007ffe0ff */
[----:B------:R2:W-:Y:S02]  /*128830*/  STL [R1+0x4fc4], R148 ;  /* 0x004fc49401007387 */ /* 0x0005e40000100800 */
[----:B------:R-:W-:Y:S01]  /*128840*/  @P1 LOP3.LUT R12, R12, 0x10, RZ, 0xfc, !PT ;  /* 0x000000100c0c1812 */ /* 0x000fe200078efcff */
[----:B---3--:R-:W-:Y:S01]  /*128850*/  VIADD R0, R0, UR5 ;  /* 0x0000000500007c36 */ /* 0x008fe20008000000 */
[----:B------:R-:W-:Y:S02]  /*128860*/  ULDC UR5, c[0x0][0x248] ;  /* 0x0000920000057ab9 */ /* 0x000fe40000000800 */
[----:B------:R-:W-:-:S02]  /*128870*/  LOP3.LUT R12, R12, 0xfffffffe, RZ, 0xc0, !PT ;  /* 0xfffffffe0c0c7812 */ /* 0x000fc400078ec0ff */
[----:B------:R3:W-:Y:S01]  /*128880*/  STL [R1+0x1c2c], R0 ;  /* 0x001c2c0001007387 */ /* 0x0007e20000100800 */
[C---:B----4-:R-:W-:Y:S01]  /*128890*/  IADD3 R139, R252.reuse, 0x10b, RZ ;  /* 0x0000010bfc8b7810 */ /* 0x050fe20007ffe0ff */
[----:B--2---:R-:W-:Y:S01]  /*1288a0*/  VIADD R148, R252, 0x10a ;  /* 0x0000010afc947836 */ /* 0x004fe20000000000 */
[----:B------:R-:W-:Y:S02]  /*1288b0*/  @P0 LOP3.LUT R12, R12, 0x1, RZ, 0xfc, !PT ;  /* 0x000000010c0c0812 */ /* 0x000fe400078efcff */
[----:B------:R-:W-:Y:S01]  /*1288c0*/  ISETP.GE.AND P0, PT, R30, UR15, PT ;  /* 0x0000000f1e007c0c */ /* 0x000fe2000bf06270 */
[----:B------:R-:W-:Y:S01]  /*1288d0*/  VIADD R30, R252, 0x11 ;  /* 0x00000011fc1e7836 */ /* 0x000fe20000000000 */
[----:B------:R-:W-:Y:S02]  /*1288e0*/  LOP3.LUT R12, R12, 0xf7ffffff, RZ, 0xc0, !PT ;  /* 0xf7ffffff0c0c7812 */ /* 0x000fe400078ec0ff */
[----:B------:R-:W-:Y:S01]  /*1288f0*/  ISETP.LT.AND P1, PT, R132, UR16, !P0 ;  /* 0x0000001084007c0c */ /* 0x000fe2000c721270 */
[----:B------:R-:W-:Y:S01]  /*128900*/  ULDC.64 UR16, c[0x0][0x228] ;  /* 0x00008a0000107ab9 */ /* 0x000fe20000000a00 */
[----:B------:R-:W-:Y:S01]  /*128910*/  ISETP.LT.AND P0, PT, R134, UR6, !P0 ;  /* 0x0000000686007c0c */ /* 0x000fe2000c701270 */
[----:B---3--:R-:W-:Y:S01]  /*128920*/  VIADD R0, R0, UR5 ;  /* 0x0000000500007c36 */ /* 0x008fe20008000000 */
[----:B------:R-:W-:-:S04]  /*128930*/  ULDC UR5, c[0x0][0x248] ;  /* 0x0000920000057ab9 */ /* 0x000fc80000000800 */
[----:B------:R2:W-:Y:S05]  /*128940*/  STL [R1+0x1c10], R0 ;  /* 0x001c100001007387 */ /* 0x0005ea0000100800 */
[----:B------:R-:W-:-:S04]  /*128950*/  @P1 LOP3.LUT R12, R12, 0x8000000, RZ, 0xfc, !PT ;  /* 0x080000000c0c1812 */ /* 0x000fc800078efcff */
[----:B------:R-:W-:Y:S02]  /*128960*/  LOP3.LUT R12, R12, 0xff7fffff, RZ, 0xc0, !PT ;  /* 0xff7fffff0c0c7812 */ /* 0x000fe400078ec0ff */
[----:B--2---:R-:W-:Y:S01]  /*128970*/  IADD3 R0, R0, UR5, RZ ;  /* 0x0000000500007c10 */ /* 0x004fe2000fffe0ff */
[----:B------:R-:W-:Y:S01]  /*128980*/  ULDC UR5, c[0x0][0x248] ;  /* 0x0000920000057ab9 */ /* 0x000fe20000000800 */
[----:B------:R-:W-:Y:S02]  /*128990*/  @P0 LOP3.LUT R12, R12, 0x800000, RZ, 0xfc, !PT ;  /* 0x008000000c0c0812 */ /* 0x000fe400078efcff */
[----:B------:R-:W-:Y:S01]  /*1289a0*/  ISETP.GE.AND P0, PT, R30, UR7, PT ;  /* 0x000000071e007c0c */ /* 0x000fe2000bf06270 */
[----:B------:R-:W-:Y:S01]  /*1289b0*/  VIADD R30, R252, 0xe1 ;  /* 0x000000e1fc1e7836 */ /* 0x000fe20000000000 */
[----:B------:R-:W-:Y:S01]  /*1289c0*/  ULDC.64 UR6, c[0x0][0x228] ;  /* 0x00008a0000067ab9 */ /* 0x000fe20000000a00 */
[----:B------:R-:W-:Y:S01]  /*1289d0*/  LOP3.LUT R12, R12, 0xfffbffff, RZ, 0xc0, !PT ;  /* 0xfffbffff0c0c7812 */ /* 0x000fe200078ec0ff */
[----:B------:R2:W-:Y:S01]  /*1289e0*/  STL [R1+0x1c08], R0 ;  /* 0x001c080001007387 */ /* 0x0005e20000100800 */
[----:B------:R-:W-:-:S02]  /*1289f0*/  ISETP.LT.AND P1, PT, R132, UR50, !P0 ;  /* 0x0000003284007c0c */ /* 0x000fc4000c721270 */
[----:B------:R-:W-:Y:S02]  /*128a00*/  ISETP.LT.AND P0, PT, R134, UR48, !P0 ;  /* 0x0000003086007c0c */ /* 0x000fe4000c701270 */
[----:B------:R-:W-:Y:S01]  /*128a10*/  R2UR UR50, R34 ;  /* 0x00000000223272ca */ /* 0x000fe200000e0000 */
[----:B------:R-:W-:Y:S01]  /*128a20*/  VIADD R34, R252, 0x1ee ;  /* 0x000001eefc227836 */ /* 0x000fe20000000000 */
[----:B------:R-:W-:Y:S01]  /*128a30*/  R2UR UR48, R76 ;  /* 0x000000004c3072ca */ /* 0x000fe200000e0000 */
[----:B------:R-:W-:Y:S02]  /*128a40*/  VIADD R76, R252, 0x1c6 ;  /* 0x000001c6fc4c7836 */ /* 0x000fe40000000000 */
[----:B--2---:R-:W-:Y:S01]  /*128a50*/  VIADD R0, R0, UR5 ;  /* 0x0000000500007c36 */ /* 0x004fe20008000000 */
[----:B------:R-:W-:-:S03]  /*128a60*/  ULDC UR5, c[0x0][0x248] ;  /* 0x0000920000057ab9 */ /* 0x000fc60000000800 */
[----:B------:R-:W-:Y:S01]  /*128a70*/  @P1 LOP3.LUT R13, R13, 0x8000000, RZ, 0xfc, !PT ;  /* 0x080000000d0d1812 */ /* 0x000fe200078efcff */
[----:B------:R2:W-:Y:S03]  /*128a80*/  STL [R1+0x1bfc], R0 ;  /* 0x001bfc0001007387 */ /* 0x0005e60000100800 */
[----:B------:R-:W-:-:S04]  /*128a90*/  LOP3.LUT R13, R13, 0xff7fffff, RZ, 0xc0, !PT ;  /* 0xff7fffff0d0d7812 */ /* 0x000fc800078ec0ff */
[----:B------:R-:W-:Y:S02]  /*128aa0*/  @P0 LOP3.LUT R13, R13, 0x800000, RZ, 0xfc, !PT ;  /* 0x008000000d0d0812 */ /* 0x000fe400078efcff */
[----:B------:R-:W-:Y:S01]  /*128ab0*/  ISETP.GE.AND P0, PT, R30, UR19, PT ;  /* 0x000000131e007c0c */ /* 0x000fe2000bf06270 */
[----:B--2---:R-:W-:Y:S01]  /*128ac0*/  VIADD R0, R0, UR5 ;  /* 0x0000000500007c36 */ /* 0x004fe20008000000 */
[----:B------:R-:W-:Y:S01]  /*128ad0*/  IADD3 R30, R252, 0x10, RZ ;  /* 0x00000010fc1e7810 */ /* 0x000fe20007ffe0ff */
[----:B------:R-:W-:Y:S01]  /*128ae0*/  ULDC UR5, c[0x0][0x248] ;  /* 0x0000920000057ab9 */ /* 0x000fe20000000800 */
[----:B------:R-:W-:Y:S01]  /*128af0*/  ISETP.LT.AND P1, PT, R132, UR12, !P0 ;  /* 0x0000000c84007c0c */ /* 0x000fe2000c721270 */
[----:B------:R-:W-:Y:S01]  /*128b00*/  ULDC.64 UR12, c[0x0][0x228] ;  /* 0x00008a00000c7ab9 */ /* 0x000fe20000000a00 */
[----:B------:R-:W-:Y:S01]  /*128b10*/  ISETP.LT.AND P0, PT, R134, UR6, !P0 ;  /* 0x0000000686007c0c */ /* 0x000fe2000c701270 */
[----:B------:R2:W-:Y:S01]  /*128b20*/  STL [R1+0x1bf0], R0 ;  /* 0x001bf00001007387 */ /* 0x0005e20000100800 */
[----:B------:R-:W-:-:S09]  /*128b30*/  LOP3.LUT R13, R13, 0xfff7ffff, RZ, 0xc0, !PT ;  /* 0xfff7ffff0d0d7812 */ /* 0x000fd200078ec0ff */
[----:B------:R-:W-:Y:S02]  /*128b40*/  @P1 LOP3.LUT R12, R12, 0x40000, RZ, 0xfc, !PT ;  /* 0x000400000c0c1812 */ /* 0x000fe400078efcff */
[----:B--2---:R-:W-:Y:S01]  /*128b50*/  IADD3 R0, R0, UR5, RZ ;  /* 0x0000000500007c10 */ /* 0x004fe2000fffe0ff */
[----:B------:R-:W-:Y:S01]  /*128b60*/  ULDC UR5, c[0x0][0x248] ;  /* 0x0000920000057ab9 */ /* 0x000fe20000000800 */
[----:B------:R-:W-:-:S03]  /*128b70*/  LOP3.LUT R12, R12, 0xffff7fff, RZ, 0xc0, !PT ;  /* 0xffff7fff0c0c7812 */ /* 0x000fc600078ec0ff */
[----:B------:R2:W-:Y:S01]  /*128b80*/  STL [R1+0x1bdc], R0 ;  /* 0x001bdc0001007387 */ /* 0x0005e20000100800 */
[----:B------:R-:W-:Y:S02]  /*128b90*/  @P0 LOP3.LUT R12, R12, 0x8000, RZ, 0xfc, !PT ;  /* 0x000080000c0c0812 */ /* 0x000fe400078efcff */
[----:B------:R-:W-:Y:S01]  /*128ba0*/  ISETP.GE.AND P0, PT, R30, UR7, PT ;  /* 0x000000071e007c0c */ /* 0x000fe2000bf06270 */
[----:B------:R-:W-:Y:S01]  /*128bb0*/  VIADD R30, R252, 0xe2 ;  /* 0x000000e2fc1e7836 */ /* 0x000fe20000000000 */
[----:B------:R-:W-:Y:S01]  /*128bc0*/  ULDC.64 UR6, c[0x0][0x228] ;  /* 0x00008a0000067ab9 */ /* 0x000fe20000000a00 */
[----:B------:R-:W-:Y:S02]  /*128bd0*/  LOP3.LUT R12, R12, 0xfffffbff, RZ, 0xc0, !PT ;  /* 0xfffffbff0c0c7812 */ /* 0x000fe400078ec0ff */
[----:B------:R-:W-:Y:S01]  /*128be0*/  ISETP.LT.AND P1, PT, R132, UR46, !P0 ;  /* 0x0000002e84007c0c */ /* 0x000fe2000c721270 */
[----:B------:R-:W-:Y:S01]  /*128bf0*/  ULDC.64 UR46, c[0x0][0x228] ;  /* 0x00008a00002e7ab9 */ /* 0x000fe20000000a00 */
[----:B------:R-:W-:Y:S01]  /*128c00*/  ISETP.LT.AND P0, PT, R134, UR44, !P0 ;  /* 0x0000002c86007c0c */ /* 0x000fe2000c701270 */
[----:B--2---:R-:W-:Y:S01]  /*128c10*/  VIADD R0, R0, UR5 ;  /* 0x0000000500007c36 */ /* 0x004fe20008000000 */
[----:B------:R-:W-:Y:S01]  /*128c20*/  ULDC UR5, c[0x0][0x248] ;  /* 0x0000920000057ab9 */ /* 0x000fe20000000800 */
[----:B------:R-:W-:Y:S01]  /*128c30*/  R2UR UR44, R78 ;  /* 0x000000004e2c72ca */ /* 0x000fe200000e0000 */
[----:B------:R-:W-:-:S02]  /*128c40*/  VIADD R78, R252, 0x1c4 ;  /* 0x000001c4fc4e7836 */ /* 0x000fc40000000000 */
[----:B------:R2:W-:Y:S05]  /*128c50*/  STL [R1+0x1bd0], R0 ;  /* 0x001bd00001007387 */ /* 0x0005ea0000100800 */
[----:B------:R-:W-:-:S04]  /*128c60*/  @P1 LOP3.LUT R13, R13, 0x80000, RZ, 0xfc, !PT ;  /* 0x000800000d0d1812 */ /* 0x000fc800078efcff */
[----:B------:R-:W-:Y:S01]  /*128c70*/  LOP3.LUT R13, R13, 0xffff7fff, RZ, 0xc0, !PT ;  /* 0xffff7fff0d0d7812 */ /* 0x000fe200078ec0ff */
[----:B--2---:R-:W-:Y:S01]  /*128c80*/  VIADD R0, R0, UR5 ;  /* 0x0000000500007c36 */ /* 0x004fe20008000000 */
[----:B------:R-:W-:Y:S02]  /*128c90*/  ULDC UR5, c[0x0][0x248] ;  /* 0x0000920000057ab9 */ /* 0x000fe40000000800 */
[----:B------:R-:W-:Y:S02]  /*128ca0*/  @P0 LOP3.LUT R13, R13, 0x8000, RZ, 0xfc, !PT ;  /* 0x000080000d0d0812 */ /* 0x000fe400078efcff */
[----:B------:R-:W-:Y:S01]  /*128cb0*/  ISETP.GE.AND P0, PT, R30, UR17, PT ;  /* 0x000000111e007c0c */ /* 0x000fe2000bf06270 */
[----:B------:R-:W-:Y:S01]  /*128cc0*/  VIADD R30, R252, 0xf ;  /* 0x0000000ffc1e7836 */ /* 0x000fe20000000000 */
[----:B------:R-:W-:Y:S02]  /*128cd0*/  LOP3.LUT R13, R13, 0xfffff7ff, RZ, 0xc0, !PT ;  /* 0xfffff7ff0d0d7812 */ /* 0x000fe400078ec0ff */
        /* <DEDUP_REMOVED lines=8> */
[----:B------:R-:W-:Y:S02]  /*128d60*/  IADD3 R30, R252, 0xe3, RZ ;  /* 0x000000e3fc1e7810 */ /* 0x000fe40007ffe0ff */
[----:B------:R-:W-:Y:S02]  /*128d70*/  ISETP.LT.AND P1, PT, R132, UR42, !P0 ;  /* 0x0000002a84007c0c */ /* 0x000fe4000c721270 */
[----:B------:R-:W-:Y:S02]  /*128d80*/  ISETP.LT.AND P0, PT, R134, UR40, !P0 ;  /* 0x0000002886007c0c */ /* 0x000fe4000c701270 */
[----:B------:R-:W-:-:S02]  /*128d90*/  LOP3.LUT R12, R12, 0xfffffffb, RZ, 0xc0, !PT ;  /* 0xfffffffb0c0c7812 */ /* 0x000fc400078ec0ff */
[----:B------:R-:W-:Y:S01]  /*128da0*/  R2UR UR40, R82 ;  /* 0x00000000522872ca */ /* 0x000fe200000e0000 */
[C---:B------:R-:W-:Y:S01]  /*128db0*/  VIADD R82, R252.reuse, 0x1c0 ;  /* 0x000001c0fc527836 */ /* 0x040fe20000000000 */
[----:B------:R-:W-:Y:S01]  /*128dc0*/  R2UR UR42, R81 ;  /* 0x00000000512a72ca */ /* 0x000fe200000e0000 */
[----:B------:R-:W-:-:S04]  /*128dd0*/  VIADD R81, R252, 0x1c1 ;  /* 0x000001c1fc517836 */ /* 0x000fc80000000000 */
[----:B------:R-:W-:-:S04]  /*128de0*/  @P1 LOP3.LUT R13, R13, 0x800, RZ, 0xfc, !PT ;  /* 0x000008000d0d1812 */ /* 0x000fc800078efcff */
[----:B------:R-:W-:-:S04]  /*128df0*/  LOP3.LUT R13, R13, 0xffffffbf, RZ, 0xc0, !PT ;  /* 0xffffffbf0d0d7812 */ /* 0x000fc800078ec0ff */
[----:B------:R-:W-:Y:S02]  /*128e00*/  @P0 LOP3.LUT R13, R13, 0x40, RZ, 0xfc, !PT ;  /* 0x000000400d0d0812 */ /* 0x000fe400078efcff */
[----:B------:R-:W-:Y:S01]  /*128e10*/  ISETP.GE.AND P0, PT, R30, UR13, PT ;  /* 0x0000000d1e007c0c */ /* 0x000fe2000bf06270 */
[----:B------:R-:W-:Y:S01]  /*128e20*/  VIADD R30, R252, 0xe ;  /* 0x0000000efc1e7836 */ /* 0x000fe20000000000 */
[----:B------:R-:W-:Y:S02]  /*128e30*/  LOP3.LUT R13, R13, 0xdfffffff, RZ, 0xc0, !PT ;  /* 0xdfffffff0d0d7812 */ /* 0x000fe400078ec0ff */
[----:B------:R-:W-:Y:S01]  /*128e40*/  ISETP.LT.AND P1, PT, R132, UR54, !P0 ;  /* 0x0000003684007c0c */ /* 0x000fe2000c721270 */
[----:B------:R-:W-:Y:S01]  /*128e50*/  ULDC.64 UR54, c[0x0][0x228] ;  /* 0x00008a0000367ab9 */ /* 0x000fe20000000a00 */
[----:B------:R-:W-:-:S11]  /*128e60*/  ISETP.LT.AND P0, PT, R134, UR6, !P0 ;  /* 0x0000000686007c0c */ /* 0x000fd6000c701270 */
[----:B------:R-:W-:Y:S02]  /*128e70*/  @P1 LOP3.LUT R12, R12, 0x4, RZ, 0xfc, !PT ;  /* 0x000000040c0c1812 */ /* 0x000fe400078efcff */
[----:B------:R-:W-:Y:S02]  /*128e80*/  @P0 LOP3.LUT R13, R13, 0x20000000, RZ, 0xfc, !PT ;  /* 0x200000000d0d0812 */ /* 0x000fe400078efcff */
[----:B------:R-:W-:Y:S01]  /*128e90*/  ISETP.GE.AND P0, PT, R30, UR7, PT ;  /* 0x000000071e007c0c */ /* 0x000fe2000bf06270 */
[----:B------:R-:W-:Y:S01]  /*128ea0*/  VIADD R30, R252, 0xe4 ;  /* 0x000000e4fc1e7836 */ /* 0x000fe20000000000 */
[----:B------:R-:W-:Y:S01]  /*128eb0*/  LOP3.LUT R13, R13, 0xfffffffb, RZ, 0xc0, !PT ;  /* 0xfffffffb0d0d7812 */ /* 0x000fe200078ec0ff */
[----:B------:R-:W-:Y:S01]  /*128ec0*/  ULDC.64 UR6, c[0x0][0x228] ;  /* 0x00008a0000067ab9 */ /* 0x000fe20000000a00 */
[----:B------:R-:W-:Y:S01]  /*128ed0*/  ISETP.LT.AND P1, PT, R132, UR38, !P0 ;  /* 0x0000002684007c0c */ /* 0x000fe2000c721270 */
[----:B------:R2:W-:Y:S01]  /*128ee0*/  STL [R1+0x4fc8], R12 ;  /* 0x004fc80c01007387 */ /* 0x0005e20000100800 */
[----:B------:R-:W-:-:S02]  /*128ef0*/  ISETP.LT.AND P0, PT, R134, UR36, !P0 ;  /* 0x0000002486007c0c */ /* 0x000fc4000c701270 */
[----:B------:R-:W-:Y:S01]  /*128f00*/  R2UR UR36, R85 ;  /* 0x00000000552472ca */ /* 0x000fe200000e0000 */
[----:B------:R3:W-:Y:S01]  /*128f10*/  STL [R1+0x1bc4], R0 ;  /* 0x001bc40001007387 */ /* 0x0007e20000100800 */
[----:B------:R-:W-:Y:S01]  /*128f20*/  R2UR UR38, R84 ;  /* 0x00000000542672ca */ /* 0x000fe200000e0000 */
[C---:B------:R-:W-:Y:S02]  /*128f30*/  VIADD R84, R252.reuse, 0x1be ;  /* 0x000001befc547836 */ /* 0x040fe40000000000 */
[C---:B------:R-:W-:Y:S02]  /*128f40*/  VIADD R85, R252.reuse, 0x1bd ;  /* 0x000001bdfc557836 */ /* 0x040fe40000000000 */
[----:B--2---:R-:W-:Y:S02]  /*128f50*/  VIADD R12, R252, 0x119 ;  /* 0x00000119fc0c7836 */ /* 0x004fe40000000000 */
[----:B------:R-:W-:Y:S02]  /*128f60*/  @P1 LOP3.LUT R13, R13, 0x4, RZ, 0xfc, !PT ;  /* 0x000000040d0d1812 */ /* 0x000fe400078efcff */
[----:B------:R-:W-:-:S02]  /*128f70*/  @P0 LOP3.LUT R14, R14, 0x40000000, RZ, 0xfc, !PT ;  /* 0x400000000e0e0812 */ /* 0x000fc400078efcff */
[----:B------:R-:W-:Y:S02]  /*128f80*/  ISETP.GE.AND P0, PT, R30, UR61, PT ;  /* 0x0000003d1e007c0c */ /* 0x000fe4000bf06270 */
[----:B------:R-:W-:Y:S02]  /*128f90*/  LOP3.LUT R13, R13, 0xfdffffff, RZ, 0xc0, !PT ;  /* 0xfdffffff0d0d7812 */ /* 0x000fe400078ec0ff */
[----:B------:R-:W-:Y:S01]  /*128fa0*/  ISETP.LT.AND P1, PT, R132, UR8, !P0 ;  /* 0x0000000884007c0c */ /* 0x000fe2000c721270 */
[----:B------:R-:W-:Y:S01]  /*128fb0*/  ULDC.64 UR8, c[0x0][0x228] ;  /* 0x00008a0000087ab9 */ /* 0x000fe20000000a00 */
[----:B------:R-:W-:Y:S02]  /*128fc0*/  ISETP.LT.AND P0, PT, R134, UR6, !P0 ;  /* 0x0000000686007c0c */ /* 0x000fe4000c701270 */
[----:B------:R-:W-:Y:S02]  /*128fd0*/  IADD3 R30, R252, 0xd, RZ ;  /* 0x0000000dfc1e7810 */ /* 0x000fe40007ffe0ff */
[----:B------:R-:W-:-:S02]  /*128fe0*/  LOP3.LUT R14, R14, 0xfdffffff, RZ, 0xc0, !PT ;  /* 0xfdffffff0e0e7812 */ /* 0x000fc400078ec0ff */
[----:B---3--:R-:W-:Y:S01]  /*128ff0*/  IADD3 R0, R0, UR5, RZ ;  /* 0x0000000500007c10 */ /* 0x008fe2000fffe0ff */
[----:B------:R-:W-:-:S04]  /*129000*/  ULDC UR5, c[0x0][0x248] ;  /* 0x0000920000057ab9 */ /* 0x000fc80000000800 */
[----:B------:R-:W-:Y:S01]  /*129010*/  @P1 LOP3.LUT R13, R13, 0x2000000, RZ, 0xfc, !PT ;  /* 0x020000000d0d1812 */ /* 0x000fe200078efcff */
[----:B------:R2:W-:Y:S03]  /*129020*/  STL [R1+0x1bbc], R0 ;  /* 0x001bbc0001007387 */ /* 0x0005e60000100800 */
[----:B------:R-:W-:-:S04]  /*129030*/  LOP3.LUT R13, R13, 0xffdfffff, RZ, 0xc0, !PT ;  /* 0xffdfffff0d0d7812 */ /* 0x000fc800078ec0ff */
[----:B------:R-:W-:Y:S02]  /*129040*/  @P0 LOP3.LUT R13, R13, 0x200000, RZ, 0xfc, !PT ;  /* 0x002000000d0d0812 */ /* 0x000fe400078efcff */
[----:B------:R-:W-:Y:S01]  /*129050*/  ISETP.GE.AND P0, PT, R30, UR7, PT ;  /* 0x000000071e007c0c */ /* 0x000fe2000bf06270 */
[----:B------:R-:W-:Y:S01]  /*129060*/  VIADD R30, R252, 0xe5 ;  /* 0x000000e5fc1e7836 */ /* 0x000fe20000000000 */
[----:B------:R-:W-:Y:S01]  /*129070*/  ULDC.64 UR6, c[0x0][0x228] ;  /* 0x00008a0000067ab9 */ /* 0x000fe20000000a00 */
[----:B------:R-:W-:Y:S01]  /*129080*/  LOP3.LUT R13, R13, 0xfffeffff, RZ, 0xc0, !PT ;  /* 0xfffeffff0d0d7812 */ /* 0x000fe200078ec0ff */
[----:B--2---:R-:W-:Y:S01]  /*129090*/  VIADD R0, R0, UR5 ;  /* 0x0000000500007c36 */ /* 0x004fe20008000000 */
[----:B------:R-:W-:Y:S01]  /*1290a0*/  ISETP.LT.AND P1, PT, R132, UR34, !P0 ;  /* 0x0000002284007c0c */ /* 0x000fe2000c721270 */
[----:B------:R-:W-:Y:S01]  /*1290b0*/  ULDC UR5, c[0x0][0x248] ;  /* 0x0000920000057ab9 */ /* 0x000fe20000000800 */
[----:B------:R-:W-:Y:S02]  /*1290c0*/  ISETP.LT.AND P0, PT, R134, UR32, !P0 ;  /* 0x0000002086007c0c */ /* 0x000fe4000c701270 */
[----:B------:R2:W-:Y:S01]  /*1290d0*/  STL [R1+0x1bac], R0 ;  /* 0x001bac0001007387 */ /* 0x0005e20000100800 */
[----:B------:R-:W-:Y:S01]  /*1290e0*/  R2UR UR32, R91 ;  /* 0x000000005b2072ca */ /* 0x000fe200000e0000 */
[----:B------:R-:W-:Y:S01]  /*1290f0*/  VIADD R91, R252, 0x1b7 ;  /* 0x000001b7fc5b7836 */ /* 0x000fe20000000000 */
[----:B------:R-:W-:Y:S01]  /*129100*/  R2UR UR34, R90 ;  /* 0x000000005a2272ca */ /* 0x000fe200000e0000 */
[----:B------:R-:W-:-:S05]  /*129110*/  VIADD R90, R252, 0x1b8 ;  /* 0x000001b8fc5a7836 */ /* 0x000fca0000000000 */
[----:B------:R-:W-:Y:S01]  /*129120*/  @P1 LOP3.LUT R14, R14, 0x2000000, RZ, 0xfc, !PT ;  /* 0x020000000e0e1812 */ /* 0x000fe200078efcff */
[----:B--2---:R-:W-:Y:S01]  /*129130*/  VIADD R0, R0, UR5 ;  /* 0x0000000500007c36 */ /* 0x004fe20008000000 */
[----:B------:R-:W-:Y:S02]  /*129140*/  ULDC UR5, c[0x0][0x248] ;  /* 0x0000920000057ab9 */ /* 0x000fe40000000800 */
[----:B------:R-:W-:Y:S02]  /*129150*/  LOP3.LUT R14, R14, 0xffdfffff, RZ, 0xc0, !PT ;  /* 0xffdfffff0e0e7812 */ /* 0x000fe400078ec0ff */
[----:B------:R2:W-:Y:S02]  /*129160*/  STL [R1+0x1b94], R0 ;  /* 0x001b940001007387 */ /* 0x0005e40000100800 */
[----:B------:R-:W-:Y:S02]  /*129170*/  @P0 LOP3.LUT R14, R14, 0x200000, RZ, 0xfc, !PT ;  /* 0x002000000e0e0812 */ /* 0x000fe400078efcff */
[----:B------:R-:W-:Y:S01]  /*129180*/  ISETP.GE.AND P0, PT, R30, UR7, PT ;  /* 0x000000071e007c0c */ /* 0x000fe2000bf06270 */
[----:B------:R-:W-:Y:S01]  /*129190*/  VIADD R30, R252, 0xc ;  /* 0x0000000cfc1e7836 */ /* 0x000fe20000000000 */
[----:B------:R-:W-:-:S02]  /*1291a0*/  LOP3.LUT R14, R14, 0xfffdffff, RZ, 0xc0, !PT ;  /* 0xfffdffff0e0e7812 */ /* 0x000fc400078ec0ff */
[----:B------:R-:W-:Y:S01]  /*1291b0*/  ISETP.LT.AND P1, PT, R132, UR10, !P0 ;  /* 0x0000000a84007c0c */ /* 0x000fe2000c721270 */
[----:B------:R-:W-:Y:S01]  /*1291c0*/  ULDC.64 UR10, c[0x0][0x228] ;  /* 0x00008a00000a7ab9 */ /* 0x000fe20000000a00 */
        /* <DEDUP_REMOVED lines=10> */
[----:B------:R-:W-:Y:S01]  /*129270*/  ULDC.64 UR8, c[0x0][0x228] ;  /* 0x00008a0000087ab9 */ /* 0x000fe20000000a00 */
[----:B------:R-:W-:Y:S01]  /*129280*/  IADD3 R30, R252, 0xe6, RZ ;  /* 0x000000e6fc1e7810 */ /* 0x000fe20007ffe0ff */
[----:B------:R2:W-:Y:S01]  /*129290*/  STL [R1+0x1b84], R0 ;  /* 0x001b840001007387 */ /* 0x0005e20000100800 */
[----:B------:R-:W-:-:S02]  /*1292a0*/  ISETP.LT.AND P1, PT, R132, UR30, !P0 ;  /* 0x0000001e84007c0c */ /* 0x000fc4000c721270 */
[----:B------:R-:W-:Y:S02]  /*1292b0*/  ISETP.LT.AND P0, PT, R134, UR28, !P0 ;  /* 0x0000001c86007c0c */ /* 0x000fe4000c701270 */
[----:B------:R-:W-:Y:S02]  /*1292c0*/  LOP3.LUT R13, R13, 0xfffffeff, RZ, 0xc0, !PT ;  /* 0xfffffeff0d0d7812 */ /* 0x000fe400078ec0ff */
[----:B------:R-:W-:Y:S01]  /*1292d0*/  R2UR UR28, R93 ;  /* 0x000000005d1c72ca */ /* 0x000fe200000e0000 */
[----:B------:R-:W-:Y:S01]  /*1292e0*/  VIADD R93, R252, 0x1b5 ;  /* 0x000001b5fc5d7836 */ /* 0x000fe20000000000 */
[----:B------:R-:W-:Y:S01]  /*1292f0*/  R2UR UR30, R92 ;  /* 0x000000005c1e72ca */ /* 0x000fe200000e0000 */
[----:B--2---:R-:W-:Y:S01]  /*129300*/  VIADD R0, R0, UR5 ;  /* 0x0000000500007c36 */ /* 0x004fe20008000000 */
[----:B------:R-:W-:Y:S01]  /*129310*/  ULDC UR5, c[0x0][0x248] ;  /* 0x0000920000057ab9 */ /* 0x000fe20000000800 */
[----:B------:R-:W-:Y:S02]  /*129320*/  IADD3 R92, R252, 0x1b6, RZ ;  /* 0x000001b6fc5c7810 */ /* 0x000fe40007ffe0ff */
[----:B------:R-:W-:Y:S01]  /*129330*/  @P1 LOP3.LUT R14, R14, 0x20000, RZ, 0xfc, !PT ;  /* 0x000200000e0e1812 */ /* 0x000fe200078efcff */
[----:B------:R2:W-:Y:S03]  /*129340*/  STL [R1+0x1b7c], R0 ;  /* 0x001b7c0001007387 */ /* 0x0005e60000100800 */
[----:B------:R-:W-:-:S04]  /*129350*/  LOP3.LUT R14, R14, 0xffffdfff, RZ, 0xc0, !PT ;  /* 0xffffdfff0e0e7812 */ /* 0x000fc800078ec0ff */
[----:B------:R-:W-:Y:S02]  /*129360*/  @P0 LOP3.LUT R14, R14, 0x2000, RZ, 0xfc, !PT ;  /* 0x000020000e0e0812 */ /* 0x000fe400078efcff */
[----:B------:R-:W-:Y:S01]  /*129370*/  ISETP.GE.AND P0, PT, R30, UR9, PT ;  /* 0x000000091e007c0c */ /* 0x000fe2000bf06270 */
[----:B------:R-:W-:Y:S01]  /*129380*/  VIADD R30, R252, 0xb ;  /* 0x0000000bfc1e7836 */ /* 0x000fe20000000000 */
[----:B------:R-:W-:Y:S02]  /*129390*/  LOP3.LUT R14, R14, 0xfffffdff, RZ, 0xc0, !PT ;  /* 0xfffffdff0e0e7812 */ /* 0x000fe400078ec0ff */
        /* <DEDUP_REMOVED lines=13> */
[----:B------:R-:W-:Y:S01]  /*129470*/  ULDC.64 UR10, c[0x0][0x228] ;  /* 0x00008a00000a7ab9 */ /* 0x000fe20000000a00 */
[----:B------:R-:W-:Y:S02]  /*129480*/  LOP3.LUT R13, R13, 0xfffffffe, RZ, 0xc0, !PT ;  /* 0xfffffffe0d0d7812 */ /* 0x000fe400078ec0ff */
[----:B------:R-:W-:-:S02]  /*129490*/  ISETP.LT.AND P1, PT, R132, UR26, !P0 ;  /* 0x0000001a84007c0c */ /* 0x000fc4000c721270 */
[----:B------:R-:W-:Y:S02]  /*1294a0*/  ISETP.LT.AND P0, PT, R134, UR24, !P0 ;  /* 0x0000001886007c0c */ /* 0x000fe4000c701270 */
[----:B------:R-:W-:Y:S02]  /*1294b0*/  R2UR UR26, R95 ;  /* 0x000000005f1a72ca */ /* 0x000fe400000e0000 */
[----:B------:R-:W-:-:S07]  /*1294c0*/  IADD3 R95, R252, 0x1b3, RZ ;  /* 0x000001b3fc5f7810 */ /* 0x000fce0007ffe0ff */
[----:B------:R-:W-:-:S04]  /*1294d0*/  @P1 LOP3.LUT R14, R14, 0x200, RZ, 0xfc, !PT ;  /* 0x000002000e0e1812 */ /* 0x000fc800078efcff */
[----:B------:R-:W-:-:S04]  /*1294e0*/  LOP3.LUT R14, R14, 0xffffffef, RZ, 0xc0, !PT ;  /* 0xffffffef0e0e7812 */ /* 0x000fc800078ec0ff */
[----:B------:R-:W-:Y:S02]  /*1294f0*/  @P0 LOP3.LUT R14, R14, 0x10, RZ, 0xfc, !PT ;  /* 0x000000100e0e0812 */ /* 0x000fe400078efcff */
[----:B------:R-:W-:Y:S02]  /*129500*/  ISETP.GE.AND P0, PT, R30, UR11, PT ;  /* 0x0000000b1e007c0c */ /* 0x000fe4000bf06270 */
[----:B------:R-:W-:Y:S02]  /*129510*/  LOP3.LUT R14, R14, 0xf7ffffff, RZ, 0xc0, !PT ;  /* 0xf7ffffff0e0e7812 */ /* 0x000fe400078ec0ff */
[----:B------:R-:W-:Y:S01]  /*129520*/  ISETP.LT.AND P1, PT, R132, UR18, !P0 ;  /* 0x0000001284007c0c */ /* 0x000fe2000c721270 */
[----:B------:R-:W-:Y:S01]  /*129530*/  ULDC.64 UR18, c[0x0][0x228] ;  /* 0x00008a0000127ab9 */ /* 0x000fe20000000a00 */
[----:B------:R-:W-:Y:S02]  /*129540*/  ISETP.LT.AND P0, PT, R134, UR14, !P0 ;  /* 0x0000000e86007c0c */ /* 0x000fe4000c701270 */
[----:B------:R-:W-:-:S09]  /*129550*/  IADD3 R30, R252, 0xa, RZ ;  /* 0x0000000afc1e7810 */ /* 0x000fd20007ffe0ff */
[----:B------:R-:W-:Y:S02]  /*129560*/  @P1 LOP3.LUT R13, R13, 0x1, RZ, 0xfc, !PT ;  /* 0x000000010d0d1812 */ /* 0x000fe400078efcff */
[----:B------:R-:W-:Y:S02]  /*129570*/  @P0 LOP3.LUT R14, R14, 0x8000000, RZ, 0xfc, !PT ;  /* 0x080000000e0e0812 */ /* 0x000fe400078efcff */
[----:B------:R-:W-:Y:S01]  /*129580*/  ISETP.GE.AND P0, PT, R30, UR15, PT ;  /* 0x0000000f1e007c0c */ /* 0x000fe2000bf06270 */
[----:B------:R-:W-:Y:S01]  /*129590*/  VIADD R30, R252, 0xe8 ;  /* 0x000000e8fc1e7836 */ /* 0x000fe20000000000 */
[----:B------:R-:W-:Y:S01]  /*1295a0*/  ULDC.64 UR14, c[0x0][0x228] ;  /* 0x00008a00000e7ab9 */ /* 0x000fe20000000a00 */
[----:B------:R-:W-:Y:S01]  /*1295b0*/  LOP3.LUT R14, R14, 0xff7fffff, RZ, 0xc0, !PT ;  /* 0xff7fffff0e0e7812 */ /* 0x000fe200078ec0ff */
[----:B------:R2:W-:Y:S01]  /*1295c0*/  STL [R1+0x4fcc], R13 ;  /* 0x004fcc0d01007387 */ /* 0x0005e20000100800 */
[----:B------:R-:W-:Y:S02]  /*1295d0*/  ISETP.LT.AND P1, PT, R132, UR22, !P0 ;  /* 0x0000001684007c0c */ /* 0x000fe4000c721270 */
[----:B------:R-:W-:Y:S01]  /*1295e0*/  ISETP.LT.AND P0, PT, R134, UR20, !P0 ;  /* 0x0000001486007c0c */ /* 0x000fe2000c701270 */
[----:B------:R3:W-:Y:S01]  /*1295f0*/  STL [R1+0x1b58], R0 ;  /* 0x001b580001007387 */ /* 0x0007e20000100800 */
[----:B------:R-:W-:Y:S01]  /*129600*/  UMOV UR20, UR46 ;  /* 0x0000002e00147c82 */ /* 0x000fe20008000000 */
[----:B--2---:R-:W-:-:S08]  /*129610*/  VIADD R13, R252, 0x118 ;  /* 0x00000118fc0d7836 */ /* 0x004fd00000000000 */
[----:B------:R-:W-:Y:S01]  /*129620*/  @P1 LOP3.LUT R17, R17, 0x800, RZ, 0xfc, !PT ;  /* 0x0000080011111812 */ /* 0x000fe200078efcff */
[----:B---3--:R-:W-:Y:S01]  /*129630*/  VIADD R0, R0, UR5 ;  /* 0x0000000500007c36 */ /* 0x008fe20008000000 */
        /* <DEDUP_REMOVED lines=24> */
[----:B------:R-:W-:Y:S01]  /*1297c0*/  LOP3.LUT R14, R14, 0xffffbfff, RZ, 0xc0, !PT ;  /* 0xffffbfff0e0e7812 */ /* 0x000fe200078ec0ff */
        /* <DEDUP_REMOVED lines=13> */
[----:B------:R-:W-:Y:S01]  /*1298a0*/  UMOV UR5, UR47 ;  /* 0x0000002f00057c82 */ /* 0x000fe20008000000 */
[----:B------:R-:W-:-:S02]  /*1298b0*/  ULDC.64 UR46, c[0x0][0x228] ;  /* 0x00008a00002e7ab9 */ /* 0x000fc40000000a00 */
[----:B------:R-:W-:Y:S01]  /*1298c0*/  UMOV UR4, UR46 ;  /* 0x0000002e00047c82 */ /* 0x000fe20008000000 */
[----:B------:R2:W-:Y:S04]  /*1298d0*/  STL [R1+0x1b1c], R0 ;  /* 0x001b1c0001007387 */ /* 0x0005e80000100800 */
        /* <DEDUP_REMOVED lines=15> */
[----:B------:R-:W-:Y:S01]  /*1299d0*/  ULDC UR5, c[0x0][0x248] ;  /* 0x0000920000057ab9 */ /* 0x000fe20000000800 */
[----:B------:R-:W-:Y:S01]  /*1299e0*/  IADD3 R30, R252, 0xee, RZ ;  /* 0x000000eefc1e7810 */ /* 0x000fe20007ffe0ff */
[----:B--2---:R-:W-:Y:S01]  /*1299f0*/  VIADD R0, R0, UR5 ;  /* 0x0000000500007c36 */ /* 0x004fe20008000000 */
[----:B------:R-:W-:Y:S01]  /*129a00*/  ISETP.LT.AND P1, PT, R132, UR54, !P0 ;  /* 0x0000003684007c0c */ /* 0x000fe2000c721270 */
[----:B------:R-:W-:Y:S01]  /*129a10*/  UMOV UR5, UR46 ;  /* 0x0000002e00057c82 */ /* 0x000fe20008000000 */
[----:B------:R-:W-:Y:S01]  /*129a20*/  ISETP.LT.AND P0, PT, R134, UR4, !P0 ;  /* 0x0000000486007c0c */ /* 0x000fe2000c701270 */
[----:B------:R-:W-:Y:S01]  /*129a30*/  UMOV UR4, UR47 ;  /* 0x0000002f00047c82 */ /* 0x000fe20008000000 */
[----:B------:R2:W-:Y:S01]  /*129a40*/  STL [R1+0x1b14], R0 ;  /* 0x001b140001007387 */ /* 0x0005e20000100800 */
[----:B------:R-:W-:Y:S01]  /*129a50*/  ULDC.64 UR46, c[0x0][0x228] ;  /* 0x00008a00002e7ab9 */ /* 0x000fe20000000a00 */
[----:B------:R-:W-:Y:S01]  /*129a60*/  ULDC.64 UR54, c[0x0][0x228] ;  /* 0x00008a0000367ab9 */ /* 0x000fe20000000a00 */
[----:B------:R-:W-:Y:S01]  /*129a70*/  UMOV UR14, UR47 ;  /* 0x0000002f000e7c82 */ /* 0x000fe20008000000 */
[----:B------:R-:W-:-:S05]  /*129a80*/  LOP3.LUT R17, R17, 0xdfffffff, RZ, 0xc0, !PT ;  /* 0xdfffffff11117812 */ /* 0x000fca00078ec0ff */
        /* <DEDUP_REMOVED lines=8> */
[----:B------:R-:W-:Y:S01]  /*129b10*/  ISETP.LT.AND P0, PT, R134, UR5, !P0 ;  /* 0x0000000586007c0c */ /* 0x000fe2000c701270 */
[----:B------:R-:W-:Y:S02]  /*129b20*/  ULDC UR5, c[0x0][0x248] ;  /* 0x0000920000057ab9 */ /* 0x000fe40000000800 */
[----:B--2---:R-:W-:Y:S01]  /*129b30*/  VIADD R0, R0, UR5 ;  /* 0x0000000500007c36 */ /* 0x004fe20008000000 */
[----:B------:R-:W-:Y:S01]  /*129b40*/  UMOV UR5, UR46 ;  /* 0x0000002e00057c82 */ /* 0x000fe20008000000 */
[----:B------:R-:W-:-:S02]  /*129b50*/  ULDC.64 UR46, c[0x0][0x228] ;  /* 0x00008a00002e7ab9 */ /* 0x000fc40000000a00 */
[----:B------:R-:W-:-:S04]  /*129b60*/  UMOV UR22, UR47 ;  /* 0x0000002f00167c82 */ /* 0x000fc80008000000 */
[----:B------:R-:W-:Y:S02]  /*129b70*/  @P1 LOP3.LUT R14, R14, 0x1, RZ, 0xfc, !PT ;  /* 0x000000010e0e1812 */ /* 0x000fe400078efcff */
[----:B------:R-:W-:Y:S02]  /*129b80*/  @P0 LOP3.LUT R15, R15, 0x40000000, RZ, 0xfc, !PT ;  /* 0x400000000f0f0812 */ /* 0x000fe400078efcff */
[----:B------:R-:W-:Y:S01]  /*129b90*/  ISETP.GE.AND P0, PT, R30, UR59, PT ;  /* 0x0000003b1e007c0c */ /* 0x000fe2000bf06270 */
[----:B------:R-:W-:Y:S01]  /*129ba0*/  VIADD R30, R252, 0xec ;  /* 0x000000ecfc1e7836 */ /* 0x000fe20000000000 */
[----:B------:R-:W-:Y:S01]  /*129bb0*/  LOP3.LUT R15, R15, 0xefffffff, RZ, 0xc0, !PT ;  /* 0xefffffff0f0f7812 */ /* 0x000fe200078ec0ff */
[----:B------:R2:W-:Y:S01]  /*129bc0*/  STL [R1+0x4fd0], R14 ;  /* 0x004fd00e01007387 */ /* 0x0005e20000100800 */
[----:B------:R-:W-:Y:S01]  /*129bd0*/  ISETP.LT.AND P1, PT, R132, UR10, !P0 ;  /* 0x0000000a84007c0c */ /* 0x000fe2000c721270 */
[----:B------:R-:W-:Y:S01]  /*129be0*/  ULDC.64 UR10, c[0x0][0x228] ;  /* 0x00008a00000a7ab9 */ /* 0x000fe20000000a00 */
[----:B------:R-:W-:Y:S01]  /*129bf0*/  ISETP.LT.AND P0, PT, R134, UR5, !P0 ;  /* 0x0000000586007c0c */ /* 0x000fe2000c701270 */
[----:B------:R-:W-:Y:S01]  /*129c00*/  ULDC UR5, c[0x0][0x248] ;  /* 0x0000920000057ab9 */ /* 0x000fe20000000800 */
[----:B------:R3:W-:Y:S01]  /*129c10*/  STL [R1+0x1b0c], R0 ;  /* 0x001b0c0001007387 */ /* 0x0007e20000100800 */
[----:B------:R-:W-:Y:S01]  /*129c20*/  R2UR UR59, R67 ;  /* 0x00000000433b72ca */ /* 0x000fe200000e0000 */
[C---:B------:R-:W-:Y:S01]  /*129c30*/  VIADD R67, R252.reuse, 0x1cf ;  /* 0x000001cffc437836 */ /* 0x040fe20000000000 */
[----:B--2---:R-:W-:-:S06]  /*129c40*/  IADD3 R14, R252, 0x117, RZ ;  /* 0x00000117fc0e7810 */ /* 0x004fcc0007ffe0ff */
[----:B------:R-:W-:Y:S02]  /*129c50*/  @P1 LOP3.LUT R15, R15, 0x10000000, RZ, 0xfc, !PT ;  /* 0x100000000f0f1812 */ /* 0x000fe400078efcff */
[----:B---3--:R-:W-:Y:S01]  /*129c60*/  IADD3 R0, R0, UR5, RZ ;  /* 0x0000000500007c10 */ /* 0x008fe2000fffe0ff */
[----:B------:R-:W-:Y:S01]  /*129c70*/  ULDC UR5, c[0x0][0x248] ;  /* 0x0000920000057ab9 */ /* 0x000fe20000000800 */
[----:B------:R-:W-:-:S03]  /*129c80*/  LOP3.LUT R15, R15, 0xfdffffff, RZ, 0xc0, !PT ;  /* 0xfdffffff0f0f7812 */ /* 0x000fc600078ec0ff */
[----:B------:R2:W-:Y:S01]  /*129c90*/  STL [R1+0x1af8], R0 ;  /* 0x001af80001007387 */ /* 0x0005e20000100800 */
[----:B------:R-:W-:Y:S02]  /*129ca0*/  @P0 LOP3.LUT R15, R15, 0x2000000, RZ, 0xfc, !PT ;  /* 0x020000000f0f0812 */ /* 0x000fe400078efcff */
[----:B------:R-:W-:Y:S02]  /*129cb0*/  ISETP.GE.AND P0, PT, R30, UR58, PT ;  /* 0x0000003a1e007c0c */ /* 0x000fe4000bf06270 */
[----:B------:R-:W-:Y:S02]  /*129cc0*/  LOP3.LUT R15, R15, 0xff7fffff, RZ, 0xc0, !PT ;  /* 0xff7fffff0f0f7812 */ /* 0x000fe400078ec0ff */
[----:B------:R-:W-:Y:S01]  /*129cd0*/  ISETP.LT.AND P1, PT, R132, UR8, !P0 ;  /* 0x0000000884007c0c */ /* 0x000fe2000c721270 */
[----:B------:R-:W-:Y:S01]  /*129ce0*/  ULDC.64 UR8, c[0x0][0x228] ;  /* 0x00008a0000087ab9 */ /* 0x000fe20000000a00 */
[----:B------:R-:W-:Y:S01]  /*129cf0*/  ISETP.LT.AND P0, PT, R134, UR10, !P0 ;  /* 0x0000000a86007c0c */ /* 0x000fe2000c701270 */
[----:B--2---:R-:W-:Y:S01]  /*129d00*/  VIADD R0, R0, UR5 ;  /* 0x0000000500007c36 */ /* 0x004fe20008000000 */
[----:B------:R-:W-:Y:S01]  /*129d10*/  IADD3 R30, R252, 0xeb, RZ ;  /* 0x000000ebfc1e7810 */ /* 0x000fe20007ffe0ff */
[----:B------:R-:W-:Y:S01]  /*129d20*/  ULDC UR5, c[0x0][0x248] ;  /* 0x0000920000057ab9 */ /* 0x000fe20000000800 */
[----:B------:R-:W-:Y:S01]  /*129d30*/  R2UR UR58, R64 ;  /* 0x00000000403a72ca */ /* 0x000fe200000e0000 */
[----:B------:R-:W-:Y:S01]  /*129d40*/  VIADD R64, R252, 0x1d2 ;  /* 0x000001d2fc407836 */ /* 0x000fe20000000000 */
        /* <DEDUP_REMOVED lines=9> */
[----:B------:R2:W-:Y:S01]  /*129de0*/  STL [R1+0x1ae4], R0 ;  /* 0x001ae40001007387 */ /* 0x0005e20000100800 */
[----:B------:R-:W-:Y:S01]  /*129df0*/  ISETP.LT.AND P1, PT, R132, UR6, !P0 ;  /* 0x0000000684007c0c */ /* 0x000fe2000c721270 */
[----:B------:R-:W-:Y:S01]  /*129e00*/  ULDC.64 UR6, c[0x0][0x228] ;  /* 0x00008a0000067ab9 */ /* 0x000fe20000000a00 */
[----:B------:R-:W-:-:S02]  /*129e10*/  ISETP.LT.AND P0, PT, R134, UR8, !P0 ;  /* 0x0000000886007c0c */ /* 0x000fc4000c701270 */
        /* <DEDUP_REMOVED lines=13> */
[----:B------:R-:W-:-:S02]  /*129ef0*/  ULDC.64 UR46, c[0x0][0x228] ;  /* 0x00008a00002e7ab9 */ /* 0x000fc40000000a00 */
[----:B------:R-:W-:-:S07]  /*129f00*/  UMOV UR8, UR46 ;  /* 0x0000002e00087c82 */ /* 0x000fce0008000000 */
        /* <DEDUP_REMOVED lines=10> */
[----:B------:R-:W-:Y:S01]  /*129fb0*/  ULDC UR5, c[0x0][0x228] ;  /* 0x00008a0000057ab9 */ /* 0x000fe20000000800 */
[----:B------:R-:W-:-:S02]  /*129fc0*/  R2UR UR50, R83 ;  /* 0x00000000533272ca */ /* 0x000fc400000e0000 */
[----:B------:R2:W-:Y:S01]  /*129fd0*/  STL [R1+0x1ac8], R0 ;  /* 0x001ac80001007387 */ /* 0x0005e20000100800 */
[----:B------:R-:W-:-:S04]  /*129fe0*/  IADD3 R83, R252, 0x1bf, RZ ;  /* 0x000001bffc537810 */ /* 0x000fc80007ffe0ff */
[----:B------:R-:W-:-:S04]  /*129ff0*/  @P1 LOP3.LUT R15, R15, 0x1000, RZ, 0xfc, !PT ;  /* 0x000010000f0f1812 */ /* 0x000fc800078efcff */
        /* <DEDUP_REMOVED lines=9> */
[----:B------:R-:W-:Y:S01]  /*12a090*/  ULDC UR5, c[0x0][0x228] ;  /* 0x00008a0000057ab9 */ /* 0x000fe20000000800 */
[----:B------:R-:W-:Y:S01]  /*12a0a0*/  UMOV UR6, UR47 ;  /* 0x0000002f00067c82 */ /* 0x000fe20008000000 */
[----:B------:R-:W-:Y:S01]  /*12a0b0*/  ULDC.64 UR46, c[0x0][0x228] ;  /* 0x00008a00002e7ab9 */ /* 0x000fe20000000a00 */
[----:B------:R-:W-:Y:S01]  /*12a0c0*/  R2UR UR59, R87 ;  /* 0x00000000573b72ca */ /* 0x000fe200000e0000 */
[----:B------:R2:W-:Y:S01]  /*12a0d0*/  STL [R1+0x1abc], R0 ;  /* 0x001abc0001007387 */ /* 0x0005e20000100800 */
[----:B------:R-:W-:Y:S01]  /*12a0e0*/  UMOV UR18, UR47 ;  /* 0x0000002f00127c82 */ /* 0x000fe20008000000 */
[----:B------:R-:W-:Y:S01]  /*12a0f0*/  R2UR UR47, R31 ;  /* 0x000000001f2f72ca */ /* 0x000fe200000e0000 */
[----:B------:R-:W-:Y:S01]  /*12a100*/  VIADD R87, R252, 0x1bb ;  /* 0x000001bbfc577836 */ /* 0x000fe20000000000 */
[----:B-1----:R-:W-:-:S02]  /*12a110*/  SHF.L.U32 R31, R126, 0x4, RZ ;  /* 0x000000047e1f7819 */ /* 0x002fc400000006ff */
        /* <DEDUP_REMOVED lines=9> */
[----:B------:R-:W-:Y:S01]  /*12a1b0*/  UMOV UR8, UR46 ;  /* 0x0000002e00087c82 */ /* 0x000fe20008000000 */
[----:B--2---:R-:W-:Y:S01]  /*12a1c0*/  IADD3 R0, R0, UR5, RZ ;  /* 0x0000000500007c10 */ /* 0x004fe2000fffe0ff */
[----:B------:R-:W-:Y:S01]  /*12a1d0*/  ULDC UR5, c[0x0][0x228] ;  /* 0x00008a0000057ab9 */ /* 0x000fe20000000800 */
[----:B------:R-:W-:Y:S01]  /*12a1e0*/  R2UR UR58, R88 ;  /* 0x00000000583a72ca */ /* 0x000fe200000e0000 */
[----:B------:R-:W-:Y:S01]  /*12a1f0*/  VIADD R88, R252, 0x1ba ;  /* 0x000001bafc587836 */ /* 0x000fe20000000000 */
[----:B------:R-:W-:-:S02]  /*12a200*/  R2UR UR46, R77 ;  /* 0x000000004d2e72ca */ /* 0x000fc400000e0000 */
[----:B------:R-:W-:-:S03]  /*12a210*/  IADD3 R77, R252, 0x1c5, RZ ;  /* 0x000001c5fc4d7810 */ /* 0x000fc60007ffe0ff */
[----:B------:R-:W-:Y:S02]  /*12a220*/  @P1 LOP3.LUT R15, R15, 0x4, RZ, 0xfc, !PT ;  /* 0x000000040f0f1812 */ /* 0x000fe400078efcff */
[----:B------:R-:W-:Y:S02]  /*12a230*/  @P0 LOP3.LUT R16, R16, 0x80000000, RZ, 0xfc, !PT ;  /* 0x8000000010100812 */ /* 0x000fe400078efcff */
[----:B------:R-:W-:Y:S01]  /*12a240*/  ISETP.GE.AND P0, PT, R30, UR48, PT ;  /* 0x000000301e007c0c */ /* 0x000fe2000bf06270 */
[----:B------:R1:W-:Y:S01]  /*12a250*/  STL [R1+0x4fd4], R15 ;  /* 0x004fd40f01007387 */ /* 0x0003e20000100800 */
[----:B------:R-:W-:Y:S01]  /*12a260*/  LOP3.LUT R16, R16, 0xbfffffff, RZ, 0xc0, !PT ;  /* 0xbfffffff10107812 */ /* 0x000fe200078ec0ff */
[----:B------:R-:W-:Y:S01]  /*12a270*/  ULDC.64 UR48, c[0x0][0x228] ;  /* 0x00008a0000307ab9 */ /* 0x000fe20000000a00 */
[----:B------:R-:W-:Y:S01]  /*12a280*/  ISETP.LT.AND P1, PT, R132, UR5, !P0 ;  /* 0x0000000584007c0c */ /* 0x000fe2000c721270 */
[----:B------:R-:W-:Y:S01]  /*12a290*/  ULDC UR5, c[0x0][0x248] ;  /* 0x0000920000057ab9 */ /* 0x000fe20000000800 */
[----:B------:R-:W-:Y:S01]  /*12a2a0*/  ISETP.LT.AND P0, PT, R134, UR8, !P0 ;  /* 0x0000000886007c0c */ /* 0x000fe2000c701270 */
[----:B------:R2:W-:Y:S01]  /*12a2b0*/  STL [R1+0x1ab4], R0 ;  /* 0x001ab40001007387 */ /* 0x0005e20000100800 */
[C---:B------:R-:W-:Y:S01]  /*12a2c0*/  IADD3 R30, R252.reuse, 0xfb, RZ ;  /* 0x000000fbfc1e7810 */ /* 0x040fe20007ffe0ff */
[----:B------:R-:W-:Y:S01]  /*12a2d0*/  UMOV UR8, UR48 ;  /* 0x0000003000087c82 */ /* 0x000fe20008000000 */
[----:B------:R-:W-:Y:S01]  /*12a2e0*/  UMOV UR16, UR49 ;  /* 0x0000003100107c82 */ /* 0x000fe20008000000 */
[C---:B-1----:R-:W-:Y:S01]  /*12a2f0*/  VIADD R15, R252.reuse, 0x116 ;  /* 0x00000116fc0f7836 */ /* 0x042fe20000000000 */
[----:B------:R-:W-:Y:S01]  /*12a300*/  R2UR UR48, R73 ;  /* 0x00000000493072ca */ /* 0x000fe200000e0000 */
[----:B------:R-:W-:Y:S01]  /*12a310*/  VIADD R73, R252, 0x1c9 ;  /* 0x000001c9fc497836 */ /* 0x000fe20000000000 */
[----:B------:R-:W-:-:S02]  /*12a320*/  R2UR UR49, R32 ;  /* 0x00000000203172ca */ /* 0x000fc400000e0000 */
[----:B------:R-:W-:Y:S01]  /*12a330*/  IADD3 R32, R252, 0x1, RZ ;  /* 0x00000001fc207810 */ /* 0x000fe20007ffe0ff */
[----:B--2---:R-:W-:Y:S01]  /*12a340*/  VIADD R0, R0, UR5 ;  /* 0x0000000500007c36 */ /* 0x004fe20008000000 */
[----:B------:R-:W-:Y:S01]  /*12a350*/  @P1 LOP3.LUT R16, R16, 0x40000000, RZ, 0xfc, !PT ;  /* 0x4000000010101812 */ /* 0x000fe200078efcff */
[----:B------:R-:W-:-:S03]  /*12a360*/  ULDC UR5, c[0x0][0x228] ;  /* 0x00008a0000057ab9 */ /* 0x000fc60000000800 */
[----:B------:R-:W-:Y:S01]  /*12a370*/  LOP3.LUT R16, R16, 0xefffffff, RZ, 0xc0, !PT ;  /* 0xefffffff10107812 */ /* 0x000fe200078ec0ff */
[----:B------:R1:W-:Y:S03]  /*12a380*/  STL [R1+0x1aac], R0 ;  /* 0x001aac0001007387 */ /* 0x0003e60000100800 */
[----:B------:R-:W-:Y:S02]  /*12a390*/  @P0 LOP3.LUT R16, R16, 0x10000000, RZ, 0xfc, !PT ;  /* 0x1000000010100812 */ /* 0x000fe400078efcff */
[----:B------:R-:W-:Y:S01]  /*12a3a0*/  ISETP.GE.AND P0, PT, R30, UR51, PT ;  /* 0x000000331e007c0c */ /* 0x000fe2000bf06270 */
[----:B------:R-:W-:Y:S01]  /*12a3b0*/  VIADD R30, R252, 0xfa ;  /* 0x000000fafc1e7836 */ /* 0x000fe20000000000 */
[----:B------:R-:W-:Y:S02]  /*12a3c0*/  LOP3.LUT R16, R16, 0xfbffffff, RZ, 0xc0, !PT ;  /* 0xfbffffff10107812 */ /* 0x000fe400078ec0ff */
[----:B------:R-:W-:Y:S01]  /*12a3d0*/  ISETP.LT.AND P1, PT, R132, UR5, !P0 ;  /* 0x0000000584007c0c */ /* 0x000fe2000c721270 */
[----:B------:R-:W-:Y:S01]  /*12a3e0*/  ULDC UR5, c[0x0][0x248] ;  /* 0x0000920000057ab9 */ /* 0x000fe20000000800 */
[----:B------:R-:W-:Y:S01]  /*12a3f0*/  ISETP.LT.AND P0, PT, R134, UR8, !P0 ;  /* 0x0000000886007c0c */ /* 0x000fe2000c701270 */
[----:B-1----:R-:W-:Y:S01]  /*12a400*/  VIADD R0, R0, UR5 ;  /* 0x0000000500007c36 */ /* 0x002fe20008000000 */
[----:B------:R-:W-:-:S04]  /*12a410*/  ULDC UR5, c[0x0][0x228] ;  /* 0x00008a0000057ab9 */ /* 0x000fc80000000800 */
[----:B------:R1:W-:Y:S05]  /*12a420*/  STL [R1+0x1a98], R0 ;  /* 0x001a980001007387 */ /* 0x0003ea0000100800 */
        /* <DEDUP_REMOVED lines=12> */
[----:B-1----:R-:W-:Y:S01]  /*12a4f0*/  IADD3 R0, R0, UR5, RZ ;  /* 0x0000000500007c10 */ /* 0x002fe2000fffe0ff */
[----:B------:R-:W-:Y:S01]  /*12a500*/  ULDC UR5, c[0x0][0x228] ;  /* 0x00008a0000057ab9 */ /* 0x000fe20000000800 */
[----:B------:R-:W-:Y:S01]  /*12a510*/  R2UR UR50, R72 ;  /* 0x00000000483272ca */ /* 0x000fe200000e0000 */
[C---:B------:R-:W-:Y:S01]  /*12a520*/  VIADD R72, R252.reuse, 0x1ca ;  /* 0x000001cafc487836 */ /* 0x040fe20000000000 */
[----:B------:R-:W-:Y:S01]  /*12a530*/  R2UR UR51, R33 ;  /* 0x00000000213372ca */ /* 0x000fe200000e0000 */
[----:B------:R1:W-:Y:S01]  /*12a540*/  STL [R1+0x1a90], R0 ;  /* 0x001a900001007387 */ /* 0x0003e20000100800 */
[----:B------:R-:W-:-:S02]  /*12a550*/  VIADD R33, R252, 0x2 ;  /* 0x00000002fc217836 */ /* 0x000fc40000000000 */
[----:B------:R-:W-:-:S04]  /*12a560*/  @P1 LOP3.LUT R16, R16, 0x200000, RZ, 0xfc, !PT ;  /* 0x0020000010101812 */ /* 0x000fc800078efcff */
[----:B------:R-:W-:-:S04]  /*12a570*/  LOP3.LUT R16, R16, 0xfff7ffff, RZ, 0xc0, !PT ;  /* 0xfff7ffff10107812 */ /* 0x000fc800078ec0ff */
[----:B------:R-:W-:Y:S02]  /*12a580*/  @P0 LOP3.LUT R16, R16, 0x80000, RZ, 0xfc, !PT ;  /* 0x0008000010100812 */ /* 0x000fe400078efcff */
[----:B------:R-:W-:Y:S01]  /*12a590*/  ISETP.GE.AND P0, PT, R30, UR58, PT ;  /* 0x0000003a1e007c0c */ /* 0x000fe2000bf06270 */
[----:B------:R-:W-:Y:S01]  /*12a5a0*/  ULDC.64 UR58, c[0x0][0x228] ;  /* 0x00008a00003a7ab9 */ /* 0x000fe20000000a00 */
[----:B------:R-:W-:Y:S01]  /*12a5b0*/  LOP3.LUT R16, R16, 0xfffbffff, RZ, 0xc0, !PT ;  /* 0xfffbffff10107812 */ /* 0x000fe200078ec0ff */
[----:B------:R-:W-:Y:S01]  /*12a5c0*/  UMOV UR24, UR58 ;  /* 0x0000003a00187c82 */ /* 0x000fe20008000000 */
[----:B------:R-:W-:Y:S01]  /*12a5d0*/  ISETP.LT.AND P1, PT, R132, UR5, !P0 ;  /* 0x0000000584007c0c */ /* 0x000fe2000c721270 */
[----:B------:R-:W-:Y:S01]  /*12a5e0*/  ULDC UR5, c[0x0][0x248] ;  /* 0x0000920000057ab9 */ /* 0x000fe20000000800 */
[----:B------:R-:W-:Y:S01]  /*12a5f0*/  ISETP.LT.AND P0, PT, R134, UR8, !P0 ;  /* 0x0000000886007c0c */ /* 0x000fe2000c701270 */
[----:B-1----:R-:W-:Y:S01]  /*12a600*/  VIADD R0, R0, UR5 ;  /* 0x0000000500007c36 */ /* 0x002fe20008000000 */
[----:B------:R-:W-:Y:S01]  /*12a610*/  IADD3 R30, R252, 0xf8, RZ ;  /* 0x000000f8fc1e7810 */ /* 0x000fe20007ffe0ff */
[----:B------:R-:W-:Y:S01]  /*12a620*/  ULDC UR5, c[0x0][0x228] ;  /* 0x00008a0000057ab9 */ /* 0x000fe20000000800 */
[----:B------:R-:W-:Y:S01]  /*12a630*/  UMOV UR8, UR59 ;  /* 0x0000003b00087c82 */ /* 0x000fe20008000000 */
[----:B------:R-:W-:Y:S01]  /*12a640*/  R2UR UR59, R70 ;  /* 0x00000000463b72ca */ /* 0x000fe200000e0000 */
[----:B------:R1:W-:Y:S01]  /*12a650*/  STL [R1+0x1a84], R0 ;  /* 0x001a840001007387 */ /* 0x0003e20000100800 */
[----:B------:R-:W-:Y:S01]  /*12a660*/  R2UR UR58, R36 ;  /* 0x00000000243a72ca */ /* 0x000fe200000e0000 */
[----:B------:R-:W-:-:S03]  /*12a670*/  VIADD R70, R252, 0x1cc ;  /* 0x000001ccfc467836 */ /* 0x000fc60000000000 */
        /* <DEDUP_REMOVED lines=10> */
[----:B-1----:R-:W-:Y:S01]  /*12a720*/  VIADD R0, R0, UR5 ;  /* 0x0000000500007c36 */ /* 0x002fe20008000000 */
[----:B------:R-:W-:Y:S01]  /*12a730*/  ULDC UR5, c[0x0][0x228] ;  /* 0x00008a0000057ab9 */ /* 0x000fe20000000800 */
[----:B------:R-:W-:Y:S01]  /*12a740*/  R2UR UR24, R96 ;  /* 0x00000000601872ca */ /* 0x000fe200000e0000 */
[----:B------:R-:W-:-:S02]  /*12a750*/  VIADD R96, R252, 0x1b2 ;  /* 0x000001b2fc607836 */ /* 0x000fc40000000000 */
[----:B------:R1:W-:Y:S05]  /*12a760*/  STL [R1+0x1a7c], R0 ;  /* 0x001a7c0001007387 */ /* 0x0003ea0000100800 */
        /* <DEDUP_REMOVED lines=9> */
[----:B-1----:R-:W-:Y:S01]  /*12a800*/  IADD3 R0, R0, UR5, RZ ;  /* 0x0000000500007c10 */ /* 0x002fe2000fffe0ff */
[----:B------:R-:W-:Y:S01]  /*12a810*/  ULDC UR5, c[0x0][0x228] ;  /* 0x00008a0000057ab9 */ /* 0x000fe20000000800 */
[----:B------:R-:W-:Y:S01]  /*12a820*/  R2UR UR22, R97 ;  /* 0x00000000611672ca */ /* 0x000fe200000e0000 */
[----:B------:R-:W-:-:S02]  /*12a830*/  VIADD R97, R252, 0x1b1 ;  /* 0x000001b1fc617836 */ /* 0x000fc40000000000 */
[----:B------:R1:W-:Y:S04]  /*12a840*/  STL [R1+0x1a64], R0 ;  /* 0x001a640001007387 */ /* 0x0003e80000100800 */
[----:B------:R-:W-:-:S04]  /*12a850*/  @P1 LOP3.LUT R16, R16, 0x200, RZ, 0xfc, !PT ;  /* 0x0000020010101812 */ /* 0x000fc800078efcff */
[----:B------:R-:W-:-:S04]  /*12a860*/  LOP3.LUT R16, R16, 0xffffff7f, RZ, 0xc0, !PT ;  /* 0xffffff7f10107812 */ /* 0x000fc800078ec0ff */
[----:B------:R-:W-:Y:S02]  /*12a870*/  @P0 LOP3.LUT R16, R16, 0x80, RZ, 0xfc, !PT ;  /* 0x0000008010100812 */ /* 0x000fe400078efcff */
[----:B------:R-:W-:Y:S01]  /*12a880*/  ISETP.GE.AND P0, PT, R30, UR6, PT ;  /* 0x000000061e007c0c */ /* 0x000fe2000bf06270 */
[----:B------:R-:W-:Y:S01]  /*12a890*/  ULDC UR6, c[0x0][0x228] ;  /* 0x00008a0000067ab9 */ /* 0x000fe20000000800 */
[----:B------:R-:W-:Y:S02]  /*12a8a0*/  LOP3.LUT R16, R16, 0xffffffdf, RZ, 0xc0, !PT ;  /* 0xffffffdf10107812 */ /* 0x000fe400078ec0ff */
[----:B------:R-:W-:Y:S02]  /*12a8b0*/  ISETP.LT.AND P1, PT, R134, UR20, !P0 ;  /* 0x0000001486007c0c */ /* 0x000fe4000c721270 */
[----:B------:R-:W-:Y:S01]  /*12a8c0*/  ISETP.LT.AND P0, PT, R132, UR5, !P0 ;  /* 0x0000000584007c0c */ /* 0x000fe2000c701270 */
[----:B------:R-:W-:Y:S01]  /*12a8d0*/  ULDC UR5, c[0x0][0x248] ;  /* 0x0000920000057ab9 */ /* 0x000fe20000000800 */
[----:B------:R-:W-:Y:S01]  /*12a8e0*/  IADD3 R30, R252, 0xf5, RZ ;  /* 0x000000f5fc1e7810 */ /* 0x000fe20007ffe0ff */
[----:B-1----:R-:W-:Y:S01]  /*12a8f0*/  VIADD R0, R0, UR5 ;  /* 0x0000000500007c36 */ /* 0x002fe20008000000 */
[----:B------:R-:W-:Y:S01]  /*12a900*/  ULDC UR5, c[0x0][0x228] ;  /* 0x00008a0000057ab9 */ /* 0x000fe20000000800 */
[----:B------:R-:W-:-:S02]  /*12a910*/  R2UR UR20, R98 ;  /* 0x00000000621472ca */ /* 0x000fc400000e0000 */
[----:B------:R-:W-:Y:S01]  /*12a920*/  IADD3 R98, R252, 0x1b0, RZ ;  /* 0x000001b0fc627810 */ /* 0x000fe20007ffe0ff */
[----:B------:R1:W-:Y:S03]  /*12a930*/  STL [R1+0x1a5c], R0 ;  /* 0x001a5c0001007387 */ /* 0x0003e60000100800 */
        /* <DEDUP_REMOVED lines=8> */
[----:B------:R-:W-:Y:S01]  /*12a9c0*/  ULDC UR5, c[0x0][0x248] ;  /* 0x0000920000057ab9 */ /* 0x000fe20000000800 */
[----:B------:R-:W-:Y:S01]  /*12a9d0*/  R2UR UR18, R99 ;  /* 0x00000000631272ca */ /* 0x000fe200000e0000 */
[----:B-1----:R-:W-:Y:S01]  /*12a9e0*/  VIADD R0, R0, UR5 ;  /* 0x0000000500007c36 */ /* 0x002fe20008000000 */
[----:B------:R-:W-:Y:S01]  /*12a9f0*/  ULDC UR5, c[0x0][0x228] ;  /* 0x00008a0000057ab9 */ /* 0x000fe20000000800 */
[----:B------:R-:W-:-:S03]  /*12aa00*/  VIADD R99, R252, 0x1af ;  /* 0x000001affc637836 */ /* 0x000fc60000000000 */
[----:B------:R1:W-:Y:S03]  /*12aa10*/  STL [R1+0x1a54], R0 ;  /* 0x001a540001007387 */ /* 0x0003e60000100800 */
[----:B------:R-:W-:Y:S02]  /*12aa20*/  @P1 LOP3.LUT R16, R16, 0x1, RZ, 0xfc, !PT ;  /* 0x0000000110101812 */ /* 0x000fe400078efcff */
[----:B------:R-:W-:Y:S02]  /*12aa30*/  @P0 LOP3.LUT R17, R17, 0x20000000, RZ, 0xfc, !PT ;  /* 0x2000000011110812 */ /* 0x000fe400078efcff */
[----:B------:R-:W-:Y:S01]  /*12aa40*/  ISETP.GE.AND P0, PT, R30, UR16, PT ;  /* 0x000000101e007c0c */ /* 0x000fe2000bf06270 */
[----:B------:R-:W-:Y:S01]  /*12aa50*/  VIADD R30, R252, 0xf2 ;  /* 0x000000f2fc1e7836 */ /* 0x000fe20000000000 */
[----:B------:R-:W-:Y:S02]  /*12aa60*/  LOP3.LUT R17, R17, 0xefffffff, RZ, 0xc0, !PT ;  /* 0xefffffff11117812 */ /* 0x000fe400078ec0ff */
[----:B------:R-:W-:Y:S01]  /*12aa70*/  ISETP.LT.AND P1, PT, R132, UR56, !P0 ;  /* 0x0000003884007c0c */ /* 0x000fe2000c721270 */
[----:B------:R-:W-:Y:S01]  /*12aa80*/  ULDC.64 UR56, c[0x0][0x228] ;  /* 0x00008a0000387ab9 */ /* 0x000fe20000000a00 */
[----:B------:R-:W-:Y:S01]  /*12aa90*/  ISETP.LT.AND P0, PT, R134, UR5, !P0 ;  /* 0x0000000586007c0c */ /* 0x000fe2000c701270 */
[----:B------:R-:W-:Y:S01]  /*12aaa0*/  ULDC UR5, c[0x0][0x248] ;  /* 0x0000920000057ab9 */ /* 0x000fe20000000800 */
[----:B------:R-:W-:Y:S01]  /*12aab0*/  R2UR UR16, R100 ;  /* 0x00000000641072ca */ /* 0x000fe200000e0000 */
[----:B------:R-:W-:Y:S01]  /*12aac0*/  VIADD R100, R252, 0x1ae ;  /* 0x000001aefc647836 */ /* 0x000fe20000000000 */
[----:B-1----:R-:W-:Y:S01]  /*12aad0*/  IADD3 R0, R0, UR5, RZ ;  /* 0x0000000500007c10 */ /* 0x002fe2000fffe0ff */
[----:B------:R-:W-:-:S04]  /*12aae0*/  ULDC UR5, c[0x0][0x228] ;  /* 0x00008a0000057ab9 */ /* 0x000fc80000000800 */
[----:B------:R1:W-:Y:S02]  /*12aaf0*/  STL [R1+0x1a4c], R0 ;  /* 0x001a4c0001007387 */ /* 0x0003e40000100800 */
[----:B------:R-:W-:-:S04]  /*12ab00*/  @P1 LOP3.LUT R17, R17, 0x10000000, RZ, 0xfc, !PT ;  /* 0x1000000011111812 */ /* 0x000fc800078efcff */
[----:B------:R-:W-:-:S04]  /*12ab10*/  LOP3.LUT R17, R17, 0xfbffffff, RZ, 0xc0, !PT ;  /* 0xfbffffff11117812 */ /* 0x000fc800078ec0ff */
[----:B------:R-:W-:Y:S02]  /*12ab20*/  @P0 LOP3.LUT R17, R17, 0x4000000, RZ, 0xfc, !PT ;  /* 0x0400000011110812 */ /* 0x000fe400078efcff */
[----:B------:R-:W-:Y:S02]  /*12ab30*/  ISETP.GE.AND P0, PT, R30, UR10, PT ;  /* 0x0000000a1e007c0c */ /* 0x000fe4000bf06270 */
[----:B------:R-:W-:Y:S02]  /*12ab40*/  LOP3.LUT R17, R17, 0xfeffffff, RZ, 0xc0, !PT ;  /* 0xfeffffff11117812 */ /* 0x000fe400078ec0ff */
[----:B------:R-:W-:Y:S01]  /*12ab50*/  ISETP.LT.AND P1, PT, R134, UR54, !P0 ;  /* 0x0000003686007c0c */ /* 0x000fe2000c721270 */
[----:B------:R-:W-:Y:S01]  /*12ab60*/  ULDC.64 UR54, c[0x0][0x228] ;  /* 0x00008a0000367ab9 */ /* 0x000fe20000000a00 */
[----:B------:R-:W-:Y:S01]  /*12ab70*/  ISETP.LT.AND P0, PT, R132, UR5, !P0 ;  /* 0x0000000584007c0c */ /* 0x000fe2000c701270 */
[----:B------:R-:W-:Y:S01]  /*12ab80*/  ULDC UR5, c[0x0][0x248] ;  /* 0x0000920000057ab9 */ /* 0x000fe20000000800 */
[----:B------:R-:W-:Y:S01]  /*12ab90*/  IADD3 R30, R252, 0xf1, RZ ;  /* 0x000000f1fc1e7810 */ /* 0x000fe20007ffe0ff */
[----:B-1----:R-:W-:Y:S01]  /*12aba0*/  VIADD R0, R0, UR5 ;  /* 0x0000000500007c36 */ /* 0x002fe20008000000 */
[----:B------:R-:W-:Y:S01]  /*12abb0*/  ULDC UR5, c[0x0][0x228] ;  /* 0x00008a0000057ab9 */ /* 0x000fe20000000800 */
[----:B------:R-:W-:-:S02]  /*12abc0*/  ISETP.GE.AND P2, PT, R150, UR16, PT ;  /* 0x0000001096007c0c */ /* 0x000fc4000bf46270 */
[----:B------:R-:W-:Y:S01]  /*12abd0*/  R2UR UR10, R103 ;  /* 0x00000000670a72ca */ /* 0x000fe200000e0000 */
[----:B------:R1:W-:Y:S01]  /*12abe0*/  STL [R1+0x1a3c], R0 ;  /* 0x001a3c0001007387 */ /* 0x0003e20000100800 */
[----:B------:R-:W-:Y:S01]  /*12abf0*/  LOP3.LUT R16, R16, 0xfffffffd, RZ, 0xc0, !PT ;  /* 0xfffffffd10107812 */ /* 0x000fe200078ec0ff */
[----:B------:R-:W-:Y:S01]  /*12ac00*/  VIADD R103, R252, 0x1ab ;  /* 0x000001abfc677836 */ /* 0x000fe20000000000 */
        /* <DEDUP_REMOVED lines=10> */
[----:B-1----:R-:W-:Y:S01]  /*12acb0*/  VIADD R0, R0, UR5 ;  /* 0x0000000500007c36 */ /* 0x002fe20008000000 */
[----:B------:R-:W-:-:S04]  /*12acc0*/  ULDC UR5, c[0x0][0x228] ;  /* 0x00008a0000057ab9 */ /* 0x000fc80000000800 */
[----:B------:R1:W-:Y:S03]  /*12acd0*/  STL [R1+0x1a2c], R0 ;  /* 0x001a2c0001007387 */ /* 0x0003e60000100800 */
        /* <DEDUP_REMOVED lines=9> */
[----:B------:R-:W-:Y:S02]  /*12ad70*/  ISETP.LT.AND P0, PT, R134, UR52, !P0 ;  /* 0x0000003486007c0c */ /* 0x000fe4000c701270 */
[----:B-1----:R-:W-:Y:S01]  /*12ad80*/  IADD3 R0, R0, UR5, RZ ;  /* 0x0000000500007c10 */ /* 0x002fe2000fffe0ff */
[----:B------:R-:W-:-:S04]  /*12ad90*/  ULDC UR5, c[0x0][0x248] ;  /* 0x0000920000057ab9 */ /* 0x000fc80000000800 */
[----:B------:R1:W-:Y:S04]  /*12ada0*/  STL [R1+0x1a24], R0 ;  /* 0x001a240001007387 */ /* 0x0003e80000100800 */
[----:B------:R-:W-:-:S04]  /*12adb0*/  @P1 LOP3.LUT R17, R17, 0x10000, RZ, 0xfc, !PT ;  /* 0x0001000011111812 */ /* 0x000fc800078efcff */
[----:B------:R-:W-:Y:S01]  /*12adc0*/  LOP3.LUT R17, R17, 0xffffdfff, RZ, 0xc0, !PT ;  /* 0xffffdfff11117812 */ /* 0x000fe200078ec0ff */
[----:B-1----:R-:W-:Y:S01]  /*12add0*/  VIADD R0, R0, UR5 ;  /* 0x0000000500007c36 */ /* 0x002fe20008000000 */
[----:B------:R-:W-:Y:S02]  /*12ade0*/  ULDC UR5, c[0x0][0x248] ;  /* 0x0000920000057ab9 */ /* 0x000fe40000000800 */
[----:B------:R-:W-:Y:S02]  /*12adf0*/  @P0 LOP3.LUT R17, R17, 0x2000, RZ, 0xfc, !PT ;  /* 0x0000200011110812 */ /* 0x000fe400078efcff */
[----:B------:R-:W-:Y:S01]  /*12ae00*/  ISETP.GE.AND P0, PT, R30, UR7, PT ;  /* 0x000000071e007c0c */ /* 0x000fe2000bf06270 */
[----:B------:R-:W-:Y:S01]  /*12ae10*/  ULDC.64 UR6, c[0x0][0x228] ;  /* 0x00008a0000067ab9 */ /* 0x000fe20000000a00 */
[----:B------:R-:W-:Y:S01]  /*12ae20*/  IADD3 R30, R252, 0x6, RZ ;  /* 0x00000006fc1e7810 */ /* 0x000fe20007ffe0ff */
[----:B------:R1:W-:Y:S01]  /*12ae30*/  STL [R1+0x1a1c], R0 ;  /* 0x001a1c0001007387 */ /* 0x0003e20000100800 */
[----:B------:R-:W-:-:S02]  /*12ae40*/  ISETP.LT.AND P1, PT, R132, UR56, !P0 ;  /* 0x0000003884007c0c */ /* 0x000fc4000c721270 */
[----:B------:R-:W-:Y:S01]  /*12ae50*/  ISETP.LT.AND P0, PT, R134, UR54, !P0 ;  /* 0x0000003686007c0c */ /* 0x000fe2000c701270 */
[----:B-1----:R-:W-:Y:S01]  /*12ae60*/  VIADD R0, R0, UR5 ;  /* 0x0000000500007c36 */ /* 0x002fe20008000000 */
[----:B------:R-:W-:-:S09]  /*12ae70*/  ULDC UR5, c[0x0][0x228] ;  /* 0x00008a0000057ab9 */ /* 0x000fd20000000800 */
        /* <DEDUP_REMOVED lines=10> */
[----:B------:R-:W-:-:S10]  /*12af20*/  ULDC UR6, c[0x0][0x228] ;  /* 0x00008a0000067ab9 */ /* 0x000fd40000000800 */
        /* <DEDUP_REMOVED lines=8> */
[----:B------:R-:W-:Y:S02]  /*12afb0*/  ULDC UR5, c[0x0][0x248] ;  /* 0x0000920000057ab9 */ /* 0x000fe40000000800 */
[----:B-1----:R-:W-:Y:S01]  /*12afc0*/  IADD3 R0, R0, UR5, RZ ;  /* 0x0000000500007c10 */ /* 0x002fe2000fffe0ff */
[----:B------:R-:W-:-:S04]  /*12afd0*/  ULDC UR5, c[0x0][0x228] ;  /* 0x00008a0000057ab9 */ /* 0x000fc80000000800 */
[----:B------:R1:W-:Y:S03]  /*12afe0*/  STL [R1+0x1a00], R0 ;  /* 0x001a000001007387 */ /* 0x0003e60000100800 */
        /* <DEDUP_REMOVED lines=8> */
[----:B------:R-:W-:Y:S01]  /*12b070*/  ULDC UR5, c[0x0][0x248] ;  /* 0x0000920000057ab9 */ /* 0x000fe20000000800 */
[----:B------:R-:W-:Y:S01]  /*12b080*/  IADD3 R30, R252, 0x3, RZ ;  /* 0x00000003fc1e7810 */ /* 0x000fe20007ffe0ff */
[----:B-1----:R-:W-:Y:S01]  /*12b090*/  VIADD R0, R0, UR5 ;  /* 0x0000000500007c36 */ /* 0x002fe20008000000 */
[----:B------:R-:W-:Y:S01]  /*12b0a0*/  ULDC UR5, c[0x0][0x228] ;  /* 0x00008a0000057ab9 */ /* 0x000fe20000000800 */
[----:B------:R-:W-:Y:S01]  /*12b0b0*/  R2UR UR14, R102 ;  /* 0x00000000660e72ca */ /* 0x000fe200000e0000 */
[----:B------:R-:W-:Y:S01]  /*12b0c0*/  VIADD R102, R252, 0x1ac ;  /* 0x000001acfc667836 */ /* 0x000fe20000000000 */
[----:B------:R-:W-:Y:S01]  /*12b0d0*/  LOP3.LUT R17, R17, 0xfffffffd, RZ, 0xc0, !PT ;  /* 0xfffffffd11117812 */ /* 0x000fe200078ec0ff */
[----:B------:R1:W-:Y:S03]  /*12b0e0*/  STL [R1+0x19f8], R0 ;  /* 0x0019f80001007387 */ /* 0x0003e60000100800 */
[----:B------:R-:W-:-:S04]  /*12b0f0*/  @P1 LOP3.LUT R3, R3, 0x20000, RZ, 0xfc, !PT ;  /* 0x0002000003031812 */ /* 0x000fc800078efcff */
[----:B------:R-:W-:-:S04]  /*12b100*/  LOP3.LUT R3, R3, 0xfffeffff, RZ, 0xc0, !PT ;  /* 0xfffeffff03037812 */ /* 0x000fc800078ec0ff */
[----:B------:R-:W-:Y:S02]  /*12b110*/  @P0 LOP3.LUT R3, R3, 0x10000, RZ, 0xfc, !PT ;  /* 0x0001000003030812 */ /* 0x000fe400078efcff */
[----:B------:R-:W-:Y:S01]  /*12b120*/  ISETP.GE.AND P0, PT, R30, UR4, PT ;  /* 0x000000041e007c0c */ /* 0x000fe2000bf06270 */
[----:B------:R-:W-:Y:S01]  /*12b130*/  IMAD.SHL.U32 R30, R126, 0x20, RZ ;  /* 0x000000207e1e7824 */ /* 0x000fe200078e00ff */
[----:B------:R-:W-:Y:S01]  /*12b140*/  LOP3.LUT R3, R3, 0xffffbfff, RZ, 0xc0, !PT ;  /* 0xffffbfff03037812 */ /* 0x000fe200078ec0ff */
[----:B------:R-:W-:Y:S01]  /*12b150*/  VIADD R126, R252, 0x194 ;  /* 0x00000194fc7e7836 */ /* 0x000fe20000000000 */
[----:B------:R-:W-:Y:S02]  /*12b160*/  ISETP.LT.AND P1, PT, R132, UR6, !P0 ;  /* 0x0000000684007c0c */ /* 0x000fe4000c721270 */
[----:B------:R-:W-:Y:S01]  /*12b170*/  ISETP.LT.AND P0, PT, R134, UR5, !P0 ;  /* 0x0000000586007c0c */ /* 0x000fe2000c701270 */
[----:B------:R-:W-:Y:S01]  /*12b180*/  ULDC UR5, c[0x0][0x248] ;  /* 0x0000920000057ab9 */ /* 0x000fe20000000800 */
[----:B------:R-:W-:Y:S01]  /*12b190*/  R2UR UR4, R35 ;  /* 0x00000000230472ca */ /* 0x000fe200000e0000 */
[----:B-1----:R-:W-:Y:S01]  /*12b1a0*/  VIADD R0, R0, UR5 ;  /* 0x0000000500007c36 */ /* 0x002fe20008000000 */
[----:B------:R-:W-:Y:S01]  /*12b1b0*/  ISETP.GE.AND P6, PT, R184, UR10, PT ;  /* 0x0000000ab8007c0c */ /* 0x000fe2000bfc6270 */
[----:B------:R-:W-:-:S03]  /*12b1c0*/  VIADD R35, R252, 0x1ed ;  /* 0x000001edfc237836 */ /* 0x000fc60000000000 */
[----:B------:R1:W-:Y:S03]  /*12b1d0*/  STL [R1+0x1cbc], R0 ;  /* 0x001cbc0001007387 */ /* 0x0003e60000100800 */
[----:B------:R-:W-:Y:S01]  /*12b1e0*/  @P1 LOP3.LUT R3, R3, 0x4000, RZ, 0xfc, !PT ;  /* 0x0000400003031812 */ /* 0x000fe200078efcff */
[----:B------:R-:W2:Y:S03]  /*12b1f0*/  LDL.LU R36, [R1+0x2c0] ;  /* 0x0002c00001247983 */ /* 0x000ea60000300800 */
[----:B------:R-:W-:Y:S01]  /*12b200*/  LOP3.LUT R3, R3, 0xffffdfff, RZ, 0xc0, !PT ;  /* 0xffffdfff03037812 */ /* 0x000fe200078ec0ff */
[----:B------:R-:W2:Y:S01]  /*12b210*/  LDL.LU R37, [R1+0x2c8] ;  /* 0x0002c80001257983 */ /* 0x000ea20000300800 */
[----:B-1----:R-:W-:Y:S02]  /*12b220*/  VIADD R0, R252, 0x11c ;  /* 0x0000011cfc007836 */ /* 0x002fe40000000000 */
[----:B------:R-:W-:-:S02]  /*12b230*/  @P0 LOP3.LUT R3, R3, 0x2000, RZ, 0xfc, !PT ;  /* 0x0000200003030812 */ /* 0x000fc400078efcff */
[----:B------:R-:W-:Y:S02]  /*12b240*/  ISETP.GE.AND P0, PT, R151, UR14, PT ;  /* 0x0000000e97007c0c */ /* 0x000fe4000bf06270 */
[----:B------:R-:W-:Y:S02]  /*12b250*/  LOP3.LUT R3, R3, 0xffffffef, RZ, 0xc0, !PT ;  /* 0xffffffef03037812 */ /* 0x000fe400078ec0ff */
[----:B------:R-:W-:-:S09]  /*12b260*/  ISETP.GE.AND P1, PT, R149, UR18, PT ;  /* 0x0000001295007c0c */ /* 0x000fd2000bf26270 */
[----:B------:R-:W-:-:S04]  /*12b270*/  @P0 LOP3.LUT R3, R3, 0x10, RZ, 0xfc, !PT ;  /* 0x0000001003030812 */ /* 0x000fc800078efcff */
[----:B------:R-:W-:-:S04]  /*12b280*/  LOP3.LUT R3, R3, 0xffffffbf, RZ, 0xc0, !PT ;  /* 0xffffffbf03037812 */ /* 0x000fc800078ec0ff */
[----:B------:R-:W-:Y:S02]  /*12b290*/  @P2 LOP3.LUT R3, R3, 0x40, RZ, 0xfc, !PT ;  /* 0x0000004003032812 */ /* 0x000fe400078efcff */
[----:B------:R-:W-:Y:S02]  /*12b2a0*/  ISETP.GE.AND P0, PT, R148, UR20, PT ;  /* 0x0000001494007c0c */ /* 0x000fe4000bf06270 */
        /* <DEDUP_REMOVED lines=33> */
[----:B------:R-:W-:Y:S02]  /*12b4c0*/  ISETP.GE.AND P1, PT, R19, UR42, PT ;  /* 0x0000002a13007c0c */ /* 0x000fe4000bf26270 */
[----:B------:R-:W-:-:S04]  /*12b4d0*/  LOP3.LUT R3, R3, 0xdfffffff, RZ, 0xc0, !PT ;  /* 0xdfffffff03037812 */ /* 0x000fc800078ec0ff */
[----:B------:R-:W-:Y:S02]  /*12b4e0*/  @P2 LOP3.LUT R3, R3, 0x20000000, RZ, 0xfc, !PT ;  /* 0x2000000003032812 */ /* 0x000fe400078efcff */
[----:B------:R-:W-:Y:S02]  /*12b4f0*/  ISETP.GE.AND P2, PT, R14, UR46, PT ;  /* 0x0000002e0e007c0c */ /* 0x000fe4000bf46270 */
[----:B------:R-:W-:Y:S01]  /*12b500*/  LOP3.LUT R3, R3, 0x7fffffff, RZ, 0xc0, !PT ;  /* 0x7fffffff03037812 */ /* 0x000fe200078ec0ff */
[----:B------:R-:W3:Y:S01]  /*12b510*/  LDL.LU R14, [R1+0xc9c] ;  /* 0x000c9c00010e7983 */ /* 0x000ee20000300800 */
[----:B------:R-:W-:Y:S02]  /*12b520*/  @P0 LOP3.LUT R17, R17, 0x2, RZ, 0xfc, !PT ;  /* 0x0000000211110812 */ /* 0x000fe400078efcff */
[----:B------:R-:W-:Y:S02]  /*12b530*/  @P1 LOP3.LUT R3, R3, 0x80000000, RZ, 0xfc, !PT ;  /* 0x8000000003031812 */ /* 0x000fe400078efcff */
[----:B------:R-:W-:-:S02]  /*12b540*/  ISETP.GE.AND P1, PT, R13, UR48, PT ;  /* 0x000000300d007c0c */ /* 0x000fc4000bf26270 */
[----:B------:R-:W-:Y:S01]  /*12b550*/  LOP3.LUT R17, R17, 0xfffffffb, RZ, 0xc0, !PT ;  /* 0xfffffffb11117812 */ /* 0x000fe200078ec0ff */
[----:B------:R-:W4:Y:S01]  /*12b560*/  LDL.LU R13, [R1+0xc98] ;  /* 0x000c9800010d7983 */ /* 0x000f220000300800 */
[----:B------:R-:W-:Y:S02]  /*12b570*/  ISETP.GE.AND P0, PT, R12, UR50, PT ;  /* 0x000000320c007c0c */ /* 0x000fe4000bf06270 */
[----:B------:R-:W-:Y:S01]  /*12b580*/  @P2 LOP3.LUT R17, R17, 0x4, RZ, 0xfc, !PT ;  /* 0x0000000411112812 */ /* 0x000fe200078efcff */
[----:B------:R-:W2:Y:S01]  /*12b590*/  LDL.LU R12, [R1+0xc94] ;  /* 0x000c9400010c7983 */ /* 0x000ea20000300800 */
[----:B------:R-:W-:-:S03]  /*12b5a0*/  ISETP.GE.AND P2, PT, R11, UR59, PT ;  /* 0x0000003b0b007c0c */ /* 0x000fc6000bf46270 */
[----:B------:R-:W2:Y:S01]  /*12b5b0*/  LDL.LU R148, [R1+0xc90] ;  /* 0x000c900001947983 */ /* 0x000ea20000300800 */
[----:B------:R-:W-:-:S03]  /*12b5c0*/  LOP3.LUT R17, R17, 0xffffffdf, RZ, 0xc0, !PT ;  /* 0xffffffdf11117812 */ /* 0x000fc600078ec0ff */
[----:B------:R-:W2:Y:S04]  /*12b5d0*/  LDL.LU R139, [R1+0xc8c] ;  /* 0x000c8c00018b7983 */ /* 0x000ea80000300800 */
[----:B------:R-:W2:Y:S04]  /*12b5e0*/  LDL.LU R11, [R1+0xc88] ;  /* 0x000c8800010b7983 */ /* 0x000ea80000300800 */
[----:B------:R-:W2:Y:S01]  /*12b5f0*/  LDL.LU R138, [R1+0xc84] ;  /* 0x000c8400018a7983 */ /* 0x000ea20000300800 */
[----:B------:R-:W-:-:S03]  /*12b600*/  @P1 LOP3.LUT R17, R17, 0x20, RZ, 0xfc, !PT ;  /* 0x0000002011111812 */ /* 0x000fc600078efcff */
[----:B------:R-:W2:Y:S04]  /*12b610*/  LDL.LU R149, [R1+0xc80] ;  /* 0x000c800001957983 */ /* 0x000ea80000300800 */
[----:B------:R-:W2:Y:S04]  /*12b620*/  LDL.LU R150, [R1+0xc7c] ;  /* 0x000c7c0001967983 */ /* 0x000ea80000300800 */
[----:B------:R-:W2:Y:S04]  /*12b630*/  LDL.LU R151, [R1+0xc78] ;  /* 0x000c780001977983 */ /* 0x000ea80000300800 */
[----:B------:R-:W2:Y:S01]  /*12b640*/  LDL.LU R184, [R1+0xc74] ;  /* 0x000c740001b87983 */ /* 0x000ea20000300800 */
[----:B------:R-:W-:-:S03]  /*12b650*/  LOP3.LUT R17, R17, 0xffffffbf, RZ, 0xc0, !PT ;  /* 0xffffffbf11117812 */ /* 0x000fc600078ec0ff */
[----:B------:R-:W2:Y:S04]  /*12b660*/  LDL.LU R185, [R1+0xc70] ;  /* 0x000c700001b97983 */ /* 0x000ea80000300800 */
[----:B------:R-:W2:Y:S04]  /*12b670*/  LDL.LU R186, [R1+0xc6c] ;  /* 0x000c6c0001ba7983 */ /* 0x000ea80000300800 */
[----:B------:R-:W2:Y:S04]  /*12b680*/  LDL.LU R187, [R1+0xc68] ;  /* 0x000c680001bb7983 */ /* 0x000ea80000300800 */
[----:B------:R-:W2:Y:S01]  /*12b690*/  LDL.LU R135, [R1+0xc64] ;  /* 0x000c640001877983 */ /* 0x000ea20000300800 */
[----:B------:R-:W-:-:S03]  /*12b6a0*/  @P0 LOP3.LUT R17, R17, 0x40, RZ, 0xfc, !PT ;  /* 0x0000004011110812 */ /* 0x000fc600078efcff */
[----:B------:R-:W2:Y:S01]  /*12b6b0*/  LDL.LU R133, [R1+0xc60] ;  /* 0x000c600001857983 */ /* 0x000ea20000300800 */
[----:B------:R-:W-:-:S03]  /*12b6c0*/  ISETP.GE.AND P0, PT, R0, UR4, PT ;  /* 0x0000000400007c0c */ /* 0x000fc6000bf06270 */
[----:B------:R-:W2:Y:S04]  /*12b6d0*/  LDL.LU R29, [R1+0xc5c] ;  /* 0x000c5c00011d7983 */ /* 0x000ea80000300800 */
[----:B------:R-:W2:Y:S04]  /*12b6e0*/  LDL.LU R28, [R1+0xc58] ;  /* 0x000c5800011c7983 */ /* 0x000ea80000300800 */
[----:B------:R-:W2:Y:S04]  /*12b6f0*/  LDL.LU R27, [R1+0xc54] ;  /* 0x000c5400011b7983 */ /* 0x000ea80000300800 */
[----:B------:R-:W2:Y:S01]  /*12b700*/  LDL.LU R26, [R1+0xc50] ;  /* 0x000c5000011a7983 */ /* 0x000ea20000300800 */
[----:B------:R-:W-:-:S03]  /*12b710*/  ISETP.GE.AND P1, PT, R10, UR58, PT ;  /* 0x0000003a0a007c0c */ /* 0x000fc6000bf26270 */
[----:B------:R-:W2:Y:S01]  /*12b720*/  LDL.LU R0, [R1+0xc4c] ;  /* 0x000c4c0001007983 */ /* 0x000ea20000300800 */
[----:B------:R-:W-:-:S03]  /*12b730*/  R2UR UR5, R20 ;  /* 0x00000000140572ca */ /* 0x000fc600000e0000 */
[----:B------:R-:W2:Y:S01]  /*12b740*/  LDL.LU R22, [R1+0xc48] ;  /* 0x000c480001167983 */ /* 0x000ea20000300800 */
[----:B------:R-:W-:-:S03]  /*12b750*/  R2UR UR6, R21 ;  /* 0x00000000150672ca */ /* 0x000fc600000e0000 */
[----:B------:R-:W2:Y:S01]  /*12b760*/  LDL.LU R23, [R1+0xc44] ;  /* 0x000c440001177983 */ /* 0x000ea20000300800 */
[----:B------:R-:W-:-:S03]  /*12b770*/  IMAD.MOV.U32 R15, RZ, RZ, R136 ;  /* 0x000000ffff0f7224 */ /* 0x000fc600078e0088 */
[----:B------:R-:W2:Y:S04]  /*12b780*/  LDL.LU R19, [R1+0xc40] ;  /* 0x000c400001137983 */ /* 0x000ea80000300800 */
[----:B------:R-:W2:Y:S04]  /*12b790*/  LDL.LU R10, [R1+0xc2c] ;  /* 0x000c2c00010a7983 */ /* 0x000ea80000300800 */
[----:B------:R-:W2:Y:S04]  /*12b7a0*/  LDL.LU R20, [R1+0xc28] ;  /* 0x000c280001147983 */ /* 0x000ea80000300800 */
[----:B------:R-:W2:Y:S04]  /*12b7b0*/  LDL.LU R21, [R1+0xc24] ;  /* 0x000c240001157983 */ /* 0x000ea80000300800 */
[----:B------:R-:W2:Y:S01]  /*12b7c0*/  LDL.LU R136, [R1+0xc20] ;  /* 0x000c200001887983 */ /* 0x000ea20000300800 */
[----:B------:R-:W-:-:S04]  /*12b7d0*/  LOP3.LUT R17, R17, 0xfffffdff, RZ, 0xc0, !PT ;  /* 0xfffffdff11117812 */ /* 0x000fc800078ec0ff */
[----:B------:R-:W-:-:S04]  /*12b7e0*/  @P2 LOP3.LUT R17, R17, 0x200, RZ, 0xfc, !PT ;  /* 0x0000020011112812 */ /* 0x000fc800078efcff */
[----:B------:R-:W-:-:S04]  /*12b7f0*/  LOP3.LUT R17, R17, 0xfffffbff, RZ, 0xc0, !PT ;  /* 0xfffffbff11117812 */ /* 0x000fc800078ec0ff */
[----:B------:R-:W-:-:S04]  /*12b800*/  @P1 LOP3.LUT R17, R17, 0x400, RZ, 0xfc, !PT ;  /* 0x0000040011111812 */ /* 0x000fc800078efcff */
[----:B------:R-:W-:-:S04]  /*12b810*/  LOP3.LUT R17, R17, 0xffffefff, RZ, 0xc0, !PT ;  /* 0xffffefff11117812 */ /* 0x000fc800078ec0ff */
[----:B------:R-:W-:Y:S02]  /*12b820*/  @P0 LOP3.LUT R17, R17, 0x1000, RZ, 0xfc, !PT ;  /* 0x0000100011110812 */ /* 0x000fe400078efcff */
[----:B------:R-:W-:Y:S02]  /*12b830*/  ISETP.GE.AND P0, PT, R137, UR5, PT ;  /* 0x0000000589007c0c */ /* 0x000fe4000bf06270 */
[----:B------:R-:W-:Y:S02]  /*12b840*/  R2UR UR8, R15 ;  /* 0x000000000f0872ca */ /* 0x000fe400000e0000 */
[----:B------:R-:W2:Y:S01]  /*12b850*/  LDL.LU R15, [R1+0x4fd4] ;  /* 0x004fd400010f7983 */ /* 0x000ea20000300800 */
[----:B------:R-:W-:Y:S02]  /*12b860*/  ISETP.GE.AND P2, PT, R18, UR6, PT ;  /* 0x0000000612007c0c */ /* 0x000fe4000bf46270 */
[----:B------:R-:W-:-:S06]  /*12b870*/  LOP3.LUT R17, R17, 0xffffbfff, RZ, 0xc0, !PT ;  /* 0xffffbfff11117812 */ /* 0x000fcc00078ec0ff */
[----:B------:R-:W-:-:S04]  /*12b880*/  @P0 LOP3.LUT R17, R17, 0x4000, RZ, 0xfc, !PT ;  /* 0x0000400011110812 */ /* 0x000fc800078efcff */
[----:B------:R-:W-:Y:S02]  /*12b890*/  LOP3.LUT R17, R17, 0xffff7fff, RZ, 0xc0, !PT ;  /* 0xffff7fff11117812 */ /* 0x000fe400078ec0ff */
[----:B------:R-:W-:Y:S02]  /*12b8a0*/  ISETP.GE.AND P1, PT, R25, UR8, PT ;  /* 0x0000000819007c0c */ /* 0x000fe4000bf26270 */
[----:B------:R-:W-:-:S04]  /*12b8b0*/  @P2 LOP3.LUT R17, R17, 0x8000, RZ, 0xfc, !PT ;  /* 0x0000800011112812 */ /* 0x000fc800078efcff */
[----:B------:R-:W-:-:S04]  /*12b8c0*/  LOP3.LUT R17, R17, 0xffefffff, RZ, 0xc0, !PT ;  /* 0xffefffff11117812 */ /* 0x000fc800078ec0ff */
[----:B------:R-:W-:-:S04]  /*12b8d0*/  LOP3.LUT R17, R17, 0xfffbffff, RZ, 0xc0, !PT ;  /* 0xfffbffff11117812 */ /* 0x000fc800078ec0ff */
[----:B------:R-:W-:Y:S02]  /*12b8e0*/  @P1 LOP3.LUT R17, R17, 0x40000, RZ, 0xfc, !PT ;  /* 0x0004000011111812 */ /* 0x000fe400078efcff */
[----:B---3--:R-:W-:Y:S02]  /*12b8f0*/  R2UR UR11, R14 ;  /* 0x000000000e0b72ca */ /* 0x008fe400000e0000 */
[----:B------:R-:W3:Y:S01]  /*12b900*/  LDL.LU R14, [R1+0x4fd0] ;  /* 0x004fd000010e7983 */ /* 0x000ee20000300800 */
[----:B----4-:R-:W-:-:S03]  /*12b910*/  R2UR UR60, R13 ;  /* 0x000000000d3c72ca */ /* 0x010fc600000e0000 */
[----:B------:R-:W4:Y:S01]  /*12b920*/  LDL.LU R13, [R1+0x4fcc] ;  /* 0x004fcc00010d7983 */ /* 0x000f220000300800 */
[----:B--2---:R-:W-:-:S03]  /*12b930*/  R2UR UR54, R12 ;  /* 0x000000000c3672ca */ /* 0x004fc600000e0000 */
[----:B------:R-:W2:Y:S01]  /*12b940*/  LDL.LU R12, [R1+0x4fc8] ;  /* 0x004fc800010c7983 */ /* 0x000ea20000300800 */
[----:B------:R-:W-:-:S03]  /*12b950*/  R2UR UR56, R148 ;  /* 0x00000000943872ca */ /* 0x000fc600000e0000 */
        /* <DEDUP_REMOVED lines=49> */
[----:B------:R-:W-:-:S03]  /*12bc70*/  ISETP.GE.AND P2, PT, R9, UR60, PT ;  /* 0x0000003c09007c0c */ /* 0x000fc6000bf46270 */
[----:B------:R-:W2:Y:S01]  /*12bc80*/  LDL.LU R137, [R1+0x4f60] ;  /* 0x004f600001897983 */ /* 0x000ea20000300800 */
[----:B------:R-:W-:-:S03]  /*12bc90*/  ISETP.GE.AND P1, PT, R8, UR54, PT ;  /* 0x0000003608007c0c */ /* 0x000fc6000bf26270 */
[----:B------:R-:W2:Y:S04]  /*12bca0*/  LDL.LU R18, [R1+0x4f5c] ;  /* 0x004f5c0001127983 */ /* 0x000ea80000300800 */
[----:B------:R-:W3:Y:S04]  /*12bcb0*/  LDL.LU R9, [R1+0xa5c] ;  /* 0x000a5c0001097983 */ /* 0x000ee80000300800 */
[----:B------:R-:W4:Y:S01]  /*12bcc0*/  LDL.LU R8, [R1+0xa58] ;  /* 0x000a580001087983 */ /* 0x000f220000300800 */
[----:B------:R-:W-:-:S03]  /*12bcd0*/  ISETP.GE.AND P0, PT, R24, UR11, PT ;  /* 0x0000000b18007c0c */ /* 0x000fc6000bf06270 */
[----:B------:R-:W2:Y:S10]  /*12bce0*/  LDL.LU R24, [R1+0xa54] ;  /* 0x000a540001187983 */ /* 0x000eb40000300800 */
[----:B------:R-:W-:-:S04]  /*12bcf0*/  @P0 LOP3.LUT R17, R17, 0x100000, RZ, 0xfc, !PT ;  /* 0x0010000011110812 */ /* 0x000fc800078efcff */
[----:B------:R-:W-:-:S04]  /*12bd00*/  LOP3.LUT R17, R17, 0xffbfffff, RZ, 0xc0, !PT ;  /* 0xffbfffff11117812 */ /* 0x000fc800078ec0ff */
[----:B------:R-:W-:Y:S02]  /*12bd10*/  @P2 LOP3.LUT R17, R17, 0x400000, RZ, 0xfc, !PT ;  /* 0x0040000011112812 */ /* 0x000fe400078efcff */
[----:B------:R-:W-:Y:S02]  /*12bd20*/  ISETP.GE.AND P0, PT, R7, UR56, PT ;  /* 0x0000003807007c0c */ /* 0x000fe4000bf06270 */
[----:B------:R-:W-:-:S04]  /*12bd30*/  LOP3.LUT R17, R17, 0xff7fffff, RZ, 0xc0, !PT ;  /* 0xff7fffff11117812 */ /* 0x000fc800078ec0ff */
[----:B------:R-:W-:Y:S02]  /*12bd40*/  @P1 LOP3.LUT R17, R17, 0x800000, RZ, 0xfc, !PT ;  /* 0x0080000011111812 */ /* 0x000fe400078efcff */
[----:B------:R-:W-:Y:S02]  /*12bd50*/  ISETP.GE.AND P2, PT, R6, UR52, PT ;  /* 0x0000003406007c0c */ /* 0x000fe4000bf46270 */
[----:B------:R-:W-:Y:S01]  /*12bd60*/  LOP3.LUT R17, R17, 0xfdffffff, RZ, 0xc0, !PT ;  /* 0xfdffffff11117812 */ /* 0x000fe200078ec0ff */
[----:B------:R-:W2:Y:S03]  /*12bd70*/  LDL.LU R6, [R1+0xa50] ;  /* 0x000a500001067983 */ /* 0x000ea60000300800 */
[----:B------:R-:W-:Y:S02]  /*12bd80*/  @P0 LOP3.LUT R17, R17, 0x2000000, RZ, 0xfc, !PT ;  /* 0x0200000011110812 */ /* 0x000fe400078efcff */
[----:B------:R-:W-:-:S02]  /*12bd90*/  ISETP.GE.AND P1, PT, R5, UR10, PT ;  /* 0x0000000a05007c0c */ /* 0x000fc4000bf26270 */
[----:B------:R-:W-:Y:S01]  /*12bda0*/  LOP3.LUT R17, R17, 0xf7ffffff, RZ, 0xc0, !PT ;  /* 0xf7ffffff11117812 */ /* 0x000fe200078ec0ff */
[----:B------:R-:W2:Y:S03]  /*12bdb0*/  LDL.LU R5, [R1+0xa4c] ;  /* 0x000a4c0001057983 */ /* 0x000ea60000300800 */
[----:B------:R-:W-:Y:S01]  /*12bdc0*/  @P2 LOP3.LUT R17, R17, 0x8000000, RZ, 0xfc, !PT ;  /* 0x0800000011112812 */ /* 0x000fe200078efcff */
[----:B------:R-:W2:Y:S01]  /*12bdd0*/  LDL.LU R7, [R1+0xa48] ;  /* 0x000a480001077983 */ /* 0x000ea20000300800 */
[----:B------:R-:W-:Y:S02]  /*12bde0*/  ISETP.GE.AND P2, PT, R251, UR16, PT ;  /* 0x00000010fb007c0c */ /* 0x000fe4000bf46270 */
[----:B------:R-:W-:Y:S02]  /*12bdf0*/  ISETP.GE.AND P0, PT, R4, UR14, PT ;  /* 0x0000000e04007c0c */ /* 0x000fe4000bf06270 */
[----:B------:R-:W-:Y:S01]  /*12be00*/  LOP3.LUT R17, R17, 0xbfffffff, RZ, 0xc0, !PT ;  /* 0xbfffffff11117812 */ /* 0x000fe200078ec0ff */
[----:B------:R-:W2:Y:S03]  /*12be10*/  LDL.LU R4, [R1+0xa44] ;  /* 0x000a440001047983 */ /* 0x000ea60000300800 */
[----:B------:R-:W-:Y:S01]  /*12be20*/  @P1 LOP3.LUT R17, R17, 0x40000000, RZ, 0xfc, !PT ;  /* 0x4000000011111812 */ /* 0x000fe200078efcff */
[----:B------:R-:W2:Y:S01]  /*12be30*/  LDL.LU R25, [R1+0xa40] ;  /* 0x000a400001197983 */ /* 0x000ea20000300800 */
[----:B------:R-:W-:-:S02]  /*12be40*/  ISETP.GE.AND P1, PT, R250, UR18, PT ;  /* 0x00000012fa007c0c */ /* 0x000fc4000bf26270 */
[----:B------:R-:W-:Y:S02]  /*12be50*/  LOP3.LUT R17, R17, 0x7fffffff, RZ, 0xc0, !PT ;  /* 0x7fffffff11117812 */ /* 0x000fe400078ec0ff */
[----:B------:R-:W-:Y:S02]  /*12be60*/  @P2 LOP3.LUT R16, R16, 0x2, RZ, 0xfc, !PT ;  /* 0x0000000210102812 */ /* 0x000fe400078efcff */
        /* <DEDUP_REMOVED lines=41> */
[----:B------:R-:W-:Y:S02]  /*12c100*/  LOP3.LUT R16, R16, 0xf7ffffff, RZ, 0xc0, !PT ;  /* 0xf7ffffff10107812 */ /* 0x000fe400078ec0ff */
[----:B------:R-:W-:Y:S02]  /*12c110*/  LOP3.LUT R15, R15, 0xfffffffe, RZ, 0xc0, !PT ;  /* 0xfffffffe0f0f7812 */ /* 0x000fe400078ec0ff */
[----:B------:R-:W-:Y:S02]  /*12c120*/  @P0 LOP3.LUT R16, R16, 0x8000000, RZ, 0xfc, !PT ;  /* 0x0800000010100812 */ /* 0x000fe400078efcff */
[----:B------:R-:W-:-:S02]  /*12c130*/  ISETP.GE.AND P0, PT, R234, UR50, PT ;  /* 0x00000032ea007c0c */ /* 0x000fc4000bf06270 */
[----:B------:R-:W-:-:S03]  /*12c140*/  ISETP.GE.AND P2, PT, R236, UR46, PT ;  /* 0x0000002eec007c0c */ /* 0x000fc6000bf46270 */
[----:B------:R-:W-:Y:S02]  /*12c150*/  @P1 LOP3.LUT R15, R15, 0x1, RZ, 0xfc, !PT ;  /* 0x000000010f0f1812 */ /* 0x000fe400078efcff */
[----:B------:R-:W-:Y:S02]  /*12c160*/  LOP3.LUT R16, R16, 0xdfffffff, RZ, 0xc0, !PT ;  /* 0xdfffffff10107812 */ /* 0x000fe400078ec0ff */
[----:B------:R-:W-:Y:S02]  /*12c170*/  LOP3.LUT R15, R15, 0xfffffffd, RZ, 0xc0, !PT ;  /* 0xfffffffd0f0f7812 */ /* 0x000fe400078ec0ff */
[----:B------:R-:W-:Y:S02]  /*12c180*/  ISETP.GE.AND P1, PT, R232, UR58, PT ;  /* 0x0000003ae8007c0c */ /* 0x000fe4000bf26270 */
[----:B------:R-:W-:Y:S02]  /*12c190*/  @P0 LOP3.LUT R15, R15, 0x2, RZ, 0xfc, !PT ;  /* 0x000000020f0f0812 */ /* 0x000fe400078efcff */
[----:B------:R-:W-:-:S02]  /*12c1a0*/  ISETP.GE.AND P0, PT, R231, UR4, PT ;  /* 0x00000004e7007c0c */ /* 0x000fc4000bf06270 */
[----:B------:R-:W-:Y:S02]  /*12c1b0*/  @P2 LOP3.LUT R16, R16, 0x20000000, RZ, 0xfc, !PT ;  /* 0x2000000010102812 */ /* 0x000fe400078efcff */
[----:B------:R-:W-:Y:S02]  /*12c1c0*/  ISETP.GE.AND P2, PT, R233, UR59, PT ;  /* 0x0000003be9007c0c */ /* 0x000fe4000bf46270 */
[----:B---3--:R-:W-:Y:S02]  /*12c1d0*/  R2UR UR5, R9 ;  /* 0x00000000090572ca */ /* 0x008fe400000e0000 */
[----:B------:R-:W3:Y:S01]  /*12c1e0*/  LDL.LU R9, [R1+0x48c] ;  /* 0x00048c0001097983 */ /* 0x000ee20000300800 */
[----:B----4-:R-:W-:-:S03]  /*12c1f0*/  R2UR UR6, R8 ;  /* 0x00000000080672ca */ /* 0x010fc600000e0000 */
        /* <DEDUP_REMOVED lines=22> */
[----:B--2---:R-:W-:-:S02]  /*12c360*/  R2UR UR8, R24 ;  /* 0x00000000180872ca */ /* 0x004fc400000e0000 */
[----:B------:R-:W-:Y:S01]  /*12c370*/  R2UR UR11, R6 ;  /* 0x00000000060b72ca */ /* 0x000fe200000e0000 */
[----:B------:R-:W2:Y:S01]  /*12c380*/  LDL.LU R24, [R1+0x4f58] ;  /* 0x004f580001187983 */ /* 0x000ea20000300800 */
[----:B------:R-:W-:Y:S02]  /*12c390*/  R2UR UR60, R5 ;  /* 0x00000000053c72ca */ /* 0x000fe400000e0000 */
[----:B------:R-:W-:Y:S01]  /*12c3a0*/  R2UR UR54, R7 ;  /* 0x00000000073672ca */ /* 0x000fe200000e0000 */
[----:B------:R-:W2:Y:S01]  /*12c3b0*/  LDL.LU R6, [R1+0x4f54] ;  /* 0x004f540001067983 */ /* 0x000ea20000300800 */
[----:B------:R-:W-:-:S03]  /*12c3c0*/  R2UR UR56, R4 ;  /* 0x00000000043872ca */ /* 0x000fc600000e0000 */
[----:B------:R-:W2:Y:S01]  /*12c3d0*/  LDL.LU R5, [R1+0x4f50] ;  /* 0x004f500001057983 */ /* 0x000ea20000300800 */
[----:B------:R-:W-:-:S03]  /*12c3e0*/  R2UR UR52, R25 ;  /* 0x00000000193472ca */ /* 0x000fc600000e0000 */
[----:B------:R-:W2:Y:S04]  /*12c3f0*/  LDL.LU R7, [R1+0x4f4c] ;  /* 0x004f4c0001077983 */ /* 0x000ea80000300800 */
[----:B------:R-:W2:Y:S04]  /*12c400*/  LDL.LU R4, [R1+0x4f48] ;  /* 0x004f480001047983 */ /* 0x000ea80000300800 */
[----:B------:R-:W2:Y:S01]  /*12c410*/  LDL.LU R25, [R1+0x4f44] ;  /* 0x004f440001197983 */ /* 0x000ea20000300800 */
[----:B---3--:R-:W-:-:S03]  /*12c420*/  R2UR UR10, R9 ;  /* 0x00000000090a72ca */ /* 0x008fc600000e0000 */
[----:B------:R-:W3:Y:S01]  /*12c430*/  LDL.LU R9, [R1+0x4f40] ;  /* 0x004f400001097983 */ /* 0x000ee20000300800 */
[----:B----4-:R-:W-:-:S03]  /*12c440*/  R2UR UR14, R8 ;  /* 0x00000000080e72ca */ /* 0x010fc600000e0000 */
[----:B------:R-:W4:Y:S01]  /*12c450*/  LDL.LU R8, [R1+0x4f3c] ;  /* 0x004f3c0001087983 */ /* 0x000f220000300800 */
[----:B------:R-:W-:-:S03]  /*12c460*/  R2UR UR58, R250 ;  /* 0x00000000fa3a72ca */ /* 0x000fc600000e0000 */
[----:B------:R-:W2:Y:S01]  /*12c470*/  LDL.LU R250, [R1+0x430] ;  /* 0x0004300001fa7983 */ /* 0x000ea20000300800 */
[----:B------:R-:W-:-:S03]  /*12c480*/  R2UR UR4, R251 ;  /* 0x00000000fb0472ca */ /* 0x000fc600000e0000 */
[----:B------:R-:W3:Y:S01]  /*12c490*/  LDL.LU R251, [R1+0x42c] ;  /* 0x00042c0001fb7983 */ /* 0x000ee20000300800 */
[----:B------:R-:W-:-:S04]  /*12c4a0*/  LOP3.LUT R15, R15, 0xfffffff7, RZ, 0xc0, !PT ;  /* 0xfffffff70f0f7812 */ /* 0x000fc800078ec0ff */
[----:B------:R-:W-:-:S04]  /*12c4b0*/  @P2 LOP3.LUT R15, R15, 0x8, RZ, 0xfc, !PT ;  /* 0x000000080f0f2812 */ /* 0x000fc800078efcff */
[----:B------:R-:W-:-:S04]  /*12c4c0*/  LOP3.LUT R15, R15, 0xffffffdf, RZ, 0xc0, !PT ;  /* 0xffffffdf0f0f7812 */ /* 0x000fc800078ec0ff */
[----:B------:R-:W-:-:S04]  /*12c4d0*/  @P1 LOP3.LUT R15, R15, 0x20, RZ, 0xfc, !PT ;  /* 0x000000200f0f1812 */ /* 0x000fc800078efcff */
[----:B------:R-:W-:-:S04]  /*12c4e0*/  LOP3.LUT R15, R15, 0xffffffbf, RZ, 0xc0, !PT ;  /* 0xffffffbf0f0f7812 */ /* 0x000fc800078ec0ff */
[----:B------:R-:W-:Y:S02]  /*12c4f0*/  @P0 LOP3.LUT R15, R15, 0x40, RZ, 0xfc, !PT ;  /* 0x000000400f0f0812 */ /* 0x000fe400078efcff */
[----:B------:R-:W-:Y:S02]  /*12c500*/  ISETP.GE.AND P0, PT, R230, UR5, PT ;  /* 0x00000005e6007c0c */ /* 0x000fe4000bf06270 */
[----:B------:R-:W-:Y:S02]  /*12c510*/  ISETP.GE.AND P2, PT, R229, UR6, PT ;  /* 0x00000006e5007c0c */ /* 0x000fe4000bf46270 */
[----:B------:R-:W-:Y:S02]  /*12c520*/  LOP3.LUT R15, R15, 0xfffffeff, RZ, 0xc0, !PT ;  /* 0xfffffeff0f0f7812 */ /* 0x000fe400078ec0ff */
[----:B------:R-:W-:-:S07]  /*12c530*/  ISETP.GE.AND P1, PT, R228, UR8, PT ;  /* 0x00000008e4007c0c */ /* 0x000fce000bf26270 */
        /* <DEDUP_REMOVED lines=8> */
[----:B------:R-:W-:-:S04]  /*12c5c0*/  @P0 LOP3.LUT R15, R15, 0x4000, RZ, 0xfc, !PT ;  /* 0x000040000f0f0812 */ /* 0x000fc800078efcff */
[----:B------:R-:W-:Y:S02]  /*12c5d0*/  LOP3.LUT R15, R15, 0xfffeffff, RZ, 0xc0, !PT ;  /* 0xfffeffff0f0f7812 */ /* 0x000fe400078ec0ff */
[----:B------:R-:W-:Y:S02]  /*12c5e0*/  ISETP.GE.AND P0, PT, R224, UR56, PT ;  /* 0x00000038e0007c0c */ /* 0x000fe4000bf06270 */
[----:B------:R-:W-:Y:S02]  /*12c5f0*/  @P2 LOP3.LUT R15, R15, 0x10000, RZ, 0xfc, !PT ;  /* 0x000100000f0f2812 */ /* 0x000fe400078efcff */
[----:B------:R-:W-:Y:S02]  /*12c600*/  ISETP.GE.AND P2, PT, R223, UR52, PT ;  /* 0x00000034df007c0c */ /* 0x000fe4000bf46270 */
[----:B------:R-:W4:Y:S01]  /*12c610*/  LDL.LU R223, [R1+0x428] ;  /* 0x0004280001df7983 */ /* 0x000f220000300800 */
[----:B------:R-:W-:-:S03]  /*12c620*/  ISETP.GE.AND P1, PT, R225, UR54, PT ;  /* 0x00000036e1007c0c */ /* 0x000fc6000bf26270 */
[----:B------:R-:W4:Y:S04]  /*12c630*/  LDL.LU R224, [R1+0x424] ;  /* 0x0004240001e07983 */ /* 0x000f280000300800 */
[----:B------:R-:W4:Y:S04]  /*12c640*/  LDL.LU R225, [R1+0x420] ;  /* 0x0004200001e17983 */ /* 0x000f280000300800 */
[----:B------:R-:W4:Y:S01]  /*12c650*/  LDL.LU R226, [R1+0x40c] ;  /* 0x00040c0001e27983 */ /* 0x000f220000300800 */
[----:B------:R-:W-:-:S03]  /*12c660*/  R2UR UR16, R231 ;  /* 0x00000000e71072ca */ /* 0x000fc600000e0000 */
        /* <DEDUP_REMOVED lines=36> */
[----:B------:R-:W4:Y:S04]  /*12c8b0*/  LDL.LU R245, [R1+0x3c0] ;  /* 0x0003c00001f57983 */ /* 0x000f280000300800 */
[----:B------:R-:W4:Y:S04]  /*12c8c0*/  LDL.LU R246, [R1+0x3bc] ;  /* 0x0003bc0001f67983 */ /* 0x000f280000300800 */
[----:B------:R-:W4:Y:S04]  /*12c8d0*/  LDL.LU R247, [R1+0x3b8] ;  /* 0x0003b80001f77983 */ /* 0x000f280000300800 */
[----:B------:R-:W4:Y:S04]  /*12c8e0*/  LDL.LU R248, [R1+0x3b4] ;  /* 0x0003b40001f87983 */ /* 0x000f280000300800 */
[----:B------:R-:W4:Y:S01]  /*12c8f0*/  LDL.LU R249, [R1+0x3b0] ;  /* 0x0003b00001f97983 */ /* 0x000f220000300800 */
[----:B--2---:R-:W-:-:S03]  /*12c900*/  R2UR UR5, R250 ;  /* 0x00000000fa0572ca */ /* 0x004fc600000e0000 */
[----:B------:R-:W2:Y:S01]  /*12c910*/  LDL.LU R250, [R1+0x3ac] ;  /* 0x0003ac0001fa7983 */ /* 0x000ea20000300800 */
[----:B---3--:R-:W-:-:S03]  /*12c920*/  R2UR UR6, R251 ;  /* 0x00000000fb0672ca */ /* 0x008fc600000e0000 */
[----:B------:R-:W3:Y:S01]  /*12c930*/  LDL.LU R251, [R1+0x3a8] ;  /* 0x0003a80001fb7983 */ /* 0x000ee20000300800 */
[----:B------:R-:W-:-:S04]  /*12c940*/  LOP3.LUT R15, R15, 0xfffbffff, RZ, 0xc0, !PT ;  /* 0xfffbffff0f0f7812 */ /* 0x000fc800078ec0ff */
        /* <DEDUP_REMOVED lines=17> */
[----:B------:R-:W-:Y:S02]  /*12ca60*/  LOP3.LUT R15, R15, 0xdfffffff, RZ, 0xc0, !PT ;  /* 0xdfffffff0f0f7812 */ /* 0x000fe400078ec0ff */
[----:B------:R-:W-:Y:S02]  /*12ca70*/  LOP3.LUT R14, R14, 0xfffffffb, RZ, 0xc0, !PT ;  /* 0xfffffffb0e0e7812 */ /* 0x000fe400078ec0ff */
[----:B------:R-:W-:-:S02]  /*12ca80*/  @P1 LOP3.LUT R15, R15, 0x20000000, RZ, 0xfc, !PT ;  /* 0x200000000f0f1812 */ /* 0x000fc400078efcff */
[----:B------:R-:W-:Y:S02]  /*12ca90*/  ISETP.GE.AND P1, PT, R216, UR24, PT ;  /* 0x00000018d8007c0c */ /* 0x000fe4000bf26270 */
        /* <DEDUP_REMOVED lines=46> */
[----:B--2---:R-:W-:Y:S02]  /*12cd80*/  R2UR UR58, R250 ;  /* 0x00000000fa3a72ca */ /* 0x004fe400000e0000 */
[----:B------:R-:W2:Y:S01]  /*12cd90*/  LDL.LU R250, [R1+0x3a4] ;  /* 0x0003a40001fa7983 */ /* 0x000ea20000300800 */
[----:B---3--:R-:W-:-:S03]  /*12cda0*/  R2UR UR4, R251 ;  /* 0x00000000fb0472ca */ /* 0x008fc600000e0000 */
[----:B------:R-:W3:Y:S01]  /*12cdb0*/  LDL.LU R251, [R1+0x3a0] ;  /* 0x0003a00001fb7983 */ /* 0x000ee20000300800 */
[----:B----4-:R-:W-:Y:S02]  /*12cdc0*/  R2UR UR8, R223 ;  /* 0x00000000df0872ca */ /* 0x010fe400000e0000 */
[----:B------:R-:W-:Y:S01]  /*12cdd0*/  R2UR UR11, R224 ;  /* 0x00000000e00b72ca */ /* 0x000fe200000e0000 */
[----:B------:R-:W4:Y:S01]  /*12cde0*/  LDL.LU R223, [R1+0x39c] ;  /* 0x00039c0001df7983 */ /* 0x000f220000300800 */
[----:B------:R-:W-:Y:S02]  /*12cdf0*/  R2UR UR60, R225 ;  /* 0x00000000e13c72ca */ /* 0x000fe400000e0000 */
[----:B------:R-:W-:Y:S01]  /*12ce00*/  R2UR UR54, R226 ;  /* 0x00000000e23672ca */ /* 0x000fe200000e0000 */
        /* <DEDUP_REMOVED lines=19> */
[----:B------:R-:W-:Y:S02]  /*12cf40*/  ISETP.GE.AND P2, PT, R202, UR59, PT ;  /* 0x0000003bca007c0c */ /* 0x000fe4000bf46270 */
        /* <DEDUP_REMOVED lines=16> */
[----:B------:R-:W-:Y:S02]  /*12d050*/  LOP3.LUT R13, R13, 0xfffffffd, RZ, 0xc0, !PT ;  /* 0xfffffffd0d0d7812 */ /* 0x000fe400078ec0ff */
[----:B------:R-:W-:Y:S01]  /*12d060*/  R2UR UR42, R244 ;  /* 0x00000000f42a72ca */ /* 0x000fe200000e0000 */
[----:B------:R-:W4:Y:S01]  /*12d070*/  LDL.LU R242, [R1+0x350] ;  /* 0x0003500001f27983 */ /* 0x000f220000300800 */
[----:B------:R-:W-:Y:S02]  /*12d080*/  LOP3.LUT R14, R14, 0xdfffffff, RZ, 0xc0, !PT ;  /* 0xdfffffff0e0e7812 */ /* 0x000fe400078ec0ff */
[----:B------:R-:W-:Y:S01]  /*12d090*/  R2UR UR44, R245 ;  /* 0x00000000f52c72ca */ /* 0x000fe200000e0000 */
[----:B------:R-:W4:Y:S01]  /*12d0a0*/  LDL.LU R243, [R1+0x33c] ;  /* 0x00033c0001f37983 */ /* 0x000f220000300800 */
[----:B------:R-:W-:-:S03]  /*12d0b0*/  R2UR UR46, R246 ;  /* 0x00000000f62e72ca */ /* 0x000fc600000e0000 */
[----:B------:R-:W4:Y:S01]  /*12d0c0*/  LDL.LU R244, [R1+0x338] ;  /* 0x0003380001f47983 */ /* 0x000f220000300800 */
[----:B------:R-:W-:-:S03]  /*12d0d0*/  R2UR UR48, R247 ;  /* 0x00000000f73072ca */ /* 0x000fc600000e0000 */
[----:B------:R-:W4:Y:S01]  /*12d0e0*/  LDL.LU R245, [R1+0x334] ;  /* 0x0003340001f57983 */ /* 0x000f220000300800 */
[----:B------:R-:W-:Y:S02]  /*12d0f0*/  @P0 LOP3.LUT R13, R13, 0x2, RZ, 0xfc, !PT ;  /* 0x000000020d0d0812 */ /* 0x000fe400078efcff */
[----:B------:R-:W-:Y:S01]  /*12d100*/  R2UR UR50, R248 ;  /* 0x00000000f83272ca */ /* 0x000fe200000e0000 */
[----:B------:R-:W4:Y:S01]  /*12d110*/  LDL.LU R246, [R1+0x330] ;  /* 0x0003300001f67983 */ /* 0x000f220000300800 */
[----:B------:R-:W-:Y:S02]  /*12d120*/  @P2 LOP3.LUT R14, R14, 0x20000000, RZ, 0xfc, !PT ;  /* 0x200000000e0e2812 */ /* 0x000fe400078efcff */
[----:B------:R-:W-:Y:S01]  /*12d130*/  R2UR UR59, R249 ;  /* 0x00000000f93b72ca */ /* 0x000fe200000e0000 */
[----:B------:R-:W4:Y:S01]  /*12d140*/  LDL.LU R247, [R1+0x32c] ;  /* 0x00032c0001f77983 */ /* 0x000f220000300800 */
[----:B------:R-:W-:Y:S02]  /*12d150*/  ISETP.GE.AND P0, PT, R199, UR5, PT ;  /* 0x00000005c7007c0c */ /* 0x000fe4000bf06270 */
[----:B------:R-:W-:Y:S01]  /*12d160*/  ISETP.GE.AND P2, PT, R198, UR6, PT ;  /* 0x00000006c6007c0c */ /* 0x000fe2000bf46270 */
[----:B------:R-:W4:Y:S04]  /*12d170*/  LDL.LU R248, [R1+0x328] ;  /* 0x0003280001f87983 */ /* 0x000f280000300800 */
[----:B------:R-:W4:Y:S01]  /*12d180*/  LDL.LU R249, [R1+0x324] ;  /* 0x0003240001f97983 */ /* 0x000f220000300800 */
[----:B------:R-:W-:-:S02]  /*12d190*/  LOP3.LUT R13, R13, 0xffffffef, RZ, 0xc0, !PT ;  /* 0xffffffef0d0d7812 */ /* 0x000fc400078ec0ff */
[----:B------:R-:W-:-:S03]  /*12d1a0*/  LOP3.LUT R14, R14, 0x7fffffff, RZ, 0xc0, !PT ;  /* 0x7fffffff0e0e7812 */ /* 0x000fc600078ec0ff */
        /* <DEDUP_REMOVED lines=18> */
[----:B--2---:R-:W-:Y:S02]  /*12d2d0*/  R2UR UR5, R250 ;  /* 0x00000000fa0572ca */ /* 0x004fe400000e0000 */
[----:B------:R-:W2:Y:S01]  /*12d2e0*/  LDL.LU R250, [R1+0x320] ;  /* 0x0003200001fa7983 */ /* 0x000ea20000300800 */
[----:B---3--:R-:W-:-:S03]  /*12d2f0*/  R2UR UR6, R251 ;  /* 0x00000000fb0672ca */ /* 0x008fc600000e0000 */
[----:B------:R-:W3:Y:S01]  /*12d300*/  LDL.LU R251, [R1+0x31c] ;  /* 0x00031c0001fb7983 */ /* 0x000ee20000300800 */
        /* <DEDUP_REMOVED lines=62> */
[----:B------:R-:W-:-:S04]  /*12d6f0*/  LOP3.LUT R12, R12, 0xffbfffff, RZ, 0xc0, !PT ;  /* 0xffbfffff0c0c7812 */ /* 0x000fc800078ec0ff */
[----:B------:R-:W-:Y:S02]  /*12d700*/  @P0 LOP3.LUT R12, R12, 0x400000, RZ, 0xfc, !PT ;  /* 0x004000000c0c0812 */ /* 0x000fe400078efcff */
[----:B------:R-:W-:Y:S02]  /*12d710*/  ISETP.GE.AND P0, PT, R165, UR4, PT ;  /* 0x00000004a5007c0c */ /* 0x000fe4000bf06270 */
[----:B---3--:R-:W-:Y:S02]  /*12d720*/  R2UR UR4, R251 ;  /* 0x00000000fb0472ca */ /* 0x008fe400000e0000 */
[----:B------:R-:W3:Y:S01]  /*12d730*/  LDL.LU R251, [R1+0x318] ;  /* 0x0003180001fb7983 */ /* 0x000ee20000300800 */
[----:B----4-:R-:W-:Y:S02]  /*12d740*/  R2UR UR8, R223 ;  /* 0x00000000df0872ca */ /* 0x010fe400000e0000 */
[----:B------:R-:W-:Y:S01]  /*12d750*/  R2UR UR11, R224 ;  /* 0x00000000e00b72ca */ /* 0x000fe200000e0000 */
[----:B------:R-:W4:Y:S01]  /*12d760*/  LDL.LU R223, [R1+0x314] ;  /* 0x0003140001df7983 */ /* 0x000f220000300800 */
[----:B------:R-:W-:-:S02]  /*12d770*/  R2UR UR60, R225 ;  /* 0x00000000e13c72ca */ /* 0x000fc400000e0000 */
        /* <DEDUP_REMOVED lines=48> */
[----:B------:R-:W-:-:S03]  /*12da80*/  R2UR UR50, R248 ;  /* 0x00000000f83272ca */ /* 0x000fc600000e0000 */
[----:B------:R-:W4:Y:S01]  /*12da90*/  LDL.LU R246, [R1+0x278] ;  /* 0x0002780001f67983 */ /* 0x000f220000300800 */
[----:B------:R-:W-:-:S03]  /*12daa0*/  R2UR UR59, R249 ;  /* 0x00000000f93b72ca */ /* 0x000fc600000e0000 */
[----:B------:R-:W4:Y:S01]  /*12dab0*/  LDL.LU R247, [R1+0x274] ;  /* 0x0002740001f77983 */ /* 0x000f220000300800 */
[----:B------:R-:W-:-:S03]  /*12dac0*/  LOP3.LUT R12, R12, 0xfbffffff, RZ, 0xc0, !PT ;  /* 0xfbffffff0c0c7812 */ /* 0x000fc600078ec0ff */
[----:B------:R-:W4:Y:S04]  /*12dad0*/  LDL.LU R248, [R1+0x270] ;  /* 0x0002700001f87983 */ /* 0x000f280000300800 */
[----:B------:R-:W4:Y:S01]  /*12dae0*/  LDL.LU R249, [R1+0x26c] ;  /* 0x00026c0001f97983 */ /* 0x000f220000300800 */
[----:B------:R-:W-:Y:S02]  /*12daf0*/  @P1 LOP3.LUT R12, R12, 0x4000000, RZ, 0xfc, !PT ;  /* 0x040000000c0c1812 */ /* 0x000fe400078efcff */
[----:B--2---:R-:W-:Y:S02]  /*12db00*/  R2UR UR58, R250 ;  /* 0x00000000fa3a72ca */ /* 0x004fe400000e0000 */
[----:B------:R-:W2:Y:S01]  /*12db10*/  LDL.LU R250, [R1+0x268] ;  /* 0x0002680001fa7983 */ /* 0x000ea20000300800 */
[----:B------:R-:W-:-:S04]  /*12db20*/  LOP3.LUT R12, R12, 0xefffffff, RZ, 0xc0, !PT ;  /* 0xefffffff0c0c7812 */ /* 0x000fc800078ec0ff */
[----:B------:R-:W-:Y:S02]  /*12db30*/  @P0 LOP3.LUT R12, R12, 0x10000000, RZ, 0xfc, !PT ;  /* 0x100000000c0c0812 */ /* 0x000fe400078efcff */
[----:B------:R-:W-:Y:S02]  /*12db40*/  ISETP.GE.AND P0, PT, R164, UR5, PT ;  /* 0x00000005a4007c0c */ /* 0x000fe4000bf06270 */
[----:B------:R-:W-:Y:S02]  /*12db50*/  ISETP.GE.AND P2, PT, R163, UR6, PT ;  /* 0x00000006a3007c0c */ /* 0x000fe4000bf46270 */
[----:B------:R-:W-:Y:S02]  /*12db60*/  ISETP.GE.AND P1, PT, R162, UR8, PT ;  /* 0x00000008a2007c0c */ /* 0x000fe4000bf26270 */
[----:B------:R-:W-:Y:S02]  /*12db70*/  LOP3.LUT R11, R11, 0xfffffffe, RZ, 0xc0, !PT ;  /* 0xfffffffe0b0b7812 */ /* 0x000fe400078ec0ff */
[----:B------:R-:W-:-:S05]  /*12db80*/  LOP3.LUT R12, R12, 0xbfffffff, RZ, 0xc0, !PT ;  /* 0xbfffffff0c0c7812 */ /* 0x000fca00078ec0ff */
        /* <DEDUP_REMOVED lines=28> */
[----:B---3--:R-:W-:Y:S02]  /*12dd50*/  R2UR UR5, R251 ;  /* 0x00000000fb0572ca */ /* 0x008fe400000e0000 */
[----:B------:R-:W3:Y:S01]  /*12dd60*/  LDL.LU R251, [R1+0x264] ;  /* 0x0002640001fb7983 */ /* 0x000ee20000300800 */
[----:B------:R-:W-:Y:S02]  /*12dd70*/  @P2 LOP3.LUT R11, R11, 0x20000, RZ, 0xfc, !PT ;  /* 0x000200000b0b2812 */ /* 0x000fe400078efcff */
[----:B------:R-:W-:-:S02]  /*12dd80*/  ISETP.GE.AND P0, PT, R152, UR20, PT ;  /* 0x0000001498007c0c */ /* 0x000fc4000bf06270 */
        /* <DEDUP_REMOVED lines=50> */
[----:B------:R-:W-:Y:S02]  /*12e0b0*/  R2UR UR4, R8 ;  /* 0x00000000080472ca */ /* 0x000fe400000e0000 */
[----:B------:R-:W3:Y:S01]  /*12e0c0*/  LDL.LU R8, [R1+0x4f38] ;  /* 0x004f380001087983 */ /* 0x000ee20000300800 */
[----:B----4-:R-:W-:-:S03]  /*12e0d0*/  R2UR UR50, R249 ;  /* 0x00000000f93272ca */ /* 0x010fc600000e0000 */
[----:B------:R-:W4:Y:S01]  /*12e0e0*/  LDL.LU R249, [R1+0x25c] ;  /* 0x00025c0001f97983 */ /* 0x000f220000300800 */
[----:B------:R-:W-:Y:S02]  /*12e0f0*/  ISETP.GE.AND P2, PT, R124, UR59, PT ;  /* 0x0000003b7c007c0c */ /* 0x000fe4000bf46270 */
[----:B--2---:R-:W-:Y:S02]  /*12e100*/  R2UR UR59, R250 ;  /* 0x00000000fa3b72ca */ /* 0x004fe400000e0000 */
[----:B------:R-:W2:Y:S01]  /*12e110*/  LDL.LU R250, [R1+0x258] ;  /* 0x0002580001fa7983 */ /* 0x000ea20000300800 */
[----:B------:R-:W-:Y:S02]  /*12e120*/  ISETP.GE.AND P1, PT, R123, UR58, PT ;  /* 0x0000003a7b007c0c */ /* 0x000fe4000bf26270 */
[----:B------:R-:W-:Y:S02]  /*12e130*/  LOP3.LUT R10, R10, 0xfff7ffff, RZ, 0xc0, !PT ;  /* 0xfff7ffff0a0a7812 */ /* 0x000fe400078ec0ff */
[----:B------:R-:W-:-:S02]  /*12e140*/  R2UR UR8, R224 ;  /* 0x00000000e00872ca */ /* 0x000fc400000e0000 */
[----:B------:R-:W-:Y:S02]  /*12e150*/  R2UR UR6, R223 ;  /* 0x00000000df0672ca */ /* 0x000fe400000e0000 */
[----:B------:R-:W-:-:S04]  /*12e160*/  @P2 LOP3.LUT R10, R10, 0x80000, RZ, 0xfc, !PT ;  /* 0x000800000a0a2812 */ /* 0x000fc800078efcff */
[----:B------:R-:W-:-:S04]  /*12e170*/  LOP3.LUT R10, R10, 0xffefffff, RZ, 0xc0, !PT ;  /* 0xffefffff0a0a7812 */ /* 0x000fc800078ec0ff */
[----:B------:R-:W-:Y:S02]  /*12e180*/  @P1 LOP3.LUT R10, R10, 0x100000, RZ, 0xfc, !PT ;  /* 0x001000000a0a1812 */ /* 0x000fe400078efcff */
[----:B------:R-:W-:Y:S02]  /*12e190*/  ISETP.GE.AND P1, PT, R119, UR8, PT ;  /* 0x0000000877007c0c */ /* 0x000fe4000bf26270 */
[----:B------:R-:W-:Y:S02]  /*12e1a0*/  ISETP.GE.AND P2, PT, R120, UR6, PT ;  /* 0x0000000678007c0c */ /* 0x000fe4000bf46270 */
[----:B------:R-:W-:Y:S02]  /*12e1b0*/  R2UR UR8, R25 ;  /* 0x00000000190872ca */ /* 0x000fe400000e0000 */
[----:B------:R-:W-:Y:S02]  /*12e1c0*/  R2UR UR6, R4 ;  /* 0x00000000040672ca */ /* 0x000fe400000e0000 */
[----:B------:R-:W-:-:S04]  /*12e1d0*/  LOP3.LUT R10, R10, 0xff7fffff, RZ, 0xc0, !PT ;  /* 0xff7fffff0a0a7812 */ /* 0x000fc800078ec0ff */
[----:B------:R-:W-:Y:S02]  /*12e1e0*/  @P0 LOP3.LUT R10, R10, 0x800000, RZ, 0xfc, !PT ;  /* 0x008000000a0a0812 */ /* 0x000fe400078efcff */
[----:B------:R-:W-:Y:S02]  /*12e1f0*/  ISETP.GE.AND P0, PT, R121, UR5, PT ;  /* 0x0000000579007c0c */ /* 0x000fe4000bf06270 */
[----:B------:R-:W-:Y:S02]  /*12e200*/  R2UR UR5, R7 ;  /* 0x00000000070572ca */ /* 0x000fe400000e0000 */
[----:B------:R-:W-:Y:S02]  /*12e210*/  R2UR UR60, R226 ;  /* 0x00000000e23c72ca */ /* 0x000fe400000e0000 */
[----:B------:R-:W-:Y:S02]  /*12e220*/  LOP3.LUT R10, R10, 0xfeffffff, RZ, 0xc0, !PT ;  /* 0xfeffffff0a0a7812 */ /* 0x000fe400078ec0ff */
[----:B------:R-:W-:-:S05]  /*12e230*/  R2UR UR11, R225 ;  /* 0x00000000e10b72ca */ /* 0x000fca00000e0000 */
[----:B------:R-:W-:Y:S02]  /*12e240*/  @P0 LOP3.LUT R10, R10, 0x1000000, RZ, 0xfc, !PT ;  /* 0x010000000a0a0812 */ /* 0x000fe400078efcff */
[----:B------:R-:W-:Y:S02]  /*12e250*/  R2UR UR54, R227 ;  /* 0x00000000e33672ca */ /* 0x000fe400000e0000 */
[----:B------:R-:W-:-:S04]  /*12e260*/  LOP3.LUT R10, R10, 0xfbffffff, RZ, 0xc0, !PT ;  /* 0xfbffffff0a0a7812 */ /* 0x000fc800078ec0ff */
[----:B------:R-:W-:Y:S02]  /*12e270*/  @P2 LOP3.LUT R10, R10, 0x4000000, RZ, 0xfc, !PT ;  /* 0x040000000a0a2812 */ /* 0x000fe400078efcff */
[----:B------:R-:W-:Y:S02]  /*12e280*/  ISETP.GE.AND P2, PT, R117, UR60, PT ;  /* 0x0000003c75007c0c */ /* 0x000fe4000bf46270 */
[----:B------:R-:W-:Y:S02]  /*12e290*/  ISETP.GE.AND P0, PT, R118, UR11, PT ;  /* 0x0000000b76007c0c */ /* 0x000fe4000bf06270 */
[----:B------:R-:W-:Y:S02]  /*12e2a0*/  R2UR UR56, R228 ;  /* 0x00000000e43872ca */ /* 0x000fe400000e0000 */
[----:B------:R-:W-:Y:S02]  /*12e2b0*/  LOP3.LUT R10, R10, 0xefffffff, RZ, 0xc0, !PT ;  /* 0xefffffff0a0a7812 */ /* 0x000fe400078ec0ff */
[----:B---3--:R-:W-:-:S02]  /*12e2c0*/  R2UR UR58, R251 ;  /* 0x00000000fb3a72ca */ /* 0x008fc400000e0000 */
[----:B------:R-:W3:Y:S04]  /*12e2d0*/  LDL.LU R251, [R1+0x254] ;  /* 0x0002540001fb7983 */ /* 0x000ee80000300800 */
[----:B------:R-:W3:Y:S04]  /*12e2e0*/  LDL.LU R25, [R1+0x4f34] ;  /* 0x004f340001197983 */ /* 0x000ee80000300800 */
[----:B------:R-:W3:Y:S04]  /*12e2f0*/  LDL.LU R4, [R1+0x4f30] ;  /* 0x004f300001047983 */ /* 0x000ee80000300800 */
[----:B------:R-:W3:Y:S01]  /*12e300*/  LDL.LU R7, [R1+0x4f2c] ;  /* 0x004f2c0001077983 */ /* 0x000ee20000300800 */
[----:B------:R-:W-:-:S02]  /*12e310*/  @P1 LOP3.LUT R10, R10, 0x10000000, RZ, 0xfc, !PT ;  /* 0x100000000a0a1812 */ /* 0x000fc400078efcff */
[----:B------:R-:W-:Y:S02]  /*12e320*/  ISETP.GE.AND P1, PT, R116, UR54, PT ;  /* 0x0000003674007c0c */ /* 0x000fe4000bf26270 */
[----:B------:R-:W-:Y:S02]  /*12e330*/  LOP3.LUT R9, R9, 0xfffffffe, RZ, 0xc0, !PT ;  /* 0xfffffffe09097812 */ /* 0x000fe400078ec0ff */
[----:B------:R-:W-:Y:S02]  /*12e340*/  R2UR UR52, R229 ;  /* 0x00000000e53472ca */ /* 0x000fe400000e0000 */
[----:B------:R-:W-:Y:S02]  /*12e350*/  LOP3.LUT R10, R10, 0xbfffffff, RZ, 0xc0, !PT ;  /* 0xbfffffff0a0a7812 */ /* 0x000fe400078ec0ff */
[----:B------:R-:W-:Y:S02]  /*12e360*/  @P2 LOP3.LUT R9, R9, 0x1, RZ, 0xfc, !PT ;  /* 0x0000000109092812 */ /* 0x000fe400078efcff */
[----:B------:R-:W-:-:S02]  /*12e370*/  @P0 LOP3.LUT R10, R10, 0x40000000, RZ, 0xfc, !PT ;  /* 0x400000000a0a0812 */ /* 0x000fc400078efcff */
[----:B------:R-:W-:Y:S02]  /*12e380*/  ISETP.GE.AND P0, PT, R115, UR56, PT ;  /* 0x0000003873007c0c */ /* 0x000fe4000bf06270 */
[----:B------:R-:W-:Y:S02]  /*12e390*/  LOP3.LUT R9, R9, 0xfffffffb, RZ, 0xc0, !PT ;  /* 0xfffffffb09097812 */ /* 0x000fe400078ec0ff */
[----:B------:R-:W-:Y:S02]  /*12e3a0*/  R2UR UR10, R230 ;  /* 0x00000000e60a72ca */ /* 0x000fe400000e0000 */
[----:B------:R-:W-:Y:S02]  /*12e3b0*/  @P1 LOP3.LUT R9, R9, 0x4, RZ, 0xfc, !PT ;  /* 0x0000000409091812 */ /* 0x000fe400078efcff */
[----:B------:R-:W-:Y:S02]  /*12e3c0*/  ISETP.GE.AND P2, PT, R114, UR52, PT ;  /* 0x0000003472007c0c */ /* 0x000fe4000bf46270 */
[----:B------:R-:W-:-:S02]  /*12e3d0*/  LOP3.LUT R9, R9, 0xffffffef, RZ, 0xc0, !PT ;  /* 0xffffffef09097812 */ /* 0x000fc400078ec0ff */
[----:B------:R-:W-:Y:S02]  /*12e3e0*/  R2UR UR14, R231 ;  /* 0x00000000e70e72ca */ /* 0x000fe400000e0000 */
[----:B------:R-:W-:-:S03]  /*12e3f0*/  @P0 LOP3.LUT R9, R9, 0x10, RZ, 0xfc, !PT ;  /* 0x0000001009090812 */ /* 0x000fc600078efcff */
        /* <DEDUP_REMOVED lines=23> */
[----:B------:R-:W-:Y:S01]  /*12e570*/  R2UR UR26, R237 ;  /* 0x00000000ed1a72ca */ /* 0x000fe200000e0000 */
[----:B------:R-:W3:Y:S01]  /*12e580*/  LDL.LU R5, [R1+0x4f28] ;  /* 0x004f280001057983 */ /* 0x000ee20000300800 */
[----:B------:R-:W-:Y:S02]  /*12e590*/  @P0 LOP3.LUT R9, R9, 0x8000, RZ, 0xfc, !PT ;  /* 0x0000800009090812 */ /* 0x000fe400078efcff */
[----:B------:R-:W-:Y:S02]  /*12e5a0*/  ISETP.GE.AND P1, PT, R107, UR24, PT ;  /* 0x000000186b007c0c */ /* 0x000fe4000bf26270 */
[----:B------:R-:W-:Y:S02]  /*12e5b0*/  LOP3.LUT R9, R9, 0xfffdffff, RZ, 0xc0, !PT ;  /* 0xfffdffff09097812 */ /* 0x000fe400078ec0ff */
[----:B------:R-:W-:-:S02]  /*12e5c0*/  R2UR UR28, R238 ;  /* 0x00000000ee1c72ca */ /* 0x000fc400000e0000 */
        /* <DEDUP_REMOVED lines=16> */
[----:B------:R-:W-:Y:S02]  /*12e6d0*/  @P1 LOP3.LUT R9, R9, 0x2000000, RZ, 0xfc, !PT ;  /* 0x0200000009091812 */ /* 0x000fe400078efcff */
[----:B------:R-:W-:Y:S02]  /*12e6e0*/  R2UR UR40, R244 ;  /* 0x00000000f42872ca */ /* 0x000fe400000e0000 */
[----:B------:R-:W-:Y:S02]  /*12e6f0*/  ISETP.GE.AND P2, PT, R102, UR34, PT ;  /* 0x0000002266007c0c */ /* 0x000fe4000bf46270 */
[----:B------:R-:W-:Y:S02]  /*12e700*/  LOP3.LUT R9, R9, 0xfbffffff, RZ, 0xc0, !PT ;  /* 0xfbffffff09097812 */ /* 0x000fe400078ec0ff */
[----:B------:R-:W-:-:S02]  /*12e710*/  R2UR UR38, R243 ;  /* 0x00000000f32672ca */ /* 0x000fc400000e0000 */
[----:B------:R-:W-:Y:S02]  /*12e720*/  @P0 LOP3.LUT R9, R9, 0x4000000, RZ, 0xfc, !PT ;  /* 0x0400000009090812 */ /* 0x000fe400078efcff */
[----:B------:R-:W-:Y:S02]  /*12e730*/  ISETP.GE.AND P1, PT, R101, UR36, PT ;  /* 0x0000002465007c0c */ /* 0x000fe4000bf26270 */
[----:B------:R-:W-:Y:S02]  /*12e740*/  R2UR UR42, R245 ;  /* 0x00000000f52a72ca */ /* 0x000fe400000e0000 */
[----:B------:R-:W-:-:S04]  /*12e750*/  LOP3.LUT R9, R9, 0xefffffff, RZ, 0xc0, !PT ;  /* 0xefffffff09097812 */ /* 0x000fc800078ec0ff */
[----:B------:R-:W-:Y:S02]  /*12e760*/  @P2 LOP3.LUT R9, R9, 0x10000000, RZ, 0xfc, !PT ;  /* 0x1000000009092812 */ /* 0x000fe400078efcff */
[----:B------:R-:W-:Y:S02]  /*12e770*/  ISETP.GE.AND P2, PT, R99, UR40, PT ;  /* 0x0000002863007c0c */ /* 0x000fe4000bf46270 */
[----:B------:R-:W-:Y:S02]  /*12e780*/  ISETP.GE.AND P0, PT, R100, UR38, PT ;  /* 0x0000002664007c0c */ /* 0x000fe4000bf06270 */
[----:B------:R-:W-:Y:S02]  /*12e790*/  R2UR UR44, R246 ;  /* 0x00000000f62c72ca */ /* 0x000fe400000e0000 */
[----:B------:R-:W-:Y:S02]  /*12e7a0*/  LOP3.LUT R9, R9, 0xbfffffff, RZ, 0xc0, !PT ;  /* 0xbfffffff09097812 */ /* 0x000fe400078ec0ff */
[----:B------:R-:W-:-:S02]  /*12e7b0*/  LOP3.LUT R8, R8, 0xfffffffb, RZ, 0xc0, !PT ;  /* 0xfffffffb08087812 */ /* 0x000fc400078ec0ff */
[----:B------:R-:W-:Y:S02]  /*12e7c0*/  @P1 LOP3.LUT R9, R9, 0x40000000, RZ, 0xfc, !PT ;  /* 0x4000000009091812 */ /* 0x000fe400078efcff */
[----:B------:R-:W-:Y:S02]  /*12e7d0*/  ISETP.GE.AND P1, PT, R98, UR42, PT ;  /* 0x0000002a62007c0c */ /* 0x000fe4000bf26270 */
        /* <DEDUP_REMOVED lines=11> */
[----:B------:R-:W3:Y:S01]  /*12e890*/  LDL.LU R6, [R1+0x4f24] ;  /* 0x004f240001067983 */ /* 0x000ee20000300800 */
        /* <DEDUP_REMOVED lines=14> */
[----:B----4-:R-:W-:Y:S02]  /*12e980*/  R2UR UR59, R249 ;  /* 0x00000000f93b72ca */ /* 0x010fe400000e0000 */
[----:B------:R-:W-:-:S04]  /*12e990*/  LOP3.LUT R8, R8, 0xffff7fff, RZ, 0xc0, !PT ;  /* 0xffff7fff08087812 */ /* 0x000fc800078ec0ff */
[----:B------:R-:W-:Y:S02]  /*12e9a0*/  @P1 LOP3.LUT R8, R8, 0x8000, RZ, 0xfc, !PT ;  /* 0x0000800008081812 */ /* 0x000fe400078efcff */
[----:B--2---:R-:W-:Y:S02]  /*12e9b0*/  R2UR UR58, R250 ;  /* 0x00000000fa3a72ca */ /* 0x004fe400000e0000 */
[----:B------:R-:W-:-:S04]  /*12e9c0*/  LOP3.LUT R8, R8, 0xfffdffff, RZ, 0xc0, !PT ;  /* 0xfffdffff08087812 */ /* 0x000fc800078ec0ff */
[----:B------:R-:W-:Y:S02]  /*12e9d0*/  @P0 LOP3.LUT R8, R8, 0x20000, RZ, 0xfc, !PT ;  /* 0x0002000008080812 */ /* 0x000fe400078efcff */
[----:B------:R-:W-:Y:S02]  /*12e9e0*/  ISETP.GE.AND P0, PT, R90, UR59, PT ;  /* 0x0000003b5a007c0c */ /* 0x000fe4000bf06270 */
[----:B------:R-:W-:-:S03]  /*12e9f0*/  LOP3.LUT R8, R8, 0xfff7ffff, RZ, 0xc0, !PT ;  /* 0xfff7ffff08087812 */ /* 0x000fc600078ec0ff */
[----:B------:R-:W-:-:S08]  /*12ea00*/  ISETP.GE.AND P1, PT, R89, UR58, PT ;  /* 0x0000003a59007c0c */ /* 0x000fd0000bf26270 */
[----:B------:R-:W-:-:S04]  /*12ea10*/  @P0 LOP3.LUT R8, R8, 0x80000, RZ, 0xfc, !PT ;  /* 0x0008000008080812 */ /* 0x000fc800078efcff */
[----:B------:R-:W-:-:S04]  /*12ea20*/  LOP3.LUT R8, R8, 0xffefffff, RZ, 0xc0, !PT ;  /* 0xffefffff08087812 */ /* 0x000fc800078ec0ff */
[----:B------:R-:W-:-:S04]  /*12ea30*/  @P1 LOP3.LUT R8, R8, 0x100000, RZ, 0xfc, !PT ;  /* 0x0010000008081812 */ /* 0x000fc800078efcff */
[----:B------:R-:W-:Y:S02]  /*12ea40*/  LOP3.LUT R8, R8, 0xffbfffff, RZ, 0xc0, !PT ;  /* 0xffbfffff08087812 */ /* 0x000fe400078ec0ff */
[----:B---3--:R-:W-:-:S13]  /*12ea50*/  R2UR UR4, R251 ;  /* 0x00000000fb0472ca */ /* 0x008fda00000e0000 */
[----:B------:R-:W-:Y:S02]  /*12ea60*/  ISETP.GE.AND P0, PT, R88, UR4, PT ;  /* 0x0000000458007c0c */ /* 0x000fe4000bf06270 */
[----:B------:R-:W-:Y:S02]  /*12ea70*/  R2UR UR54, R24 ;  /* 0x00000000183672ca */ /* 0x000fe400000e0000 */
[----:B------:R-:W2:Y:S01]  /*12ea80*/  LDL.LU R24, [R1+0x4f20] ;  /* 0x004f200001187983 */ /* 0x000ea20000300800 */
[----:B------:R-:W-:Y:S02]  /*12ea90*/  R2UR UR56, R18 ;  /* 0x00000000123872ca */ /* 0x000fe400000e0000 */
[----:B------:R-:W-:Y:S01]  /*12eaa0*/  R2UR UR52, R137 ;  /* 0x00000000893472ca */ /* 0x000fe200000e0000 */
[----:B------:R-:W3:Y:S01]  /*12eab0*/  LDL.LU R18, [R1+0x4f1c] ;  /* 0x004f1c0001127983 */ /* 0x000ee20000300800 */
[----:B------:R-:W-:Y:S02]  /*12eac0*/  R2UR UR10, R136 ;  /* 0x00000000880a72ca */ /* 0x000fe400000e0000 */
[----:B------:R-:W-:Y:S01]  /*12ead0*/  R2UR UR14, R21 ;  /* 0x00000000150e72ca */ /* 0x000fe200000e0000 */
[----:B------:R-:W4:Y:S01]  /*12eae0*/  LDL.LU R137, [R1+0x4f18] ;  /* 0x004f180001897983 */ /* 0x000f220000300800 */
[----:B------:R-:W-:-:S02]  /*12eaf0*/  @P0 LOP3.LUT R8, R8, 0x400000, RZ, 0xfc, !PT ;  /* 0x0040000008080812 */ /* 0x000fc400078efcff */
[----:B------:R-:W-:Y:S01]  /*12eb00*/  ISETP.GE.AND P0, PT, R84, UR11, PT ;  /* 0x0000000b54007c0c */ /* 0x000fe2000bf06270 */
[----:B------:R-:W2:Y:S01]  /*12eb10*/  LDL.LU R136, [R1+0x4f14] ;  /* 0x004f140001887983 */ /* 0x000ea20000300800 */
[----:B------:R-:W-:Y:S02]  /*12eb20*/  R2UR UR16, R20 ;  /* 0x00000000141072ca */ /* 0x000fe400000e0000 */
[----:B------:R-:W-:Y:S01]  /*12eb30*/  R2UR UR18, R19 ;  /* 0x00000000131272ca */ /* 0x000fe200000e0000 */
[----:B------:R-:W3:Y:S01]  /*12eb40*/  LDL.LU R21, [R1+0x4f10] ;  /* 0x004f100001157983 */ /* 0x000ee20000300800 */
[----:B------:R-:W-:-:S03]  /*12eb50*/  R2UR UR20, R23 ;  /* 0x00000000171472ca */ /* 0x000fc600000e0000 */
[----:B------:R-:W3:Y:S01]  /*12eb60*/  LDL.LU R20, [R1+0x4f0c] ;  /* 0x004f0c0001147983 */ /* 0x000ee20000300800 */
[----:B------:R-:W-:Y:S02]  /*12eb70*/  R2UR UR22, R22 ;  /* 0x00000000161672ca */ /* 0x000fe400000e0000 */
[----:B------:R-:W-:Y:S01]  /*12eb80*/  ISETP.GE.AND P2, PT, R83, UR60, PT ;  /* 0x0000003c53007c0c */ /* 0x000fe2000bf46270 */
[----:B------:R-:W3:Y:S01]  /*12eb90*/  LDL.LU R19, [R1+0x4f08] ;  /* 0x004f080001137983 */ /* 0x000ee20000300800 */
[----:B------:R-:W-:Y:S02]  /*12eba0*/  R2UR UR24, R0 ;  /* 0x00000000001872ca */ /* 0x000fe400000e0000 */
[----:B------:R-:W-:Y:S01]  /*12ebb0*/  LOP3.LUT R4, R4, 0xfdffffff, RZ, 0xc0, !PT ;  /* 0xfdffffff04047812 */ /* 0x000fe200078ec0ff */
[----:B------:R-:W3:Y:S01]  /*12ebc0*/  LDL.LU R23, [R1+0x4f04] ;  /* 0x004f040001177983 */ /* 0x000ee20000300800 */
[----:B------:R-:W-:-:S03]  /*12ebd0*/  R2UR UR26, R26 ;  /* 0x000000001a1a72ca */ /* 0x000fc600000e0000 */
[----:B------:R-:W3:Y:S01]  /*12ebe0*/  LDL.LU R22, [R1+0x4f00] ;  /* 0x004f000001167983 */ /* 0x000ee20000300800 */
[----:B------:R-:W-:-:S03]  /*12ebf0*/  R2UR UR28, R27 ;  /* 0x000000001b1c72ca */ /* 0x000fc600000e0000 */
[----:B------:R-:W3:Y:S01]  /*12ec00*/  LDL.LU R0, [R1+0x4efc] ;  /* 0x004efc0001007983 */ /* 0x000ee20000300800 */
[----:B------:R-:W-:-:S03]  /*12ec10*/  R2UR UR30, R28 ;  /* 0x000000001c1e72ca */ /* 0x000fc600000e0000 */
[----:B------:R-:W3:Y:S01]  /*12ec20*/  LDL.LU R26, [R1+0x4ef8] ;  /* 0x004ef800011a7983 */ /* 0x000ee20000300800 */
[----:B------:R-:W-:Y:S02]  /*12ec30*/  R2UR UR32, R29 ;  /* 0x000000001d2072ca */ /* 0x000fe400000e0000 */
[----:B------:R-:W-:Y:S01]  /*12ec40*/  @P0 LOP3.LUT R4, R4, 0x2000000, RZ, 0xfc, !PT ;  /* 0x0200000004040812 */ /* 0x000fe200078efcff */
[----:B------:R-:W3:Y:S01]  /*12ec50*/  LDL.LU R27, [R1+0x4ef4] ;  /* 0x004ef400011b7983 */ /* 0x000ee20000300800 */
[----:B------:R-:W-:-:S03]  /*12ec60*/  R2UR UR34, R133 ;  /* 0x00000000852272ca */ /* 0x000fc600000e0000 */
        /* <DEDUP_REMOVED lines=18> */
[----:B------:R-:W-:Y:S02]  /*12ed90*/  R2UR UR50, R149 ;  /* 0x00000000953272ca */ /* 0x000fe400000e0000 */
[----:B------:R-:W-:Y:S01]  /*12eda0*/  ISETP.GE.AND P2, PT, R80, UR52, PT ;  /* 0x0000003450007c0c */ /* 0x000fe2000bf46270 */
        /* <DEDUP_REMOVED lines=8> */
[----:B------:R-:W3:Y:S04]  /*12ee30*/  LDL.LU R148, [R1+0x4ec4] ;  /* 0x004ec40001947983 */ /* 0x000ee80000300800 */
[----:B------:R-:W3:Y:S01]  /*12ee40*/  LDL.LU R139, [R1+0x4ec0] ;  /* 0x004ec000018b7983 */ /* 0x000ee20000300800 */
[----:B------:R-:W-:-:S03]  /*12ee50*/  @P1 LOP3.LUT R4, R4, 0x20000000, RZ, 0xfc, !PT ;  /* 0x2000000004041812 */ /* 0x000fc600078efcff */
[----:B------:R-:W3:Y:S01]  /*12ee60*/  LDL.LU R138, [R1+0x4ebc] ;  /* 0x004ebc00018a7983 */ /* 0x000ee20000300800 */
[----:B------:R-:W-:-:S03]  /*12ee70*/  ISETP.GE.AND P1, PT, R79, UR10, PT ;  /* 0x0000000a4f007c0c */ /* 0x000fc6000bf26270 */
[----:B------:R-:W4:Y:S01]  /*12ee80*/  LDL.LU R251, [R1+0xcbc] ;  /* 0x000cbc0001fb7983 */ /* 0x000f220000300800 */
[----:B------:R-:W-:Y:S02]  /*12ee90*/  LOP3.LUT R7, R7, 0xfffffffd, RZ, 0xc0, !PT ;  /* 0xfffffffd07077812 */ /* 0x000fe400078ec0ff */
        /* <DEDUP_REMOVED lines=56> */
[----:B------:R-:W-:Y:S01]  /*12f220*/  ISETP.GE.AND P5, PT, R87, UR8, PT ;  /* 0x0000000857007c0c */ /* 0x000fe2000bfa6270 */
[----:B------:R-:W-:Y:S01]  /*12f230*/  ULDC UR8, c[0x0][0x228] ;  /* 0x00008a0000087ab9 */ /* 0x000fe20000000800 */
[----:B------:R-:W-:Y:S02]  /*12f240*/  @P2 LOP3.LUT R5, R5, 0x200, RZ, 0xfc, !PT ;  /* 0x0000020005052812 */ /* 0x000fe400078efcff */
[----:B------:R-:W-:-:S02]  /*12f250*/  @P6 LOP3.LUT R2, R2, 0x2000, RZ, 0xfc, !PT ;  /* 0x0000200002026812 */ /* 0x000fc400078efcff */
[----:B------:R-:W-:Y:S02]  /*12f260*/  ISETP.GE.AND P0, PT, R60, UR50, PT ;  /* 0x000000323c007c0c */ /* 0x000fe4000bf06270 */
[----:B------:R-:W-:Y:S02]  /*12f270*/  LOP3.LUT R5, R5, 0xfffff7ff, RZ, 0xc0, !PT ;  /* 0xfffff7ff05057812 */ /* 0x000fe400078ec0ff */
[----:B------:R-:W-:Y:S01]  /*12f280*/  ISETP.GE.AND P4, PT, R86, UR6, PT ;  /* 0x0000000656007c0c */ /* 0x000fe2000bf86270 */
[----:B------:R-:W-:Y:S01]  /*12f290*/  ULDC UR6, c[0x0][0x228] ;  /* 0x00008a0000067ab9 */ /* 0x000fe20000000800 */
[----:B------:R-:W-:Y:S02]  /*12f2a0*/  LOP3.LUT R2, R2, 0xffffbfff, RZ, 0xc0, !PT ;  /* 0xffffbfff02027812 */ /* 0x000fe400078ec0ff */
[----:B------:R-:W-:Y:S02]  /*12f2b0*/  @P1 LOP3.LUT R5, R5, 0x800, RZ, 0xfc, !PT ;  /* 0x0000080005051812 */ /* 0x000fe400078efcff */
[----:B------:R-:W-:-:S02]  /*12f2c0*/  @P5 LOP3.LUT R2, R2, 0x4000, RZ, 0xfc, !PT ;  /* 0x0000400002025812 */ /* 0x000fc400078efcff */
[----:B------:R-:W-:Y:S02]  /*12f2d0*/  ISETP.GE.AND P5, PT, R56, UR51, PT ;  /* 0x0000003338007c0c */ /* 0x000fe4000bfa6270 */
[----:B------:R-:W-:Y:S02]  /*12f2e0*/  LOP3.LUT R5, R5, 0xffffdfff, RZ, 0xc0, !PT ;  /* 0xffffdfff05057812 */ /* 0x000fe400078ec0ff */
[----:B------:R-:W-:Y:S02]  /*12f2f0*/  LOP3.LUT R2, R2, 0xffff7fff, RZ, 0xc0, !PT ;  /* 0xffff7fff02027812 */ /* 0x000fe400078ec0ff */
[----:B------:R-:W-:Y:S02]  /*12f300*/  @P0 LOP3.LUT R5, R5, 0x2000, RZ, 0xfc, !PT ;  /* 0x0000200005050812 */ /* 0x000fe400078efcff */
        /* <DEDUP_REMOVED lines=44> */
[----:B------:R-:W-:-:S05]  /*12f5d0*/  ISETP.GE.AND P4, PT, R40, UR19, PT ;  /* 0x0000001328007c0c */ /* 0x000fca000bf86270 */
[----:B------:R-:W-:Y:S02]  /*12f5e0*/  @P5 LOP3.LUT R5, R5, 0x100000, RZ, 0xfc, !PT ;  /* 0x0010000005055812 */ /* 0x000fe400078efcff */
[----:B------:R-:W-:Y:S02]  /*12f5f0*/  ISETP.GE.AND P5, PT, R38, UR15, PT ;  /* 0x0000000f26007c0c */ /* 0x000fe4000bfa6270 */
[----:B------:R-:W-:Y:S02]  /*12f600*/  LOP3.LUT R5, R5, 0xfffdffff, RZ, 0xc0, !PT ;  /* 0xfffdffff05057812 */ /* 0x000fe400078ec0ff */
[----:B------:R-:W-:Y:S02]  /*12f610*/  LOP3.LUT R4, R4, 0xffbfffff, RZ, 0xc0, !PT ;  /* 0xffbfffff04047812 */ /* 0x000fe400078ec0ff */
[----:B------:R-:W-:Y:S02]  /*12f620*/  @P4 LOP3.LUT R5, R5, 0x20000, RZ, 0xfc, !PT ;  /* 0x0002000005054812 */ /* 0x000fe400078efcff */
[----:B------:R-:W-:-:S02]  /*12f630*/  ISETP.GE.AND P4, PT, R35, UR13, PT ;  /* 0x0000000d23007c0c */ /* 0x000fc4000bf86270 */
[----:B------:R-:W-:-:S03]  /*12f640*/  ISETP.GE.AND P6, PT, R42, UR23, PT ;  /* 0x000000172a007c0c */ /* 0x000fc6000bfc6270 */
[----:B------:R-:W-:-:S04]  /*12f650*/  @P5 LOP3.LUT R4, R4, 0x400000, RZ, 0xfc, !PT ;  /* 0x0040000004045812 */ /* 0x000fc800078efcff */
[----:B------:R-:W-:Y:S02]  /*12f660*/  LOP3.LUT R4, R4, 0xffefffff, RZ, 0xc0, !PT ;  /* 0xffefffff04047812 */ /* 0x000fe400078ec0ff */
[----:B------:R-:W-:Y:S02]  /*12f670*/  LOP3.LUT R6, R6, 0xffdfffff, RZ, 0xc0, !PT ;  /* 0xffdfffff06067812 */ /* 0x000fe400078ec0ff */
[----:B------:R-:W-:Y:S02]  /*12f680*/  @P4 LOP3.LUT R4, R4, 0x100000, RZ, 0xfc, !PT ;  /* 0x0010000004044812 */ /* 0x000fe400078efcff */
[----:B------:R-:W-:Y:S02]  /*12f690*/  ISETP.GE.AND P4, PT, R32, UR53, PT ;  /* 0x0000003520007c0c */ /* 0x000fe4000bf86270 */
[----:B------:R-:W-:Y:S02]  /*12f6a0*/  @P6 LOP3.LUT R6, R6, 0x200000, RZ, 0xfc, !PT ;  /* 0x0020000006066812 */ /* 0x000fe400078efcff */
[----:B------:R-:W-:-:S02]  /*12f6b0*/  ISETP.GE.AND P6, PT, R39, UR17, PT ;  /* 0x0000001127007c0c */ /* 0x000fc4000bfc6270 */
[----:B------:R-:W-:Y:S02]  /*12f6c0*/  LOP3.LUT R3, R3, 0xfffffffb, RZ, 0xc0, !PT ;  /* 0xfffffffb03037812 */ /* 0x000fe400078ec0ff */
[----:B------:R-:W-:Y:S02]  /*12f6d0*/  ISETP.GE.AND P0, PT, R57, UR59, PT ;  /* 0x0000003b39007c0c */ /* 0x000fe4000bf06270 */
[----:B----4-:R-:W-:Y:S02]  /*12f6e0*/  R2UR UR59, R251 ;  /* 0x00000000fb3b72ca */ /* 0x010fe400000e0000 */
[----:B------:R-:W-:Y:S02]  /*12f6f0*/  IADD3 R251, R252, 0x105, RZ ;  /* 0x00000105fcfb7810 */ /* 0x000fe40007ffe0ff */
[----:B------:R-:W-:Y:S01]  /*12f700*/  ISETP.GE.AND P3, PT, R85, UR5, PT ;  /* 0x0000000555007c0c */ /* 0x000fe2000bf66270 */
[----:B------:R-:W-:Y:S01]  /*12f710*/  ULDC UR5, c[0x0][0x22c] ;  /* 0x00008b0000057ab9 */ /* 0x000fe20000000800 */
[----:B------:R-:W-:-:S02]  /*12f720*/  @P4 LOP3.LUT R3, R3, 0x4, RZ, 0xfc, !PT ;  /* 0x0000000403034812 */ /* 0x000fc400078efcff */
[----:B------:R-:W-:Y:S02]  /*12f730*/  ISETP.GE.AND P1, PT, R58, UR58, PT ;  /* 0x0000003a3a007c0c */ /* 0x000fe4000bf26270 */
[----:B------:R-:W-:Y:S02]  /*12f740*/  ISETP.GE.AND P4, PT, R34, UR57, PT ;  /* 0x0000003922007c0c */ /* 0x000fe4000bf86270 */
[----:B--2---:R-:W-:Y:S02]  /*12f750*/  R2UR UR58, R136 ;  /* 0x00000000883a72ca */ /* 0x004fe400000e0000 */
[----:B------:R-:W-:Y:S02]  /*12f760*/  LOP3.LUT R5, R5, 0xfffeffff, RZ, 0xc0, !PT ;  /* 0xfffeffff05057812 */ /* 0x000fe400078ec0ff */
[----:B------:R-:W-:Y:S02]  /*12f770*/  ISETP.GE.AND P5, PT, R251, UR5, PT ;  /* 0x00000005fb007c0c */ /* 0x000fe4000bfa6270 */
[----:B------:R-:W-:-:S02]  /*12f780*/  @P6 LOP3.LUT R5, R5, 0x10000, RZ, 0xfc, !PT ;  /* 0x0001000005056812 */ /* 0x000fc400078efcff */
[----:B------:R-:W-:Y:S02]  /*12f790*/  ISETP.GE.AND P6, PT, R33, UR12, PT ;  /* 0x0000000c21007c0c */ /* 0x000fe4000bfc6270 */
[----:B------:R-:W-:Y:S02]  /*12f7a0*/  LOP3.LUT R3, R3, 0xfffffffd, RZ, 0xc0, !PT ;  /* 0xfffffffd03037812 */ /* 0x000fe400078ec0ff */
[----:B------:R-:W-:Y:S02]  /*12f7b0*/  ISETP.GE.AND P2, PT, R59, UR4, PT ;  /* 0x000000043b007c0c */ /* 0x000fe4000bf46270 */
[----:B------:R-:W-:Y:S02]  /*12f7c0*/  R2UR UR4, R137 ;  /* 0x00000000890472ca */ /* 0x000fe400000e0000 */
[----:B------:R-:W-:Y:S01]  /*12f7d0*/  LOP3.LUT R4, R4, 0xfffbffff, RZ, 0xc0, !PT ;  /* 0xfffbffff04047812 */ /* 0x000fe200078ec0ff */
[----:B------:R-:W2:Y:S01]  /*12f7e0*/  LDL.LU R137, [R1+0x4eb8] ;  /* 0x004eb80001897983 */ /* 0x000ea20000300800 */
[----:B------:R-:W-:-:S02]  /*12f7f0*/  LOP3.LUT R3, R3, 0xfffffffe, RZ, 0xc0, !PT ;  /* 0xfffffffe03037812 */ /* 0x000fc400078ec0ff */
[----:B------:R-:W-:Y:S01]  /*12f800*/  @P4 LOP3.LUT R4, R4, 0x40000, RZ, 0xfc, !PT ;  /* 0x0004000004044812 */ /* 0x000fe200078efcff */
[----:B------:R-:W4:Y:S01]  /*12f810*/  LDL.LU R136, [R1+0x4eb4] ;  /* 0x004eb40001887983 */ /* 0x000f220000300800 */
[----:B------:R-:W-:Y:S02]  /*12f820*/  ISETP.GE.AND P4, PT, R134, UR58, PT ;  /* 0x0000003a86007c0c */ /* 0x000fe4000bf86270 */
[----:B------:R-:W-:-:S04]  /*12f830*/  @P5 LOP3.LUT R3, R3, 0x1, RZ, 0xfc, !PT ;  /* 0x0000000103035812 */ /* 0x000fc800078efcff */
[----:B------:R-:W-:Y:S02]  /*12f840*/  @P6 LOP3.LUT R3, R3, 0x2, RZ, 0xfc, !PT ;  /* 0x0000000203036812 */ /* 0x000fe400078efcff */
[----:B------:R-:W-:Y:S02]  /*12f850*/  ISETP.LT.AND P5, PT, R134, UR4, !P5 ;  /* 0x0000000486007c0c */ /* 0x000fe4000efa1270 */
[----:B------:R-:W-:-:S04]  /*12f860*/  LOP3.LUT R3, R3, 0xfffffff7, RZ, 0xc0, !PT ;  /* 0xfffffff703037812 */ /* 0x000fc800078ec0ff */
[----:B------:R-:W-:Y:S02]  /*12f870*/  @P4 LOP3.LUT R3, R3, 0x8, RZ, 0xfc, !PT ;  /* 0x0000000803034812 */ /* 0x000fe400078efcff */
[----:B---3--:R-:W-:Y:S02]  /*12f880*/  R2UR UR58, R135 ;  /* 0x00000000873a72ca */ /* 0x008fe400000e0000 */
[----:B------:R-:W-:Y:S01]  /*12f890*/  LOP3.LUT R3, R3, 0xfeffffff, RZ, 0xc0, !PT ;  /* 0xfeffffff03037812 */ /* 0x000fe200078ec0ff */
[----:B------:R-:W3:Y:S01]  /*12f8a0*/  LDL.LU R135, [R1+0x4eb0] ;  /* 0x004eb00001877983 */ /* 0x000ee20000300800 */
[----:B------:R-:W-:Y:S02]  /*12f8b0*/  R2UR UR4, R133 ;  /* 0x00000000850472ca */ /* 0x000fe400000e0000 */
[----:B------:R-:W-:Y:S01]  /*12f8c0*/  @P5 LOP3.LUT R3, R3, 0x1000000, RZ, 0xfc, !PT ;  /* 0x0100000003035812 */ /* 0x000fe200078efcff */
[----:B------:R-:W2:Y:S01]  /*12f8d0*/  LDL.LU R134, [R1+0x4eac] ;  /* 0x004eac0001867983 */ /* 0x000ea20000300800 */
[----:B------:R-:W-:-:S02]  /*12f8e0*/  ISETP.GE.AND P5, PT, R132, UR6, PT ;  /* 0x0000000684007c0c */ /* 0x000fc4000bfa6270 */
[----:B------:R-:W-:Y:S01]  /*12f8f0*/  ISETP.LT.AND P6, PT, R132, UR8, !P6 ;  /* 0x0000000884007c0c */ /* 0x000fe2000f7c1270 */
[----:B------:R-:W4:Y:S04]  /*12f900*/  LDL.LU R133, [R1+0x4ea8] ;  /* 0x004ea80001857983 */ /* 0x000f280000300800 */
[----:B------:R-:W2:Y:S01]  /*12f910*/  LDL.LU R132, [R1+0x4ea4] ;  /* 0x004ea40001847983 */ /* 0x000ea20000300800 */
[----:B------:R-:W-:-:S05]  /*12f920*/  LOP3.LUT R3, R3, 0xffffffdf, RZ, 0xc0, !PT ;  /* 0xffffffdf03037812 */ /* 0x000fca00078ec0ff */
[----:B------:R-:W-:-:S04]  /*12f930*/  @P5 LOP3.LUT R3, R3, 0x20, RZ, 0xfc, !PT ;  /* 0x0000002003035812 */ /* 0x000fc800078efcff */
[----:B------:R-:W-:Y:S02]  /*12f940*/  LOP3.LUT R3, R3, 0xfffff7ff, RZ, 0xc0, !PT ;  /* 0xfffff7ff03037812 */ /* 0x000fe400078ec0ff */
[----:B------:R-:W-:Y:S02]  /*12f950*/  LOP3.LUT R30, R30, 0x400, RZ, 0xc0, !PT ;  /* 0x000004001e1e7812 */ /* 0x000fe400078ec0ff */
[----:B------:R-:W-:Y:S02]  /*12f960*/  @P6 LOP3.LUT R3, R3, 0x800, RZ, 0xfc, !PT ;  /* 0x0000080003036812 */ /* 0x000fe400078efcff */
[----:B------:R-:W-:Y:S02]  /*12f970*/  LOP3.LUT R31, R31, 0x1f0, RZ, 0xc0, !PT ;  /* 0x000001f01f1f7812 */ /* 0x000fe400078ec0ff */
[C---:B------:R-:W-:Y:S02]  /*12f980*/  LOP3.LUT P4, RZ, R2.reuse, 0x8000, RZ, 0xc0, !PT ;  /* 0x0000800002ff7812 */ /* 0x040fe4000788c0ff */
[----:B------:R-:W-:-:S02]  /*12f990*/  LOP3.LUT P5, RZ, R2, 0x4000, RZ, 0xc0, !PT ;  /* 0x0000400002ff7812 */ /* 0x000fc400078ac0ff */
[----:B------:R-:W-:Y:S02]  /*12f9a0*/  LOP3.LUT P6, RZ, R2, 0x2000, RZ, 0xc0, !PT ;  /* 0x0000200002ff7812 */ /* 0x000fe400078cc0ff */
[----:B------:R-:W-:Y:S01]  /*12f9b0*/  LOP3.LUT R0, R0, 0xfff7ffff, RZ, 0xc0, !PT ;  /* 0xfff7ffff00007812 */ /* 0x000fe200078ec0ff */
[----:B------:R1:W-:Y:S01]  /*12f9c0*/  STL [R1+0x4f34], R14 ;  /* 0x004f340e01007387 */ /* 0x0003e20000100800 */
[----:B------:R-:W3:Y:S09]  /*12f9d0*/  S2R R251, SR_TID.X ;  /* 0x0000000000fb7919 */ /* 0x000ef20000002100 */
[----:B------:R-:W-:Y:S01]  /*12f9e0*/  @P6 LOP3.LUT R0, R0, 0x80000, RZ, 0xfc, !PT ;  /* 0x0008000000006812 */ /* 0x000fe200078efcff */
[----:B------:R-:W-:-:S02]  /*12f9f0*/  IMAD.MOV.U32 R66, RZ, RZ, R149 ;  /* 0x000000ffff427224 */ /* 0x000fc400078e0095 */
[----:B------:R-:W-:Y:S01]  /*12fa00*/  IMAD.MOV.U32 R67, RZ, RZ, R151 ;  /* 0x000000ffff437224 */ /* 0x000fe200078e0097 */
[----:B------:R-:W-:Y:S01]  /*12fa10*/  LOP3.LUT R0, R0, 0xfffbffff, RZ, 0xc0, !PT ;  /* 0xfffbffff00007812 */ /* 0x000fe200078ec0ff */
[----:B------:R-:W-:Y:S01]  /*12fa20*/  STL [R1+0x4f30], R13 ;  /* 0x004f300d01007387 */ /* 0x000fe20000100800 */
[----:B-1----:R-:W-:Y:S01]  /*12fa30*/  IADD3 R14, R31, UR4, R30 ;  /* 0x000000041f0e7c10 */ /* 0x002fe2000fffe01e */
[----:B----4-:R-:W-:Y:S01]  /*12fa40*/  IMAD.MOV.U32 R98, RZ, RZ, R133 ;  /* 0x000000ffff627224 */ /* 0x010fe200078e0085 */
[----:B------:R-:W-:Y:S01]  /*12fa50*/  @P5 LOP3.LUT R0, R0, 0x40000, RZ, 0xfc, !PT ;  /* 0x0004000000005812 */ /* 0x000fe200078efcff */
[----:B------:R-:W-:Y:S01]  /*12fa60*/  STL [R1+0x4f20], R11 ;  /* 0x004f200b01007387 */ /* 0x000fe20000100800 */
[----:B---3--:R-:W-:Y:S01]  /*12fa70*/  MOV R99, R135 ;  /* 0x0000008700637202 */ /* 0x008fe20000000f00 */
[----:B------:R-:W-:Y:S01]  /*12fa80*/  ULDC UR5, c[0x0][0x228] ;  /* 0x00008a0000057ab9 */ /* 0x000fe20000000800 */
[----:B------:R-:W-:Y:S01]  /*12fa90*/  LOP3.LUT R0, R0, 0xfffdffff, RZ, 0xc0, !PT ;  /* 0xfffdffff00007812 */ /* 0x000fe200078ec0ff */
[----:B------:R-:W-:Y:S01]  /*12faa0*/  STL [R1+0x4f1c], R12 ;  /* 0x004f1c0c01007387 */ /* 0x000fe20000100800 */
[----:B------:R-:W-:-:S02]  /*12fab0*/  LOP3.LUT P5, RZ, R3, 0x8, RZ, 0xc0, !PT ;  /* 0x0000000803ff7812 */ /* 0x000fc400078ac0ff */
[----:B------:R-:W-:Y:S01]  /*12fac0*/  @P4 LOP3.LUT R0, R0, 0x20000, RZ, 0xfc, !PT ;  /* 0x0002000000004812 */ /* 0x000fe200078efcff */
[----:B------:R-:W-:Y:S01]  /*12fad0*/  STL [R1+0x4f14], R10 ;  /* 0x004f140a01007387 */ /* 0x000fe20000100800 */
[----:B------:R-:W-:Y:S02]  /*12fae0*/  LOP3.LUT P6, RZ, R3, 0x20, RZ, 0xc0, !PT ;  /* 0x0000002003ff7812 */ /* 0x000fe400078cc0ff */
[----:B------:R-:W-:Y:S01]  /*12faf0*/  LOP3.LUT R0, R0, 0xfffeffff, RZ, 0xc0, !PT ;  /* 0xfffeffff00007812 */ /* 0x000fe200078ec0ff */
[----:B------:R-:W-:Y:S03]  /*12fb00*/  STL [R1+0x4f0c], R9 ;  /* 0x004f0c0901007387 */ /* 0x000fe60000100800 */
[----:B------:R-:W-:Y:S01]  /*12fb10*/  @P3 LOP3.LUT R0, R0, 0x10000, RZ, 0xfc, !PT ;  /* 0x0001000000003812 */ /* 0x000fe200078efcff */
[----:B------:R-:W-:Y:S03]  /*12fb20*/  STL [R1+0x4f08], R8 ;  /* 0x004f080801007387 */ /* 0x000fe60000100800 */
        /* <DEDUP_REMOVED lines=33> */
[----:B------:R-:W-:-:S04]  /*12fd40*/  LOP3.LUT R251, R251, 0x3f, RZ, 0xc0, !PT ;  /* 0x0000003ffbfb7812 */ /* 0x000fc800078ec0ff */
[----:B------:R-:W-:Y:S01]  /*12fd50*/  LEA R156, R251, UR4, 0x4 ;  /* 0x00000004fb9c7c11 */ /* 0x000fe2000f8e20ff */
[----:B------:R-:W-:Y:S01]  /*12fd60*/  ULDC UR4, c[0x0][0x22c] ;  /* 0x00008b0000047ab9 */ /* 0x000fe20000000800 */
[----:B---3--:R1:W-:Y:S04]  /*12fd70*/  STSM.16.M88.4 [R14], R36 ;  /* 0x000000240e007844 */ /* 0x0083e80000000200 */
[----:B-1----:R-:W3:Y:S04]  /*12fd80*/  LDL.LU R36, [R1+0x11a0] ;  /* 0x0011a00001247983 */ /* 0x002ee80000300800 */
[----:B------:R-:W3:Y:S04]  /*12fd90*/  LDL.LU R37, [R1+0x11a8] ;  /* 0x0011a80001257983 */ /* 0x000ee80000300800 */
[----:B------:R-:W3:Y:S04]  /*12fda0*/  LDL.LU R38, [R1+0xe30] ;  /* 0x000e300001267983 */ /* 0x000ee80000300800 */
[----:B------:R-:W3:Y:S04]  /*12fdb0*/  LDL.LU R39, [R1+0xe38] ;  /* 0x000e380001277983 */ /* 0x000ee80000300800 */
[----:B----4-:R-:W-:Y:S01]  /*12fdc0*/  STSM.16.M88.4 [R14+0x200], R32 ;  /* 0x000200200e007844 */ /* 0x010fe20000000200 */
[----:B------:R-:W-:Y:S06]  /*12fdd0*/  BAR.SYNC.DEFER_BLOCKING 0x0 ;  /* 0x0000000000007b1d */ /* 0x000fec0000010000 */
[----:B------:R-:W1:Y:S04]  /*12fde0*/  LDS.128 R4, [R156+0x400] ;  /* 0x000400009c047984 */ /* 0x000e680000000c00 */
[----:B------:R-:W-:Y:S04]  /*12fdf0*/  STL [R1+0xe24], R156 ;  /* 0x000e249c01007387 */ /* 0x000fe80000100800 */
[----:B------:R-:W-:Y:S01]  /*12fe00*/  LDS.128 R248, [R156] ;  /* 0x000000009cf87984 */ /* 0x000fe20000000c00 */
[----:B------:R-:W-:Y:S06]  /*12fe10*/  BAR.SYNC.DEFER_BLOCKING 0x0 ;  /* 0x0000000000007b1d */ /* 0x000fec0000010000 */
[----:B-1----:R-:W-:Y:S04]  /*12fe20*/  STL.64 [R1+0x90], R4 ;  /* 0x0000900401007387 */ /* 0x002fe80000100a00 */
[----:B------:R-:W-:Y:S04]  /*12fe30*/  STL.64 [R1+0x98], R6 ;  /* 0x0000980601007387 */ /* 0x000fe80000100a00 */
[----:B------:R-:W4:Y:S04]  /*12fe40*/  LDL.LU R32, [R1+0x2c4] ;  /* 0x0002c40001207983 */ /* 0x000f280000300800 */
[----:B------:R-:W4:Y:S04]  /*12fe50*/  LDL.LU R33, [R1+0x2cc] ;  /* 0x0002cc0001217983 */ /* 0x000f280000300800 */
[----:B------:R-:W4:Y:S04]  /*12fe60*/  LDL.LU R34, [R1+0x1a4] ;  /* 0x0001a40001227983 */ /* 0x000f280000300800 */
[----:B------:R-:W4:Y:S04]  /*12fe70*/  LDL.LU R35, [R1+0x1ac] ;  /* 0x0001ac0001237983 */ /* 0x000f280000300800 */
[----:B--2---:R-:W-:Y:S04]  /*12fe80*/  STSM.16.M88.4 [R14], R40 ;  /* 0x000000280e007844 */ /* 0x004fe80000000200 */
[----:B---3--:R1:W-:Y:S01]  /*12fe90*/  STSM.16.M88.4 [R14+0x200], R36 ;  /* 0x000200240e007844 */ /* 0x0083e20000000200 */
[----:B------:R-:W-:Y:S06]  /*12fea0*/  BAR.SYNC.DEFER_BLOCKING 0x0 ;  /* 0x0000000000007b1d */ /* 0x000fec0000010000 */
[----:B-1----:R-:W2:Y:S04]  /*12feb0*/  LDL.LU R36, [R1+0x12d4] ;  /* 0x0012d40001247983 */ /* 0x002ea80000300800 */
[----:B------:R-:W2:Y:S04]  /*12fec0*/  LDL.LU R37, [R1+0x12dc] ;  /* 0x0012dc0001257983 */ /* 0x000ea80000300800 */
[----:B------:R-:W2:Y:S04]  /*12fed0*/  LDL.LU R38, [R1+0x5c4] ;  /* 0x0005c40001267983 */ /* 0x000ea80000300800 */
[----:B------:R-:W2:Y:S04]  /*12fee0*/  LDL.LU R39, [R1+0x5cc] ;  /* 0x0005cc0001277983 */ /* 0x000ea80000300800 */
[----:B------:R-:W1:Y:S04]  /*12fef0*/  LDS.128 R4, [R156+0x400] ;  /* 0x000400009c047984 */ /* 0x000e680000000c00 */
[----:B------:R-:W-:Y:S01]  /*12ff00*/  LDS.128 R244, [R156] ;  /* 0x000000009cf47984 */ /* 0x000fe20000000c00 */
[----:B------:R-:W-:Y:S01]  /*12ff10*/  BAR.SYNC.DEFER_BLOCKING 0x0 ;  /* 0x0000000000007b1d */ /* 0x000fe20000010000 */
[----:B-1----:R-:W-:-:S05]  /*12ff20*/  IMAD.MOV.U32 R30, RZ, RZ, R7 ;  /* 0x000000ffff1e7224 */ /* 0x002fca00078e0007 */
[----:B------:R-:W-:Y:S04]  /*12ff30*/  STL.64 [R1+0x70], R4 ;  /* 0x0000700401007387 */ /* 0x000fe80000100a00 */
[----:B------:R-:W-:Y:S04]  /*12ff40*/  STL [R1+0x78], R6 ;  /* 0x0000780601007387 */ /* 0x000fe80000100800 */
[----:B------:R-:W-:Y:S04]  /*12ff50*/  STL [R1+0x4f28], R30 ;  /* 0x004f281e01007387 */ /* 0x000fe80000100800 */
[----:B----4-:R1:W-:Y:S04]  /*12ff60*/  STSM.16.M88.4 [R14], R32 ;  /* 0x000000200e007844 */ /* 0x0103e80000000200 */
[----:B-1----:R-:W3:Y:S04]  /*12ff70*/  LDL.LU R32, [R1+0x9f4] ;  /* 0x0009f40001207983 */ /* 0x002ee80000300800 */
[----:B------:R-:W3:Y:S04]  /*12ff80*/  LDL.LU R33, [R1+0x9fc] ;  /* 0x0009fc0001217983 */ /* 0x000ee80000300800 */
[----:B------:R-:W3:Y:S04]  /*12ff90*/  LDL.LU R34, [R1+0xa64] ;  /* 0x000a640001227983 */ /* 0x000ee80000300800 */
[----:B------:R-:W3:Y:S04]  /*12ffa0*/  LDL.LU R35, [R1+0xa6c] ;  /* 0x000a6c0001237983 */ /* 0x000ee80000300800 */
[----:B--2---:R1:W-:Y:S01]  /*12ffb0*/  STSM.16.M88.4 [R14+0x200], R36 ;  /* 0x000200240e007844 */ /* 0x0043e20000000200 */
        /* <DEDUP_REMOVED lines=12> */
[----:B---3--:R1:W-:Y:S04]  /*130080*/  STSM.16.M88.4 [R14], R32 ;  /* 0x000000200e007844 */ /* 0x0083e80000000200 */
        /* <DEDUP_REMOVED lines=12> */
[----:B------:R-:W-:Y:S06]  /*130150*/  BAR.SYNC.DEFER_BLOCKING 0x0 ;  /* 0x0000000000007b1d */ /* 0x000fec0000010000 */
[----:B-1----:R-:W-:Y:S04]  /*130160*/  STL [R1+0x18], R6 ;  /* 0x0000180601007387 */ /* 0x002fe80000100800 */
        /* <DEDUP_REMOVED lines=10> */
[----:B------:R-:W2:Y:S01]  /*130210*/  LDL.LU R39, [R1+0x888] ;  /* 0x0008880001277983 */ /* 0x000ea20000300800 */
[----:B------:R-:W-:Y:S01]  /*130220*/  MOV R11, R4 ;  /* 0x00000004000b7202 */ /* 0x000fe20000000f00 */
[----:B------:R-:W-:-:S02]  /*130230*/  IMAD.MOV.U32 R30, RZ, RZ, R5 ;  /* 0x000000ffff1e7224 */ /* 0x000fc400078e0005 */
[----:B------:R-:W1:Y:S01]  /*130240*/  LDS.128 R20, [R156] ;  /* 0x000000009c147984 */ /* 0x000e620000000c00 */
[----:B------:R-:W-:-:S03]  /*130250*/  IMAD.MOV.U32 R12, RZ, RZ, R7 ;  /* 0x000000ffff0c7224 */ /* 0x000fc600078e0007 */
[----:B------:R-:W4:Y:S01]  /*130260*/  LDS.128 R4, [R156+0x400] ;  /* 0x000400009c047984 */ /* 0x000f220000000c00 */
[----:B------:R-:W-:Y:S06]  /*130270*/  BAR.SYNC.DEFER_BLOCKING 0x0 ;  /* 0x0000000000007b1d */ /* 0x000fec0000010000 */
[----:B-1----:R-:W-:Y:S04]  /*130280*/  STL.64 [R1+0x80], R20 ;  /* 0x0000801401007387 */ /* 0x002fe80000100a00 */
[----:B------:R-:W-:Y:S04]  /*130290*/  STL.64 [R1+0x88], R22 ;  /* 0x0000881601007387 */ /* 0x000fe80000100a00 */
[----:B----4-:R-:W-:Y:S04]  /*1302a0*/  STL.64 [R1+0x190], R4 ;  /* 0x0001900401007387 */ /* 0x010fe80000100a00 */
[----:B------:R-:W-:Y:S04]  /*1302b0*/  STL.64 [R1+0x198], R6 ;  /* 0x0001980601007387 */ /* 0x000fe80000100a00 */
        /* <DEDUP_REMOVED lines=12> */
[----:B------:R-:W4:Y:S01]  /*130380*/  LDS.128 R20, [R156] ;  /* 0x000000009c147984 */ /* 0x000f220000000c00 */
[----:B------:R-:W-:Y:S01]  /*130390*/  BAR.SYNC.DEFER_BLOCKING 0x0 ;  /* 0x0000000000007b1d */ /* 0x000fe20000010000 */
[----:B-1----:R-:W-:-:S05]  /*1303a0*/  MOV R10, R4 ;  /* 0x00000004000a7202 */ /* 0x002fca0000000f00 */
[----:B------:R-:W-:Y:S04]  /*1303b0*/  STL [R1+0x174], R5 ;  /* 0x0001740501007387 */ /* 0x000fe80000100800 */
[----:B----4-:R-:W-:Y:S04]  /*1303c0*/  STL.64 [R1+0x60], R20 ;  /* 0x0000601401007387 */ /* 0x010fe80000100a00 */
[----:B------:R-:W-:Y:S04]  /*1303d0*/  STL.64 [R1+0x68], R22 ;  /* 0x0000681601007387 */ /* 0x000fe80000100a00 */
[----:B------:R-:W-:Y:S04]  /*1303e0*/  STL.64 [R1+0x178], R6 ;  /* 0x0001780601007387 */ /* 0x000fe80000100a00 */
        /* <DEDUP_REMOVED lines=12> */
[----:B------:R-:W1:Y:S04]  /*1304b0*/  LDS.128 R20, [R156] ;  /* 0x000000009c147984 */ /* 0x000e680000000c00 */
        /* <DEDUP_REMOVED lines=18> */
[----:B-1----:R-:W-:Y:S01]  /*1305e0*/  STL.64 [R1], R4 ;  /* 0x0000000401007387 */ /* 0x002fe20000100a00 */
[----:B------:R-:W-:-:S03]  /*1305f0*/  IMAD.MOV.U32 R10, RZ, RZ, R6 ;  /* 0x000000ffff0a7224 */ /* 0x000fc600078e0006 */
[----:B------:R-:W-:Y:S04]  /*130600*/  STL [R1+0xc], R7 ;  /* 0x00000c0701007387 */ /* 0x000fe80000100800 */
[----:B------:R-:W1:Y:S01]  /*130610*/  LDS.128 R4, [R156+0x400] ;  /* 0x000400009c047984 */ /* 0x000e620000000c00 */
[----:B------:R-:W-:Y:S06]  /*130620*/  BAR.SYNC.DEFER_BLOCKING 0x0 ;  /* 0x0000000000007b1d */ /* 0x000fec0000010000 */
[----:B---3--:R3:W-:Y:S04]  /*130630*/  STSM.16.M88.4 [R14], R32 ;  /* 0x000000200e007844 */ /* 0x0087e80000000200 */
[----:B-1----:R-:W-:Y:S04]  /*130640*/  STL.64 [R1+0xb0], R4 ;  /* 0x0000b00401007387 */ /* 0x002fe80000100a00 */
[----:B------:R-:W-:Y:S04]  /*130650*/  STL.64 [R1+0xb8], R6 ;  /* 0x0000b80601007387 */ /* 0x000fe80000100a00 */
[----:B---3--:R-:W3:Y:S04]  /*130660*/  LDL.LU R32, [R1+0x9c0] ;  /* 0x0009c00001207983 */ /* 0x008ee80000300800 */
        /* <DEDUP_REMOVED lines=10> */
[----:B-1----:R-:W-:Y:S01]  /*130710*/  STL [R1+0x180], R4 ;  /* 0x0001800401007387 */ /* 0x002fe20000100800 */
[----:B------:R-:W-:-:S03]  /*130720*/  IMAD.MOV.U32 R9, RZ, RZ, R5 ;  /* 0x000000ffff097224 */ /* 0x000fc600078e0005 */
[----:B------:R-:W-:Y:S04]  /*130730*/  STL.64 [R1+0x188], R6 ;  /* 0x0001880601007387 */ /* 0x000fe80000100a00 */
[----:B------:R-:W1:Y:S01]  /*130740*/  LDS.128 R4, [R156+0x400] ;  /* 0x000400009c047984 */ /* 0x000e620000000c00 */
[----:B------:R-:W-:Y:S06]  /*130750*/  BAR.SYNC.DEFER_BLOCKING 0x0 ;  /* 0x0000000000007b1d */ /* 0x000fec0000010000 */
[----:B---3--:R3:W-:Y:S01]  /*130760*/  STSM.16.M88.4 [R14], R32 ;  /* 0x000000200e007844 */ /* 0x0087e20000000200 */
[----:B-1----:R-:W-:-:S03]  /*130770*/  MOV R25, R6 ;  /* 0x0000000600197202 */ /* 0x002fc60000000f00 */
[----:B------:R-:W-:Y:S04]  /*130780*/  STL.64 [R1+0x2c0], R4 ;  /* 0x0002c00401007387 */ /* 0x000fe80000100a00 */
[----:B------:R-:W-:Y:S04]  /*130790*/  STL [R1+0x2cc], R7 ;  /* 0x0002cc0701007387 */ /* 0x000fe80000100800 */
[----:B------:R-:W-:Y:S04]  /*1307a0*/  STL [R1+0x4f04], R25 ;  /* 0x004f041901007387 */ /* 0x000fe80000100800 */
        /* <DEDUP_REMOVED lines=16> */
[----:B------:R-:W-:Y:S04]  /*1308b0*/  STL [R1+0x4f10], R8 ;  /* 0x004f100801007387 */ /* 0x000fe80000100800 */
        /* <DEDUP_REMOVED lines=34> */
[----:B------:R-:W-:Y:S06]  /*130ae0*/  BAR.SYNC.DEFER_BLOCKING 0x0 ;  /* 0x0000000000007b1d */ /* 0x000fec0000010000 */
[----:B-1----:R-:W-:Y:S04]  /*130af0*/  STL [R1+0x1a4], R5 ;  /* 0x0001a40501007387 */ /* 0x002fe80000100800 */
[----:B----4-:R-:W-:Y:S04]  /*130b00*/  STL.64 [R1+0xa0], R20 ;  /* 0x0000a01401007387 */ /* 0x010fe80000100a00 */
[----:B------:R-:W-:Y:S04]  /*130b10*/  STL.64 [R1+0xa8], R22 ;  /* 0x0000a81601007387 */ /* 0x000fe80000100a00 */
        /* <DEDUP_REMOVED lines=12> */
[----:B------:R-:W-:-:S03]  /*130be0*/  MOV R25, R4 ;  /* 0x0000000400197202 */ /* 0x000fc60000000f00 */
        /* <DEDUP_REMOVED lines=21> */
[----:B-1----:R1:W-:Y:S04]  /*130d40*/  STL.64 [R1+0x310], R4 ;  /* 0x0003100401007387 */ /* 0x0023e80000100a00 */
[----:B----4-:R-:W-:Y:S04]  /*130d50*/  STL.64 [R1+0x270], R20 ;  /* 0x0002701401007387 */ /* 0x010fe80000100a00 */
[----:B------:R-:W-:Y:S01]  /*130d60*/  STL.64 [R1+0x278], R22 ;  /* 0x0002781601007387 */ /* 0x000fe20000100a00 */
[----:B-1----:R-:W-:-:S03]  /*130d70*/  IMAD.MOV.U32 R4, RZ, RZ, R7 ;  /* 0x000000ffff047224 */ /* 0x002fc600078e0007 */
        /* <DEDUP_REMOVED lines=32> */
[----:B-1----:R-:W-:Y:S01]  /*130f80*/  STL.64 [R1+0x140], R4 ;  /* 0x0001400401007387 */ /* 0x002fe20000100a00 */
[----:B------:R-:W-:-:S03]  /*130f90*/  IMAD.MOV.U32 R31, RZ, RZ, R6 ;  /* 0x000000ffff1f7224 */ /* 0x000fc600078e0006 */
[----:B------:R-:W-:Y:S04]  /*130fa0*/  STL [R1+0x14c], R7 ;  /* 0x00014c0701007387 */ /* 0x000fe80000100800 */
[----:B------:R-:W1:Y:S01]  /*130fb0*/  LDS.128 R4, [R156+0x400] ;  /* 0x000400009c047984 */ /* 0x000e620000000c00 */
[----:B------:R-:W-:Y:S06]  /*130fc0*/  BAR.SYNC.DEFER_BLOCKING 0x0 ;  /* 0x0000000000007b1d */ /* 0x000fec0000010000 */
[----:B---3--:R3:W-:Y:S04]  /*130fd0*/  STSM.16.M88.4 [R14], R32 ;  /* 0x000000200e007844 */ /* 0x0087e80000000200 */
[----:B-1----:R-:W-:Y:S04]  /*130fe0*/  STL [R1+0x2d0], R4 ;  /* 0x0002d00401007387 */ /* 0x002fe80000100800 */
        /* <DEDUP_REMOVED lines=50> */
[----:B-1----:R-:W-:-:S05]  /*131310*/  IMAD.MOV.U32 R7, RZ, RZ, R20 ;  /* 0x000000ffff077224 */ /* 0x002fca00078e0014 */
        /* <DEDUP_REMOVED lines=35> */
[----:B------:R-:W1:Y:S01]  /*131550*/  LDS.128 R20, [R156] ;  /* 0x000000009c147984 */ /* 0x000e620000000c00 */
[----:B------:R-:W-:-:S03]  /*131560*/  MOV R4, R5 ;  /* 0x0000000500047202 */ /* 0x000fc60000000f00 */
[----:B-1----:R-:W-:Y:S01]  /*131570*/  STL [R1+0x3a0], R20 ;  /* 0x0003a01401007387 */ /* 0x002fe20000100800 */
[----:B------:R-:W-:-:S03]  /*131580*/  MOV R5, R21 ;  /* 0x0000001500057202 */ /* 0x000fc60000000f00 */
        /* <DEDUP_REMOVED lines=70> */
[----:B------:R-:W-:-:S03]  /*1319f0*/  IMAD.MOV.U32 R6, RZ, RZ, R21 ;  /* 0x000000ffff067224 */ /* 0x000fc600078e0015 */
        /* <DEDUP_REMOVED lines=78> */
[----:B-1----:R1:W-:Y:S04]  /*131ee0*/  STL [R1+0x5c4], R21 ;  /* 0x0005c41501007387 */ /* 0x0023e80000100800 */
[----:B----4-:R-:W-:Y:S01]  /*131ef0*/  STL.64 [R1+0x480], R40 ;  /* 0x0004802801007387 */ /* 0x010fe20000100a00 */
[----:B-1----:R-:W-:-:S03]  /*131f00*/  IMAD.MOV.U32 R21, RZ, RZ, R20 ;  /* 0x000000ffff157224 */ /* 0x002fc600078e0014 */
        /* <DEDUP_REMOVED lines=18> */
[----:B------:R-:W-:Y:S04]  /*132030*/  STL.64 [R1+0x550], R20 ;  /* 0x0005501401007387 */ /* 0x000fe80000100a00 */
[----:B----4-:R-:W-:Y:S04]  /*132040*/  STL.64 [R1+0x460], R40 ;  /* 0x0004602801007387 */ /* 0x010fe80000100a00 */
        /* <DEDUP_REMOVED lines=16> */
[----:B------:R-:W-:-:S03]  /*132150*/  MOV R18, R23 ;  /* 0x0000001700127202 */ /* 0x000fc60000000f00 */
        /* <DEDUP_REMOVED lines=17> */
[----:B------:R-:W1:Y:S02]  /*132270*/  LDS.128 R40, [R156] ;  /* 0x000000009c287984 */ /* 0x000e640000000c00 */
[----:B-1----:R-:W-:-:S02]  /*132280*/  IMAD.MOV.U32 R18, RZ, RZ, R41 ;  /* 0x000000ffff127224 */ /* 0x002fc400078e0029 */
[----:B------:R-:W-:Y:S01]  /*132290*/  STL [R1+0x100], R40 ;  /* 0x0001002801007387 */ /* 0x000fe20000100800 */
[----:B------:R-:W-:Y:S01]  /*1322a0*/  IMAD.MOV.U32 R21, RZ, RZ, R42 ;  /* 0x000000ffff157224 */ /* 0x000fe200078e002a */
[----:B------:R-:W-:Y:S02]  /*1322b0*/  MOV R20, R43 ;  /* 0x0000002b00147202 */ /* 0x000fe40000000f00 */
[----:B------:R-:W1:Y:S01]  /*1322c0*/  LDS.128 R40, [R156+0x400] ;  /* 0x000400009c287984 */ /* 0x000e620000000c00 */
[----:B------:R-:W-:Y:S06]  /*1322d0*/  BAR.SYNC.DEFER_BLOCKING 0x0 ;  /* 0x0000000000007b1d */ /* 0x000fec0000010000 */
[----:B-1----:R-:W-:Y:S04]  /*1322e0*/  STL [R1+0x4f0], R40 ;  /* 0x0004f02801007387 */ /* 0x002fe80000100800 */
        /* <DEDUP_REMOVED lines=54> */
[----:B------:R-:W-:Y:S01]  /*132650*/  BAR.SYNC.DEFER_BLOCKING 0x0 ;  /* 0x0000000000007b1d */ /* 0x000fe20000010000 */
[----:B-1----:R-:W-:-:S05]  /*132660*/  MOV R22, R41 ;  /* 0x0000002900167202 */ /* 0x002fca0000000f00 */
[----:B------:R-:W-:Y:S04]  /*132670*/  STL [R1+0x780], R40 ;  /* 0x0007802801007387 */ /* 0x000fe80000100800 */
        /* <DEDUP_REMOVED lines=19> */
[----:B-1----:R-:W-:Y:S04]  /*1327b0*/  STL.64 [R1+0x750], R40 ;  /* 0x0007502801007387 */ /* 0x002fe80000100a00 */
        /* <DEDUP_REMOVED lines=1221> */
[----:B------:R-:W-:Y:S04]  /*137410*/  LDS.128 R240, [R156] ;  /* 0x000000009cf07984 */ /* 0x000fe80000000c00 */
[----:B------:R-:W-:Y:S01]  /*137420*/  LDS.128 R228, [R156+0x400] ;  /* 0x000400009ce47984 */ /* 0x000fe20000000c00 */
[----:B------:R-:W-:Y:S06]  /*137430*/  BAR.SYNC.DEFER_BLOCKING 0x0 ;  /* 0x0000000000007b1d */ /* 0x000fec0000010000 */
        /* <DEDUP_REMOVED lines=93> */
[----:B--2---:R1:W-:Y:S01]  /*137a10*/  STSM.16.M88.4 [R14+0x200], R36 ;  /* 0x000200240e007844 */ /* 0x0043e20000000200 */
[----:B------:R-:W-:Y:S06]  /*137a20*/  BAR.SYNC.DEFER_BLOCKING 0x0 ;  /* 0x0000000000007b1d */ /* 0x000fec0000010000 */
        /* <DEDUP_REMOVED lines=8> */
[----:B------:R-:W-:Y:S04]  /*137ab0*/  LDS.128 R172, [R156] ;  /* 0x000000009cac7984 */ /* 0x000fe80000000c00 */
[----:B------:R-:W-:Y:S01]  /*137ac0*/  LDS.128 R168, [R156+0x400] ;  /* 0x000400009ca87984 */ /* 0x000fe20000000c00 */
[----:B------:R-:W-:Y:S06]  /*137ad0*/  BAR.SYNC.DEFER_BLOCKING 0x0 ;  /* 0x0000000000007b1d */ /* 0x000fec0000010000 */
[----:B---3--:R-:W-:Y:S04]  /*137ae0*/  STSM.16.M88.4 [R14], R32 ;  /* 0x000000200e007844 */ /* 0x008fe80000000200 */
[----:B----4-:R1:W-:Y:S01]  /*137af0*/  STSM.16.M88.4 [R14+0x200], R40 ;  /* 0x000200280e007844 */ /* 0x0103e20000000200 */
[----:B------:R-:W-:Y:S06]  /*137b00*/  BAR.SYNC.DEFER_BLOCKING 0x0 ;  /* 0x0000000000007b1d */ /* 0x000fec0000010000 */
[----:B-1----:R-:W3:Y:S04]  /*137b10*/  LDL.LU R40, [R1+0x1620] ;  /* 0x0016200001287983 */ /* 0x002ee80000300800 */
[----:B------:R-:W3:Y:S04]  /*137b20*/  LDL.LU R41, [R1+0x1628] ;  /* 0x0016280001297983 */ /* 0x000ee80000300800 */
[----:B------:R-:W3:Y:S04]  /*137b30*/  LDL.LU R42, [R1+0xbf0] ;  /* 0x000bf000012a7983 */ /* 0x000ee80000300800 */
[----:B------:R-:W3:Y:S04]  /*137b40*/  LDL.LU R43, [R1+0xbf8] ;  /* 0x000bf800012b7983 */ /* 0x000ee80000300800 */
[----:B------:R-:W4:Y:S04]  /*137b50*/  LDL.LU R32, [R1+0x1630] ;  /* 0x0016300001207983 */ /* 0x000f280000300800 */
[----:B------:R-:W4:Y:S04]  /*137b60*/  LDL.LU R33, [R1+0x1638] ;  /* 0x0016380001217983 */ /* 0x000f280000300800 */
[----:B------:R-:W-:Y:S04]  /*137b70*/  LDS.128 R52, [R156] ;  /* 0x000000009c347984 */ /* 0x000fe80000000c00 */
[----:B------:R-:W-:Y:S01]  /*137b80*/  LDS.128 R48, [R156+0x400] ;  /* 0x000400009c307984 */ /* 0x000fe20000000c00 */
[----:B------:R-:W-:Y:S06]  /*137b90*/  BAR.SYNC.DEFER_BLOCKING 0x0 ;  /* 0x0000000000007b1d */ /* 0x000fec0000010000 */
[----:B--2---:R-:W-:Y:S04]  /*137ba0*/  STSM.16.M88.4 [R14], R36 ;  /* 0x000000240e007844 */ /* 0x004fe80000000200 */
[----:B------:R1:W-:Y:S01]  /*137bb0*/  STSM.16.M88.4 [R14+0x200], R56 ;  /* 0x000200380e007844 */ /* 0x0003e20000000200 */
        /* <DEDUP_REMOVED lines=11> */
[----:B------:R-:W-:Y:S01]  /*137c70*/  BAR.SYNC.DEFER_BLOCKING 0x0 ;  /* 0x0000000000007b1d */ /* 0x000fe20000010000 */
[----:B------:R-:W-:Y:S01]  /*137c80*/  IMAD.MOV.U32 R34, RZ, RZ, R148 ;  /* 0x000000ffff227224 */ /* 0x000fe200078e0094 */
[----:B------:R-:W-:-:S04]  /*137c90*/  MOV R35, R150 ;  /* 0x0000009600237202 */ /* 0x000fc80000000f00 */
[----:B---3--:R-:W-:Y:S04]  /*137ca0*/  STSM.16.M88.4 [R14], R40 ;  /* 0x000000280e007844 */ /* 0x008fe80000000200 */
[----:B----4-:R-:W-:Y:S01]  /*137cb0*/  STSM.16.M88.4 [R14+0x200], R32 ;  /* 0x000200200e007844 */ /* 0x010fe20000000200 */
[----:B------:R-:W-:Y:S06]  /*137cc0*/  BAR.SYNC.DEFER_BLOCKING 0x0 ;  /* 0x0000000000007b1d */ /* 0x000fec0000010000 */
[----:B------:R-:W-:Y:S04]  /*137cd0*/  LDS.128 R40, [R156] ;  /* 0x000000009c287984 */ /* 0x000fe80000000c00 */
[----:B------:R-:W-:Y:S01]  /*137ce0*/  LDS.128 R32, [R156+0x400] ;  /* 0x000400009c207984 */ /* 0x000fe20000000c00 */
[----:B------:R-:W-:Y:S06]  /*137cf0*/  BAR.SYNC.DEFER_BLOCKING 0x0 ;  /* 0x0000000000007b1d */ /* 0x000fec0000010000 */
[----:B--2---:R1:W-:Y:S04]  /*137d00*/  STSM.16.M88.4 [R14], R56 ;  /* 0x000000380e007844 */ /* 0x0043e80000000200 */
[----:B-1----:R-:W2:Y:S04]  /*137d10*/  LDL.LU R56, [R1+0x1624] ;  /* 0x0016240001387983 */ /* 0x002ea80000300800 */
[----:B------:R-:W2:Y:S04]  /*137d20*/  LDL.LU R57, [R1+0x162c] ;  /* 0x00162c0001397983 */ /* 0x000ea80000300800 */
[----:B------:R-:W2:Y:S04]  /*137d30*/  LDL.LU R58, [R1+0xbf4] ;  /* 0x000bf400013a7983 */ /* 0x000ea80000300800 */
[----:B------:R-:W2:Y:S04]  /*137d40*/  LDL.LU R59, [R1+0xbfc] ;  /* 0x000bfc00013b7983 */ /* 0x000ea80000300800 */
[----:B------:R-:W3:Y:S04]  /*137d50*/  LDL.LU R64, [R1+0x1634] ;  /* 0x0016340001407983 */ /* 0x000ee80000300800 */
[----:B------:R-:W3:Y:S04]  /*137d60*/  LDL.LU R65, [R1+0x163c] ;  /* 0x00163c0001417983 */ /* 0x000ee80000300800 */
[----:B------:R1:W-:Y:S01]  /*137d70*/  STSM.16.M88.4 [R14+0x200], R60 ;  /* 0x0002003c0e007844 */ /* 0x0003e20000000200 */
[----:B------:R-:W-:Y:S06]  /*137d80*/  BAR.SYNC.DEFER_BLOCKING 0x0 ;  /* 0x0000000000007b1d */ /* 0x000fec0000010000 */
        /* <DEDUP_REMOVED lines=8> */
[----:B------:R-:W-:Y:S04]  /*137e10*/  LDS.128 R84, [R156] ;  /* 0x000000009c547984 */ /* 0x000fe80000000c00 */
[----:B------:R-:W-:Y:S01]  /*137e20*/  LDS.128 R76, [R156+0x400] ;  /* 0x000400009c4c7984 */ /* 0x000fe20000000c00 */
[----:B------:R-:W-:Y:S06]  /*137e30*/  BAR.SYNC.DEFER_BLOCKING 0x0 ;  /* 0x0000000000007b1d */ /* 0x000fec0000010000 */
[----:B--2---:R-:W-:Y:S04]  /*137e40*/  STSM.16.M88.4 [R14], R56 ;  /* 0x000000380e007844 */ /* 0x004fe80000000200 */
[----:B---3--:R1:W-:Y:S01]  /*137e50*/  STSM.16.M88.4 [R14+0x200], R64 ;  /* 0x000200400e007844 */ /* 0x0083e20000000200 */
[----:B------:R-:W-:Y:S06]  /*137e60*/  BAR.SYNC.DEFER_BLOCKING 0x0 ;  /* 0x0000000000007b1d */ /* 0x000fec0000010000 */
[----:B-1----:R-:W2:Y:S04]  /*137e70*/  LDL.LU R64, [R1+0x1660] ;  /* 0x0016600001407983 */ /* 0x002ea80000300800 */
[----:B------:R-:W2:Y:S04]  /*137e80*/  LDL.LU R65, [R1+0x1668] ;  /* 0x0016680001417983 */ /* 0x000ea80000300800 */
[----:B------:R-:W2:Y:S04]  /*137e90*/  LDL.LU R66, [R1+0xc00] ;  /* 0x000c000001427983 */ /* 0x000ea80000300800 */
[----:B------:R-:W2:Y:S04]  /*137ea0*/  LDL.LU R67, [R1+0xc08] ;  /* 0x000c080001437983 */ /* 0x000ea80000300800 */
[----:B------:R-:W3:Y:S04]  /*137eb0*/  LDL.LU R56, [R1+0x1670] ;  /* 0x0016700001387983 */ /* 0x000ee80000300800 */
[----:B------:R-:W3:Y:S04]  /*137ec0*/  LDL.LU R57, [R1+0x1678] ;  /* 0x0016780001397983 */ /* 0x000ee80000300800 */
[----:B------:R-:W-:Y:S04]  /*137ed0*/  LDS.128 R80, [R156] ;  /* 0x000000009c507984 */ /* 0x000fe80000000c00 */
[----:B------:R-:W-:Y:S01]  /*137ee0*/  LDS.128 R72, [R156+0x400] ;  /* 0x000400009c487984 */ /* 0x000fe20000000c00 */
[----:B------:R-:W-:Y:S06]  /*137ef0*/  BAR.SYNC.DEFER_BLOCKING 0x0 ;  /* 0x0000000000007b1d */ /* 0x000fec0000010000 */
[----:B----4-:R-:W-:Y:S04]  /*137f00*/  STSM.16.M88.4 [R14], R60 ;  /* 0x0000003c0e007844 */ /* 0x010fe80000000200 */
[----:B------:R1:W-:Y:S01]  /*137f10*/  STSM.16.M88.4 [R14+0x200], R88 ;  /* 0x000200580e007844 */ /* 0x0003e20000000200 */
[----:B------:R-:W-:Y:S06]  /*137f20*/  BAR.SYNC.DEFER_BLOCKING 0x0 ;  /* 0x0000000000007b1d */ /* 0x000fec0000010000 */
[----:B-1----:R-:W4:Y:S04]  /*137f30*/  LDL.LU R88, [R1+0x1644] ;  /* 0x0016440001587983 */ /* 0x002f280000300800 */
[----:B------:R-:W4:Y:S04]  /*137f40*/  LDL.LU R89, [R1+0x164c] ;  /* 0x00164c0001597983 */ /* 0x000f280000300800 */
[----:B------:R-:W4:Y:S04]  /*137f50*/  LDL.LU R90, [R1+0x864] ;  /* 0x00086400015a7983 */ /* 0x000f280000300800 */
[----:B------:R-:W4:Y:S04]  /*137f60*/  LDL.LU R91, [R1+0x86c] ;  /* 0x00086c00015b7983 */ /* 0x000f280000300800 */
[----:B------:R-:W-:Y:S04]  /*137f70*/  LDS.128 R68, [R156] ;  /* 0x000000009c447984 */ /* 0x000fe80000000c00 */
[----:B------:R-:W-:Y:S01]  /*137f80*/  LDS.128 R60, [R156+0x400] ;  /* 0x000400009c3c7984 */ /* 0x000fe20000000c00 */
[----:B------:R-:W-:Y:S01]  /*137f90*/  BAR.SYNC.DEFER_BLOCKING 0x0 ;  /* 0x0000000000007b1d */ /* 0x000fe20000010000 */
[----:B------:R-:W-:Y:S01]  /*137fa0*/  MOV R58, R132 ;  /* 0x00000084003a7202 */ /* 0x000fe20000000f00 */
[----:B------:R-:W-:-:S04]  /*137fb0*/  IMAD.MOV.U32 R59, RZ, RZ, R134 ;  /* 0x000000ffff3b7224 */ /* 0x000fc800078e0086 */
[----:B------:R-:W4:Y:S04]  /*137fc0*/  LDL.LU R92, [R1+0x1654] ;  /* 0x00165400015c7983 */ /* 0x000f280000300800 */
[----:B------:R-:W4:Y:S04]  /*137fd0*/  LDL.LU R93, [R1+0x165c] ;  /* 0x00165c00015d7983 */ /* 0x000f280000300800 */
[----:B------:R-:W4:Y:S04]  /*137fe0*/  LDL.LU R94, [R1+0x854] ;  /* 0x00085400015e7983 */ /* 0x000f280000300800 */
[----:B------:R-:W4:Y:S04]  /*137ff0*/  LDL.LU R95, [R1+0x85c] ;  /* 0x00085c00015f7983 */ /* 0x000f280000300800 */
[----:B--2---:R-:W-:Y:S04]  /*138000*/  STSM.16.M88.4 [R14], R64 ;  /* 0x000000400e007844 */ /* 0x004fe80000000200 */
[----:B---3--:R-:W-:Y:S01]  /*138010*/  STSM.16.M88.4 [R14+0x200], R56 ;  /* 0x000200380e007844 */ /* 0x008fe20000000200 */
[----:B------:R-:W-:Y:S06]  /*138020*/  BAR.SYNC.DEFER_BLOCKING 0x0 ;  /* 0x0000000000007b1d */ /* 0x000fec0000010000 */
[----:B------:R-:W-:Y:S04]  /*138030*/  LDS.128 R64, [R156] ;  /* 0x000000009c407984 */ /* 0x000fe80000000c00 */
[----:B------:R-:W-:Y:S01]  /*138040*/  LDS.128 R56, [R156+0x400] ;  /* 0x000400009c387984 */ /* 0x000fe20000000c00 */
[----:B------:R-:W-:Y:S06]  /*138050*/  BAR.SYNC.DEFER_BLOCKING 0x0 ;  /* 0x0000000000007b1d */ /* 0x000fec0000010000 */
[----:B----4-:R1:W-:Y:S04]  /*138060*/  STSM.16.M88.4 [R14], R88 ;  /* 0x000000580e007844 */ /* 0x0103e80000000200 */
[----:B-1----:R-:W2:Y:S04]  /*138070*/  LDL.LU R88, [R1+0x1664] ;  /* 0x0016640001587983 */ /* 0x002ea80000300800 */
[----:B------:R-:W2:Y:S04]  /*138080*/  LDL.LU R89, [R1+0x166c] ;  /* 0x00166c0001597983 */ /* 0x000ea80000300800 */
[----:B------:R-:W2:Y:S04]  /*138090*/  LDL.LU R90, [R1+0xc04] ;  /* 0x000c0400015a7983 */ /* 0x000ea80000300800 */
[----:B------:R-:W2:Y:S04]  /*1380a0*/  LDL.LU R91, [R1+0xc0c] ;  /* 0x000c0c00015b7983 */ /* 0x000ea80000300800 */
[----:B------:R1:W-:Y:S01]  /*1380b0*/  STSM.16.M88.4 [R14+0x200], R92 ;  /* 0x0002005c0e007844 */ /* 0x0003e20000000200 */
[----:B------:R-:W-:Y:S06]  /*1380c0*/  BAR.SYNC.DEFER_BLOCKING 0x0 ;  /* 0x0000000000007b1d */ /* 0x000fec0000010000 */
[----:B------:R-:W3:Y:S04]  /*1380d0*/  LDL.LU R96, [R1+0x1674] ;  /* 0x0016740001607983 */ /* 0x000ee80000300800 */
[----:B------:R-:W3:Y:S04]  /*1380e0*/  LDL.LU R97, [R1+0x167c] ;  /* 0x00167c0001617983 */ /* 0x000ee80000300800 */
[----:B-1----:R-:W4:Y:S04]  /*1380f0*/  LDL.LU R92, [R1+0x1680] ;  /* 0x00168000015c7983 */ /* 0x002f280000300800 */
[----:B------:R-:W4:Y:S04]  /*138100*/  LDL.LU R93, [R1+0x1688] ;  /* 0x00168800015d7983 */ /* 0x000f280000300800 */
[----:B------:R-:W-:Y:S04]  /*138110*/  LDS.128 R116, [R156] ;  /* 0x000000009c747984 */ /* 0x000fe80000000c00 */
[----:B------:R-:W-:Y:S01]  /*138120*/  LDS.128 R108, [R156+0x400] ;  /* 0x000400009c6c7984 */ /* 0x000fe20000000c00 */
[----:B------:R-:W-:Y:S06]  /*138130*/  BAR.SYNC.DEFER_BLOCKING 0x0 ;  /* 0x0000000000007b1d */ /* 0x000fec0000010000 */
[----:B------:R-:W4:Y:S04]  /*138140*/  LDL.LU R94, [R1+0x870] ;  /* 0x00087000015e7983 */ /* 0x000f280000300800 */
[----:B------:R-:W4:Y:S04]  /*138150*/  LDL.LU R95, [R1+0x878] ;  /* 0x00087800015f7983 */ /* 0x000f280000300800 */
[----:B--2---:R1:W-:Y:S04]  /*138160*/  STSM.16.M88.4 [R14], R88 ;  /* 0x000000580e007844 */ /* 0x0043e80000000200 */
[----:B-1----:R-:W2:Y:S04]  /*138170*/  LDL.LU R88, [R1+0x1690] ;  /* 0x0016900001587983 */ /* 0x002ea80000300800 */
[----:B------:R-:W2:Y:S04]  /*138180*/  LDL.LU R89, [R1+0x1698] ;  /* 0x0016980001597983 */ /* 0x000ea80000300800 */
[----:B------:R-:W2:Y:S04]  /*138190*/  LDL.LU R90, [R1+0x890] ;  /* 0x00089000015a7983 */ /* 0x000ea80000300800 */
[----:B------:R-:W2:Y:S04]  /*1381a0*/  LDL.LU R91, [R1+0x898] ;  /* 0x00089800015b7983 */ /* 0x000ea80000300800 */
[----:B---3--:R1:W-:Y:S01]  /*1381b0*/  STSM.16.M88.4 [R14+0x200], R96 ;  /* 0x000200600e007844 */ /* 0x0083e20000000200 */
[----:B------:R-:W-:Y:S06]  /*1381c0*/  BAR.SYNC.DEFER_BLOCKING 0x0 ;  /* 0x0000000000007b1d */ /* 0x000fec0000010000 */
[----:B-1----:R-:W3:Y:S04]  /*1381d0*/  LDL.LU R96, [R1+0x16a0] ;  /* 0x0016a00001607983 */ /* 0x002ee80000300800 */
[----:B------:R-:W3:Y:S04]  /*1381e0*/  LDL.LU R97, [R1+0x16a8] ;  /* 0x0016a80001617983 */ /* 0x000ee80000300800 */
[----:B------:R-:W3:Y:S04]  /*1381f0*/  LDL.LU R98, [R1+0xc10] ;  /* 0x000c100001627983 */ /* 0x000ee80000300800 */
[----:B------:R-:W-:Y:S04]  /*138200*/  LDS.128 R112, [R156] ;  /* 0x000000009c707984 */ /* 0x000fe80000000c00 */
[----:B------:R-:W-:Y:S01]  /*138210*/  LDS.128 R104, [R156+0x400] ;  /* 0x000400009c687984 */ /* 0x000fe20000000c00 */
[----:B------:R-:W-:Y:S06]  /*138220*/  BAR.SYNC.DEFER_BLOCKING 0x0 ;  /* 0x0000000000007b1d */ /* 0x000fec0000010000 */
[----:B------:R-:W3:Y:S04]  /*138230*/  LDL.LU R99, [R1+0xc18] ;  /* 0x000c180001637983 */ /* 0x000ee80000300800 */
[----:B----4-:R-:W-:Y:S04]  /*138240*/  STSM.16.M88.4 [R14], R92 ;  /* 0x0000005c0e007844 */ /* 0x010fe80000000200 */
[----:B--2---:R1:W-:Y:S01]  /*138250*/  STSM.16.M88.4 [R14+0x200], R88 ;  /* 0x000200580e007844 */ /* 0x0043e20000000200 */
[----:B------:R-:W-:Y:S06]  /*138260*/  BAR.SYNC.DEFER_BLOCKING 0x0 ;  /* 0x0000000000007b1d */ /* 0x000fec0000010000 */
[----:B-1----:R-:W2:Y:S04]  /*138270*/  LDL.LU R88, [R1+0x16b0] ;  /* 0x0016b00001587983 */ /* 0x002ea80000300800 */
        /* <DEDUP_REMOVED lines=11> */
[----:B------:R-:W-:Y:S01]  /*138330*/  BAR.SYNC.DEFER_BLOCKING 0x0 ;  /* 0x0000000000007b1d */ /* 0x000fe20000010000 */
[----:B------:R-:W-:-:S02]  /*138340*/  IMAD.MOV.U32 R90, RZ, RZ, R184 ;  /* 0x000000ffff5a7224 */ /* 0x000fc400078e00b8 */
[----:B------:R-:W-:-:S03]  /*138350*/  IMAD.MOV.U32 R91, RZ, RZ, R186 ;  /* 0x000000ffff5b7224 */ /* 0x000fc600078e00ba */
[----:B---3--:R-:W-:Y:S04]  /*138360*/  STSM.16.M88.4 [R14], R96 ;  /* 0x000000600e007844 */ /* 0x008fe80000000200 */
[----:B--2---:R-:W-:Y:S01]  /*138370*/  STSM.16.M88.4 [R14+0x200], R88 ;  /* 0x000200580e007844 */ /* 0x004fe20000000200 */
[----:B------:R-:W-:Y:S06]  /*138380*/  BAR.SYNC.DEFER_BLOCKING 0x0 ;  /* 0x0000000000007b1d */ /* 0x000fec0000010000 */
[----:B------:R-:W-:Y:S04]  /*138390*/  LDS.128 R96, [R156] ;  /* 0x000000009c607984 */ /* 0x000fe80000000c00 */
[----:B------:R-:W-:Y:S01]  /*1383a0*/  LDS.128 R88, [R156+0x400] ;  /* 0x000400009c587984 */ /* 0x000fe20000000c00 */
[----:B------:R-:W-:Y:S06]  /*1383b0*/  BAR.SYNC.DEFER_BLOCKING 0x0 ;  /* 0x0000000000007b1d */ /* 0x000fec0000010000 */
[----:B----4-:R1:W-:Y:S04]  /*1383c0*/  STSM.16.M88.4 [R14], R124 ;  /* 0x0000007c0e007844 */ /* 0x0103e80000000200 */
[----:B------:R2:W-:Y:S01]  /*1383d0*/  STSM.16.M88.4 [R14+0x200], R120 ;  /* 0x000200780e007844 */ /* 0x0005e20000000200 */
[----:B------:R-:W-:Y:S06]  /*1383e0*/  BAR.SYNC.DEFER_BLOCKING 0x0 ;  /* 0x0000000000007b1d */ /* 0x000fec0000010000 */
[----:B-1----:R-:W3:Y:S04]  /*1383f0*/  LDL.LU R124, [R1+0x16a4] ;  /* 0x0016a400017c7983 */ /* 0x002ee80000300800 */
[----:B------:R-:W3:Y:S04]  /*138400*/  LDL.LU R125, [R1+0x16ac] ;  /* 0x0016ac00017d7983 */ /* 0x000ee80000300800 */
[----:B------:R-:W3:Y:S04]  /*138410*/  LDL.LU R126, [R1+0xc14] ;  /* 0x000c1400017e7983 */ /* 0x000ee80000300800 */
[----:B------:R-:W3:Y:S04]  /*138420*/  LDL.LU R127, [R1+0xc1c] ;  /* 0x000c1c00017f7983 */ /* 0x000ee80000300800 */
[----:B--2---:R-:W2:Y:S04]  /*138430*/  LDL.LU R120, [R1+0x16b4] ;  /* 0x0016b40001787983 */ /* 0x004ea80000300800 */
[----:B------:R-:W2:Y:S04]  /*138440*/  LDL.LU R121, [R1+0x16bc] ;  /* 0x0016bc0001797983 */ /* 0x000ea80000300800 */
[----:B------:R-:W-:Y:S04]  /*138450*/  LDS.128 R152, [R156] ;  /* 0x000000009c987984 */ /* 0x000fe80000000c00 */
[----:B------:R-:W-:Y:S01]  /*138460*/  LDS.128 R144, [R156+0x400] ;  /* 0x000400009c907984 */ /* 0x000fe20000000c00 */
[----:B------:R-:W-:Y:S01]  /*138470*/  BAR.SYNC.DEFER_BLOCKING 0x0 ;  /* 0x0000000000007b1d */ /* 0x000fe20000010000 */
[----:B------:R-:W-:Y:S01]  /*138480*/  MOV R122, R185 ;  /* 0x000000b9007a7202 */ /* 0x000fe20000000f00 */
[----:B------:R-:W-:-:S04]  /*138490*/  IMAD.MOV.U32 R123, RZ, RZ, R187 ;  /* 0x000000ffff7b7224 */ /* 0x000fc800078e00bb */
[----:B---3--:R1:W-:Y:S04]  /*1384a0*/  STSM.16.M88.4 [R14], R124 ;  /* 0x0000007c0e007844 */ /* 0x0083e80000000200 */
[----:B--2---:R2:W-:Y:S01]  /*1384b0*/  STSM.16.M88.4 [R14+0x200], R120 ;  /* 0x000200780e007844 */ /* 0x0045e20000000200 */
[----:B------:R-:W-:Y:S06]  /*1384c0*/  BAR.SYNC.DEFER_BLOCKING 0x0 ;  /* 0x0000000000007b1d */ /* 0x000fec0000010000 */
[----:B-1----:R-:W3:Y:S04]  /*1384d0*/  LDL.LU R124, [R1+0x16c0] ;  /* 0x0016c000017c7983 */ /* 0x002ee80000300800 */
[----:B------:R-:W3:Y:S04]  /*1384e0*/  LDL.LU R125, [R1+0x16c8] ;  /* 0x0016c800017d7983 */ /* 0x000ee80000300800 */
[----:B------:R-:W3:Y:S04]  /*1384f0*/  LDL.LU R126, [R1+0x8a0] ;  /* 0x0008a000017e7983 */ /* 0x000ee80000300800 */
[----:B------:R-:W3:Y:S04]  /*138500*/  LDL.LU R127, [R1+0x8a8] ;  /* 0x0008a800017f7983 */ /* 0x000ee80000300800 */
[----:B--2---:R-:W2:Y:S04]  /*138510*/  LDL.LU R120, [R1+0x16d0] ;  /* 0x0016d00001787983 */ /* 0x004ea80000300800 */
[----:B------:R-:W2:Y:S04]  /*138520*/  LDL.LU R121, [R1+0x16d8] ;  /* 0x0016d80001797983 */ /* 0x000ea80000300800 */
[----:B------:R-:W2:Y:S04]  /*138530*/  LDL.LU R122, [R1+0x8b0] ;  /* 0x0008b000017a7983 */ /* 0x000ea80000300800 */
[----:B------:R-:W2:Y:S04]  /*138540*/  LDL.LU R123, [R1+0x8b8] ;  /* 0x0008b800017b7983 */ /* 0x000ea80000300800 */
[----:B------:R-:W-:Y:S04]  /*138550*/  LDS.128 R148, [R156] ;  /* 0x000000009c947984 */ /* 0x000fe80000000c00 */
[----:B------:R-:W-:Y:S01]  /*138560*/  LDS.128 R140, [R156+0x400] ;  /* 0x000400009c8c7984 */ /* 0x000fe20000000c00 */
[----:B------:R-:W-:Y:S06]  /*138570*/  BAR.SYNC.DEFER_BLOCKING 0x0 ;  /* 0x0000000000007b1d */ /* 0x000fec0000010000 */
[----:B------:R-:W4:Y:S04]  /*138580*/  LDL.LU R128, [R1+0x16e0] ;  /* 0x0016e00001807983 */ /* 0x000f280000300800 */
[----:B------:R-:W4:Y:S04]  /*138590*/  LDL.LU R129, [R1+0x16e8] ;  /* 0x0016e80001817983 */ /* 0x000f280000300800 */
[----:B------:R-:W4:Y:S04]  /*1385a0*/  LDL.LU R130, [R1+0xc30] ;  /* 0x000c300001827983 */ /* 0x000f280000300800 */
[----:B------:R-:W4:Y:S04]  /*1385b0*/  LDL.LU R131, [R1+0xc38] ;  /* 0x000c380001837983 */ /* 0x000f280000300800 */
[----:B---3--:R-:W-:Y:S04]  /*1385c0*/  STSM.16.M88.4 [R14], R124 ;  /* 0x0000007c0e007844 */ /* 0x008fe80000000200 */
[----:B--2---:R1:W-:Y:S01]  /*1385d0*/  STSM.16.M88.4 [R14+0x200], R120 ;  /* 0x000200780e007844 */ /* 0x0043e20000000200 */
[----:B------:R-:W-:Y:S06]  /*1385e0*/  BAR.SYNC.DEFER_BLOCKING 0x0 ;  /* 0x0000000000007b1d */ /* 0x000fec0000010000 */
[----:B-1----:R-:W2:Y:S04]  /*1385f0*/  LDL.LU R120, [R1+0x16f0] ;  /* 0x0016f00001787983 */ /* 0x002ea80000300800 */
[----:B------:R-:W2:Y:S04]  /*138600*/  LDL.LU R121, [R1+0x16f8] ;  /* 0x0016f80001797983 */ /* 0x000ea80000300800 */
[----:B------:R-:W1:Y:S04]  /*138610*/  LDS.128 R132, [R156] ;  /* 0x000000009c847984 */ /* 0x000e680000000c00 */
[----:B-1----:R1:W-:Y:S04]  /*138620*/  STL [R1+0x4ea4], R135 ;  /* 0x004ea48701007387 */ /* 0x0023e80000100800 */
[----:B-1----:R-:W3:Y:S04]  /*138630*/  LDL.LU R135, [R1+0xe24] ;  /* 0x000e240001877983 */ /* 0x002ee80000300800 */
        /* <DEDUP_REMOVED lines=9> */
[----:B------:R-:W-:-:S02]  /*1386d0*/  MOV R123, R138 ;  /* 0x0000008a007b7202 */ /* 0x000fc40000000f00 */
[----:B------:R-:W2:Y:S04]  /*1386e0*/  LDL.LU R13, [R1+0x1cb8] ;  /* 0x001cb800010d7983 */ /* 0x000ea80000300800 */
[----:B---3--:R-:W-:Y:S01]  /*1386f0*/  LDS.128 R124, [R135+0x400] ;  /* 0x00040000877c7984 */ /* 0x008fe20000000c00 */
[----:B------:R-:W-:Y:S06]  /*138700*/  BAR.SYNC.DEFER_BLOCKING 0x0 ;  /* 0x0000000000007b1d */ /* 0x000fec0000010000 */
[----:B----4-:R-:W-:Y:S04]  /*138710*/  STSM.16.M88.4 [R14], R128 ;  /* 0x000000800e007844 */ /* 0x010fe80000000200 */
[----:B--2---:R-:W-:Y:S01]  /*138720*/  STSM.16.M88.4 [R14+0x200], R120 ;  /* 0x000200780e007844 */ /* 0x004fe20000000200 */
[----:B------:R-:W-:Y:S06]  /*138730*/  BAR.SYNC.DEFER_BLOCKING 0x0 ;  /* 0x0000000000007b1d */ /* 0x000fec0000010000 */
[----:B------:R-:W1:Y:S04]  /*138740*/  LDS.128 R128, [R135] ;  /* 0x0000000087807984 */ /* 0x000e680000000c00 */
[----:B------:R-:W-:Y:S01]  /*138750*/  LDS.128 R120, [R135+0x400] ;  /* 0x0004000087787984 */ /* 0x000fe20000000c00 */
[----:B------:R-:W-:Y:S06]  /*138760*/  BAR.SYNC.DEFER_BLOCKING 0x0 ;  /* 0x0000000000007b1d */ /* 0x000fec0000010000 */
[----:B------:R2:W-:Y:S04]  /*138770*/  STSM.16.M88.4 [R14], R160 ;  /* 0x000000a00e007844 */ /* 0x0005e80000000200 */
[----:B------:R3:W-:Y:S01]  /*138780*/  STSM.16.M88.4 [R14+0x200], R156 ;  /* 0x0002009c0e007844 */ /* 0x0007e20000000200 */
[----:B------:R-:W-:Y:S06]  /*138790*/  BAR.SYNC.DEFER_BLOCKING 0x0 ;  /* 0x0000000000007b1d */ /* 0x000fec0000010000 */
[----:B--2---:R-:W2:Y:S04]  /*1387a0*/  LDL.LU R160, [R1+0x16e4] ;  /* 0x0016e40001a07983 */ /* 0x004ea80000300800 */
[----:B------:R-:W2:Y:S04]  /*1387b0*/  LDL.LU R161, [R1+0x16ec] ;  /* 0x0016ec0001a17983 */ /* 0x000ea80000300800 */
[----:B------:R-:W2:Y:S04]  /*1387c0*/  LDL.LU R162, [R1+0xc34] ;  /* 0x000c340001a27983 */ /* 0x000ea80000300800 */
[----:B------:R-:W2:Y:S04]  /*1387d0*/  LDL.LU R163, [R1+0xc3c] ;  /* 0x000c3c0001a37983 */ /* 0x000ea80000300800 */
[----:B---3--:R-:W3:Y:S04]  /*1387e0*/  LDL.LU R156, [R1+0x16f4] ;  /* 0x0016f400019c7983 */ /* 0x008ee80000300800 */
[----:B------:R-:W3:Y:S01]  /*1387f0*/  LDL.LU R157, [R1+0x16fc] ;  /* 0x0016fc00019d7983 */ /* 0x000ee20000300800 */
[----:B------:R-:W-:-:S02]  /*138800*/  ISETP.LT.AND P1, PT, R252, UR4, !P5 ;  /* 0x00000004fc007c0c */ /* 0x000fc4000ef21270 */
[C---:B------:R-:W-:Y:S01]  /*138810*/  LOP3.LUT P0, RZ, R3.reuse, 0x2000, RZ, 0xc0, !PT ;  /* 0x0000200003ff7812 */ /* 0x040fe2000780c0ff */
[----:B------:R-:W-:Y:S01]  /*138820*/  IMAD.MOV.U32 R158, RZ, RZ, R137 ;  /* 0x000000ffff9e7224 */ /* 0x000fe200078e0089 */
[----:B------:R-:W-:Y:S01]  /*138830*/  LOP3.LUT R3, R3, 0xfffffff7, RZ, 0xc0, !PT ;  /* 0xfffffff703037812 */ /* 0x000fe200078ec0ff */
[----:B------:R-:W-:Y:S01]  /*138840*/  IMAD.MOV.U32 R159, RZ, RZ, R139 ;  /* 0x000000ffff9f7224 */ /* 0x000fe200078e008b */
[----:B------:R-:W-:Y:S01]  /*138850*/  LDS.128 R164, [R135+0x400] ;  /* 0x0004000087a47984 */ /* 0x000fe20000000c00 */
[----:B------:R-:W-:Y:S01]  /*138860*/  LOP3.LUT R2, R2, 0xffffefff, RZ, 0xc0, !PT ;  /* 0xffffefff02027812 */ /* 0x000fe200078ec0ff */
[----:B------:R-:W-:Y:S01]  /*138870*/  IMAD.WIDE R186, R13, 0x4, R28 ;  /* 0x000000040dba7825 */ /* 0x000fe200078e021c */
[----:B------:R-:W-:Y:S01]  /*138880*/  ULDC UR4, c[0x0][0x228] ;  /* 0x00008a0000047ab9 */ /* 0x000fe20000000800 */
[----:B------:R-:W4:Y:S01]  /*138890*/  LDS.128 R136, [R135] ;  /* 0x0000000087887984 */ /* 0x000f220000000c00 */
[----:B------:R-:W-:Y:S02]  /*1388a0*/  BAR.SYNC.DEFER_BLOCKING 0x0 ;  /* 0x0000000000007b1d */ /* 0x000fe40000010000 */
[----:B------:R-:W-:-:S02]  /*1388b0*/  @P1 LOP3.LUT R3, R3, 0x8, RZ, 0xfc, !PT ;  /* 0x0000000803031812 */ /* 0x000fc400078efcff */
[----:B------:R-:W-:Y:S02]  /*1388c0*/  @P0 LOP3.LUT R2, R2, 0x1000, RZ, 0xfc, !PT ;  /* 0x0000100002020812 */ /* 0x000fe400078efcff */
[C---:B------:R-:W-:Y:S02]  /*1388d0*/  LOP3.LUT P0, RZ, R3.reuse, 0x800, RZ, 0xc0, !PT ;  /* 0x0000080003ff7812 */ /* 0x040fe4000780c0ff */
[----:B------:R-:W-:Y:S02]  /*1388e0*/  LOP3.LUT R2, R2, 0xffffdfff, RZ, 0xc0, !PT ;  /* 0xffffdfff02027812 */ /* 0x000fe400078ec0ff */
[----:B------:R-:W-:-:S09]  /*1388f0*/  LOP3.LUT P1, RZ, R3, 0x4000, RZ, 0xc0, !PT ;  /* 0x0000400003ff7812 */ /* 0x000fd2000782c0ff */
[----:B------:R-:W-:Y:S02]  /*138900*/  @P0 LOP3.LUT R2, R2, 0x2000, RZ, 0xfc, !PT ;  /* 0x0000200002020812 */ /* 0x000fe400078efcff */
[----:B------:R-:W-:Y:S02]  /*138910*/  LOP3.LUT P0, RZ, R3, 0x2, RZ, 0xc0, !PT ;  /* 0x0000000203ff7812 */ /* 0x000fe4000780c0ff */
[----:B------:R-:W-:-:S11]  /*138920*/  LOP3.LUT R2, R2, 0xffffbfff, RZ, 0xc0, !PT ;  /* 0xffffbfff02027812 */ /* 0x000fd600078ec0ff */
[----:B------:R-:W-:-:S04]  /*138930*/  @P0 LOP3.LUT R2, R2, 0x4000, RZ, 0xfc, !PT ;  /* 0x0000400002020812 */ /* 0x000fc800078efcff */
[----:B------:R-:W-:-:S04]  /*138940*/  LOP3.LUT R2, R2, 0xffff7fff, RZ, 0xc0, !PT ;  /* 0xffff7fff02027812 */ /* 0x000fc800078ec0ff */
[----:B------:R-:W-:Y:S02]  /*138950*/  @P1 LOP3.LUT R2, R2, 0x8000, RZ, 0xfc, !PT ;  /* 0x0000800002021812 */ /* 0x000fe400078efcff */
[----:B------:R-:W-:Y:S01]  /*138960*/  LOP3.LUT P1, RZ, R3, 0x8, RZ, 0xc0, !PT ;  /* 0x0000000803ff7812 */ /* 0x000fe2000782c0ff */
[----:B--2---:R2:W-:Y:S02]  /*138970*/  STSM.16.M88.4 [R14], R160 ;  /* 0x000000a00e007844 */ /* 0x0045e40000000200 */
[----:B--2---:R-:W-:Y:S02]  /*138980*/  MOV R163, R14 ;  /* 0x0000000e00a37202 */ /* 0x004fe40000000f00 */
[----:B------:R-:W2:Y:S04]  /*138990*/  LDL.LU R14, [R1+0x4f34] ;  /* 0x004f3400010e7983 */ /* 0x000ea80000300800 */
[----:B---3--:R3:W-:Y:S01]  /*1389a0*/  STSM.16.M88.4 [R163+0x200], R156 ;  /* 0x0002009ca3007844 */ /* 0x0087e20000000200 */
[----:B------:R-:W-:Y:S06]  /*1389b0*/  BAR.SYNC.DEFER_BLOCKING 0x0 ;  /* 0x0000000000007b1d */ /* 0x000fec0000010000 */
[----:B------:R-:W4:Y:S04]  /*1389c0*/  LDL.LU R161, [R1+0xe28] ;  /* 0x000e280001a17983 */ /* 0x000f280000300800 */
[----:B------:R-:W2:Y:S04]  /*1389d0*/  LDL.LU R162, [R1+0xe2c] ;  /* 0x000e2c0001a27983 */ /* 0x000ea80000300800 */
[----:B---3--:R-:W3:Y:S04]  /*1389e0*/  LDL.LU R163, [R1+0xe40] ;  /* 0x000e400001a37983 */ /* 0x008ee80000300800 */
[----:B------:R-:W4:Y:S04]  /*1389f0*/  LDL.LU R158, [R1+0x1a40] ;  /* 0x001a4000019e7983 */ /* 0x000f280000300800 */
[----:B------:R-:W2:Y:S04]  /*138a00*/  LDL.LU R159, [R1+0x1a44] ;  /* 0x001a4400019f7983 */ /* 0x000ea80000300800 */
[----:B------:R1:W-:Y:S04]  /*138a10*/  @P1 STG.E desc[UR58][R186.64], R248 ;  /* 0x000000f8ba001986 */ /* 0x0003e8000c10193a */
[----:B-1----:R-:W3:Y:S04]  /*138a20*/  LDL.LU R186, [R1+0x18b0] ;  /* 0x0018b00001ba7983 */ /* 0x002ee80000300800 */
[----:B------:R-:W3:Y:S01]  /*138a30*/  LDL.LU R187, [R1+0xfec] ;  /* 0x000fec0001bb7983 */ /* 0x000ee20000300800 */
[----:B------:R-:W-:Y:S01]  /*138a40*/  ISETP.LT.AND P1, PT, R252, UR7, !P6 ;  /* 0x00000007fc007c0c */ /* 0x000fe2000f721270 */
[----:B------:R-:W-:Y:S01]  /*138a50*/  IMAD.WIDE R156, R13, 0x4, R26 ;  /* 0x000000040d9c7825 */ /* 0x000fe200078e021a */
[C---:B------:R-:W-:Y:S01]  /*138a60*/  LOP3.LUT P0, RZ, R3.reuse, 0x4, RZ, 0xc0, !PT ;  /* 0x0000000403ff7812 */ /* 0x040fe2000780c0ff */
[----:B------:R-:W3:Y:S01]  /*138a70*/  LDL.LU R13, [R1+0x4f30] ;  /* 0x004f3000010d7983 */ /* 0x000ee20000300800 */
[----:B------:R-:W-:-:S03]  /*138a80*/  LOP3.LUT P2, RZ, R3, 0x10000, RZ, 0xc0, !PT ;  /* 0x0001000003ff7812 */ /* 0x000fc6000784c0ff */
[----:B------:R-:W3:Y:S06]  /*138a90*/  LDL.LU R160, [R1+0xe44] ;  /* 0x000e440001a07983 */ /* 0x000eec0000300800 */
[----:B------:R3:W-:Y:S01]  /*138aa0*/  @P1 STG.E desc[UR58][R156.64], R244 ;  /* 0x000000f49c001986 */ /* 0x0007e2000c10193a */
[C---:B------:R-:W-:Y:S02]  /*138ab0*/  LOP3.LUT P3, RZ, R3.reuse, 0x20000, RZ, 0xc0, !PT ;  /* 0x0002000003ff7812 */ /* 0x040fe4000786c0ff */
[----:B------:R-:W-:Y:S02]  /*138ac0*/  LOP3.LUT P4, RZ, R3, 0x80000, RZ, 0xc0, !PT ;  /* 0x0008000003ff7812 */ /* 0x000fe4000788c0ff */
[----:B----4-:R-:W-:-:S02]  /*138ad0*/  ISETP.LT.AND P1, PT, R158, UR5, !P0 ;  /* 0x000000059e007c0c */ /* 0x010fc4000c721270 */
[----:B--2---:R-:W-:Y:S01]  /*138ae0*/  ISETP.LT.AND P0, PT, R159, UR4, !P0 ;  /* 0x000000049f007c0c */ /* 0x004fe2000c701270 */
[----:B------:R-:W-:Y:S01]  /*138af0*/  ULDC UR4, c[0x0][0x228] ;  /* 0x00008a0000047ab9 */ /* 0x000fe20000000800 */
[----:B---3--:R-:W-:-:S09]  /*138b00*/  IMAD.WIDE R156, R186, 0x4, R28 ;  /* 0x00000004ba9c7825 */ /* 0x008fd200078e021c */
[----:B------:R1:W-:Y:S02]  /*138b10*/  @P1 STG.E desc[UR58][R156.64], R236 ;  /* 0x000000ec9c001986 */ /* 0x0003e4000c10193a */
[----:B-1----:R-:W-:-:S05]  /*138b20*/  IMAD.WIDE R156, R186, 0x4, R26 ;  /* 0x00000004ba9c7825 */ /* 0x002fca00078e021a */
[----:B------:R1:W-:Y:S01]  /*138b30*/  @P0 STG.E desc[UR58][R156.64], R232 ;  /* 0x000000e89c000986 */ /* 0x0003e2000c10193a */
[----:B------:R-:W-:-:S04]  /*138b40*/  LOP3.LUT P0, RZ, R2, 0x4000, RZ, 0xc0, !PT ;  /* 0x0000400002ff7812 */ /* 0x000fc8000780c0ff */
[----:B------:R-:W-:Y:S01]  /*138b50*/  ISETP.LT.AND P0, PT, R158, UR4, !P0 ;  /* 0x000000049e007c0c */ /* 0x000fe2000c701270 */
[----:B------:R-:W-:Y:S01]  /*138b60*/  ULDC UR4, c[0x0][0x22c] ;  /* 0x00008b0000047ab9 */ /* 0x000fe20000000800 */
[----:B-1----:R-:W-:-:S11]  /*138b70*/  IMAD.WIDE R156, R187, 0x4, R28 ;  /* 0x00000004bb9c7825 */ /* 0x002fd600078e021c */
[----:B------:R1:W-:Y:S01]  /*138b80*/  @P0 STG.E desc[UR58][R156.64], R249 ;  /* 0x000000f99c000986 */ /* 0x0003e2000c10193a */
[----:B------:R-:W-:Y:S01]  /*138b90*/  LOP3.LUT P0, RZ, R2, 0x2000, RZ, 0xc0, !PT ;  /* 0x0000200002ff7812 */ /* 0x000fe2000780c0ff */
[----:B-1----:R-:W-:-:S12]  /*138ba0*/  IMAD.WIDE R156, R187, 0x4, R26 ;  /* 0x00000004bb9c7825 */ /* 0x002fd800078e021a */
[----:B------:R1:W-:Y:S01]  /*138bb0*/  @P0 STG.E desc[UR58][R156.64], R245 ;  /* 0x000000f59c000986 */ /* 0x0003e2000c10193a */
[C---:B------:R-:W-:Y:S02]  /*138bc0*/  LOP3.LUT P0, RZ, R2.reuse, 0x1000, RZ, 0xc0, !PT ;  /* 0x0000100002ff7812 */ /* 0x040fe4000780c0ff */
[----:B------:R-:W-:Y:S01]  /*138bd0*/  LOP3.LUT P1, RZ, R2, 0x8000, RZ, 0xc0, !PT ;  /* 0x0000800002ff7812 */ /* 0x000fe2000782c0ff */
[----:B-1----:R-:W-:-:S10]  /*138be0*/  IMAD.WIDE R156, R161, 0x4, R28 ;  /* 0x00000004a19c7825 */ /* 0x002fd400078e021c */
[----:B------:R1:W-:Y:S02]  /*138bf0*/  @P0 STG.E desc[UR58][R156.64], R237 ;  /* 0x000000ed9c000986 */ /* 0x0003e4000c10193a */
[----:B-1----:R-:W-:Y:S02]  /*138c00*/  IMAD.WIDE R156, R161, 0x4, R26 ;  /* 0x00000004a19c7825 */ /* 0x002fe400078e021a */
[----:B------:R-:W2:Y:S04]  /*138c10*/  LDL.LU R161, [R1+0xe48] ;  /* 0x000e480001a17983 */ /* 0x000ea80000300800 */
[----:B------:R1:W-:Y:S02]  /*138c20*/  @P1 STG.E desc[UR58][R156.64], R233 ;  /* 0x000000e99c001986 */ /* 0x0003e4000c10193a */
[----:B-1----:R-:W-:-:S05]  /*138c30*/  IMAD.WIDE R156, R162, 0x4, R28 ;  /* 0x00000004a29c7825 */ /* 0x002fca00078e021c */
[----:B------:R1:W-:Y:S02]  /*138c40*/  @P2 STG.E desc[UR58][R156.64], R250 ;  /* 0x000000fa9c002986 */ /* 0x0003e4000c10193a */
[----:B-1----:R-:W-:Y:S02]  /*138c50*/  IMAD.WIDE R156, R162, 0x4, R26 ;  /* 0x00000004a29c7825 */ /* 0x002fe400078e021a */
[----:B------:R-:W3:Y:S04]  /*138c60*/  LDL.LU R162, [R1+0x90] ;  /* 0x0000900001a27983 */ /* 0x000ee80000300800 */
[----:B------:R1:W-:Y:S02]  /*138c70*/  @P3 STG.E desc[UR58][R156.64], R246 ;  /* 0x000000f69c003986 */ /* 0x0003e4000c10193a */
[----:B-1----:R-:W-:-:S05]  /*138c80*/  IMAD.WIDE R156, R163, 0x4, R28 ;  /* 0x00000004a39c7825 */ /* 0x002fca00078e021c */
[----:B------:R1:W-:Y:S02]  /*138c90*/  @P4 STG.E desc[UR58][R156.64], R238 ;  /* 0x000000ee9c004986 */ /* 0x0003e4000c10193a */
[----:B-1----:R-:W-:Y:S02]  /*138ca0*/  IMAD.WIDE R156, R163, 0x4, R26 ;  /* 0x00000004a39c7825 */ /* 0x002fe400078e021a */
        /* <DEDUP_REMOVED lines=9> */
[----:B------:R-:W-:-:S02]  /*138d40*/  LOP3.LUT P0, RZ, R14, 0x20000, RZ, 0xc0, !PT ;  /* 0x000200000eff7812 */ /* 0x000fc4000780c0ff */
[----:B------:R-:W-:Y:S01]  /*138d50*/  LOP3.LUT R2, R2, 0xffffffef, RZ, 0xc0, !PT ;  /* 0xffffffef02027812 */ /* 0x000fe200078ec0ff */
[----:B------:R-:W3:Y:S01]  /*138d60*/  LDL.LU R236, [R1+0x98] ;  /* 0x0000980001ec7983 */ /* 0x000ee20000300800 */
[C---:B------:R-:W-:Y:S02]  /*138d70*/  LOP3.LUT P5, RZ, R3.reuse, 0x100000, RZ, 0xc0, !PT ;  /* 0x0010000003ff7812 */ /* 0x040fe400078ac0ff */
[C---:B------:R-:W-:Y:S01]  /*138d80*/  LOP3.LUT P6, RZ, R3.reuse, 0x400000, RZ, 0xc0, !PT ;  /* 0x0040000003ff7812 */ /* 0x040fe200078cc0ff */
[----:B------:R-:W3:Y:S01]  /*138d90*/  LDL.LU R244, [R1+0xe5c] ;  /* 0x000e5c0001f47983 */ /* 0x000ee20000300800 */
[C---:B------:R-:W-:Y:S02]  /*138da0*/  LOP3.LUT P3, RZ, R3.reuse, 0x4000000, RZ, 0xc0, !PT ;  /* 0x0400000003ff7812 */ /* 0x040fe4000786c0ff */
[----:B------:R-:W-:Y:S01]  /*138db0*/  LOP3.LUT P4, RZ, R3, 0x8000000, RZ, 0xc0, !PT ;  /* 0x0800000003ff7812 */ /* 0x000fe2000788c0ff */
[----:B------:R-:W3:Y:S02]  /*138dc0*/  LDL.LU R248, [R1+0x78] ;  /* 0x0000780001f87983 */ /* 0x000ee40000300800 */
[----:B------:R-:W-:-:S02]  /*138dd0*/  @P0 LOP3.LUT R2, R2, 0x10, RZ, 0xfc, !PT ;  /* 0x0000001002020812 */ /* 0x000fc400078efcff */
[----:B------:R-:W-:Y:S01]  /*138de0*/  LOP3.LUT P0, RZ, R14, 0x2000, RZ, 0xc0, !PT ;  /* 0x000020000eff7812 */ /* 0x000fe2000780c0ff */
[----:B------:R-:W3:Y:S01]  /*138df0*/  LDL.LU R187, [R1+0xe60] ;  /* 0x000e600001bb7983 */ /* 0x000ee20000300800 */
[----:B------:R-:W-:-:S03]  /*138e00*/  LOP3.LUT R2, R2, 0xffffffdf, RZ, 0xc0, !PT ;  /* 0xffffffdf02027812 */ /* 0x000fc600078ec0ff */
[----:B------:R1:W-:Y:S04]  /*138e10*/  @P5 STG.E desc[UR58][R156.64], R234 ;  /* 0x000000ea9c005986 */ /* 0x0003e8000c10193a */
[----:B------:R-:W3:Y:S04]  /*138e20*/  LDL.LU R186, [R1+0x58] ;  /* 0x0000580001ba7983 */ /* 0x000ee80000300800 */
[----:B------:R-:W-:Y:S02]  /*138e30*/  @P0 LOP3.LUT R2, R2, 0x20, RZ, 0xfc, !PT ;  /* 0x0000002002020812 */ /* 0x000fe400078efcff */
[----:B------:R-:W-:-:S02]  /*138e40*/  LOP3.LUT P0, RZ, R14, 0x200, RZ, 0xc0, !PT ;  /* 0x000002000eff7812 */ /* 0x000fc4000780c0ff */
[----:B------:R-:W-:-:S11]  /*138e50*/  LOP3.LUT R2, R2, 0xffffffbf, RZ, 0xc0, !PT ;  /* 0xffffffbf02027812 */ /* 0x000fd600078ec0ff */
[----:B------:R-:W-:Y:S02]  /*138e60*/  @P0 LOP3.LUT R2, R2, 0x40, RZ, 0xfc, !PT ;  /* 0x0000004002020812 */ /* 0x000fe400078efcff */
[----:B------:R-:W-:Y:S02]  /*138e70*/  LOP3.LUT P0, RZ, R14, 0x10, RZ, 0xc0, !PT ;  /* 0x000000100eff7812 */ /* 0x000fe4000780c0ff */
[----:B------:R-:W-:-:S11]  /*138e80*/  LOP3.LUT R2, R2, 0xffffff7f, RZ, 0xc0, !PT ;  /* 0xffffff7f02027812 */ /* 0x000fd600078ec0ff */
[----:B------:R-:W-:Y:S02]  /*138e90*/  @P0 LOP3.LUT R2, R2, 0x80, RZ, 0xfc, !PT ;  /* 0x0000008002020812 */ /* 0x000fe400078efcff */
[----:B------:R-:W-:Y:S02]  /*138ea0*/  LOP3.LUT P0, RZ, R17, 0x800, RZ, 0xc0, !PT ;  /* 0x0000080011ff7812 */ /* 0x000fe4000780c0ff */
[----:B------:R-:W-:-:S11]  /*138eb0*/  LOP3.LUT R2, R2, 0xfffffeff, RZ, 0xc0, !PT ;  /* 0xfffffeff02027812 */ /* 0x000fd600078ec0ff */
[----:B------:R-:W-:Y:S02]  /*138ec0*/  @P0 LOP3.LUT R2, R2, 0x100, RZ, 0xfc, !PT ;  /* 0x0000010002020812 */ /* 0x000fe400078efcff */
[----:B------:R-:W-:Y:S02]  /*138ed0*/  LOP3.LUT P0, RZ, R17, 0x100, RZ, 0xc0, !PT ;  /* 0x0000010011ff7812 */ /* 0x000fe4000780c0ff */
[----:B------:R-:W-:Y:S01]  /*138ee0*/  LOP3.LUT R2, R2, 0xfffffdff, RZ, 0xc0, !PT ;  /* 0xfffffdff02027812 */ /* 0x000fe200078ec0ff */
[----:B-1----:R-:W-:-:S10]  /*138ef0*/  IMAD.WIDE R156, R160, 0x4, R28 ;  /* 0x00000004a09c7825 */ /* 0x002fd400078e021c */
[----:B------:R-:W-:Y:S02]  /*138f00*/  @P0 LOP3.LUT R2, R2, 0x200, RZ, 0xfc, !PT ;  /* 0x0000020002020812 */ /* 0x000fe400078efcff */
[----:B------:R-:W-:Y:S02]  /*138f10*/  LOP3.LUT P0, RZ, R17, 0x80, RZ, 0xc0, !PT ;  /* 0x0000008011ff7812 */ /* 0x000fe4000780c0ff */
[----:B------:R-:W-:Y:S01]  /*138f20*/  LOP3.LUT R2, R2, 0xfffffbff, RZ, 0xc0, !PT ;  /* 0xfffffbff02027812 */ /* 0x000fe200078ec0ff */
[----:B------:R1:W-:Y:S01]  /*138f30*/  @P6 STG.E desc[UR58][R156.64], R251 ;  /* 0x000000fb9c006986 */ /* 0x0003e2000c10193a */
[----:B------:R-:W-:-:S09]  /*138f40*/  LOP3.LUT P5, RZ, R3, 0x40000000, RZ, 0xc0, !PT ;  /* 0x4000000003ff7812 */ /* 0x000fd200078ac0ff */
[----:B------:R-:W-:Y:S01]  /*138f50*/  @P0 LOP3.LUT R2, R2, 0x400, RZ, 0xfc, !PT ;  /* 0x0000040002020812 */ /* 0x000fe200078efcff */
[----:B-1----:R-:W-:Y:S01]  /*138f60*/  IMAD.WIDE R156, R160, 0x4, R26 ;  /* 0x00000004a09c7825 */ /* 0x002fe200078e021a */
[C---:B------:R-:W-:Y:S01]  /*138f70*/  LOP3.LUT P0, RZ, R17.reuse, 0x10, RZ, 0xc0, !PT ;  /* 0x0000001011ff7812 */ /* 0x040fe2000780c0ff */
[----:B------:R-:W3:Y:S04]  /*138f80*/  LDL.LU R160, [R1+0x18] ;  /* 0x0000180001a07983 */ /* 0x000ee80000300800 */
[----:B------:R2:W-:Y:S01]  /*138f90*/  @P3 STG.E desc[UR58][R156.64], R247 ;  /* 0x000000f79c003986 */ /* 0x0005e2000c10193a */
[----:B------:R-:W-:Y:S02]  /*138fa0*/  LOP3.LUT P6, RZ, R17, 0x1, RZ, 0xc0, !PT ;  /* 0x0000000111ff7812 */ /* 0x000fe400078cc0ff */
[----:B------:R-:W-:-:S05]  /*138fb0*/  LOP3.LUT R2, R2, 0xfffff7ff, RZ, 0xc0, !PT ;  /* 0xfffff7ff02027812 */ /* 0x000fca00078ec0ff */
[----:B------:R-:W-:Y:S02]  /*138fc0*/  @P0 LOP3.LUT R2, R2, 0x800, RZ, 0xfc, !PT ;  /* 0x0000080002020812 */ /* 0x000fe400078efcff */
[----:B------:R-:W-:Y:S01]  /*138fd0*/  LOP3.LUT P0, RZ, R17, 0x8, RZ, 0xc0, !PT ;  /* 0x0000000811ff7812 */ /* 0x000fe2000780c0ff */
[----:B--2---:R-:W-:-:S05]  /*138fe0*/  IMAD.WIDE R156, R161, 0x4, R28 ;  /* 0x00000004a19c7825 */ /* 0x004fca00078e021c */
[----:B------:R1:W-:Y:S02]  /*138ff0*/  @P4 STG.E desc[UR58][R156.64], R239 ;  /* 0x000000ef9c004986 */ /* 0x0003e4000c10193a */
[----:B-1----:R-:W-:Y:S02]  /*139000*/  IMAD.WIDE R156, R161, 0x4, R26 ;  /* 0x00000004a19c7825 */ /* 0x002fe400078e021a */
[----:B------:R-:W2:Y:S04]  /*139010*/  LDL.LU R161, [R1+0x9c] ;  /* 0x00009c0001a17983 */ /* 0x000ea80000300800 */
[----:B------:R4:W-:Y:S02]  /*139020*/  @P5 STG.E desc[UR58][R156.64], R235 ;  /* 0x000000eb9c005986 */ /* 0x0009e4000c10193a */
[----:B----4-:R-:W-:-:S05]  /*139030*/  IMAD.WIDE R156, R163, 0x4, R28 ;  /* 0x00000004a39c7825 */ /* 0x010fca00078e021c */
[----:B---3--:R1:W-:Y:S02]  /*139040*/  @P6 STG.E desc[UR58][R156.64], R162 ;  /* 0x000000a29c006986 */ /* 0x0083e4000c10193a */
[----:B-1----:R-:W-:Y:S02]  /*139050*/  IMAD.WIDE R156, R163, 0x4, R26 ;  /* 0x00000004a39c7825 */ /* 0x002fe400078e021a */
[----:B------:R-:W3:Y:S04]  /*139060*/  LDL.LU R162, [R1+0xe64] ;  /* 0x000e640001a27983 */ /* 0x000ee80000300800 */
[----:B------:R1:W-:Y:S01]  /*139070*/  @P0 STG.E desc[UR58][R156.64], R238 ;  /* 0x000000ee9c000986 */ /* 0x0003e2000c10193a */
[----:B------:R-:W-:-:S03]  /*139080*/  LOP3.LUT P0, RZ, R2, 0x800, RZ, 0xc0, !PT ;  /* 0x0000080002ff7812 */ /* 0x000fc6000780c0ff */
[----:B------:R-:W4:Y:S01]  /*139090*/  LDL.LU R163, [R1+0xe68] ;  /* 0x000e680001a37983 */ /* 0x000f220000300800 */
[----:B-1----:R-:W-:-:S09]  /*1390a0*/  IMAD.WIDE R156, R250, 0x4, R28 ;  /* 0x00000004fa9c7825 */ /* 0x002fd200078e021c */
[----:B------:R1:W-:Y:S01]  /*1390b0*/  @P0 STG.E desc[UR58][R156.64], R246 ;  /* 0x000000f69c000986 */ /* 0x0003e2000c10193a */
[----:B------:R-:W-:Y:S01]  /*1390c0*/  LOP3.LUT P0, RZ, R2, 0x400, RZ, 0xc0, !PT ;  /* 0x0000040002ff7812 */ /* 0x000fe2000780c0ff */
[----:B-1----:R-:W-:-:S12]  /*1390d0*/  IMAD.WIDE R156, R250, 0x4, R26 ;  /* 0x00000004fa9c7825 */ /* 0x002fd800078e021a */
[----:B------:R1:W-:Y:S01]  /*1390e0*/  @P0 STG.E desc[UR58][R156.64], R11 ;  /* 0x0000000b9c000986 */ /* 0x0003e2000c10193a */
[C---:B------:R-:W-:Y:S01]  /*1390f0*/  LOP3.LUT P0, RZ, R2.reuse, 0x200, RZ, 0xc0, !PT ;  /* 0x0000020002ff7812 */ /* 0x040fe2000780c0ff */
[C---:B-1----:R-:W-:Y:S02]  /*139100*/  IMAD.WIDE R156, R237.reuse, 0x4, R28 ;  /* 0x00000004ed9c7825 */ /* 0x042fe400078e021c */
[----:B------:R-:W4:Y:S10]  /*139110*/  LDL.LU R11, [R1+0x4f2c] ;  /* 0x004f2c00010b7983 */ /* 0x000f340000300800 */
[----:B------:R1:W-:Y:S01]  /*139120*/  @P0 STG.E desc[UR58][R156.64], R233 ;  /* 0x000000e99c000986 */ /* 0x0003e2000c10193a */
[----:B------:R-:W-:Y:S01]  /*139130*/  LOP3.LUT P0, RZ, R2, 0x100, RZ, 0xc0, !PT ;  /* 0x0000010002ff7812 */ /* 0x000fe2000780c0ff */
[----:B-1----:R-:W-:-:S12]  /*139140*/  IMAD.WIDE R156, R237, 0x4, R26 ;  /* 0x00000004ed9c7825 */ /* 0x002fd800078e021a */
[----:B------:R1:W-:Y:S01]  /*139150*/  @P0 STG.E desc[UR58][R156.64], R245 ;  /* 0x000000f59c000986 */ /* 0x0003e2000c10193a */
[----:B------:R-:W-:Y:S01]  /*139160*/  LOP3.LUT P0, RZ, R2, 0x80, RZ, 0xc0, !PT ;  /* 0x0000008002ff7812 */ /* 0x000fe2000780c0ff */
[----:B-1----:R-:W-:-:S12]  /*139170*/  IMAD.WIDE R156, R232, 0x4, R28 ;  /* 0x00000004e89c7825 */ /* 0x002fd800078e021c */
[----:B------:R1:W-:Y:S01]  /*139180*/  @P0 STG.E desc[UR58][R156.64], R249 ;  /* 0x000000f99c000986 */ /* 0x0003e2000c10193a */
[----:B------:R-:W-:Y:S01]  /*139190*/  LOP3.LUT P0, RZ, R2, 0x40, RZ, 0xc0, !PT ;  /* 0x0000004002ff7812 */ /* 0x000fe2000780c0ff */
[----:B-1----:R-:W-:-:S12]  /*1391a0*/  IMAD.WIDE R156, R232, 0x4, R26 ;  /* 0x00000004e89c7825 */ /* 0x002fd800078e021a */
[----:B------:R1:W-:Y:S04]  /*1391b0*/  @P0 STG.E desc[UR58][R156.64], R30 ;  /* 0x0000001e9c000986 */ /* 0x0003e8000c10193a */
[----:B-1----:R-:W4:Y:S01]  /*1391c0*/  LDL.LU R30, [R1+0x4f28] ;  /* 0x004f2800011e7983 */ /* 0x002f220000300800 */
[----:B------:R-:W-:Y:S01]  /*1391d0*/  LOP3.LUT P0, RZ, R2, 0x20, RZ, 0xc0, !PT ;  /* 0x0000002002ff7812 */ /* 0x000fe2000780c0ff */
[----:B------:R-:W-:Y:S01]  /*1391e0*/  IMAD.WIDE R156, R244, 0x4, R28 ;  /* 0x00000004f49c7825 */ /* 0x000fe200078e021c */
[----:B------:R-:W-:-:S11]  /*1391f0*/  LOP3.LUT P1, RZ, R14, 0x200000, RZ, 0xc0, !PT ;  /* 0x002000000eff7812 */ /* 0x000fd6000782c0ff */
[----:B------:R1:W-:Y:S01]  /*139200*/  @P0 STG.E desc[UR58][R156.64], R236 ;  /* 0x000000ec9c000986 */ /* 0x0003e2000c10193a */
[----:B------:R-:W-:Y:S02]  /*139210*/  LOP3.LUT P0, RZ, R2, 0x10, RZ, 0xc0, !PT ;  /* 0x0000001002ff7812 */ /* 0x000fe4000780c0ff */
[----:B------:R-:W-:Y:S01]  /*139220*/  LOP3.LUT P2, RZ, R14, 0x2000000, RZ, 0xc0, !PT ;  /* 0x020000000eff7812 */ /* 0x000fe2000784c0ff */
[----:B-1----:R-:W-:-:S10]  /*139230*/  IMAD.WIDE R156, R244, 0x4, R26 ;  /* 0x00000004f49c7825 */ /* 0x002fd400078e021a */
[----:B------:R1:W-:Y:S01]  /*139240*/  @P0 STG.E desc[UR58][R156.64], R248 ;  /* 0x000000f89c000986 */ /* 0x0003e2000c10193a */
[----:B------:R-:W-:Y:S01]  /*139250*/  LOP3.LUT P3, RZ, R14, 0x40000000, RZ, 0xc0, !PT ;  /* 0x400000000eff7812 */ /* 0x000fe2000786c0ff */
[----:B-1----:R-:W-:-:S05]  /*139260*/  IMAD.WIDE R156, R187, 0x4, R28 ;  /* 0x00000004bb9c7825 */ /* 0x002fca00078e021c */
[----:B------:R1:W-:Y:S01]  /*139270*/  @P1 STG.E desc[UR58][R156.64], R186 ;  /* 0x000000ba9c001986 */ /* 0x0003e2000c10193a */
[----:B------:R-:W-:Y:S01]  /*139280*/  LOP3.LUT P4, RZ, R13, 0x4, RZ, 0xc0, !PT ;  /* 0x000000040dff7812 */ /* 0x000fe2000788c0ff */
[----:B-1----:R-:W-:-:S05]  /*139290*/  IMAD.WIDE R156, R187, 0x4, R26 ;  /* 0x00000004bb9c7825 */ /* 0x002fca00078e021a */
[----:B------:R3:W-:Y:S01]  /*1392a0*/  @P2 STG.E desc[UR58][R156.64], R160 ;  /* 0x000000a09c002986 */ /* 0x0007e2000c10193a */
[C---:B------:R-:W-:Y:S02]  /*1392b0*/  LOP3.LUT P5, RZ, R13.reuse, 0x40, RZ, 0xc0, !PT ;  /* 0x000000400dff7812 */ /* 0x040fe400078ac0ff */
[----:B------:R-:W-:Y:S01]  /*1392c0*/  LOP3.LUT P6, RZ, R13, 0x800, RZ, 0xc0, !PT ;  /* 0x000008000dff7812 */ /* 0x000fe200078cc0ff */
[----:B---3--:R-:W-:-:S05]  /*1392d0*/  IMAD.WIDE R156, R162, 0x4, R28 ;  /* 0x00000004a29c7825 */ /* 0x008fca00078e021c */
[----:B--2---:R1:W-:Y:S02]  /*1392e0*/  @P3 STG.E desc[UR58][R156.64], R161 ;  /* 0x000000a19c003986 */ /* 0x0043e4000c10193a */
[----:B-1----:R-:W-:-:S05]  /*1392f0*/  IMAD.WIDE R156, R162, 0x4, R26 ;  /* 0x00000004a29c7825 */ /* 0x002fca00078e021a */
[----:B----4-:R1:W-:Y:S02]  /*139300*/  @P4 STG.E desc[UR58][R156.64], R30 ;  /* 0x0000001e9c004986 */ /* 0x0103e4000c10193a */
[C---:B-1----:R-:W-:Y:S02]  /*139310*/  IMAD.WIDE R156, R163.reuse, 0x4, R28 ;  /* 0x00000004a39c7825 */ /* 0x042fe400078e021c */
[----:B------:R-:W2:Y:S04]  /*139320*/  LDL.LU R30, [R1+0x4f24] ;  /* 0x004f2400011e7983 */ /* 0x000ea80000300800 */
[----:B------:R1:W-:Y:S04]  /*139330*/  @P5 STG.E desc[UR58][R156.64], R11 ;  /* 0x0000000b9c005986 */ /* 0x0003e8000c10193a */
[----:B-1----:R-:W3:Y:S01]  /*139340*/  LDL.LU R11, [R1+0x4f20] ;  /* 0x004f2000010b7983 */ /* 0x002ee20000300800 */
[----:B------:R-:W-:-:S05]  /*139350*/  IMAD.WIDE R156, R163, 0x4, R26 ;  /* 0x00000004a39c7825 */ /* 0x000fca00078e021a */
[----:B------:R1:W-:Y:S04]  /*139360*/  @P6 STG.E desc[UR58][R156.64], R12 ;  /* 0x0000000c9c006986 */ /* 0x0003e8000c10193a */
[----:B-1----:R-:W4:Y:S04]  /*139370*/  LDL.LU R12, [R1+0x4f1c] ;  /* 0x004f1c00010c7983 */ /* 0x002f280000300800 */
        /* <DEDUP_REMOVED lines=18> */
[C---:B------:R-:W-:Y:S01]  /*1394a0*/  LOP3.LUT P3, RZ, R13.reuse, 0x8000, RZ, 0xc0, !PT ;  /* 0x000080000dff7812 */ /* 0x040fe2000786c0ff */
[----:B------:R-:W4:Y:S01]  /*1394b0*/  LDL.LU R232, [R1+0x8c] ;  /* 0x00008c0001e87983 */ /* 0x000f220000300800 */
[C---:B------:R-:W-:Y:S02]  /*1394c0*/  LOP3.LUT P4, RZ, R13.reuse, 0x80000, RZ, 0xc0, !PT ;  /* 0x000800000dff7812 */ /* 0x040fe4000788c0ff */
[C---:B------:R-:W-:Y:S01]  /*1394d0*/  LOP3.LUT P5, RZ, R13.reuse, 0x800000, RZ, 0xc0, !PT ;  /* 0x008000000dff7812 */ /* 0x040fe200078ac0ff */
[----:B------:R-:W4:Y:S01]  /*1394e0*/  LDL.LU R236, [R1+0xe84] ;  /* 0x000e840001ec7983 */ /* 0x000f220000300800 */
[----:B------:R-:W-:Y:S02]  /*1394f0*/  LOP3.LUT P6, RZ, R13, 0x8000000, RZ, 0xc0, !PT ;  /* 0x080000000dff7812 */ /* 0x000fe400078cc0ff */
[----:B--2---:R-:W-:Y:S02]  /*139500*/  LOP3.LUT R30, R30, 0xefffffff, RZ, 0xc0, !PT ;  /* 0xefffffff1e1e7812 */ /* 0x004fe400078ec0ff */
[----:B---3--:R-:W-:-:S13]  /*139510*/  LOP3.LUT P0, RZ, R11, 0x4, RZ, 0xc0, !PT ;  /* 0x000000040bff7812 */ /* 0x008fda000780c0ff */
[----:B------:R-:W-:Y:S02]  /*139520*/  @P0 LOP3.LUT R30, R30, 0x10000000, RZ, 0xfc, !PT ;  /* 0x100000001e1e0812 */ /* 0x000fe400078efcff */
[----:B----4-:R-:W-:Y:S02]  /*139530*/  LOP3.LUT P0, RZ, R12, 0x20000000, RZ, 0xc0, !PT ;  /* 0x200000000cff7812 */ /* 0x010fe4000780c0ff */
        /* <DEDUP_REMOVED lines=8> */
[----:B------:R-:W-:-:S13]  /*1395c0*/  LOP3.LUT P0, RZ, R12, 0x20000, RZ, 0xc0, !PT ;  /* 0x000200000cff7812 */ /* 0x000fda000780c0ff */
[----:B------:R-:W-:Y:S02]  /*1395d0*/  @P0 LOP3.LUT R2, R2, 0x1, RZ, 0xfc, !PT ;  /* 0x0000000102020812 */ /* 0x000fe400078efcff */
[----:B------:R-:W-:Y:S02]  /*1395e0*/  LOP3.LUT P0, RZ, R12, 0x2000, RZ, 0xc0, !PT ;  /* 0x000020000cff7812 */ /* 0x000fe4000780c0ff */
[----:B------:R-:W-:-:S11]  /*1395f0*/  LOP3.LUT R2, R2, 0xfffffffd, RZ, 0xc0, !PT ;  /* 0xfffffffd02027812 */ /* 0x000fd600078ec0ff */
[----:B------:R-:W-:Y:S02]  /*139600*/  @P0 LOP3.LUT R2, R2, 0x2, RZ, 0xfc, !PT ;  /* 0x0000000202020812 */ /* 0x000fe400078efcff */
[----:B------:R-:W-:Y:S02]  /*139610*/  LOP3.LUT P0, RZ, R12, 0x100, RZ, 0xc0, !PT ;  /* 0x000001000cff7812 */ /* 0x000fe4000780c0ff */
[----:B------:R-:W-:Y:S01]  /*139620*/  LOP3.LUT R2, R2, 0xfffffffb, RZ, 0xc0, !PT ;  /* 0xfffffffb02027812 */ /* 0x000fe200078ec0ff */
[----:B------:R-:W-:-:S05]  /*139630*/  IMAD.WIDE R156, R248, 0x4, R28 ;  /* 0x00000004f89c7825 */ /* 0x000fca00078e021c */
[----:B------:R1:W-:Y:S05]  /*139640*/  @P3 STG.E desc[UR58][R156.64], R244 ;  /* 0x000000f49c003986 */ /* 0x0003ea000c10193a */
[----:B------:R-:W-:Y:S02]  /*139650*/  @P0 LOP3.LUT R2, R2, 0x4, RZ, 0xfc, !PT ;  /* 0x0000000402020812 */ /* 0x000fe400078efcff */
[----:B------:R-:W-:Y:S01]  /*139660*/  LOP3.LUT P0, RZ, R12, 0x10, RZ, 0xc0, !PT ;  /* 0x000000100cff7812 */ /* 0x000fe2000780c0ff */
[----:B-1----:R-:W-:Y:S01]  /*139670*/  IMAD.WIDE R156, R248, 0x4, R26 ;  /* 0x00000004f89c7825 */ /* 0x002fe200078e021a */
[----:B------:R-:W-:Y:S01]  /*139680*/  LOP3.LUT R2, R2, 0xfffffff7, RZ, 0xc0, !PT ;  /* 0xfffffff702027812 */ /* 0x000fe200078ec0ff */
[----:B------:R-:W2:Y:S04]  /*139690*/  LDL.LU R244, [R1+0x6c] ;  /* 0x00006c0001f47983 */ /* 0x000ea80000300800 */
[----:B------:R1:W-:Y:S06]  /*1396a0*/  @P4 STG.E desc[UR58][R156.64], R186 ;  /* 0x000000ba9c004986 */ /* 0x0003ec000c10193a */
[----:B------:R-:W-:-:S02]  /*1396b0*/  @P0 LOP3.LUT R2, R2, 0x8, RZ, 0xfc, !PT ;  /* 0x0000000802020812 */ /* 0x000fc400078efcff */
[----:B------:R-:W-:Y:S01]  /*1396c0*/  LOP3.LUT P0, RZ, R12, 0x1, RZ, 0xc0, !PT ;  /* 0x000000010cff7812 */ /* 0x000fe2000780c0ff */
[----:B-1----:R-:W-:-:S05]  /*1396d0*/  IMAD.WIDE R156, R160, 0x4, R28 ;  /* 0x00000004a09c7825 */ /* 0x002fca00078e021c */
[----:B------:R1:W-:Y:S02]  /*1396e0*/  @P5 STG.E desc[UR58][R156.64], R187 ;  /* 0x000000bb9c005986 */ /* 0x0003e4000c10193a */
[----:B-1----:R-:W-:Y:S02]  /*1396f0*/  IMAD.WIDE R156, R160, 0x4, R26 ;  /* 0x00000004a09c7825 */ /* 0x002fe400078e021a */
[----:B------:R-:W3:Y:S04]  /*139700*/  LDL.LU R187, [R1+0xe88] ;  /* 0x000e880001bb7983 */ /* 0x000ee80000300800 */
[----:B------:R1:W-:Y:S04]  /*139710*/  @P6 STG.E desc[UR58][R156.64], R161 ;  /* 0x000000a19c006986 */ /* 0x0003e8000c10193a */
[----:B------:R-:W4:Y:S04]  /*139720*/  LDL.LU R186, [R1+0x4c] ;  /* 0x00004c0001ba7983 */ /* 0x000f280000300800 */
[----:B------:R-:W4:Y:S01]  /*139730*/  LDL.LU R160, [R1+0xc] ;  /* 0x00000c0001a07983 */ /* 0x000f220000300800 */
[----:B-1----:R-:W-:-:S03]  /*139740*/  IMAD.WIDE R156, R163, 0x4, R28 ;  /* 0x00000004a39c7825 */ /* 0x002fc600078e021c */
[----:B------:R-:W4:Y:S04]  /*139750*/  LDL.LU R161, [R1+0x190] ;  /* 0x0001900001a17983 */ /* 0x000f280000300800 */
[----:B------:R1:W-:Y:S01]  /*139760*/  @P0 STG.E desc[UR58][R156.64], R162 ;  /* 0x000000a29c000986 */ /* 0x0003e2000c10193a */
[C---:B------:R-:W-:Y:S01]  /*139770*/  LOP3.LUT P0, RZ, R2.reuse, 0x8, RZ, 0xc0, !PT ;  /* 0x0000000802ff7812 */ /* 0x040fe2000780c0ff */
[----:B-1----:R-:W-:Y:S02]  /*139780*/  IMAD.WIDE R156, R163, 0x4, R26 ;  /* 0x00000004a39c7825 */ /* 0x002fe400078e021a */
[----:B------:R-:W4:Y:S10]  /*139790*/  LDL.LU R163, [R1+0xe8c] ;  /* 0x000e8c0001a37983 */ /* 0x000f340000300800 */
[----:B------:R1:W-:Y:S01]  /*1397a0*/  @P0 STG.E desc[UR58][R156.64], R251 ;  /* 0x000000fb9c000986 */ /* 0x0003e2000c10193a */
[----:B------:R-:W-:-:S03]  /*1397b0*/  LOP3.LUT P0, RZ, R2, 0x4, RZ, 0xc0, !PT ;  /* 0x0000000402ff7812 */ /* 0x000fc6000780c0ff */
[----:B------:R-:W4:Y:S04]  /*1397c0*/  LDL.LU R162, [R1+0x160] ;  /* 0x0001600001a27983 */ /* 0x000f280000300800 */
[----:B------:R-:W4:Y:S01]  /*1397d0*/  LDL.LU R248, [R1+0xe90] ;  /* 0x000e900001f87983 */ /* 0x000f220000300800 */
[----:B-1----:R-:W-:-:S05]  /*1397e0*/  IMAD.WIDE R156, R238, 0x4, R28 ;  /* 0x00000004ee9c7825 */ /* 0x002fca00078e021c */
        /* <DEDUP_REMOVED lines=17> */
[----:B------:R-:W-:Y:S02]  /*139900*/  LOP3.LUT P0, RZ, R30, 0x10000000, RZ, 0xc0, !PT ;  /* 0x100000001eff7812 */ /* 0x000fe4000780c0ff */
[C---:B------:R-:W-:Y:S01]  /*139910*/  LOP3.LUT P1, RZ, R11.reuse, 0x40, RZ, 0xc0, !PT ;  /* 0x000000400bff7812 */ /* 0x040fe2000782c0ff */
[----:B------:R-:W-:Y:S01]  /*139920*/  IMAD.WIDE R156, R236, 0x4, R28 ;  /* 0x00000004ec9c7825 */ /* 0x000fe200078e021c */
[C---:B------:R-:W-:Y:S02]  /*139930*/  LOP3.LUT P2, RZ, R11.reuse, 0x400, RZ, 0xc0, !PT ;  /* 0x000004000bff7812 */ /* 0x040fe4000784c0ff */
[----:B------:R-:W-:-:S07]  /*139940*/  LOP3.LUT P3, RZ, R11, 0x8000, RZ, 0xc0, !PT ;  /* 0x000080000bff7812 */ /* 0x000fce000786c0ff */
[----:B------:R1:W-:Y:S01]  /*139950*/  @P0 STG.E desc[UR58][R156.64], R232 ;  /* 0x000000e89c000986 */ /* 0x0003e2000c10193a */
[C---:B------:R-:W-:Y:S01]  /*139960*/  LOP3.LUT P4, RZ, R11.reuse, 0x10000, RZ, 0xc0, !PT ;  /* 0x000100000bff7812 */ /* 0x040fe2000788c0ff */
[----:B-1----:R-:W-:Y:S01]  /*139970*/  IMAD.WIDE R156, R236, 0x4, R26 ;  /* 0x00000004ec9c7825 */ /* 0x002fe200078e021a */
[----:B------:R-:W-:-:S04]  /*139980*/  LOP3.LUT P5, RZ, R11, 0x80000, RZ, 0xc0, !PT ;  /* 0x000800000bff7812 */ /* 0x000fc800078ac0ff */
[----:B--2---:R3:W-:Y:S02]  /*139990*/  @P1 STG.E desc[UR58][R156.64], R244 ;  /* 0x000000f49c001986 */ /* 0x0047e4000c10193a */
[----:B---3--:R-:W-:-:S05]  /*1399a0*/  IMAD.WIDE R156, R187, 0x4, R28 ;  /* 0x00000004bb9c7825 */ /* 0x008fca00078e021c */
[----:B----4-:R1:W-:Y:S02]  /*1399b0*/  @P2 STG.E desc[UR58][R156.64], R186 ;  /* 0x000000ba9c002986 */ /* 0x0103e4000c10193a */
[----:B-1----:R-:W-:-:S05]  /*1399c0*/  IMAD.WIDE R156, R187, 0x4, R26 ;  /* 0x00000004bb9c7825 */ /* 0x002fca00078e021a */
[----:B------:R1:W-:Y:S02]  /*1399d0*/  @P3 STG.E desc[UR58][R156.64], R160 ;  /* 0x000000a09c003986 */ /* 0x0003e4000c10193a */
[----:B-1----:R-:W-:-:S05]  /*1399e0*/  IMAD.WIDE R156, R163, 0x4, R28 ;  /* 0x00000004a39c7825 */ /* 0x002fca00078e021c */
[----:B------:R1:W-:Y:S02]  /*1399f0*/  @P4 STG.E desc[UR58][R156.64], R161 ;  /* 0x000000a19c004986 */ /* 0x0003e4000c10193a */
[----:B-1----:R-:W-:Y:S02]  /*139a00*/  IMAD.WIDE R156, R163, 0x4, R26 ;  /* 0x00000004a39c7825 */ /* 0x002fe400078e021a */
[----:B------:R-:W2:Y:S04]  /*139a10*/  LDL.LU R163, [R1+0xe98] ;  /* 0x000e980001a37983 */ /* 0x000ea80000300800 */
[----:B------:R1:W-:Y:S04]  /*139a20*/  @P5 STG.E desc[UR58][R156.64], R10 ;  /* 0x0000000a9c005986 */ /* 0x0003e8000c10193a */
[----:B-1----:R-:W3:Y:S04]  /*139a30*/  LDL.LU R10, [R1+0x4f14] ;  /* 0x004f1400010a7983 */ /* 0x002ee80000300800 */
[----:B------:R-:W4:Y:S04]  /*139a40*/  LDL.LU R186, [R1+0xb0] ;  /* 0x0000b00001ba7983 */ /* 0x000f280000300800 */
[----:B------:R-:W2:Y:S04]  /*139a50*/  LDL.LU R187, [R1+0x194] ;  /* 0x0001940001bb7983 */ /* 0x000ea80000300800 */
[----:B------:R-:W3:Y:S04]  /*139a60*/  LDL.LU R160, [R1+0xe94] ;  /* 0x000e940001a07983 */ /* 0x000ee80000300800 */
[----:B------:R-:W2:Y:S01]  /*139a70*/  LDL.LU R161, [R1+0x174] ;  /* 0x0001740001a17983 */ /* 0x000ea20000300800 */
[----:B------:R-:W-:Y:S01]  /*139a80*/  LOP3.LUT P6, RZ, R11, 0x100000, RZ, 0xc0, !PT ;  /* 0x001000000bff7812 */ /* 0x000fe200078cc0ff */
[----:B------:R-:W-:-:S12]  /*139a90*/  IMAD.WIDE R156, R248, 0x4, R28 ;  /* 0x00000004f89c7825 */ /* 0x000fd800078e021c */
[----:B------:R1:W-:Y:S04]  /*139aa0*/  @P6 STG.E desc[UR58][R156.64], R162 ;  /* 0x000000a29c006986 */ /* 0x0003e8000c10193a */
        /* <DEDUP_REMOVED lines=11> */
[----:B------:R-:W-:-:S03]  /*139b60*/  LOP3.LUT P3, RZ, R11, 0x800000, RZ, 0xc0, !PT ;  /* 0x008000000bff7812 */ /* 0x000fc6000786c0ff */
[----:B------:R-:W2:Y:S04]  /*139b70*/  LDL.LU R236, [R1+0x16c] ;  /* 0x00016c0001ec7983 */ /* 0x000ea80000300800 */
[----:B------:R-:W2:Y:S01]  /*139b80*/  LDL.LU R244, [R1+0xea8] ;  /* 0x000ea80001f47983 */ /* 0x000ea20000300800 */
[C---:B------:R-:W-:Y:S01]  /*139b90*/  LOP3.LUT P4, RZ, R11.reuse, 0x2000000, RZ, 0xc0, !PT ;  /* 0x020000000bff7812 */ /* 0x040fe2000788c0ff */
[----:B------:R-:W-:Y:S01]  /*139ba0*/  IMAD.WIDE R156, R248, 0x4, R26 ;  /* 0x00000004f89c7825 */ /* 0x000fe200078e021a */
[C---:B------:R-:W-:Y:S01]  /*139bb0*/  LOP3.LUT P5, RZ, R11.reuse, 0x8000000, RZ, 0xc0, !PT ;  /* 0x080000000bff7812 */ /* 0x040fe200078ac0ff */
[----:B------:R-:W2:Y:S01]  /*139bc0*/  LDL.LU R248, [R1+0xbc] ;  /* 0x0000bc0001f87983 */ /* 0x000ea20000300800 */
[----:B------:R-:W-:Y:S02]  /*139bd0*/  LOP3.LUT R30, R30, 0xffefffff, RZ, 0xc0, !PT ;  /* 0xffefffff1e1e7812 */ /* 0x000fe400078ec0ff */
[----:B------:R-:W-:Y:S01]  /*139be0*/  LOP3.LUT P6, RZ, R11, 0x20000000, RZ, 0xc0, !PT ;  /* 0x200000000bff7812 */ /* 0x000fe200078cc0ff */
[----:B----4-:R3:W-:Y:S02]  /*139bf0*/  @P3 STG.E desc[UR58][R156.64], R186 ;  /* 0x000000ba9c003986 */ /* 0x0107e4000c10193a */
[----:B---3--:R-:W-:-:S05]  /*139c00*/  IMAD.WIDE R156, R160, 0x4, R28 ;  /* 0x00000004a09c7825 */ /* 0x008fca00078e021c */
[----:B--2---:R1:W-:Y:S04]  /*139c10*/  @P4 STG.E desc[UR58][R156.64], R187 ;  /* 0x000000bb9c004986 */ /* 0x0043e8000c10193a */
[----:B-1----:R-:W2:Y:S01]  /*139c20*/  LDL.LU R187, [R1+0xeac] ;  /* 0x000eac0001bb7983 */ /* 0x002ea20000300800 */
[----:B------:R-:W-:-:S03]  /*139c30*/  IMAD.WIDE R156, R160, 0x4, R26 ;  /* 0x00000004a09c7825 */ /* 0x000fc600078e021a */
[----:B------:R-:W3:Y:S04]  /*139c40*/  LDL.LU R186, [R1+0x180] ;  /* 0x0001800001ba7983 */ /* 0x000ee80000300800 */
[----:B------:R1:W-:Y:S04]  /*139c50*/  @P5 STG.E desc[UR58][R156.64], R161 ;  /* 0x000000a19c005986 */ /* 0x0003e8000c10193a */
[----:B------:R-:W4:Y:S04]  /*139c60*/  LDL.LU R160, [R1+0x150] ;  /* 0x0001500001a07983 */ /* 0x000f280000300800 */
[----:B-1----:R-:W4:Y:S01]  /*139c70*/  LDL.LU R161, [R1+0xeb0] ;  /* 0x000eb00001a17983 */ /* 0x002f220000300800 */
[----:B------:R-:W-:-:S13]  /*139c80*/  LOP3.LUT P0, RZ, R10, 0x20000, RZ, 0xc0, !PT ;  /* 0x000200000aff7812 */ /* 0x000fda000780c0ff */
        /* <DEDUP_REMOVED lines=21> */
[----:B------:R-:W-:-:S10]  /*139de0*/  IMAD.WIDE R156, R163, 0x4, R28 ;  /* 0x00000004a39c7825 */ /* 0x000fd400078e021c */
[----:B------:R-:W-:Y:S02]  /*139df0*/  @P0 LOP3.LUT R30, R30, 0x8000000, RZ, 0xfc, !PT ;  /* 0x080000001e1e0812 */ /* 0x000fe400078efcff */
[----:B------:R-:W-:Y:S01]  /*139e00*/  LOP3.LUT P0, RZ, R11, 0x80000000, RZ, 0xc0, !PT ;  /* 0x800000000bff7812 */ /* 0x000fe2000780c0ff */
[----:B------:R1:W-:Y:S02]  /*139e10*/  @P6 STG.E desc[UR58][R156.64], R162 ;  /* 0x000000a29c006986 */ /* 0x0003e4000c10193a */
[----:B-1----:R-:W-:Y:S01]  /*139e20*/  IMAD.WIDE R156, R163, 0x4, R26 ;  /* 0x00000004a39c7825 */ /* 0x002fe200078e021a */
[----:B------:R-:W-:Y:S01]  /*139e30*/  LOP3.LUT P1, RZ, R10, 0x40000, RZ, 0xc0, !PT ;  /* 0x000400000aff7812 */ /* 0x000fe2000782c0ff */
[----:B------:R-:W4:Y:S08]  /*139e40*/  LDL.LU R162, [R1+0xa0] ;  /* 0x0000a00001a27983 */ /* 0x000f300000300800 */
[----:B------:R1:W-:Y:S01]  /*139e50*/  @P0 STG.E desc[UR58][R156.64], R251 ;  /* 0x000000fb9c000986 */ /* 0x0003e2000c10193a */
[----:B------:R-:W-:-:S02]  /*139e60*/  LOP3.LUT P0, RZ, R30, 0x8000000, RZ, 0xc0, !PT ;  /* 0x080000001eff7812 */ /* 0x000fc4000780c0ff */
[----:B------:R-:W-:Y:S01]  /*139e70*/  LOP3.LUT P2, RZ, R10, 0x200000, RZ, 0xc0, !PT ;  /* 0x002000000aff7812 */ /* 0x000fe2000784c0ff */
[----:B------:R-:W4:Y:S01]  /*139e80*/  LDL.LU R163, [R1+0xeb4] ;  /* 0x000eb40001a37983 */ /* 0x000f220000300800 */
[----:B-1----:R-:W-:-:S09]  /*139e90*/  IMAD.WIDE R156, R238, 0x4, R28 ;  /* 0x00000004ee9c7825 */ /* 0x002fd200078e021c */
        /* <DEDUP_REMOVED lines=23> */
[----:B--2---:R-:W-:-:S05]  /*13a010*/  IMAD.WIDE R156, R187, 0x4, R28 ;  /* 0x00000004bb9c7825 */ /* 0x004fca00078e021c */
[----:B---3--:R1:W-:Y:S02]  /*13a020*/  @P1 STG.E desc[UR58][R156.64], R186 ;  /* 0x000000ba9c001986 */ /* 0x0083e4000c10193a */
[----:B-1----:R-:W-:-:S05]  /*13a030*/  IMAD.WIDE R156, R187, 0x4, R26 ;  /* 0x00000004bb9c7825 */ /* 0x002fca00078e021a */
[----:B----4-:R1:W-:Y:S02]  /*13a040*/  @P2 STG.E desc[UR58][R156.64], R160 ;  /* 0x000000a09c002986 */ /* 0x0103e4000c10193a */
[----:B-1----:R-:W-:-:S05]  /*13a050*/  IMAD.WIDE R156, R161, 0x4, R28 ;  /* 0x00000004a19c7825 */ /* 0x002fca00078e021c */
[----:B------:R1:W-:Y:S04]  /*13a060*/  @P3 STG.E desc[UR58][R156.64], R8 ;  /* 0x000000089c003986 */ /* 0x0003e8000c10193a */
[----:B-1----:R-:W2:Y:S01]  /*13a070*/  LDL.LU R8, [R1+0x4f10] ;  /* 0x004f100001087983 */ /* 0x002ea20000300800 */
[C---:B------:R-:W-:Y:S02]  /*13a080*/  LOP3.LUT P4, RZ, R10.reuse, 0x2000000, RZ, 0xc0, !PT ;  /* 0x020000000aff7812 */ /* 0x040fe4000788c0ff */
[C---:B------:R-:W-:Y:S01]  /*13a090*/  LOP3.LUT P5, RZ, R10.reuse, 0x8000000, RZ, 0xc0, !PT ;  /* 0x080000000aff7812 */ /* 0x040fe200078ac0ff */
[----:B------:R-:W-:Y:S01]  /*13a0a0*/  IMAD.WIDE R156, R161, 0x4, R26 ;  /* 0x00000004a19c7825 */ /* 0x000fe200078e021a */
[----:B------:R-:W-:-:S09]  /*13a0b0*/  LOP3.LUT P6, RZ, R10, 0x20000000, RZ, 0xc0, !PT ;  /* 0x200000000aff7812 */ /* 0x000fd200078cc0ff */
[----:B------:R1:W-:Y:S02]  /*13a0c0*/  @P4 STG.E desc[UR58][R156.64], R162 ;  /* 0x000000a29c004986 */ /* 0x0003e4000c10193a */
[----:B-1----:R-:W-:-:S05]  /*13a0d0*/  IMAD.WIDE R156, R163, 0x4, R28 ;  /* 0x00000004a39c7825 */ /* 0x002fca00078e021c */
[----:B------:R1:W-:Y:S02]  /*13a0e0*/  @P5 STG.E desc[UR58][R156.64], R9 ;  /* 0x000000099c005986 */ /* 0x0003e4000c10193a */
[----:B-1----:R-:W-:Y:S02]  /*13a0f0*/  IMAD.WIDE R156, R163, 0x4, R26 ;  /* 0x00000004a39c7825 */ /* 0x002fe400078e021a */
[----:B------:R-:W3:Y:S04]  /*13a100*/  LDL.LU R9, [R1+0x4f0c] ;  /* 0x004f0c0001097983 */ /* 0x000ee80000300800 */
[----:B------:R-:W4:Y:S04]  /*13a110*/  LDL.LU R161, [R1+0xc8] ;  /* 0x0000c80001a17983 */ /* 0x000f280000300800 */
[----:B------:R-:W4:Y:S04]  /*13a120*/  LDL.LU R163, [R1+0xec0] ;  /* 0x000ec00001a37983 */ /* 0x000f280000300800 */
[----:B------:R-:W4:Y:S04]  /*13a130*/  LDL.LU R160, [R1+0xa8] ;  /* 0x0000a80001a07983 */ /* 0x000f280000300800 */
[----:B------:R-:W4:Y:S04]  /*13a140*/  LDL.LU R238, [R1+0xec4] ;  /* 0x000ec40001ee7983 */ /* 0x000f280000300800 */
[----:B--2---:R1:W-:Y:S04]  /*13a150*/  @P6 STG.E desc[UR58][R156.64], R8 ;  /* 0x000000089c006986 */ /* 0x0043e8000c10193a */
[----:B-1----:R-:W2:Y:S04]  /*13a160*/  LDL.LU R8, [R1+0x4f08] ;  /* 0x004f080001087983 */ /* 0x002ea80000300800 */
[----:B------:R-:W4:Y:S04]  /*13a170*/  LDL.LU R236, [R1+0xc4] ;  /* 0x0000c40001ec7983 */ /* 0x000f280000300800 */
[----:B------:R-:W2:Y:S04]  /*13a180*/  LDL.LU R162, [R1+0xeb8] ;  /* 0x000eb80001a27983 */ /* 0x000ea80000300800 */
[----:B------:R-:W4:Y:S04]  /*13a190*/  LDL.LU R244, [R1+0xa4] ;  /* 0x0000a40001f47983 */ /* 0x000f280000300800 */
[----:B------:R-:W4:Y:S04]  /*13a1a0*/  LDL.LU R248, [R1+0x188] ;  /* 0x0001880001f87983 */ /* 0x000f280000300800 */
[----:B------:R-:W4:Y:S04]  /*13a1b0*/  LDL.LU R186, [R1+0xebc] ;  /* 0x000ebc0001ba7983 */ /* 0x000f280000300800 */
[----:B------:R-:W4:Y:S01]  /*13a1c0*/  LDL.LU R187, [R1+0x158] ;  /* 0x0001580001bb7983 */ /* 0x000f220000300800 */
[----:B------:R-:W-:-:S02]  /*13a1d0*/  LOP3.LUT P3, RZ, R10, 0x80000000, RZ, 0xc0, !PT ;  /* 0x800000000aff7812 */ /* 0x000fc4000786c0ff */
[C---:B---3--:R-:W-:Y:S02]  /*13a1e0*/  LOP3.LUT P4, RZ, R9.reuse, 0x2, RZ, 0xc0, !PT ;  /* 0x0000000209ff7812 */ /* 0x048fe4000788c0ff */
[----:B------:R-:W-:Y:S02]  /*13a1f0*/  LOP3.LUT P0, RZ, R9, 0x1000000, RZ, 0xc0, !PT ;  /* 0x0100000009ff7812 */ /* 0x000fe4000780c0ff */
[----:B------:R-:W-:-:S11]  /*13a200*/  LOP3.LUT R30, R30, 0xffffefff, RZ, 0xc0, !PT ;  /* 0xffffefff1e1e7812 */ /* 0x000fd600078ec0ff */
[----:B------:R-:W-:Y:S02]  /*13a210*/  @P0 LOP3.LUT R30, R30, 0x1000, RZ, 0xfc, !PT ;  /* 0x000010001e1e0812 */ /* 0x000fe400078efcff */
[----:B------:R-:W-:Y:S01]  /*13a220*/  LOP3.LUT P0, RZ, R9, 0x800000, RZ, 0xc0, !PT ;  /* 0x0080000009ff7812 */ /* 0x000fe2000780c0ff */
[----:B--2---:R-:W-:-:S05]  /*13a230*/  IMAD.WIDE R156, R162, 0x4, R28 ;  /* 0x00000004a29c7825 */ /* 0x004fca00078e021c */
[----:B----4-:R1:W-:Y:S02]  /*13a240*/  @P3 STG.E desc[UR58][R156.64], R236 ;  /* 0x000000ec9c003986 */ /* 0x0103e4000c10193a */
[----:B-1----:R-:W-:Y:S02]  /*13a250*/  IMAD.WIDE R156, R162, 0x4, R26 ;  /* 0x00000004a29c7825 */ /* 0x002fe400078e021a */
        /* <DEDUP_REMOVED lines=8> */
[----:B------:R1:W-:Y:S04]  /*13a2e0*/  @P4 STG.E desc[UR58][R156.64], R244 ;  /* 0x000000f49c004986 */ /* 0x0003e8000c10193a */
[----:B------:R-:W4:Y:S04]  /*13a2f0*/  LDL.LU R236, [R1+0x260] ;  /* 0x0002600001ec7983 */ /* 0x000f280000300800 */
[----:B-1----:R-:W4:Y:S01]  /*13a300*/  LDL.LU R244, [R1+0xed0] ;  /* 0x000ed00001f47983 */ /* 0x002f220000300800 */
[----:B------:R-:W-:-:S04]  /*13a310*/  LOP3.LUT R30, R30, 0xffffdfff, RZ, 0xc0, !PT ;  /* 0xffffdfff1e1e7812 */ /* 0x000fc800078ec0ff */
        /* <DEDUP_REMOVED lines=13> */
[C---:B------:R-:W-:Y:S02]  /*13a3f0*/  LOP3.LUT P0, RZ, R9.reuse, 0x800, RZ, 0xc0, !PT ;  /* 0x0000080009ff7812 */ /* 0x040fe4000780c0ff */
[----:B------:R-:W-:Y:S02]  /*13a400*/  LOP3.LUT R30, R30, 0xfffbffff, RZ, 0xc0, !PT ;  /* 0xfffbffff1e1e7812 */ /* 0x000fe400078ec0ff */
[----:B------:R-:W-:-:S09]  /*13a410*/  LOP3.LUT P5, RZ, R9, 0x8, RZ, 0xc0, !PT ;  /* 0x0000000809ff7812 */ /* 0x000fd200078ac0ff */
[----:B------:R-:W-:Y:S02]  /*13a420*/  @P0 LOP3.LUT R30, R30, 0x40000, RZ, 0xfc, !PT ;  /* 0x000400001e1e0812 */ /* 0x000fe400078efcff */
[C---:B------:R-:W-:Y:S02]  /*13a430*/  LOP3.LUT P0, RZ, R9.reuse, 0x400, RZ, 0xc0, !PT ;  /* 0x0000040009ff7812 */ /* 0x040fe4000780c0ff */
[----:B------:R-:W-:Y:S01]  /*13a440*/  LOP3.LUT P6, RZ, R9, 0x40, RZ, 0xc0, !PT ;  /* 0x0000004009ff7812 */ /* 0x000fe200078cc0ff */
[----:B------:R-:W-:Y:S01]  /*13a450*/  IMAD.WIDE R156, R186, 0x4, R28 ;  /* 0x00000004ba9c7825 */ /* 0x000fe200078e021c */
[----:B------:R-:W-:-:S04]  /*13a460*/  LOP3.LUT R30, R30, 0xfff7ffff, RZ, 0xc0, !PT ;  /* 0xfff7ffff1e1e7812 */ /* 0x000fc800078ec0ff */
[----:B------:R1:W-:Y:S05]  /*13a470*/  @P5 STG.E desc[UR58][R156.64], R248 ;  /* 0x000000f89c005986 */ /* 0x0003ea000c10193a */
[----:B------:R-:W-:Y:S02]  /*13a480*/  @P0 LOP3.LUT R30, R30, 0x80000, RZ, 0xfc, !PT ;  /* 0x000800001e1e0812 */ /* 0x000fe400078efcff */
[----:B------:R-:W-:Y:S01]  /*13a490*/  LOP3.LUT P0, RZ, R9, 0x80, RZ, 0xc0, !PT ;  /* 0x0000008009ff7812 */ /* 0x000fe2000780c0ff */
[----:B-1----:R-:W-:Y:S02]  /*13a4a0*/  IMAD.WIDE R156, R186, 0x4, R26 ;  /* 0x00000004ba9c7825 */ /* 0x002fe400078e021a */
[----:B------:R-:W4:Y:S04]  /*13a4b0*/  LDL.LU R186, [R1+0xed4] ;  /* 0x000ed40001ba7983 */ /* 0x000f280000300800 */
[----:B------:R1:W-:Y:S04]  /*13a4c0*/  @P6 STG.E desc[UR58][R156.64], R187 ;  /* 0x000000bb9c006986 */ /* 0x0003e8000c10193a */
        /* <DEDUP_REMOVED lines=9> */
[----:B------:R-:W4:Y:S01]  /*13a560*/  LDL.LU R163, [R1+0xed8] ;  /* 0x000ed80001a37983 */ /* 0x000f220000300800 */
[----:B-1----:R-:W-:Y:S01]  /*13a570*/  IMAD.WIDE R156, R238, 0x4, R28 ;  /* 0x00000004ee9c7825 */ /* 0x002fe200078e021c */
[----:B------:R-:W-:Y:S02]  /*13a580*/  LOP3.LUT P1, RZ, R9, 0x8000000, RZ, 0xc0, !PT ;  /* 0x0800000009ff7812 */ /* 0x000fe4000782c0ff */
[----:B------:R-:W4:Y:S06]  /*13a590*/  LDL.LU R160, [R1+0x1a4] ;  /* 0x0001a40001a07983 */ /* 0x000f2c0000300800 */
[----:B--2---:R1:W-:Y:S01]  /*13a5a0*/  @P0 STG.E desc[UR58][R156.64], R162 ;  /* 0x000000a29c000986 */ /* 0x0043e2000c10193a */
[----:B------:R-:W-:Y:S01]  /*13a5b0*/  LOP3.LUT P0, RZ, R30, 0x20000, RZ, 0xc0, !PT ;  /* 0x000200001eff7812 */ /* 0x000fe2000780c0ff */
[----:B-1----:R-:W-:-:S02]  /*13a5c0*/  IMAD.WIDE R156, R238, 0x4, R26 ;  /* 0x00000004ee9c7825 */ /* 0x002fc400078e021a */
[----:B------:R-:W2:Y:S10]  /*13a5d0*/  LDL.LU R162, [R1+0xedc] ;  /* 0x000edc0001a27983 */ /* 0x000eb40000300800 */
[----:B---3--:R4:W-:Y:S01]  /*13a5e0*/  @P0 STG.E desc[UR58][R156.64], R246 ;  /* 0x000000f69c000986 */ /* 0x0089e2000c10193a */
[----:B------:R-:W-:Y:S01]  /*13a5f0*/  LOP3.LUT P0, RZ, R30, 0x10000, RZ, 0xc0, !PT ;  /* 0x000100001eff7812 */ /* 0x000fe2000780c0ff */
[----:B----4-:R-:W-:-:S12]  /*13a600*/  IMAD.WIDE R156, R233, 0x4, R28 ;  /* 0x00000004e99c7825 */ /* 0x010fd800078e021c */
        /* <DEDUP_REMOVED lines=12> */
[----:B------:R1:W-:Y:S02]  /*13a6d0*/  @P0 STG.E desc[UR58][R156.64], R236 ;  /* 0x000000ec9c000986 */ /* 0x0003e4000c10193a */
[----:B-1----:R-:W-:-:S05]  /*13a6e0*/  IMAD.WIDE R156, R244, 0x4, R26 ;  /* 0x00000004f49c7825 */ /* 0x002fca00078e021a */
[----:B------:R1:W-:Y:S04]  /*13a6f0*/  @P1 STG.E desc[UR58][R156.64], R25 ;  /* 0x000000199c001986 */ /* 0x0003e8000c10193a */
[----:B-1----:R-:W3:Y:S01]  /*13a700*/  LDL.LU R25, [R1+0x4f04] ;  /* 0x004f040001197983 */ /* 0x002ee20000300800 */
[----:B------:R-:W-:Y:S02]  /*13a710*/  LOP3.LUT P2, RZ, R9, 0x20000000, RZ, 0xc0, !PT ;  /* 0x2000000009ff7812 */ /* 0x000fe4000784c0ff */
[C---:B------:R-:W-:Y:S02]  /*13a720*/  LOP3.LUT P3, RZ, R8.reuse, 0x1, RZ, 0xc0, !PT ;  /* 0x0000000108ff7812 */ /* 0x040fe4000786c0ff */
[C---:B------:R-:W-:Y:S02]  /*13a730*/  LOP3.LUT P4, RZ, R8.reuse, 0x2, RZ, 0xc0, !PT ;  /* 0x0000000208ff7812 */ /* 0x040fe4000788c0ff */
[----:B------:R-:W-:Y:S01]  /*13a740*/  LOP3.LUT P5, RZ, R8, 0x8, RZ, 0xc0, !PT ;  /* 0x0000000808ff7812 */ /* 0x000fe200078ac0ff */
[----:B------:R-:W-:-:S06]  /*13a750*/  IMAD.WIDE R156, R186, 0x4, R28 ;  /* 0x00000004ba9c7825 */ /* 0x000fcc00078e021c */
[----:B------:R1:W-:Y:S01]  /*13a760*/  @P2 STG.E desc[UR58][R156.64], R248 ;  /* 0x000000f89c002986 */ /* 0x0003e2000c10193a */
[----:B------:R-:W-:Y:S01]  /*13a770*/  LOP3.LUT P6, RZ, R8, 0x20, RZ, 0xc0, !PT ;  /* 0x0000002008ff7812 */ /* 0x000fe200078cc0ff */
[----:B-1----:R-:W-:-:S05]  /*13a780*/  IMAD.WIDE R156, R186, 0x4, R26 ;  /* 0x00000004ba9c7825 */ /* 0x002fca00078e021a */
[----:B------:R1:W-:Y:S02]  /*13a790*/  @P3 STG.E desc[UR58][R156.64], R187 ;  /* 0x000000bb9c003986 */ /* 0x0003e4000c10193a */
[----:B-1----:R-:W-:-:S05]  /*13a7a0*/  IMAD.WIDE R156, R163, 0x4, R28 ;  /* 0x00000004a39c7825 */ /* 0x002fca00078e021c */
[----:B------:R1:W-:Y:S02]  /*13a7b0*/  @P4 STG.E desc[UR58][R156.64], R161 ;  /* 0x000000a19c004986 */ /* 0x0003e4000c10193a */
[----:B-1----:R-:W-:Y:S02]  /*13a7c0*/  IMAD.WIDE R156, R163, 0x4, R26 ;  /* 0x00000004a39c7825 */ /* 0x002fe400078e021a */
[----:B------:R-:W4:Y:S04]  /*13a7d0*/  LDL.LU R161, [R1+0xee4] ;  /* 0x000ee40001a17983 */ /* 0x000f280000300800 */
[----:B------:R2:W-:Y:S04]  /*13a7e0*/  @P5 STG.E desc[UR58][R156.64], R160 ;  /* 0x000000a09c005986 */ /* 0x0005e8000c10193a */
[----:B------:R-:W4:Y:S01]  /*13a7f0*/  LDL.LU R163, [R1+0x28c] ;  /* 0x00028c0001a37983 */ /* 0x000f220000300800 */
[----:B--2---:R-:W-:-:S05]  /*13a800*/  IMAD.WIDE R156, R162, 0x4, R28 ;  /* 0x00000004a29c7825 */ /* 0x004fca00078e021c */
[----:B---3--:R1:W-:Y:S04]  /*13a810*/  @P6 STG.E desc[UR58][R156.64], R25 ;  /* 0x000000199c006986 */ /* 0x0083e8000c10193a */
[----:B-1----:R-:W2:Y:S04]  /*13a820*/  LDL.LU R25, [R1+0x4f00] ;  /* 0x004f000001197983 */ /* 0x002ea80000300800 */
[----:B------:R-:W3:Y:S04]  /*13a830*/  LDL.LU R244, [R1+0x288] ;  /* 0x0002880001f47983 */ /* 0x000ee80000300800 */
[----:B------:R-:W4:Y:S04]  /*13a840*/  LDL.LU R248, [R1+0x268] ;  /* 0x0002680001f87983 */ /* 0x000f280000300800 */
[----:B------:R-:W2:Y:S04]  /*13a850*/  LDL.LU R186, [R1+0xee0] ;  /* 0x000ee00001ba7983 */ /* 0x000ea80000300800 */
[----:B------:R-:W4:Y:S04]  /*13a860*/  LDL.LU R187, [R1+0x1a8] ;  /* 0x0001a80001bb7983 */ /* 0x000f280000300800 */
[----:B------:R-:W4:Y:S01]  /*13a870*/  LDL.LU R160, [R1+0x2cc] ;  /* 0x0002cc0001a07983 */ /* 0x000f220000300800 */
[----:B------:R-:W-:-:S03]  /*13a880*/  IMAD.WIDE R156, R162, 0x4, R26 ;  /* 0x00000004a29c7825 */ /* 0x000fc600078e021a */
[----:B------:R-:W4:Y:S04]  /*13a890*/  LDL.LU R162, [R1+0x26c] ;  /* 0x00026c0001a27983 */ /* 0x000f280000300800 */
[----:B------:R-:W4:Y:S01]  /*13a8a0*/  LDL.LU R251, [R1+0xee8] ;  /* 0x000ee80001fb7983 */ /* 0x000f220000300800 */
[----:B------:R-:W-:Y:S02]  /*13a8b0*/  LOP3.LUT P0, RZ, R8, 0x10000000, RZ, 0xc0, !PT ;  /* 0x1000000008ff7812 */ /* 0x000fe4000780c0ff */
[----:B------:R-:W-:Y:S01]  /*13a8c0*/  LOP3.LUT R30, R30, 0xffffffef, RZ, 0xc0, !PT ;  /* 0xffffffef1e1e7812 */ /* 0x000fe200078ec0ff */
[----:B------:R-:W4:Y:S04]  /*13a8d0*/  LDL.LU R234, [R1+0x1ac] ;  /* 0x0001ac0001ea7983 */ /* 0x000f280000300800 */
[----:B------:R-:W4:Y:S04]  /*13a8e0*/  LDL.LU R246, [R1+0xeec] ;  /* 0x000eec0001f67983 */ /* 0x000f280000300800 */
[----:B------:R-:W4:Y:S02]  /*13a8f0*/  LDL.LU R238, [R1+0x290] ;  /* 0x0002900001ee7983 */ /* 0x000f240000300800 */
[----:B------:R-:W-:-:S02]  /*13a900*/  @P0 LOP3.LUT R30, R30, 0x10, RZ, 0xfc, !PT ;  /* 0x000000101e1e0812 */ /* 0x000fc400078efcff */
[----:B------:R-:W-:Y:S01]  /*13a910*/  LOP3.LUT P0, RZ, R8, 0x8000000, RZ, 0xc0, !PT ;  /* 0x0800000008ff7812 */ /* 0x000fe2000780c0ff */
[----:B------:R-:W4:Y:S01]  /*13a920*/  LDL.LU R250, [R1+0x270] ;  /* 0x0002700001fa7983 */ /* 0x000f220000300800 */
[----:B------:R-:W-:-:S03]  /*13a930*/  LOP3.LUT R30, R30, 0xffffffdf, RZ, 0xc0, !PT ;  /* 0xffffffdf1e1e7812 */ /* 0x000fc600078ec0ff */
[----:B------:R-:W4:Y:S04]  /*13a940*/  LDL.LU R233, [R1+0x250] ;  /* 0x0002500001e97983 */ /* 0x000f280000300800 */
[----:B------:R-:W4:Y:S04]  /*13a950*/  LDL.LU R237, [R1+0xef0] ;  /* 0x000ef00001ed7983 */ /* 0x000f280000300800 */
[----:B------:R-:W-:Y:S01]  /*13a960*/  @P0 LOP3.LUT R30, R30, 0x20, RZ, 0xfc, !PT ;  /* 0x000000201e1e0812 */ /* 0x000fe200078efcff */
[----:B------:R-:W4:Y:S01]  /*13a970*/  LDL.LU R245, [R1+0x140] ;  /* 0x0001400001f57983 */ /* 0x000f220000300800 */
[----:B------:R-:W-:-:S02]  /*13a980*/  LOP3.LUT P0, RZ, R8, 0x4000000, RZ, 0xc0, !PT ;  /* 0x0400000008ff7812 */ /* 0x000fc4000780c0ff */
[----:B------:R-:W-:Y:S01]  /*13a990*/  LOP3.LUT R30, R30, 0xffffffbf, RZ, 0xc0, !PT ;  /* 0xffffffbf1e1e7812 */ /* 0x000fe200078ec0ff */
[----:B------:R-:W4:Y:S01]  /*13a9a0*/  LDL.LU R232, [R1+0xef4] ;  /* 0x000ef40001e87983 */ /* 0x000f220000300800 */
[C---:B------:R-:W-:Y:S02]  /*13a9b0*/  LOP3.LUT P3, RZ, R8.reuse, 0x100, RZ, 0xc0, !PT ;  /* 0x0000010008ff7812 */ /* 0x040fe4000786c0ff */
[C---:B------:R-:W-:Y:S01]  /*13a9c0*/  LOP3.LUT P4, RZ, R8.reuse, 0x400, RZ, 0xc0, !PT ;  /* 0x0000040008ff7812 */ /* 0x040fe2000788c0ff */
[----:B------:R-:W4:Y:S01]  /*13a9d0*/  LDL.LU R249, [R1+0x294] ;  /* 0x0002940001f97983 */ /* 0x000f220000300800 */
[C---:B------:R-:W-:Y:S02]  /*13a9e0*/  LOP3.LUT P5, RZ, R8.reuse, 0x1000, RZ, 0xc0, !PT ;  /* 0x0000100008ff7812 */ /* 0x040fe400078ac0ff */
[----:B------:R-:W-:Y:S01]  /*13a9f0*/  LOP3.LUT P6, RZ, R8, 0x2000, RZ, 0xc0, !PT ;  /* 0x0000200008ff7812 */ /* 0x000fe200078cc0ff */
[----:B------:R-:W4:Y:S02]  /*13aa00*/  LDL.LU R236, [R1+0x274] ;  /* 0x0002740001ec7983 */ /* 0x000f240000300800 */
[----:B------:R-:W-:-:S02]  /*13aa10*/  @P0 LOP3.LUT R30, R30, 0x40, RZ, 0xfc, !PT ;  /* 0x000000401e1e0812 */ /* 0x000fc400078efcff */
        /* <DEDUP_REMOVED lines=15> */
[----:B------:R-:W-:Y:S01]  /*13ab10*/  LOP3.LUT P0, RZ, R8, 0x10000, RZ, 0xc0, !PT ;  /* 0x0001000008ff7812 */ /* 0x000fe2000780c0ff */
[----:B---3--:R2:W-:Y:S02]  /*13ab20*/  @P3 STG.E desc[UR58][R156.64], R244 ;  /* 0x000000f49c003986 */ /* 0x0085e4000c10193a */
[C---:B--2---:R-:W-:Y:S02]  /*13ab30*/  IMAD.WIDE R156, R186.reuse, 0x4, R28 ;  /* 0x00000004ba9c7825 */ /* 0x044fe400078e021c */
[----:B------:R-:W2:Y:S04]  /*13ab40*/  LDL.LU R244, [R1+0x254] ;  /* 0x0002540001f47983 */ /* 0x000ea80000300800 */
[----:B----4-:R1:W-:Y:S02]  /*13ab50*/  @P4 STG.E desc[UR58][R156.64], R248 ;  /* 0x000000f89c004986 */ /* 0x0103e4000c10193a */
[----:B-1----:R-:W-:-:S02]  /*13ab60*/  IMAD.WIDE R156, R186, 0x4, R26 ;  /* 0x00000004ba9c7825 */ /* 0x002fc400078e021a */
[----:B------:R-:W3:Y:S04]  /*13ab70*/  LDL.LU R248, [R1+0xef8] ;  /* 0x000ef80001f87983 */ /* 0x000ee80000300800 */
[----:B------:R1:W-:Y:S04]  /*13ab80*/  @P5 STG.E desc[UR58][R156.64], R187 ;  /* 0x000000bb9c005986 */ /* 0x0003e8000c10193a */
[----:B------:R-:W4:Y:S01]  /*13ab90*/  LDL.LU R186, [R1+0x144] ;  /* 0x0001440001ba7983 */ /* 0x000f220000300800 */
[----:B-1----:R-:W-:-:S03]  /*13aba0*/  IMAD.WIDE R156, R161, 0x4, R28 ;  /* 0x00000004a19c7825 */ /* 0x002fc600078e021c */
[----:B------:R-:W4:Y:S04]  /*13abb0*/  LDL.LU R187, [R1+0x298] ;  /* 0x0002980001bb7983 */ /* 0x000f280000300800 */
[----:B------:R1:W-:Y:S02]  /*13abc0*/  @P6 STG.E desc[UR58][R156.64], R160 ;  /* 0x000000a09c006986 */ /* 0x0003e4000c10193a */
[----:B-1----:R-:W-:Y:S02]  /*13abd0*/  IMAD.WIDE R156, R161, 0x4, R26 ;  /* 0x00000004a19c7825 */ /* 0x002fe400078e021a */
[----:B------:R-:W4:Y:S04]  /*13abe0*/  LDL.LU R160, [R1+0xefc] ;  /* 0x000efc0001a07983 */ /* 0x000f280000300800 */
[----:B------:R1:W-:Y:S01]  /*13abf0*/  @P0 STG.E desc[UR58][R156.64], R163 ;  /* 0x000000a39c000986 */ /* 0x0003e2000c10193a */
[----:B------:R-:W-:-:S03]  /*13ac00*/  LOP3.LUT P0, RZ, R30, 0x800, RZ, 0xc0, !PT ;  /* 0x000008001eff7812 */ /* 0x000fc6000780c0ff */
[----:B------:R-:W4:Y:S01]  /*13ac10*/  LDL.LU R161, [R1+0x278] ;  /* 0x0002780001a17983 */ /* 0x000f220000300800 */
[----:B-1----:R-:W-:-:S03]  /*13ac20*/  IMAD.WIDE R156, R251, 0x4, R28 ;  /* 0x00000004fb9c7825 */ /* 0x002fc600078e021c */
[----:B------:R-:W4:Y:S06]  /*13ac30*/  LDL.LU R163, [R1+0xf00] ;  /* 0x000f000001a37983 */ /* 0x000f2c0000300800 */
[----:B------:R1:W-:Y:S04]  /*13ac40*/  @P0 STG.E desc[UR58][R156.64], R162 ;  /* 0x000000a29c000986 */ /* 0x0003e8000c10193a */
[----:B-1----:R-:W4:Y:S01]  /*13ac50*/  LDL.LU R162, [R1+0x258] ;  /* 0x0002580001a27983 */ /* 0x002f220000300800 */
[----:B------:R-:W-:Y:S01]  /*13ac60*/  LOP3.LUT P0, RZ, R30, 0x400, RZ, 0xc0, !PT ;  /* 0x000004001eff7812 */ /* 0x000fe2000780c0ff */
[----:B------:R-:W-:-:S12]  /*13ac70*/  IMAD.WIDE R156, R251, 0x4, R26 ;  /* 0x00000004fb9c7825 */ /* 0x000fd800078e021a */
        /* <DEDUP_REMOVED lines=16> */
[----:B------:R-:W-:Y:S02]  /*13ad80*/  LOP3.LUT P0, RZ, R30, 0x10, RZ, 0xc0, !PT ;  /* 0x000000101eff7812 */ /* 0x000fe4000780c0ff */
[C---:B------:R-:W-:Y:S02]  /*13ad90*/  LOP3.LUT P1, RZ, R8.reuse, 0x20000000, RZ, 0xc0, !PT ;  /* 0x2000000008ff7812 */ /* 0x040fe4000782c0ff */
[----:B------:R-:W-:Y:S01]  /*13ada0*/  LOP3.LUT P2, RZ, R8, 0x40000000, RZ, 0xc0, !PT ;  /* 0x4000000008ff7812 */ /* 0x000fe2000784c0ff */
[----:B-1----:R-:W-:-:S08]  /*13adb0*/  IMAD.WIDE R156, R232, 0x4, R26 ;  /* 0x00000004e89c7825 */ /* 0x002fd000078e021a */
[----:B------:R3:W-:Y:S01]  /*13adc0*/  @P0 STG.E desc[UR58][R156.64], R236 ;  /* 0x000000ec9c000986 */ /* 0x0007e2000c10193a */
[----:B------:R-:W-:Y:S02]  /*13add0*/  LOP3.LUT P3, RZ, R8, 0x80000000, RZ, 0xc0, !PT ;  /* 0x8000000008ff7812 */ /* 0x000fe4000786c0ff */
[C---:B------:R-:W-:Y:S02]  /*13ade0*/  LOP3.LUT P4, RZ, R25.reuse, 0x1, RZ, 0xc0, !PT ;  /* 0x0000000119ff7812 */ /* 0x040fe4000788c0ff */
[C---:B------:R-:W-:Y:S02]  /*13adf0*/  LOP3.LUT P5, RZ, R25.reuse, 0x2, RZ, 0xc0, !PT ;  /* 0x0000000219ff7812 */ /* 0x040fe400078ac0ff */
[----:B------:R-:W-:Y:S01]  /*13ae00*/  LOP3.LUT P6, RZ, R25, 0x4, RZ, 0xc0, !PT ;  /* 0x0000000419ff7812 */ /* 0x000fe200078cc0ff */
[----:B---3--:R-:W-:-:S05]  /*13ae10*/  IMAD.WIDE R156, R248, 0x4, R28 ;  /* 0x00000004f89c7825 */ /* 0x008fca00078e021c */
[----:B--2---:R1:W-:Y:S02]  /*13ae20*/  @P1 STG.E desc[UR58][R156.64], R244 ;  /* 0x000000f49c001986 */ /* 0x0043e4000c10193a */
[----:B-1----:R-:W-:-:S05]  /*13ae30*/  IMAD.WIDE R156, R248, 0x4, R26 ;  /* 0x00000004f89c7825 */ /* 0x002fca00078e021a */
[----:B----4-:R1:W-:Y:S02]  /*13ae40*/  @P2 STG.E desc[UR58][R156.64], R186 ;  /* 0x000000ba9c002986 */ /* 0x0103e4000c10193a */
[----:B-1----:R-:W-:-:S05]  /*13ae50*/  IMAD.WIDE R156, R160, 0x4, R28 ;  /* 0x00000004a09c7825 */ /* 0x002fca00078e021c */
[----:B------:R1:W-:Y:S02]  /*13ae60*/  @P3 STG.E desc[UR58][R156.64], R187 ;  /* 0x000000bb9c003986 */ /* 0x0003e4000c10193a */
[----:B-1----:R-:W-:-:S05]  /*13ae70*/  IMAD.WIDE R156, R160, 0x4, R26 ;  /* 0x00000004a09c7825 */ /* 0x002fca00078e021a */
[----:B------:R1:W-:Y:S02]  /*13ae80*/  @P4 STG.E desc[UR58][R156.64], R161 ;  /* 0x000000a19c004986 */ /* 0x0003e4000c10193a */
[----:B-1----:R-:W-:-:S05]  /*13ae90*/  IMAD.WIDE R156, R163, 0x4, R28 ;  /* 0x00000004a39c7825 */ /* 0x002fca00078e021c */
[----:B------:R1:W-:Y:S02]  /*13aea0*/  @P5 STG.E desc[UR58][R156.64], R162 ;  /* 0x000000a29c005986 */ /* 0x0003e4000c10193a */
[----:B-1----:R-:W-:Y:S02]  /*13aeb0*/  IMAD.WIDE R156, R163, 0x4, R26 ;  /* 0x00000004a39c7825 */ /* 0x002fe400078e021a */
[----:B------:R-:W2:Y:S04]  /*13aec0*/  LDL.LU R162, [R1+0x330] ;  /* 0x0003300001a27983 */ /* 0x000ea80000300800 */
[----:B------:R-:W3:Y:S04]  /*13aed0*/  LDL.LU R163, [R1+0xf0c] ;  /* 0x000f0c0001a37983 */ /* 0x000ee80000300800 */
[----:B------:R1:W-:Y:S04]  /*13aee0*/  @P6 STG.E desc[UR58][R156.64], R31 ;  /* 0x0000001f9c006986 */ /* 0x0003e8000c10193a */
[----:B-1----:R-:W4:Y:S04]  /*13aef0*/  LDL.LU R31, [R1+0x4efc] ;  /* 0x004efc00011f7983 */ /* 0x002f280000300800 */
[----:B------:R-:W2:Y:S04]  /*13af00*/  LDL.LU R244, [R1+0x29c] ;  /* 0x00029c0001f47983 */ /* 0x000ea80000300800 */
        /* <DEDUP_REMOVED lines=14> */
[----:B------:R-:W-:-:S02]  /*13aff0*/  LOP3.LUT P0, RZ, R25, 0x8000, RZ, 0xc0, !PT ;  /* 0x0000800019ff7812 */ /* 0x000fc4000780c0ff */
[----:B------:R-:W-:Y:S01]  /*13b000*/  LOP3.LUT R30, R30, 0xfffffffe, RZ, 0xc0, !PT ;  /* 0xfffffffe1e1e7812 */ /* 0x000fe200078ec0ff */
[----:B------:R-:W2:Y:S01]  /*13b010*/  LDL.LU R232, [R1+0x338] ;  /* 0x0003380001e87983 */ /* 0x000ea20000300800 */
[C---:B------:R-:W-:Y:S02]  /*13b020*/  LOP3.LUT P3, RZ, R25.reuse, 0x8, RZ, 0xc0, !PT ;  /* 0x0000000819ff7812 */ /* 0x040fe4000786c0ff */
[C---:B------:R-:W-:Y:S01]  /*13b030*/  LOP3.LUT P4, RZ, R25.reuse, 0x10, RZ, 0xc0, !PT ;  /* 0x0000001019ff7812 */ /* 0x040fe2000788c0ff */
[----:B------:R-:W2:Y:S01]  /*13b040*/  LDL.LU R236, [R1+0xf1c] ;  /* 0x000f1c0001ec7983 */ /* 0x000ea20000300800 */
[C---:B------:R-:W-:Y:S02]  /*13b050*/  LOP3.LUT P5, RZ, R25.reuse, 0x20, RZ, 0xc0, !PT ;  /* 0x0000002019ff7812 */ /* 0x040fe400078ac0ff */
[----:B------:R-:W-:Y:S02]  /*13b060*/  LOP3.LUT P6, RZ, R25, 0x40, RZ, 0xc0, !PT ;  /* 0x0000004019ff7812 */ /* 0x000fe400078cc0ff */
[----:B----4-:R-:W-:-:S04]  /*13b070*/  LOP3.LUT R31, R31, 0xefffffff, RZ, 0xc0, !PT ;  /* 0xefffffff1f1f7812 */ /* 0x010fc800078ec0ff */
        /* <DEDUP_REMOVED lines=17> */
[----:B---3--:R-:W-:-:S05]  /*13b190*/  IMAD.WIDE R156, R248, 0x4, R28 ;  /* 0x00000004f89c7825 */ /* 0x008fca00078e021c */
[----:B--2---:R1:W-:Y:S05]  /*13b1a0*/  @P3 STG.E desc[UR58][R156.64], R244 ;  /* 0x000000f49c003986 */ /* 0x0043ea000c10193a */
        /* <DEDUP_REMOVED lines=59> */
[----:B-1----:R-:W-:-:S05]  /*13b560*/  IMAD.WIDE R156, R162, 0x4, R26 ;  /* 0x00000004a29c7825 */ /* 0x002fca00078e021a */
[----:B------:R1:W-:Y:S04]  /*13b570*/  @P5 STG.E desc[UR58][R156.64], R4 ;  /* 0x000000049c005986 */ /* 0x0003e8000c10193a */
[----:B-1----:R-:W2:Y:S04]  /*13b580*/  LDL.LU R4, [R1+0x4ef4] ;  /* 0x004ef40001047983 */ /* 0x002ea80000300800 */
[----:B------:R-:W3:Y:S04]  /*13b590*/  LDL.LU R161, [R1+0x2dc] ;  /* 0x0002dc0001a17983 */ /* 0x000ee80000300800 */
[----:B------:R-:W4:Y:S01]  /*13b5a0*/  LDL.LU R186, [R1+0x320] ;  /* 0x0003200001ba7983 */ /* 0x000f220000300800 */
[----:B------:R-:W-:-:S03]  /*13b5b0*/  LOP3.LUT P6, RZ, R25, 0x200000, RZ, 0xc0, !PT ;  /* 0x0020000019ff7812 */ /* 0x000fc600078cc0ff */
[----:B------:R-:W2:Y:S01]  /*13b5c0*/  LDL.LU R187, [R1+0xf2c] ;  /* 0x000f2c0001bb7983 */ /* 0x000ea20000300800 */
[----:B------:R-:W-:-:S03]  /*13b5d0*/  IMAD.WIDE R156, R248, 0x4, R28 ;  /* 0x00000004f89c7825 */ /* 0x000fc600078e021c */
[----:B------:R-:W4:Y:S04]  /*13b5e0*/  LDL.LU R160, [R1+0x300] ;  /* 0x0003000001a07983 */ /* 0x000f280000300800 */
[----:B------:R-:W4:Y:S04]  /*13b5f0*/  LDL.LU R162, [R1+0x2e0] ;  /* 0x0002e00001a27983 */ /* 0x000f280000300800 */
[----:B------:R1:W-:Y:S04]  /*13b600*/  @P6 STG.E desc[UR58][R156.64], R163 ;  /* 0x000000a39c006986 */ /* 0x0003e8000c10193a */
[----:B-1----:R-:W4:Y:S01]  /*13b610*/  LDL.LU R163, [R1+0xf30] ;  /* 0x000f300001a37983 */ /* 0x002f220000300800 */
[----:B------:R-:W-:-:S03]  /*13b620*/  LOP3.LUT P3, RZ, R25, 0x400000, RZ, 0xc0, !PT ;  /* 0x0040000019ff7812 */ /* 0x000fc6000786c0ff */
[----:B------:R-:W4:Y:S01]  /*13b630*/  LDL.LU R247, [R1+0x130] ;  /* 0x0001300001f77983 */ /* 0x000f220000300800 */
[----:B------:R-:W-:-:S03]  /*13b640*/  IMAD.WIDE R156, R248, 0x4, R26 ;  /* 0x00000004f89c7825 */ /* 0x000fc600078e021a */
[----:B------:R-:W4:Y:S01]  /*13b650*/  LDL.LU R251, [R1+0x324] ;  /* 0x0003240001fb7983 */ /* 0x000f220000300800 */
[C---:B------:R-:W-:Y:S02]  /*13b660*/  LOP3.LUT P4, RZ, R25.reuse, 0x800000, RZ, 0xc0, !PT ;  /* 0x0080000019ff7812 */ /* 0x040fe4000788c0ff */
[C---:B------:R-:W-:Y:S02]  /*13b670*/  LOP3.LUT P5, RZ, R25.reuse, 0x1000000, RZ, 0xc0, !PT ;  /* 0x0100000019ff7812 */ /* 0x040fe400078ac0ff */
[----:B------:R-:W-:Y:S02]  /*13b680*/  LOP3.LUT P6, RZ, R25, 0x2000000, RZ, 0xc0, !PT ;  /* 0x0200000019ff7812 */ /* 0x000fe400078cc0ff */
[----:B------:R-:W-:Y:S01]  /*13b690*/  LOP3.LUT R31, R31, 0xffefffff, RZ, 0xc0, !PT ;  /* 0xffefffff1f1f7812 */ /* 0x000fe200078ec0ff */
[----:B---3--:R1:W-:Y:S04]  /*13b6a0*/  @P3 STG.E desc[UR58][R156.64], R161 ;  /* 0x000000a19c003986 */ /* 0x0083e8000c10193a */
        /* <DEDUP_REMOVED lines=10> */
[----:B--2---:R-:W-:-:S03]  /*13b750*/  IMAD.WIDE R156, R187, 0x4, R28 ;  /* 0x00000004bb9c7825 */ /* 0x004fc600078e021c */
[----:B------:R-:W2:Y:S04]  /*13b760*/  LDL.LU R236, [R1+0x138] ;  /* 0x0001380001ec7983 */ /* 0x000ea80000300800 */
[----:B------:R-:W2:Y:S04]  /*13b770*/  LDL.LU R244, [R1+0x32c] ;  /* 0x00032c0001f47983 */ /* 0x000ea80000300800 */
[----:B------:R-:W2:Y:S01]  /*13b780*/  LDL.LU R248, [R1+0xf44] ;  /* 0x000f440001f87983 */ /* 0x000ea20000300800 */
[----:B------:R-:W-:-:S03]  /*13b790*/  LOP3.LUT P0, RZ, R4, 0x4, RZ, 0xc0, !PT ;  /* 0x0000000404ff7812 */ /* 0x000fc6000780c0ff */
[----:B----4-:R1:W-:Y:S02]  /*13b7a0*/  @P4 STG.E desc[UR58][R156.64], R186 ;  /* 0x000000ba9c004986 */ /* 0x0103e4000c10193a */
[----:B-1----:R-:W-:Y:S02]  /*13b7b0*/  IMAD.WIDE R156, R187, 0x4, R26 ;  /* 0x00000004bb9c7825 */ /* 0x002fe400078e021a */
[----:B------:R-:W4:Y:S04]  /*13b7c0*/  LDL.LU R186, [R1+0x30c] ;  /* 0x00030c0001ba7983 */ /* 0x000f280000300800 */
[----:B------:R1:W-:Y:S04]  /*13b7d0*/  @P5 STG.E desc[UR58][R156.64], R160 ;  /* 0x000000a09c005986 */ /* 0x0003e8000c10193a */
[----:B------:R-:W4:Y:S01]  /*13b7e0*/  LDL.LU R187, [R1+0x2ec] ;  /* 0x0002ec0001bb7983 */ /* 0x000f220000300800 */
[----:B------:R-:W-:-:S03]  /*13b7f0*/  @P0 LOP3.LUT R31, R31, 0x100000, RZ, 0xfc, !PT ;  /* 0x001000001f1f0812 */ /* 0x000fc600078efcff */
[----:B-1----:R-:W4:Y:S01]  /*13b800*/  LDL.LU R160, [R1+0xf48] ;  /* 0x000f480001a07983 */ /* 0x002f220000300800 */
[----:B------:R-:W-:Y:S01]  /*13b810*/  IMAD.WIDE R156, R163, 0x4, R28 ;  /* 0x00000004a39c7825 */ /* 0x000fe200078e021c */
[----:B------:R-:W-:-:S04]  /*13b820*/  LOP3.LUT P0, RZ, R4, 0x2, RZ, 0xc0, !PT ;  /* 0x0000000204ff7812 */ /* 0x000fc8000780c0ff */
[----:B------:R1:W-:Y:S01]  /*13b830*/  @P6 STG.E desc[UR58][R156.64], R162 ;  /* 0x000000a29c006986 */ /* 0x0003e2000c10193a */
[----:B------:R-:W-:Y:S01]  /*13b840*/  LOP3.LUT R31, R31, 0xffdfffff, RZ, 0xc0, !PT ;  /* 0xffdfffff1f1f7812 */ /* 0x000fe200078ec0ff */
[----:B-1----:R-:W-:Y:S02]  /*13b850*/  IMAD.WIDE R156, R163, 0x4, R26 ;  /* 0x00000004a39c7825 */ /* 0x002fe400078e021a */
[----:B------:R-:W4:Y:S04]  /*13b860*/  LDL.LU R162, [R1+0x3b0] ;  /* 0x0003b00001a27983 */ /* 0x000f280000300800 */
[----:B------:R-:W4:Y:S01]  /*13b870*/  LDL.LU R163, [R1+0xf4c] ;  /* 0x000f4c0001a37983 */ /* 0x000f220000300800 */
        /* <DEDUP_REMOVED lines=20> */
[----:B------:R3:W-:Y:S01]  /*13b9c0*/  @P0 STG.E desc[UR58][R156.64], R247 ;  /* 0x000000f79c000986 */ /* 0x0007e2000c10193a */
[----:B------:R-:W-:Y:S01]  /*13b9d0*/  LOP3.LUT P0, RZ, R31, 0x8000000, RZ, 0xc0, !PT ;  /* 0x080000001fff7812 */ /* 0x000fe2000780c0ff */
[----:B---3--:R-:W-:-:S12]  /*13b9e0*/  IMAD.WIDE R156, R161, 0x4, R28 ;  /* 0x00000004a19c7825 */ /* 0x008fd800078e021c */
[----:B------:R1:W-:Y:S02]  /*13b9f0*/  @P0 STG.E desc[UR58][R156.64], R251 ;  /* 0x000000fb9c000986 */ /* 0x0003e4000c10193a */
[----:B-1----:R-:W-:Y:S02]  /*13ba00*/  IMAD.WIDE R156, R161, 0x4, R26 ;  /* 0x00000004a19c7825 */ /* 0x002fe400078e021a */
[----:B------:R-:W3:Y:S01]  /*13ba10*/  LDL.LU R161, [R1+0x390] ;  /* 0x0003900001a17983 */ /* 0x000ee20000300800 */
[----:B------:R-:W-:-:S13]  /*13ba20*/  LOP3.LUT P0, RZ, R31, 0x4000000, RZ, 0xc0, !PT ;  /* 0x040000001fff7812 */ /* 0x000fda000780c0ff */
        /* <DEDUP_REMOVED lines=20> */
[----:B--2---:R1:W-:Y:S01]  /*13bb70*/  @P0 STG.E desc[UR58][R156.64], R236 ;  /* 0x000000ec9c000986 */ /* 0x0043e2000c10193a */
[----:B------:R-:W-:Y:S01]  /*13bb80*/  LOP3.LUT P3, RZ, R4, 0x20, RZ, 0xc0, !PT ;  /* 0x0000002004ff7812 */ /* 0x000fe2000786c0ff */
[----:B-1----:R-:W-:-:S05]  /*13bb90*/  IMAD.WIDE R156, R248, 0x4, R28 ;  /* 0x00000004f89c7825 */ /* 0x002fca00078e021c */
[----:B------:R1:W-:Y:S01]  /*13bba0*/  @P1 STG.E desc[UR58][R156.64], R244 ;  /* 0x000000f49c001986 */ /* 0x0003e2000c10193a */
[----:B------:R-:W-:Y:S01]  /*13bbb0*/  LOP3.LUT P4, RZ, R4, 0x40, RZ, 0xc0, !PT ;  /* 0x0000004004ff7812 */ /* 0x000fe2000788c0ff */
[----:B-1----:R-:W-:-:S05]  /*13bbc0*/  IMAD.WIDE R156, R248, 0x4, R26 ;  /* 0x00000004f89c7825 */ /* 0x002fca00078e021a */
[----:B----4-:R1:W-:Y:S01]  /*13bbd0*/  @P2 STG.E desc[UR58][R156.64], R186 ;  /* 0x000000ba9c002986 */ /* 0x0103e2000c10193a */
[----:B------:R-:W-:Y:S01]  /*13bbe0*/  LOP3.LUT P5, RZ, R4, 0x80, RZ, 0xc0, !PT ;  /* 0x0000008004ff7812 */ /* 0x000fe200078ac0ff */
[----:B-1----:R-:W-:-:S05]  /*13bbf0*/  IMAD.WIDE R156, R160, 0x4, R28 ;  /* 0x00000004a09c7825 */ /* 0x002fca00078e021c */
[----:B------:R1:W-:Y:S02]  /*13bc00*/  @P3 STG.E desc[UR58][R156.64], R187 ;  /* 0x000000bb9c003986 */ /* 0x0003e4000c10193a */
[----:B-1----:R-:W-:-:S05]  /*13bc10*/  IMAD.WIDE R156, R160, 0x4, R26 ;  /* 0x00000004a09c7825 */ /* 0x002fca00078e021a */
[----:B------:R1:W-:Y:S02]  /*13bc20*/  @P4 STG.E desc[UR58][R156.64], R7 ;  /* 0x000000079c004986 */ /* 0x0003e4000c10193a */
[C---:B-1----:R-:W-:Y:S02]  /*13bc30*/  IMAD.WIDE R156, R163.reuse, 0x4, R28 ;  /* 0x00000004a39c7825 */ /* 0x042fe400078e021c */
[----:B------:R-:W2:Y:S04]  /*13bc40*/  LDL.LU R7, [R1+0x4ef0] ;  /* 0x004ef00001077983 */ /* 0x000ea80000300800 */
[----:B------:R1:W-:Y:S02]  /*13bc50*/  @P5 STG.E desc[UR58][R156.64], R162 ;  /* 0x000000a29c005986 */ /* 0x0003e4000c10193a */
[----:B-1----:R-:W-:-:S02]  /*13bc60*/  IMAD.WIDE R156, R163, 0x4, R26 ;  /* 0x00000004a39c7825 */ /* 0x002fc400078e021a */
[----:B------:R-:W4:Y:S04]  /*13bc70*/  LDL.LU R162, [R1+0x374] ;  /* 0x0003740001a27983 */ /* 0x000f280000300800 */
[----:B------:R-:W4:Y:S04]  /*13bc80*/  LDL.LU R163, [R1+0xf58] ;  /* 0x000f580001a37983 */ /* 0x000f280000300800 */
[----:B------:R-:W2:Y:S01]  /*13bc90*/  LDL.LU R248, [R1+0xf50] ;  /* 0x000f500001f87983 */ /* 0x000ea20000300800 */
[----:B------:R-:W-:-:S03]  /*13bca0*/  LOP3.LUT P6, RZ, R4, 0x100, RZ, 0xc0, !PT ;  /* 0x0000010004ff7812 */ /* 0x000fc600078cc0ff */
[----:B------:R-:W4:Y:S04]  /*13bcb0*/  LDL.LU R186, [R1+0x350] ;  /* 0x0003500001ba7983 */ /* 0x000f280000300800 */
[----:B------:R-:W4:Y:S04]  /*13bcc0*/  LDL.LU R187, [R1+0x3b4] ;  /* 0x0003b40001bb7983 */ /* 0x000f280000300800 */
[----:B------:R-:W4:Y:S04]  /*13bcd0*/  LDL.LU R160, [R1+0xf54] ;  /* 0x000f540001a07983 */ /* 0x000f280000300800 */
[----:B---3--:R1:W-:Y:S04]  /*13bce0*/  @P6 STG.E desc[UR58][R156.64], R161 ;  /* 0x000000a19c006986 */ /* 0x0083e8000c10193a */
[----:B-1----:R-:W3:Y:S01]  /*13bcf0*/  LDL.LU R161, [R1+0x394] ;  /* 0x0003940001a17983 */ /* 0x002ee20000300800 */
[----:B------:R-:W-:-:S02]  /*13bd00*/  LOP3.LUT P3, RZ, R4, 0x200, RZ, 0xc0, !PT ;  /* 0x0000020004ff7812 */ /* 0x000fc4000786c0ff */
        /* <DEDUP_REMOVED lines=20> */
[C---:B------:R-:W-:Y:S02]  /*13be50*/  LOP3.LUT P4, RZ, R4.reuse, 0x400, RZ, 0xc0, !PT ;  /* 0x0000040004ff7812 */ /* 0x040fe4000788c0ff */
[----:B------:R-:W-:-:S07]  /*13be60*/  LOP3.LUT P5, RZ, R4, 0x800, RZ, 0xc0, !PT ;  /* 0x0000080004ff7812 */ /* 0x000fce00078ac0ff */
[----:B------:R-:W-:Y:S02]  /*13be70*/  @P0 LOP3.LUT R31, R31, 0x40000, RZ, 0xfc, !PT ;  /* 0x000400001f1f0812 */ /* 0x000fe400078efcff */
[----:B------:R-:W-:Y:S01]  /*13be80*/  LOP3.LUT P0, RZ, R4, 0x4000, RZ, 0xc0, !PT ;  /* 0x0000400004ff7812 */ /* 0x000fe2000780c0ff */
[----:B--2---:R-:W-:-:S05]  /*13be90*/  IMAD.WIDE R156, R248, 0x4, R28 ;  /* 0x00000004f89c7825 */ /* 0x004fca00078e021c */
        /* <DEDUP_REMOVED lines=12> */
[----:B------:R-:W-:-:S03]  /*13bf60*/  IMAD.WIDE R156, R248, 0x4, R26 ;  /* 0x00000004f89c7825 */ /* 0x000fc600078e021a */
[----:B------:R-:W2:Y:S01]  /*13bf70*/  LDL.LU R232, [R1+0x37c] ;  /* 0x00037c0001e87983 */ /* 0x000ea20000300800 */
[----:B------:R-:W-:-:S03]  /*13bf80*/  LOP3.LUT P6, RZ, R4, 0x1000, RZ, 0xc0, !PT ;  /* 0x0000100004ff7812 */ /* 0x000fc600078cc0ff */
[----:B------:R-:W2:Y:S01]  /*13bf90*/  LDL.LU R236, [R1+0xf68] ;  /* 0x000f680001ec7983 */ /* 0x000ea20000300800 */
[----:B------:R-:W-:-:S03]  /*13bfa0*/  LOP3.LUT R31, R31, 0xfff7ffff, RZ, 0xc0, !PT ;  /* 0xfff7ffff1f1f7812 */ /* 0x000fc600078ec0ff */
[----:B----4-:R1:W-:Y:S01]  /*13bfb0*/  @P4 STG.E desc[UR58][R156.64], R186 ;  /* 0x000000ba9c004986 */ /* 0x0103e2000c10193a */
[----:B------:R-:W-:Y:S02]  /*13bfc0*/  @P0 LOP3.LUT R31, R31, 0x80000, RZ, 0xfc, !PT ;  /* 0x000800001f1f0812 */ /* 0x000fe400078efcff */
[----:B------:R-:W-:Y:S01]  /*13bfd0*/  LOP3.LUT P0, RZ, R4, 0x2000, RZ, 0xc0, !PT ;  /* 0x0000200004ff7812 */ /* 0x000fe2000780c0ff */
[----:B------:R-:W4:Y:S01]  /*13bfe0*/  LDL.LU R244, [R1+0x35c] ;  /* 0x00035c0001f47983 */ /* 0x000f220000300800 */
[----:B-1----:R-:W-:-:S05]  /*13bff0*/  IMAD.WIDE R156, R160, 0x4, R28 ;  /* 0x00000004a09c7825 */ /* 0x002fca00078e021c */
[----:B------:R1:W-:Y:S02]  /*13c000*/  @P5 STG.E desc[UR58][R156.64], R187 ;  /* 0x000000bb9c005986 */ /* 0x0003e4000c10193a */
[----:B-1----:R-:W-:Y:S02]  /*13c010*/  IMAD.WIDE R156, R160, 0x4, R26 ;  /* 0x00000004a09c7825 */ /* 0x002fe400078e021a */
[----:B------:R-:W4:Y:S04]  /*13c020*/  LDL.LU R187, [R1+0xf6c] ;  /* 0x000f6c0001bb7983 */ /* 0x000f280000300800 */
[----:B---3--:R1:W-:Y:S04]  /*13c030*/  @P6 STG.E desc[UR58][R156.64], R161 ;  /* 0x000000a19c006986 */ /* 0x0083e8000c10193a */
[----:B------:R-:W3:Y:S04]  /*13c040*/  LDL.LU R186, [R1+0x3a0] ;  /* 0x0003a00001ba7983 */ /* 0x000ee80000300800 */
[----:B------:R-:W3:Y:S01]  /*13c050*/  LDL.LU R160, [R1+0x380] ;  /* 0x0003800001a07983 */ /* 0x000ee20000300800 */
[----:B-1----:R-:W-:-:S03]  /*13c060*/  IMAD.WIDE R156, R163, 0x4, R28 ;  /* 0x00000004a39c7825 */ /* 0x002fc600078e021c */
[----:B------:R-:W3:Y:S04]  /*13c070*/  LDL.LU R161, [R1+0x360] ;  /* 0x0003600001a17983 */ /* 0x000ee80000300800 */
[----:B------:R1:W-:Y:S02]  /*13c080*/  @P0 STG.E desc[UR58][R156.64], R162 ;  /* 0x000000a29c000986 */ /* 0x0003e4000c10193a */
[----:B-1----:R-:W-:Y:S02]  /*13c090*/  IMAD.WIDE R156, R163, 0x4, R26 ;  /* 0x00000004a39c7825 */ /* 0x002fe400078e021a */
[----:B------:R-:W3:Y:S04]  /*13c0a0*/  LDL.LU R163, [R1+0xf70] ;  /* 0x000f700001a37983 */ /* 0x000ee80000300800 */
[----:B------:R-:W3:Y:S04]  /*13c0b0*/  LDL.LU R162, [R1+0x120] ;  /* 0x0001200001a27983 */ /* 0x000ee80000300800 */
[----:B------:R-:W3:Y:S01]  /*13c0c0*/  LDL.LU R248, [R1+0xf74] ;  /* 0x000f740001f87983 */ /* 0x000ee20000300800 */
[----:B------:R-:W-:-:S02]  /*13c0d0*/  LOP3.LUT P0, RZ, R31, 0x80000, RZ, 0xc0, !PT ;  /* 0x000800001fff7812 */ /* 0x000fc4000780c0ff */
[C---:B------:R-:W-:Y:S02]  /*13c0e0*/  LOP3.LUT P1, RZ, R4.reuse, 0x8000000, RZ, 0xc0, !PT ;  /* 0x0800000004ff7812 */ /* 0x040fe4000782c0ff */
[C---:B------:R-:W-:Y:S02]  /*13c0f0*/  LOP3.LUT P2, RZ, R4.reuse, 0x10000000, RZ, 0xc0, !PT ;  /* 0x1000000004ff7812 */ /* 0x040fe4000784c0ff */
[----:B------:R-:W-:-:S07]  /*13c100*/  LOP3.LUT P3, RZ, R4, 0x40000000, RZ, 0xc0, !PT ;  /* 0x4000000004ff7812 */ /* 0x000fce000786c0ff */
[----:B--2---:R1:W-:Y:S01]  /*13c110*/  @P0 STG.E desc[UR58][R156.64], R247 ;  /* 0x000000f79c000986 */ /* 0x0043e2000c10193a */
        /* <DEDUP_REMOVED lines=22> */
[----:B-1----:R-:W-:-:S05]  /*13c280*/  IMAD.WIDE R156, R236, 0x4, R26 ;  /* 0x00000004ec9c7825 */ /* 0x002fca00078e021a */
[----:B----4-:R1:W-:Y:S01]  /*13c290*/  @P1 STG.E desc[UR58][R156.64], R244 ;  /* 0x000000f49c001986 */ /* 0x0103e2000c10193a */
[----:B------:R-:W-:Y:S01]  /*13c2a0*/  LOP3.LUT P5, RZ, R7, 0x4, RZ, 0xc0, !PT ;  /* 0x0000000407ff7812 */ /* 0x000fe200078ac0ff */
[----:B-1----:R-:W-:-:S05]  /*13c2b0*/  IMAD.WIDE R156, R187, 0x4, R28 ;  /* 0x00000004bb9c7825 */ /* 0x002fca00078e021c */
[----:B---3--:R1:W-:Y:S01]  /*13c2c0*/  @P2 STG.E desc[UR58][R156.64], R186 ;  /* 0x000000ba9c002986 */ /* 0x0083e2000c10193a */
[----:B------:R-:W-:Y:S01]  /*13c2d0*/  LOP3.LUT P6, RZ, R7, 0x8, RZ, 0xc0, !PT ;  /* 0x0000000807ff7812 */ /* 0x000fe200078cc0ff */
[----:B-1----:R-:W-:-:S05]  /*13c2e0*/  IMAD.WIDE R156, R187, 0x4, R26 ;  /* 0x00000004bb9c7825 */ /* 0x002fca00078e021a */
[----:B------:R1:W-:Y:S02]  /*13c2f0*/  @P3 STG.E desc[UR58][R156.64], R160 ;  /* 0x000000a09c003986 */ /* 0x0003e4000c10193a */
[----:B-1----:R-:W-:-:S05]  /*13c300*/  IMAD.WIDE R156, R163, 0x4, R28 ;  /* 0x00000004a39c7825 */ /* 0x002fca00078e021c */
[----:B------:R1:W-:Y:S02]  /*13c310*/  @P4 STG.E desc[UR58][R156.64], R161 ;  /* 0x000000a19c004986 */ /* 0x0003e4000c10193a */
[----:B-1----:R-:W-:Y:S02]  /*13c320*/  IMAD.WIDE R156, R163, 0x4, R26 ;  /* 0x00000004a39c7825 */ /* 0x002fe400078e021a */
[----:B------:R-:W2:Y:S04]  /*13c330*/  LDL.LU R163, [R1+0xf7c] ;  /* 0x000f7c0001a37983 */ /* 0x000ea80000300800 */
[----:B------:R1:W-:Y:S02]  /*13c340*/  @P5 STG.E desc[UR58][R156.64], R162 ;  /* 0x000000a29c005986 */ /* 0x0003e4000c10193a */
[----:B-1----:R-:W-:-:S05]  /*13c350*/  IMAD.WIDE R156, R248, 0x4, R28 ;  /* 0x00000004f89c7825 */ /* 0x002fca00078e021c */
[----:B------:R1:W-:Y:S04]  /*13c360*/  @P6 STG.E desc[UR58][R156.64], R5 ;  /* 0x000000059c006986 */ /* 0x0003e8000c10193a */
[----:B-1----:R-:W3:Y:S04]  /*13c370*/  LDL.LU R5, [R1+0x4ee8] ;  /* 0x004ee80001057983 */ /* 0x002ee80000300800 */
[----:B------:R-:W4:Y:S04]  /*13c380*/  LDL.LU R186, [R1+0x384] ;  /* 0x0003840001ba7983 */ /* 0x000f280000300800 */
        /* <DEDUP_REMOVED lines=17> */
[----:B------:R-:W-:Y:S01]  /*13c4a0*/  LOP3.LUT P4, RZ, R7, 0x80, RZ, 0xc0, !PT ;  /* 0x0000008007ff7812 */ /* 0x000fe2000788c0ff */
[----:B------:R-:W2:Y:S01]  /*13c4b0*/  LDL.LU R236, [R1+0x400] ;  /* 0x0004000001ec7983 */ /* 0x000ea20000300800 */
[----:B------:R-:W-:-:S03]  /*13c4c0*/  IMAD.WIDE R156, R248, 0x4, R26 ;  /* 0x00000004f89c7825 */ /* 0x000fc600078e021a */
[----:B------:R-:W2:Y:S01]  /*13c4d0*/  LDL.LU R244, [R1+0x3e0] ;  /* 0x0003e00001f47983 */ /* 0x000ea20000300800 */
[----:B------:R-:W-:-:S03]  /*13c4e0*/  LOP3.LUT P5, RZ, R7, 0x200, RZ, 0xc0, !PT ;  /* 0x0000020007ff7812 */ /* 0x000fc600078ac0ff */
[----:B------:R-:W2:Y:S01]  /*13c4f0*/  LDL.LU R248, [R1+0xf90] ;  /* 0x000f900001f87983 */ /* 0x000ea20000300800 */
[C---:B------:R-:W-:Y:S02]  /*13c500*/  LOP3.LUT P6, RZ, R7.reuse, 0x800, RZ, 0xc0, !PT ;  /* 0x0000080007ff7812 */ /* 0x040fe400078cc0ff */
        /* <DEDUP_REMOVED lines=17> */
[----:B----4-:R3:W-:Y:S02]  /*13c620*/  @P3 STG.E desc[UR58][R156.64], R186 ;  /* 0x000000ba9c003986 */ /* 0x0107e4000c10193a */
[C---:B---3--:R-:W-:Y:S02]  /*13c630*/  IMAD.WIDE R156, R160.reuse, 0x4, R28 ;  /* 0x00000004a09c7825 */ /* 0x048fe400078e021c */
[----:B------:R-:W3:Y:S04]  /*13c640*/  LDL.LU R186, [R1+0x3c0] ;  /* 0x0003c00001ba7983 */ /* 0x000ee80000300800 */
[----:B--2---:R1:W-:Y:S02]  /*13c650*/  @P4 STG.E desc[UR58][R156.64], R187 ;  /* 0x000000bb9c004986 */ /* 0x0043e4000c10193a */
[----:B-1----:R-:W-:-:S02]  /*13c660*/  IMAD.WIDE R156, R160, 0x4, R26 ;  /* 0x00000004a09c7825 */ /* 0x002fc400078e021a */
[----:B------:R-:W2:Y:S04]  /*13c670*/  LDL.LU R187, [R1+0x424] ;  /* 0x0004240001bb7983 */ /* 0x000ea80000300800 */
[----:B------:R-:W4:Y:S04]  /*13c680*/  LDL.LU R160, [R1+0xf94] ;  /* 0x000f940001a07983 */ /* 0x000f280000300800 */
[----:B------:R1:W-:Y:S02]  /*13c690*/  @P5 STG.E desc[UR58][R156.64], R161 ;  /* 0x000000a19c005986 */ /* 0x0003e4000c10193a */
[----:B-1----:R-:W-:-:S02]  /*13c6a0*/  IMAD.WIDE R156, R163, 0x4, R28 ;  /* 0x00000004a39c7825 */ /* 0x002fc400078e021c */
[----:B------:R-:W2:Y:S04]  /*13c6b0*/  LDL.LU R161, [R1+0x404] ;  /* 0x0004040001a17983 */ /* 0x000ea80000300800 */
[----:B------:R1:W-:Y:S02]  /*13c6c0*/  @P6 STG.E desc[UR58][R156.64], R162 ;  /* 0x000000a29c006986 */ /* 0x0003e4000c10193a */
[----:B-1----:R-:W-:Y:S02]  /*13c6d0*/  IMAD.WIDE R156, R163, 0x4, R26 ;  /* 0x00000004a39c7825 */ /* 0x002fe400078e021a */
[----:B------:R-:W2:Y:S04]  /*13c6e0*/  LDL.LU R162, [R1+0x3e4] ;  /* 0x0003e40001a27983 */ /* 0x000ea80000300800 */
[----:B------:R-:W2:Y:S01]  /*13c6f0*/  LDL.LU R163, [R1+0xf98] ;  /* 0x000f980001a37983 */ /* 0x000ea20000300800 */
[----:B------:R-:W-:-:S02]  /*13c700*/  @P0 LOP3.LUT R31, R31, 0x200, RZ, 0xfc, !PT ;  /* 0x000002001f1f0812 */ /* 0x000fc400078efcff */
        /* <DEDUP_REMOVED lines=34> */
[----:B------:R-:W-:Y:S01]  /*13c930*/  LOP3.LUT P3, RZ, R5, 0x2, RZ, 0xc0, !PT ;  /* 0x0000000205ff7812 */ /* 0x000fe2000786c0ff */
[----:B-1----:R-:W-:-:S05]  /*13c940*/  IMAD.WIDE R156, R248, 0x4, R28 ;  /* 0x00000004f89c7825 */ /* 0x002fca00078e021c */
[----:B------:R1:W-:Y:S01]  /*13c950*/  @P1 STG.E desc[UR58][R156.64], R244 ;  /* 0x000000f49c001986 */ /* 0x0003e2000c10193a */
[C---:B------:R-:W-:Y:S01]  /*13c960*/  LOP3.LUT P4, RZ, R5.reuse, 0x8, RZ, 0xc0, !PT ;  /* 0x0000000805ff7812 */ /* 0x040fe2000788c0ff */
[----:B-1----:R-:W-:Y:S01]  /*13c970*/  IMAD.WIDE R156, R248, 0x4, R26 ;  /* 0x00000004f89c7825 */ /* 0x002fe200078e021a */
[C---:B------:R-:W-:Y:S02]  /*13c980*/  LOP3.LUT P5, RZ, R5.reuse, 0x10, RZ, 0xc0, !PT ;  /* 0x0000001005ff7812 */ /* 0x040fe400078ac0ff */
[----:B------:R-:W-:Y:S02]  /*13c990*/  LOP3.LUT P6, RZ, R5, 0x80, RZ, 0xc0, !PT ;  /* 0x0000008005ff7812 */ /* 0x000fe400078cc0ff */
[----:B---3--:R4:W-:Y:S02]  /*13c9a0*/  @P2 STG.E desc[UR58][R156.64], R186 ;  /* 0x000000ba9c002986 */ /* 0x0089e4000c10193a */
[----:B----4-:R-:W-:-:S05]  /*13c9b0*/  IMAD.WIDE R156, R160, 0x4, R28 ;  /* 0x00000004a09c7825 */ /* 0x010fca00078e021c */
[----:B--2---:R1:W-:Y:S02]  /*13c9c0*/  @P3 STG.E desc[UR58][R156.64], R187 ;  /* 0x000000bb9c003986 */ /* 0x0043e4000c10193a */
[----:B-1----:R-:W-:Y:S02]  /*13c9d0*/  IMAD.WIDE R156, R160, 0x4, R26 ;  /* 0x00000004a09c7825 */ /* 0x002fe400078e021a */
[----:B------:R-:W2:Y:S04]  /*13c9e0*/  LDL.LU R160, [R1+0x42c] ;  /* 0x00042c0001a07983 */ /* 0x000ea80000300800 */
[----:B------:R1:W-:Y:S02]  /*13c9f0*/  @P4 STG.E desc[UR58][R156.64], R161 ;  /* 0x000000a19c004986 */ /* 0x0003e4000c10193a */
[----:B-1----:R-:W-:-:S05]  /*13ca00*/  IMAD.WIDE R156, R163, 0x4, R28 ;  /* 0x00000004a39c7825 */ /* 0x002fca00078e021c */
[----:B------:R1:W-:Y:S02]  /*13ca10*/  @P5 STG.E desc[UR58][R156.64], R162 ;  /* 0x000000a29c005986 */ /* 0x0003e4000c10193a */
[----:B-1----:R-:W-:Y:S02]  /*13ca20*/  IMAD.WIDE R156, R163, 0x4, R26 ;  /* 0x00000004a39c7825 */ /* 0x002fe400078e021a */
[----:B------:R-:W3:Y:S04]  /*13ca30*/  LDL.LU R162, [R1+0xfa4] ;  /* 0x000fa40001a27983 */ /* 0x000ee80000300800 */
[----:B------:R-:W4:Y:S04]  /*13ca40*/  LDL.LU R161, [R1+0x40c] ;  /* 0x00040c0001a17983 */ /* 0x000f280000300800 */
[----:B------:R-:W4:Y:S04]  /*13ca50*/  LDL.LU R238, [R1+0xfa8] ;  /* 0x000fa80001ee7983 */ /* 0x000f280000300800 */
[----:B------:R1:W-:Y:S04]  /*13ca60*/  @P6 STG.E desc[UR58][R156.64], R6 ;  /* 0x000000069c006986 */ /* 0x0003e8000c10193a */
[----:B-1----:R-:W4:Y:S04]  /*13ca70*/  LDL.LU R6, [R1+0x4ee4] ;  /* 0x004ee40001067983 */ /* 0x002f280000300800 */
[----:B------:R-:W2:Y:S04]  /*13ca80*/  LDL.LU R236, [R1+0x428] ;  /* 0x0004280001ec7983 */ /* 0x000ea80000300800 */
[----:B------:R-:W3:Y:S04]  /*13ca90*/  LDL.LU R163, [R1+0xf9c] ;  /* 0x000f9c0001a37983 */ /* 0x000ee80000300800 */
[----:B------:R-:W4:Y:S04]  /*13caa0*/  LDL.LU R244, [R1+0x408] ;  /* 0x0004080001f47983 */ /* 0x000f280000300800 */
[----:B------:R-:W4:Y:S04]  /*13cab0*/  LDL.LU R248, [R1+0x3e8] ;  /* 0x0003e80001f87983 */ /* 0x000f280000300800 */
[----:B------:R-:W4:Y:S04]  /*13cac0*/  LDL.LU R186, [R1+0xfa0] ;  /* 0x000fa00001ba7983 */ /* 0x000f280000300800 */
[----:B------:R-:W4:Y:S01]  /*13cad0*/  LDL.LU R187, [R1+0x3c8] ;  /* 0x0003c80001bb7983 */ /* 0x000f220000300800 */
        /* <DEDUP_REMOVED lines=15> */
[----:B---3--:R-:W-:-:S05]  /*13cbd0*/  IMAD.WIDE R156, R163, 0x4, R28 ;  /* 0x00000004a39c7825 */ /* 0x008fca00078e021c */
[----:B--2---:R1:W-:Y:S02]  /*13cbe0*/  @P3 STG.E desc[UR58][R156.64], R236 ;  /* 0x000000ec9c003986 */ /* 0x0043e4000c10193a */
[----:B-1----:R-:W-:Y:S02]  /*13cbf0*/  IMAD.WIDE R156, R163, 0x4, R26 ;  /* 0x00000004a39c7825 */ /* 0x002fe400078e021a */
[----:B------:R-:W2:Y:S04]  /*13cc00*/  LDL.LU R163, [R1+0x3ec] ;  /* 0x0003ec0001a37983 */ /* 0x000ea80000300800 */
[----:B------:R-:W3:Y:S04]  /*13cc10*/  LDL.LU R246, [R1+0x3cc] ;  /* 0x0003cc0001f67983 */ /* 0x000ee80000300800 */
[----:B------:R-:W3:Y:S04]  /*13cc20*/  LDL.LU R250, [R1+0x410] ;  /* 0x0004100001fa7983 */ /* 0x000ee80000300800 */
[----:B------:R-:W3:Y:S04]  /*13cc30*/  LDL.LU R233, [R1+0xfac] ;  /* 0x000fac0001e97983 */ /* 0x000ee80000300800 */
[----:B------:R-:W3:Y:S04]  /*13cc40*/  LDL.LU R237, [R1+0x3f0] ;  /* 0x0003f00001ed7983 */ /* 0x000ee80000300800 */
[----:B------:R-:W3:Y:S04]  /*13cc50*/  LDL.LU R245, [R1+0x3d0] ;  /* 0x0003d00001f57983 */ /* 0x000ee80000300800 */
[----:B------:R-:W3:Y:S01]  /*13cc60*/  LDL.LU R249, [R1+0xfb0] ;  /* 0x000fb00001f97983 */ /* 0x000ee20000300800 */
[----:B------:R-:W-:-:S02]  /*13cc70*/  @P0 LOP3.LUT R31, R31, 0x1, RZ, 0xfc, !PT ;  /* 0x000000011f1f0812 */ /* 0x000fc400078efcff */
[----:B------:R-:W-:Y:S01]  /*13cc80*/  LOP3.LUT P0, RZ, R5, 0x200000, RZ, 0xc0, !PT ;  /* 0x0020000005ff7812 */ /* 0x000fe2000780c0ff */
[----:B------:R-:W3:Y:S01]  /*13cc90*/  LDL.LU R232, [R1+0x414] ;  /* 0x0004140001e87983 */ /* 0x000ee20000300800 */
[----:B------:R-:W-:Y:S02]  /*13cca0*/  LOP3.LUT R31, R31, 0xfffffffd, RZ, 0xc0, !PT ;  /* 0xfffffffd1f1f7812 */ /* 0x000fe400078ec0ff */
[----:B------:R-:W-:Y:S01]  /*13ccb0*/  LOP3.LUT P4, RZ, R5, 0x400, RZ, 0xc0, !PT ;  /* 0x0000040005ff7812 */ /* 0x000fe2000788c0ff */
[----:B------:R-:W3:Y:S08]  /*13ccc0*/  LDL.LU R236, [R1+0xfb4] ;  /* 0x000fb40001ec7983 */ /* 0x000ef00000300800 */
[----:B------:R-:W-:-:S02]  /*13ccd0*/  @P0 LOP3.LUT R31, R31, 0x2, RZ, 0xfc, !PT ;  /* 0x000000021f1f0812 */ /* 0x000fc400078efcff */
[----:B------:R-:W-:Y:S02]  /*13cce0*/  LOP3.LUT P0, RZ, R5, 0x80000, RZ, 0xc0, !PT ;  /* 0x0008000005ff7812 */ /* 0x000fe4000780c0ff */
[----:B------:R-:W-:Y:S02]  /*13ccf0*/  LOP3.LUT R31, R31, 0xfffffffb, RZ, 0xc0, !PT ;  /* 0xfffffffb1f1f7812 */ /* 0x000fe400078ec0ff */
[----:B------:R-:W-:-:S09]  /*13cd00*/  LOP3.LUT P5, RZ, R5, 0x1000, RZ, 0xc0, !PT ;  /* 0x0000100005ff7812 */ /* 0x000fd200078ac0ff */
[----:B------:R-:W-:Y:S02]  /*13cd10*/  @P0 LOP3.LUT R31, R31, 0x4, RZ, 0xfc, !PT ;  /* 0x000000041f1f0812 */ /* 0x000fe400078efcff */
[C---:B------:R-:W-:Y:S01]  /*13cd20*/  LOP3.LUT P0, RZ, R5.reuse, 0x40000, RZ, 0xc0, !PT ;  /* 0x0004000005ff7812 */ /* 0x040fe2000780c0ff */
[----:B----4-:R1:W-:Y:S01]  /*13cd30*/  @P4 STG.E desc[UR58][R156.64], R244 ;  /* 0x000000f49c004986 */ /* 0x0103e2000c10193a */
[----:B------:R-:W-:Y:S02]  /*13cd40*/  LOP3.LUT P6, RZ, R5, 0x4000, RZ, 0xc0, !PT ;  /* 0x0000400005ff7812 */ /* 0x000fe400078cc0ff */
[----:B------:R-:W-:Y:S01]  /*13cd50*/  LOP3.LUT R31, R31, 0xfffffff7, RZ, 0xc0, !PT ;  /* 0xfffffff71f1f7812 */ /* 0x000fe200078ec0ff */
[----:B-1----:R-:W-:-:S08]  /*13cd60*/  IMAD.WIDE R156, R186, 0x4, R28 ;  /* 0x00000004ba9c7825 */ /* 0x002fd000078e021c */
[----:B------:R-:W-:Y:S01]  /*13cd70*/  @P0 LOP3.LUT R31, R31, 0x8, RZ, 0xfc, !PT ;  /* 0x000000081f1f0812 */ /* 0x000fe200078efcff */
[----:B------:R-:W4:Y:S01]  /*13cd80*/  LDL.LU R244, [R1+0x3f4] ;  /* 0x0003f40001f47983 */ /* 0x000f220000300800 */
[----:B------:R-:W-:-:S03]  /*13cd90*/  LOP3.LUT P0, RZ, R5, 0x8000, RZ, 0xc0, !PT ;  /* 0x0000800005ff7812 */ /* 0x000fc6000780c0ff */
[----:B------:R1:W-:Y:S02]  /*13cda0*/  @P5 STG.E desc[UR58][R156.64], R248 ;  /* 0x000000f89c005986 */ /* 0x0003e4000c10193a */
        /* <DEDUP_REMOVED lines=11> */
[----:B------:R-:W-:Y:S01]  /*13ce60*/  LOP3.LUT P0, RZ, R31, 0x4, RZ, 0xc0, !PT ;  /* 0x000000041fff7812 */ /* 0x000fe2000780c0ff */
[----:B-1----:R-:W-:-:S02]  /*13ce70*/  IMAD.WIDE R156, R238, 0x4, R28 ;  /* 0x00000004ee9c7825 */ /* 0x002fc400078e021c */
[----:B------:R-:W4:Y:S04]  /*13ce80*/  LDL.LU R161, [R1+0x418] ;  /* 0x0004180001a17983 */ /* 0x000f280000300800 */
[----:B------:R-:W4:Y:S06]  /*13ce90*/  LDL.LU R160, [R1+0x3f8] ;  /* 0x0003f80001a07983 */ /* 0x000f2c0000300800 */
[----:B--2---:R1:W-:Y:S01]  /*13cea0*/  @P0 STG.E desc[UR58][R156.64], R163 ;  /* 0x000000a39c000986 */ /* 0x0043e2000c10193a */
[----:B------:R-:W-:Y:S01]  /*13ceb0*/  LOP3.LUT P0, RZ, R31, 0x2, RZ, 0xc0, !PT ;  /* 0x000000021fff7812 */ /* 0x000fe2000780c0ff */
[----:B-1----:R-:W-:-:S02]  /*13cec0*/  IMAD.WIDE R156, R238, 0x4, R26 ;  /* 0x00000004ee9c7825 */ /* 0x002fc400078e021a */
[----:B------:R-:W2:Y:S10]  /*13ced0*/  LDL.LU R163, [R1+0xfc0] ;  /* 0x000fc00001a37983 */ /* 0x000eb40000300800 */
[----:B---3--:R-:W-:Y:S01]  /*13cee0*/  @P0 STG.E desc[UR58][R156.64], R246 ;  /* 0x000000f69c000986 */ /* 0x008fe2000c10193a */
        /* <DEDUP_REMOVED lines=12> */
[----:B-1----:R-:W3:Y:S01]  /*13cfb0*/  LDL.LU R24, [R1+0x4ee0] ;  /* 0x004ee00001187983 */ /* 0x002ee20000300800 */
[----:B------:R-:W-:Y:S02]  /*13cfc0*/  LOP3.LUT P0, RZ, R25, 0x10000000, RZ, 0xc0, !PT ;  /* 0x1000000019ff7812 */ /* 0x000fe4000780c0ff */
[----:B------:R-:W-:Y:S01]  /*13cfd0*/  LOP3.LUT P1, RZ, R6, 0x1, RZ, 0xc0, !PT ;  /* 0x0000000106ff7812 */ /* 0x000fe2000782c0ff */
[----:B------:R-:W-:Y:S01]  /*13cfe0*/  IMAD.WIDE R30, R236, 0x4, R28 ;  /* 0x00000004ec1e7825 */ /* 0x000fe200078e021c */
[C---:B------:R-:W-:Y:S02]  /*13cff0*/  LOP3.LUT P2, RZ, R6.reuse, 0x4, RZ, 0xc0, !PT ;  /* 0x0000000406ff7812 */ /* 0x040fe4000784c0ff */
[----:B------:R-:W-:-:S07]  /*13d000*/  LOP3.LUT P3, RZ, R6, 0x10, RZ, 0xc0, !PT ;  /* 0x0000001006ff7812 */ /* 0x000fce000786c0ff */
[----:B------:R1:W-:Y:S01]  /*13d010*/  @P0 STG.E desc[UR58][R30.64], R232 ;  /* 0x000000e81e000986 */ /* 0x0003e2000c10193a */
[----:B------:R-:W-:Y:S01]  /*13d020*/  LOP3.LUT P4, RZ, R6, 0x20, RZ, 0xc0, !PT ;  /* 0x0000002006ff7812 */ /* 0x000fe2000788c0ff */
[----:B-1----:R-:W-:-:S05]  /*13d030*/  IMAD.WIDE R30, R236, 0x4, R26 ;  /* 0x00000004ec1e7825 */ /* 0x002fca00078e021a */
[----:B----4-:R1:W-:Y:S01]  /*13d040*/  @P1 STG.E desc[UR58][R30.64], R244 ;  /* 0x000000f41e001986 */ /* 0x0103e2000c10193a */
[----:B------:R-:W-:Y:S01]  /*13d050*/  LOP3.LUT P5, RZ, R6, 0x100, RZ, 0xc0, !PT ;  /* 0x0000010006ff7812 */ /* 0x000fe200078ac0ff */
[----:B-1----:R-:W-:-:S05]  /*13d060*/  IMAD.WIDE R30, R186, 0x4, R28 ;  /* 0x00000004ba1e7825 */ /* 0x002fca00078e021c */
        /* <DEDUP_REMOVED lines=29> */
[----:B------:R-:W-:-:S03]  /*13d240*/  LOP3.LUT P3, RZ, R6, 0x800, RZ, 0xc0, !PT ;  /* 0x0000080006ff7812 */ /* 0x000fc6000786c0ff */
[----:B------:R-:W4:Y:S01]  /*13d250*/  LDL.LU R245, [R1+0x454] ;  /* 0x0004540001f57983 */ /* 0x000f220000300800 */
[C---:B------:R-:W-:Y:S02]  /*13d260*/  LOP3.LUT P4, RZ, R6.reuse, 0x2000, RZ, 0xc0, !PT ;  /* 0x0000200006ff7812 */ /* 0x040fe4000788c0ff */
[C---:B------:R-:W-:Y:S01]  /*13d270*/  LOP3.LUT P5, RZ, R6.reuse, 0x8000, RZ, 0xc0, !PT ;  /* 0x0000800006ff7812 */ /* 0x040fe200078ac0ff */
[----:B------:R-:W4:Y:S04]  /*13d280*/  LDL.LU R232, [R1+0x434] ;  /* 0x0004340001e87983 */ /* 0x000f280000300800 */
[----:B------:R-:W4:Y:S01]  /*13d290*/  LDL.LU R236, [R1+0x4a8] ;  /* 0x0004a80001ec7983 */ /* 0x000f220000300800 */
        /* <DEDUP_REMOVED lines=22> */
[----:B------:R-:W-:Y:S02]  /*13d400*/  LOP3.LUT P0, RZ, R6, 0x100000, RZ, 0xc0, !PT ;  /* 0x0010000006ff7812 */ /* 0x000fe4000780c0ff */
[----:B------:R-:W-:Y:S01]  /*13d410*/  LOP3.LUT R25, R25, 0xf7ffffff, RZ, 0xc0, !PT ;  /* 0xf7ffffff19197812 */ /* 0x000fe200078ec0ff */
[----:B---3--:R2:W-:Y:S02]  /*13d420*/  @P3 STG.E desc[UR58][R30.64], R244 ;  /* 0x000000f41e003986 */ /* 0x0085e4000c10193a */
[C---:B--2---:R-:W-:Y:S02]  /*13d430*/  IMAD.WIDE R30, R186.reuse, 0x4, R28 ;  /* 0x00000004ba1e7825 */ /* 0x044fe400078e021c */
[----:B------:R-:W2:Y:S04]  /*13d440*/  LDL.LU R244, [R1+0xfdc] ;  /* 0x000fdc0001f47983 */ /* 0x000ea80000300800 */
[----:B----4-:R1:W-:Y:S02]  /*13d450*/  @P4 STG.E desc[UR58][R30.64], R248 ;  /* 0x000000f81e004986 */ /* 0x0103e4000c10193a */
[----:B-1----:R-:W-:-:S02]  /*13d460*/  IMAD.WIDE R30, R186, 0x4, R26 ;  /* 0x00000004ba1e7825 */ /* 0x002fc400078e021a */
[----:B------:R-:W3:Y:S04]  /*13d470*/  LDL.LU R248, [R1+0x478] ;  /* 0x0004780001f87983 */ /* 0x000ee80000300800 */
[----:B------:R1:W-:Y:S04]  /*13d480*/  @P5 STG.E desc[UR58][R30.64], R187 ;  /* 0x000000bb1e005986 */ /* 0x0003e8000c10193a */
[----:B------:R-:W4:Y:S04]  /*13d490*/  LDL.LU R186, [R1+0x458] ;  /* 0x0004580001ba7983 */ /* 0x000f280000300800 */
[----:B-1----:R-:W4:Y:S01]  /*13d4a0*/  LDL.LU R187, [R1+0xfe0] ;  /* 0x000fe00001bb7983 */ /* 0x002f220000300800 */
[----:B------:R-:W-:-:S02]  /*13d4b0*/  @P0 LOP3.LUT R25, R25, 0x8000000, RZ, 0xfc, !PT ;  /* 0x0800000019190812 */ /* 0x000fc400078efcff */
[----:B------:R-:W-:Y:S01]  /*13d4c0*/  LOP3.LUT P0, RZ, R6, 0x80000, RZ, 0xc0, !PT ;  /* 0x0008000006ff7812 */ /* 0x000fe2000780c0ff */
[----:B------:R-:W-:-:S05]  /*13d4d0*/  IMAD.WIDE R30, R161, 0x4, R28 ;  /* 0x00000004a11e7825 */ /* 0x000fca00078e021c */
[----:B------:R1:W-:Y:S02]  /*13d4e0*/  @P6 STG.E desc[UR58][R30.64], R160 ;  /* 0x000000a01e006986 */ /* 0x0003e4000c10193a */
[----:B-1----:R-:W-:Y:S02]  /*13d4f0*/  IMAD.WIDE R30, R161, 0x4, R26 ;  /* 0x00000004a11e7825 */ /* 0x002fe400078e021a */
[----:B------:R-:W4:Y:S04]  /*13d500*/  LDL.LU R160, [R1+0x438] ;  /* 0x0004380001a07983 */ /* 0x000f280000300800 */
[----:B------:R1:W-:Y:S01]  /*13d510*/  @P0 STG.E desc[UR58][R30.64], R162 ;  /* 0x000000a21e000986 */ /* 0x0003e2000c10193a */
[----:B------:R-:W-:-:S03]  /*13d520*/  LOP3.LUT P0, RZ, R25, 0x8000000, RZ, 0xc0, !PT ;  /* 0x0800000019ff7812 */ /* 0x000fc6000780c0ff */
[----:B------:R-:W4:Y:S04]  /*13d530*/  LDL.LU R161, [R1+0x4ac] ;  /* 0x0004ac0001a17983 */ /* 0x000f280000300800 */
[----:B-1----:R-:W4:Y:S01]  /*13d540*/  LDL.LU R162, [R1+0xfe4] ;  /* 0x000fe40001a27983 */ /* 0x002f220000300800 */
[----:B------:R-:W-:-:S05]  /*13d550*/  IMAD.WIDE R30, R163, 0x4, R28 ;  /* 0x00000004a31e7825 */ /* 0x000fca00078e021c */
[----:B------:R1:W-:Y:S02]  /*13d560*/  @P0 STG.E desc[UR58][R30.64], R247 ;  /* 0x000000f71e000986 */ /* 0x0003e4000c10193a */
[----:B-1----:R-:W-:Y:S02]  /*13d570*/  IMAD.WIDE R30, R163, 0x4, R26 ;  /* 0x00000004a31e7825 */ /* 0x002fe400078e021a */
[----:B------:R-:W4:Y:S01]  /*13d580*/  LDL.LU R163, [R1+0x47c] ;  /* 0x00047c0001a37983 */ /* 0x000f220000300800 */
        /* <DEDUP_REMOVED lines=23> */
[----:B--2---:R-:W-:-:S05]  /*13d700*/  IMAD.WIDE R30, R244, 0x4, R28 ;  /* 0x00000004f41e7825 */ /* 0x004fca00078e021c */
[----:B------:R1:W-:Y:S02]  /*13d710*/  @P1 STG.E desc[UR58][R30.64], R236 ;  /* 0x000000ec1e001986 */ /* 0x0003e4000c10193a */
[----:B-1----:R-:W-:-:S05]  /*13d720*/  IMAD.WIDE R30, R244, 0x4, R26 ;  /* 0x00000004f41e7825 */ /* 0x002fca00078e021a */
[----:B---3--:R4:W-:Y:S02]  /*13d730*/  @P2 STG.E desc[UR58][R30.64], R248 ;  /* 0x000000f81e002986 */ /* 0x0089e4000c10193a */
[----:B----4-:R-:W-:-:S05]  /*13d740*/  IMAD.WIDE R30, R187, 0x4, R28 ;  /* 0x00000004bb1e7825 */ /* 0x010fca00078e021c */
[----:B------:R1:W-:Y:S02]  /*13d750*/  @P3 STG.E desc[UR58][R30.64], R186 ;  /* 0x000000ba1e003986 */ /* 0x0003e4000c10193a */
[----:B-1----:R-:W-:Y:S02]  /*13d760*/  IMAD.WIDE R30, R187, 0x4, R26 ;  /* 0x00000004bb1e7825 */ /* 0x002fe400078e021a */
[----:B------:R-:W2:Y:S04]  /*13d770*/  LDL.LU R186, [R1+0x45c] ;  /* 0x00045c0001ba7983 */ /* 0x000ea80000300800 */
[----:B------:R-:W3:Y:S01]  /*13d780*/  LDL.LU R187, [R1+0xfe8] ;  /* 0x000fe80001bb7983 */ /* 0x000ee20000300800 */
[C---:B------:R-:W-:Y:S02]  /*13d790*/  LOP3.LUT P4, RZ, R24.reuse, 0x1, RZ, 0xc0, !PT ;  /* 0x0000000118ff7812 */ /* 0x040fe4000788c0ff */
[----:B------:R-:W-:-:S02]  /*13d7a0*/  LOP3.LUT P5, RZ, R24, 0x2, RZ, 0xc0, !PT ;  /* 0x0000000218ff7812 */ /* 0x000fc400078ac0ff */
[----:B------:R-:W-:-:S09]  /*13d7b0*/  LOP3.LUT P6, RZ, R24, 0x4, RZ, 0xc0, !PT ;  /* 0x0000000418ff7812 */ /* 0x000fd200078cc0ff */
[----:B------:R1:W-:Y:S02]  /*13d7c0*/  @P4 STG.E desc[UR58][R30.64], R160 ;  /* 0x000000a01e004986 */ /* 0x0003e4000c10193a */
[C---:B-1----:R-:W-:Y:S02]  /*13d7d0*/  IMAD.WIDE R30, R162.reuse, 0x4, R28 ;  /* 0x00000004a21e7825 */ /* 0x042fe400078e021c */
[----:B------:R-:W4:Y:S04]  /*13d7e0*/  LDL.LU R160, [R1+0x43c] ;  /* 0x00043c0001a07983 */ /* 0x000f280000300800 */
[----:B------:R1:W-:Y:S02]  /*13d7f0*/  @P5 STG.E desc[UR58][R30.64], R161 ;  /* 0x000000a11e005986 */ /* 0x0003e4000c10193a */
[----:B-1----:R-:W-:-:S02]  /*13d800*/  IMAD.WIDE R30, R162, 0x4, R26 ;  /* 0x00000004a21e7825 */ /* 0x002fc400078e021a */
[----:B------:R-:W4:Y:S04]  /*13d810*/  LDL.LU R162, [R1+0x480] ;  /* 0x0004800001a27983 */ /* 0x000f280000300800 */
[----:B------:R1:W-:Y:S04]  /*13d820*/  @P6 STG.E desc[UR58][R30.64], R163 ;  /* 0x000000a31e006986 */ /* 0x0003e8000c10193a */
        /* <DEDUP_REMOVED lines=33> */
[----:B--2---:R1:W-:Y:S04]  /*13da40*/  @P3 STG.E desc[UR58][R30.64], R186 ;  /* 0x000000ba1e003986 */ /* 0x0043e8000c10193a */
[----:B-1----:R-:W2:Y:S01]  /*13da50*/  LDL.LU R186, [R1+0x1004] ;  /* 0x0010040001ba7983 */ /* 0x002ea20000300800 */
[----:B------:R-:W-:Y:S02]  /*13da60*/  @P0 LOP3.LUT R25, R25, 0x20000, RZ, 0xfc, !PT ;  /* 0x0002000019190812 */ /* 0x000fe400078efcff */
[C---:B------:R-:W-:Y:S02]  /*13da70*/  LOP3.LUT P0, RZ, R24.reuse, 0x200, RZ, 0xc0, !PT ;  /* 0x0000020018ff7812 */ /* 0x040fe4000780c0ff */
[----:B------:R-:W-:Y:S02]  /*13da80*/  LOP3.LUT R25, R25, 0xfffbffff, RZ, 0xc0, !PT ;  /* 0xfffbffff19197812 */ /* 0x000fe400078ec0ff */
[----:B------:R-:W-:-:S02]  /*13da90*/  LOP3.LUT P4, RZ, R24, 0x10, RZ, 0xc0, !PT ;  /* 0x0000001018ff7812 */ /* 0x000fc4000788c0ff */
[C---:B------:R-:W-:Y:S01]  /*13daa0*/  LOP3.LUT P5, RZ, R24.reuse, 0x20, RZ, 0xc0, !PT ;  /* 0x0000002018ff7812 */ /* 0x040fe200078ac0ff */
[----:B------:R-:W-:Y:S01]  /*13dab0*/  IMAD.WIDE R30, R187, 0x4, R26 ;  /* 0x00000004bb1e7825 */ /* 0x000fe200078e021a */
[C---:B------:R-:W-:Y:S01]  /*13dac0*/  LOP3.LUT P6, RZ, R24.reuse, 0x40, RZ, 0xc0, !PT ;  /* 0x0000004018ff7812 */ /* 0x040fe200078cc0ff */
[----:B------:R-:W3:Y:S04]  /*13dad0*/  LDL.LU R187, [R1+0x48c] ;  /* 0x00048c0001bb7983 */ /* 0x000ee80000300800 */
[----:B------:R-:W-:Y:S02]  /*13dae0*/  @P0 LOP3.LUT R25, R25, 0x40000, RZ, 0xfc, !PT ;  /* 0x0004000019190812 */ /* 0x000fe400078efcff */
[----:B------:R-:W-:Y:S02]  /*13daf0*/  LOP3.LUT P0, RZ, R24, 0x100, RZ, 0xc0, !PT ;  /* 0x0000010018ff7812 */ /* 0x000fe4000780c0ff */
[----:B------:R-:W-:Y:S01]  /*13db00*/  LOP3.LUT R25, R25, 0xfff7ffff, RZ, 0xc0, !PT ;  /* 0xfff7ffff19197812 */ /* 0x000fe200078ec0ff */
[----:B----4-:R1:W-:Y:S10]  /*13db10*/  @P4 STG.E desc[UR58][R30.64], R160 ;  /* 0x000000a01e004986 */ /* 0x0103f4000c10193a */
[----:B------:R-:W-:-:S02]  /*13db20*/  @P0 LOP3.LUT R25, R25, 0x80000, RZ, 0xfc, !PT ;  /* 0x0008000019190812 */ /* 0x000fc400078efcff */
[----:B------:R-:W-:Y:S01]  /*13db30*/  LOP3.LUT P0, RZ, R24, 0x80, RZ, 0xc0, !PT ;  /* 0x0000008018ff7812 */ /* 0x000fe2000780c0ff */
[----:B-1----:R-:W4:Y:S01]  /*13db40*/  LDL.LU R160, [R1+0x1008] ;  /* 0x0010080001a07983 */ /* 0x002f220000300800 */
[----:B------:R-:W-:-:S05]  /*13db50*/  IMAD.WIDE R30, R163, 0x4, R28 ;  /* 0x00000004a31e7825 */ /* 0x000fca00078e021c */
[----:B------:R1:W-:Y:S02]  /*13db60*/  @P5 STG.E desc[UR58][R30.64], R162 ;  /* 0x000000a21e005986 */ /* 0x0003e4000c10193a */
[----:B-1----:R-:W-:Y:S02]  /*13db70*/  IMAD.WIDE R30, R163, 0x4, R26 ;  /* 0x00000004a31e7825 */ /* 0x002fe400078e021a */
[----:B------:R-:W3:Y:S04]  /*13db80*/  LDL.LU R162, [R1+0x46c] ;  /* 0x00046c0001a27983 */ /* 0x000ee80000300800 */
[----:B------:R1:W-:Y:S04]  /*13db90*/  @P6 STG.E desc[UR58][R30.64], R234 ;  /* 0x000000ea1e006986 */ /* 0x0003e8000c10193a */
[----:B------:R-:W3:Y:S01]  /*13dba0*/  LDL.LU R163, [R1+0x100c] ;  /* 0x00100c0001a37983 */ /* 0x000ee20000300800 */
[----:B-1----:R-:W-:-:S05]  /*13dbb0*/  IMAD.WIDE R30, R161, 0x4, R28 ;  /* 0x00000004a11e7825 */ /* 0x002fca00078e021c */
[----:B------:R1:W-:Y:S01]  /*13dbc0*/  @P0 STG.E desc[UR58][R30.64], R238 ;  /* 0x000000ee1e000986 */ /* 0x0003e2000c10193a */
[----:B------:R-:W-:Y:S01]  /*13dbd0*/  LOP3.LUT P0, RZ, R25, 0x80000, RZ, 0xc0, !PT ;  /* 0x0008000019ff7812 */ /* 0x000fe2000780c0ff */
[----:B-1----:R-:W-:Y:S02]  /*13dbe0*/  IMAD.WIDE R30, R161, 0x4, R26 ;  /* 0x00000004a11e7825 */ /* 0x002fe400078e021a */
[----:B------:R-:W3:Y:S10]  /*13dbf0*/  LDL.LU R161, [R1+0x1010] ;  /* 0x0010100001a17983 */ /* 0x000ef40000300800 */
        /* <DEDUP_REMOVED lines=14> */
[----:B------:R-:W-:Y:S01]  /*13dce0*/  LOP3.LUT P0, RZ, R25, 0x4000, RZ, 0xc0, !PT ;  /* 0x0000400019ff7812 */ /* 0x000fe2000780c0ff */
[----:B------:R-:W-:-:S12]  /*13dcf0*/  IMAD.WIDE R30, R236, 0x4, R28 ;  /* 0x00000004ec1e7825 */ /* 0x000fd800078e021c */
[----:B------:R1:W-:Y:S01]  /*13dd00*/  @P0 STG.E desc[UR58][R30.64], R232 ;  /* 0x000000e81e000986 */ /* 0x0003e2000c10193a */
[----:B------:R-:W-:Y:S01]  /*13dd10*/  LOP3.LUT P0, RZ, R25, 0x2000, RZ, 0xc0, !PT ;  /* 0x0000200019ff7812 */ /* 0x000fe2000780c0ff */
[----:B-1----:R-:W-:-:S12]  /*13dd20*/  IMAD.WIDE R30, R236, 0x4, R26 ;  /* 0x00000004ec1e7825 */ /* 0x002fd800078e021a */
[----:B------:R2:W-:Y:S01]  /*13dd30*/  @P0 STG.E desc[UR58][R30.64], R244 ;  /* 0x000000f41e000986 */ /* 0x0005e2000c10193a */
[----:B------:R-:W-:Y:S02]  /*13dd40*/  LOP3.LUT P0, RZ, R25, 0x1000, RZ, 0xc0, !PT ;  /* 0x0000100019ff7812 */ /* 0x000fe4000780c0ff */
[----:B------:R-:W-:Y:S01]  /*13dd50*/  LOP3.LUT P1, RZ, R24, 0x10000, RZ, 0xc0, !PT ;  /* 0x0001000018ff7812 */ /* 0x000fe2000782c0ff */
[----:B--2---:R-:W-:-:S10]  /*13dd60*/  IMAD.WIDE R30, R186, 0x4, R28 ;  /* 0x00000004ba1e7825 */ /* 0x004fd400078e021c */
[----:B------:R1:W-:Y:S02]  /*13dd70*/  @P0 STG.E desc[UR58][R30.64], R248 ;  /* 0x000000f81e000986 */ /* 0x0003e4000c10193a */
[----:B-1----:R-:W-:-:S05]  /*13dd80*/  IMAD.WIDE R30, R186, 0x4, R26 ;  /* 0x00000004ba1e7825 */ /* 0x002fca00078e021a */
[----:B------:R1:W-:Y:S04]  /*13dd90*/  @P1 STG.E desc[UR58][R30.64], R21 ;  /* 0x000000151e001986 */ /* 0x0003e8000c10193a */
[----:B-1----:R-:W2:Y:S01]  /*13dda0*/  LDL.LU R21, [R1+0x4ed4] ;  /* 0x004ed40001157983 */ /* 0x002ea20000300800 */
[C---:B------:R-:W-:Y:S02]  /*13ddb0*/  LOP3.LUT P2, RZ, R24.reuse, 0x20000, RZ, 0xc0, !PT ;  /* 0x0002000018ff7812 */ /* 0x040fe4000784c0ff */
[----:B------:R-:W-:Y:S01]  /*13ddc0*/  LOP3.LUT P3, RZ, R24, 0x40000, RZ, 0xc0, !PT ;  /* 0x0004000018ff7812 */ /* 0x000fe2000786c0ff */
[----:B----4-:R-:W-:Y:S01]  /*13ddd0*/  IMAD.WIDE R30, R160, 0x4, R28 ;  /* 0x00000004a01e7825 */ /* 0x010fe200078e021c */
[----:B------:R-:W-:-:S09]  /*13dde0*/  LOP3.LUT P4, RZ, R24, 0x80000, RZ, 0xc0, !PT ;  /* 0x0008000018ff7812 */ /* 0x000fd2000788c0ff */
[----:B---3--:R1:W-:Y:S02]  /*13ddf0*/  @P2 STG.E desc[UR58][R30.64], R187 ;  /* 0x000000bb1e002986 */ /* 0x0083e4000c10193a */
[----:B-1----:R-:W-:-:S05]  /*13de00*/  IMAD.WIDE R30, R160, 0x4, R26 ;  /* 0x00000004a01e7825 */ /* 0x002fca00078e021a */
[----:B------:R1:W-:Y:S02]  /*13de10*/  @P3 STG.E desc[UR58][R30.64], R162 ;  /* 0x000000a21e003986 */ /* 0x0003e4000c10193a */
[C---:B-1----:R-:W-:Y:S01]  /*13de20*/  IMAD.WIDE R30, R163.reuse, 0x4, R28 ;  /* 0x00000004a31e7825 */ /* 0x042fe200078e021c */
[C---:B------:R-:W-:Y:S02]  /*13de30*/  LOP3.LUT P5, RZ, R24.reuse, 0x100000, RZ, 0xc0, !PT ;  /* 0x0010000018ff7812 */ /* 0x040fe400078ac0ff */
[----:B------:R-:W-:Y:S02]  /*13de40*/  LOP3.LUT P6, RZ, R24, 0x200000, RZ, 0xc0, !PT ;  /* 0x0020000018ff7812 */ /* 0x000fe400078cc0ff */
[----:B------:R1:W-:Y:S04]  /*13de50*/  @P4 STG.E desc[UR58][R30.64], R18 ;  /* 0x000000121e004986 */ /* 0x0003e8000c10193a */
[----:B-1----:R-:W3:Y:S01]  /*13de60*/  LDL.LU R18, [R1+0x4ed0] ;  /* 0x004ed00001127983 */ /* 0x002ee20000300800 */
[----:B------:R-:W-:-:S05]  /*13de70*/  IMAD.WIDE R30, R163, 0x4, R26 ;  /* 0x00000004a31e7825 */ /* 0x000fca00078e021a */
[----:B------:R1:W-:Y:S02]  /*13de80*/  @P5 STG.E desc[UR58][R30.64], R20 ;  /* 0x000000141e005986 */ /* 0x0003e4000c10193a */
[C---:B-1----:R-:W-:Y:S02]  /*13de90*/  IMAD.WIDE R30, R161.reuse, 0x4, R28 ;  /* 0x00000004a11e7825 */ /* 0x042fe400078e021c */
[----:B------:R-:W4:Y:S04]  /*13dea0*/  LDL.LU R20, [R1+0x4ecc] ;  /* 0x004ecc0001147983 */ /* 0x000f280000300800 */
[----:B------:R-:W4:Y:S04]  /*13deb0*/  LDL.LU R163, [R1+0x1018] ;  /* 0x0010180001a37983 */ /* 0x000f280000300800 */
[----:B--2---:R1:W-:Y:S04]  /*13dec0*/  @P6 STG.E desc[UR58][R30.64], R21 ;  /* 0x000000151e006986 */ /* 0x0043e8000c10193a */
[----:B-1----:R-:W2:Y:S04]  /*13ded0*/  LDL.LU R21, [R1+0x4ec8] ;  /* 0x004ec80001157983 */ /* 0x002ea80000300800 */
[----:B------:R-:W4:Y:S04]  /*13dee0*/  LDL.LU R248, [R1+0x550] ;  /* 0x0005500001f87983 */ /* 0x000f280000300800 */
[----:B------:R-:W2:Y:S04]  /*13def0*/  LDL.LU R186, [R1+0x520] ;  /* 0x0005200001ba7983 */ /* 0x000ea80000300800 */
[----:B------:R-:W2:Y:S04]  /*13df00*/  LDL.LU R187, [R1+0x1014] ;  /* 0x0010140001bb7983 */ /* 0x000ea80000300800 */
[----:B------:R-:W2:Y:S04]  /*13df10*/  LDL.LU R160, [R1+0x4f0] ;  /* 0x0004f00001a07983 */ /* 0x000ea80000300800 */
[----:B------:R-:W2:Y:S04]  /*13df20*/  LDL.LU R162, [R1+0x5c4] ;  /* 0x0005c40001a27983 */ /* 0x000ea80000300800 */
[----:B------:R-:W2:Y:S01]  /*13df30*/  LDL.LU R234, [R1+0x554] ;  /* 0x0005540001ea7983 */ /* 0x000ea20000300800 */
[----:B------:R-:W-:-:S03]  /*13df40*/  IMAD.WIDE R30, R161, 0x4, R26 ;  /* 0x00000004a11e7825 */ /* 0x000fc600078e021a */
[----:B------:R-:W2:Y:S04]  /*13df50*/  LDL.LU R238, [R1+0x524] ;  /* 0x0005240001ee7983 */ /* 0x000ea80000300800 */
[----:B------:R-:W2:Y:S01]  /*13df60*/  LDL.LU R161, [R1+0x101c] ;  /* 0x00101c0001a17983 */ /* 0x000ea20000300800 */
[----:B------:R-:W-:-:S03]  /*13df70*/  LOP3.LUT R25, R25, 0xffffffef, RZ, 0xc0, !PT ;  /* 0xffffffef19197812 */ /* 0x000fc600078ec0ff */
[----:B------:R-:W2:Y:S04]  /*13df80*/  LDL.LU R246, [R1+0x5c8] ;  /* 0x0005c80001f67983 */ /* 0x000ea80000300800 */
[----:B------:R-:W2:Y:S01]  /*13df90*/  LDL.LU R250, [R1+0x1020] ;  /* 0x0010200001fa7983 */ /* 0x000ea20000300800 */
[C---:B------:R-:W-:Y:S02]  /*13dfa0*/  LOP3.LUT P3, RZ, R24.reuse, 0x400000, RZ, 0xc0, !PT ;  /* 0x0040000018ff7812 */ /* 0x040fe4000786c0ff */
[C---:B------:R-:W-:Y:S01]  /*13dfb0*/  LOP3.LUT P4, RZ, R24.reuse, 0x800000, RZ, 0xc0, !PT ;  /* 0x0080000018ff7812 */ /* 0x040fe2000788c0ff */
[----:B------:R-:W2:Y:S01]  /*13dfc0*/  LDL.LU R233, [R1+0x558] ;  /* 0x0005580001e97983 */ /* 0x000ea20000300800 */
[----:B------:R-:W-:Y:S02]  /*13dfd0*/  LOP3.LUT P5, RZ, R24, 0x1000000, RZ, 0xc0, !PT ;  /* 0x0100000018ff7812 */ /* 0x000fe400078ac0ff */
[----:B---3--:R-:W-:Y:S01]  /*13dfe0*/  LOP3.LUT P0, RZ, R18, 0x4, RZ, 0xc0, !PT ;  /* 0x0000000412ff7812 */ /* 0x008fe2000780c0ff */
[----:B------:R-:W3:Y:S01]  /*13dff0*/  LDL.LU R237, [R1+0x528] ;  /* 0x0005280001ed7983 */ /* 0x000ee20000300800 */
[----:B------:R-:W-:-:S03]  /*13e000*/  LOP3.LUT P6, RZ, R24, 0x2000000, RZ, 0xc0, !PT ;  /* 0x0200000018ff7812 */ /* 0x000fc600078cc0ff */
[----:B------:R-:W3:Y:S04]  /*13e010*/  LDL.LU R245, [R1+0x1024] ;  /* 0x0010240001f57983 */ /* 0x000ee80000300800 */
[----:B------:R-:W3:Y:S04]  /*13e020*/  LDL.LU R249, [R1+0x4f8] ;  /* 0x0004f80001f97983 */ /* 0x000ee80000300800 */
[----:B------:R-:W-:Y:S01]  /*13e030*/  @P0 LOP3.LUT R25, R25, 0x10, RZ, 0xfc, !PT ;  /* 0x0000001019190812 */ /* 0x000fe200078efcff */
[----:B------:R-:W3:Y:S01]  /*13e040*/  LDL.LU R232, [R1+0x5cc] ;  /* 0x0005cc0001e87983 */ /* 0x000ee20000300800 */
[----:B------:R-:W-:-:S02]  /*13e050*/  LOP3.LUT P0, RZ, R18, 0x2, RZ, 0xc0, !PT ;  /* 0x0000000212ff7812 */ /* 0x000fc4000780c0ff */
[----:B------:R-:W-:Y:S01]  /*13e060*/  LOP3.LUT R25, R25, 0xffffffdf, RZ, 0xc0, !PT ;  /* 0xffffffdf19197812 */ /* 0x000fe200078ec0ff */
[----:B------:R-:W3:Y:S04]  /*13e070*/  LDL.LU R236, [R1+0x1028] ;  /* 0x0010280001ec7983 */ /* 0x000ee80000300800 */
[----:B------:R-:W3:Y:S06]  /*13e080*/  LDL.LU R244, [R1+0x52c] ;  /* 0x00052c0001f47983 */ /* 0x000eec0000300800 */
        /* <DEDUP_REMOVED lines=20> */
[----:B----4-:R2:W-:Y:S02]  /*13e1d0*/  @P3 STG.E desc[UR58][R30.64], R248 ;  /* 0x000000f81e003986 */ /* 0x0105e4000c10193a */
[C---:B--2---:R-:W-:Y:S02]  /*13e1e0*/  IMAD.WIDE R30, R187.reuse, 0x4, R28 ;  /* 0x00000004bb1e7825 */ /* 0x044fe400078e021c */
[----:B------:R-:W2:Y:S04]  /*13e1f0*/  LDL.LU R248, [R1+0x102c] ;  /* 0x00102c0001f87983 */ /* 0x000ea80000300800 */
[----:B------:R1:W-:Y:S02]  /*13e200*/  @P4 STG.E desc[UR58][R30.64], R186 ;  /* 0x000000ba1e004986 */ /* 0x0003e4000c10193a */
[----:B-1----:R-:W-:-:S02]  /*13e210*/  IMAD.WIDE R30, R187, 0x4, R26 ;  /* 0x00000004bb1e7825 */ /* 0x002fc400078e021a */
[----:B------:R-:W4:Y:S04]  /*13e220*/  LDL.LU R186, [R1+0x4fc] ;  /* 0x0004fc0001ba7983 */ /* 0x000f280000300800 */
        /* <DEDUP_REMOVED lines=10> */
[----:B-1----:R-:W-:-:S09]  /*13e2d0*/  IMAD.WIDE R30, R161, 0x4, R28 ;  /* 0x00000004a11e7825 */ /* 0x002fd200078e021c */
[----:B------:R1:W-:Y:S01]  /*13e2e0*/  @P0 STG.E desc[UR58][R30.64], R238 ;  /* 0x000000ee1e000986 */ /* 0x0003e2000c10193a */
[----:B------:R-:W-:Y:S01]  /*13e2f0*/  LOP3.LUT P0, RZ, R25, 0x400, RZ, 0xc0, !PT ;  /* 0x0000040019ff7812 */ /* 0x000fe2000780c0ff */
[----:B-1----:R-:W-:Y:S02]  /*13e300*/  IMAD.WIDE R30, R161, 0x4, R26 ;  /* 0x00000004a11e7825 */ /* 0x002fe400078e021a */
[----:B------:R-:W4:Y:S10]  /*13e310*/  LDL.LU R161, [R1+0xf0] ;  /* 0x0000f00001a17983 */ /* 0x000f340000300800 */
[----:B------:R1:W-:Y:S04]  /*13e320*/  @P0 STG.E desc[UR58][R30.64], R19 ;  /* 0x000000131e000986 */ /* 0x0003e8000c10193a */
[----:B-1----:R-:W2:Y:S01]  /*13e330*/  LDL.LU R19, [R1+0x4ec4] ;  /* 0x004ec40001137983 */ /* 0x002ea20000300800 */
[----:B------:R-:W-:Y:S01]  /*13e340*/  LOP3.LUT P0, RZ, R25, 0x200, RZ, 0xc0, !PT ;  /* 0x0000020019ff7812 */ /* 0x000fe2000780c0ff */
[----:B------:R-:W-:-:S12]  /*13e350*/  IMAD.WIDE R30, R250, 0x4, R28 ;  /* 0x00000004fa1e7825 */ /* 0x000fd800078e021c */
[----:B------:R1:W-:Y:S01]  /*13e360*/  @P0 STG.E desc[UR58][R30.64], R246 ;  /* 0x000000f61e000986 */ /* 0x0003e2000c10193a */
[----:B------:R-:W-:Y:S01]  /*13e370*/  LOP3.LUT P0, RZ, R25, 0x100, RZ, 0xc0, !PT ;  /* 0x0000010019ff7812 */ /* 0x000fe2000780c0ff */
[----:B-1----:R-:W-:-:S12]  /*13e380*/  IMAD.WIDE R30, R250, 0x4, R26 ;  /* 0x00000004fa1e7825 */ /* 0x002fd800078e021a */
[----:B------:R3:W-:Y:S01]  /*13e390*/  @P0 STG.E desc[UR58][R30.64], R233 ;  /* 0x000000e91e000986 */ /* 0x0007e2000c10193a */
[----:B------:R-:W-:Y:S01]  /*13e3a0*/  LOP3.LUT P0, RZ, R25, 0x80, RZ, 0xc0, !PT ;  /* 0x0000008019ff7812 */ /* 0x000fe2000780c0ff */
[----:B---3--:R-:W-:-:S12]  /*13e3b0*/  IMAD.WIDE R30, R245, 0x4, R28 ;  /* 0x00000004f51e7825 */ /* 0x008fd800078e021c */
        /* <DEDUP_REMOVED lines=10> */
[----:B-1----:R-:W-:Y:S01]  /*13e460*/  IMAD.WIDE R30, R236, 0x4, R26 ;  /* 0x00000004ec1e7825 */ /* 0x002fe200078e021a */
[C---:B------:R-:W-:Y:S02]  /*13e470*/  LOP3.LUT P3, RZ, R21.reuse, 0x4000, RZ, 0xc0, !PT ;  /* 0x0000400015ff7812 */ /* 0x040fe4000786c0ff */
[----:B------:R-:W-:Y:S02]  /*13e480*/  LOP3.LUT P4, RZ, R21, 0x10000, RZ, 0xc0, !PT ;  /* 0x0001000015ff7812 */ /* 0x000fe4000788c0ff */
[----:B------:R-:W-:-:S02]  /*13e490*/  LOP3.LUT P5, RZ, R18, 0x4000, RZ, 0xc0, !PT ;  /* 0x0000400012ff7812 */ /* 0x000fc400078ac0ff */
[----:B------:R-:W-:Y:S01]  /*13e4a0*/  LOP3.LUT P6, RZ, R18, 0x10000, RZ, 0xc0, !PT ;  /* 0x0001000012ff7812 */ /* 0x000fe200078cc0ff */
[----:B--2---:R1:W-:Y:S02]  /*13e4b0*/  @P0 STG.E desc[UR58][R30.64], R19 ;  /* 0x000000131e000986 */ /* 0x0043e4000c10193a */
[C---:B-1----:R-:W-:Y:S02]  /*13e4c0*/  IMAD.WIDE R30, R248.reuse, 0x4, R28 ;  /* 0x00000004f81e7825 */ /* 0x042fe400078e021c */
[----:B------:R-:W2:Y:S04]  /*13e4d0*/  LDL.LU R19, [R1+0x4ec0] ;  /* 0x004ec00001137983 */ /* 0x000ea80000300800 */
[----:B------:R1:W-:Y:S02]  /*13e4e0*/  @P1 STG.E desc[UR58][R30.64], R244 ;  /* 0x000000f41e001986 */ /* 0x0003e4000c10193a */
[----:B-1----:R-:W-:-:S05]  /*13e4f0*/  IMAD.WIDE R30, R248, 0x4, R26 ;  /* 0x00000004f81e7825 */ /* 0x002fca00078e021a */
[----:B----4-:R1:W-:Y:S02]  /*13e500*/  @P2 STG.E desc[UR58][R30.64], R186 ;  /* 0x000000ba1e002986 */ /* 0x0103e4000c10193a */
[----:B-1----:R-:W-:-:S05]  /*13e510*/  IMAD.WIDE R30, R160, 0x4, R28 ;  /* 0x00000004a01e7825 */ /* 0x002fca00078e021c */
[----:B------:R1:W-:Y:S02]  /*13e520*/  @P3 STG.E desc[UR58][R30.64], R187 ;  /* 0x000000bb1e003986 */ /* 0x0003e4000c10193a */
[----:B-1----:R-:W-:-:S05]  /*13e530*/  IMAD.WIDE R30, R160, 0x4, R26 ;  /* 0x00000004a01e7825 */ /* 0x002fca00078e021a */
[----:B------:R1:W-:Y:S02]  /*13e540*/  @P4 STG.E desc[UR58][R30.64], R162 ;  /* 0x000000a21e004986 */ /* 0x0003e4000c10193a */
[----:B-1----:R-:W-:-:S05]  /*13e550*/  IMAD.WIDE R30, R163, 0x4, R28 ;  /* 0x00000004a31e7825 */ /* 0x002fca00078e021c */
[----:B------:R1:W-:Y:S04]  /*13e560*/  @P5 STG.E desc[UR58][R30.64], R23 ;  /* 0x000000171e005986 */ /* 0x0003e8000c10193a */
[----:B-1----:R-:W3:Y:S01]  /*13e570*/  LDL.LU R23, [R1+0x4ebc] ;  /* 0x004ebc0001177983 */ /* 0x002ee20000300800 */
        /* <DEDUP_REMOVED lines=20> */
[----:B------:R-:W-:Y:S01]  /*13e6c0*/  LOP3.LUT R25, R25, 0xfffffffe, RZ, 0xc0, !PT ;  /* 0xfffffffe19197812 */ /* 0x000fe200078ec0ff */
[----:B------:R-:W4:Y:S04]  /*13e6d0*/  LDL.LU R232, [R1+0x820] ;  /* 0x0008200001e87983 */ /* 0x000f280000300800 */
[----:B------:R-:W4:Y:S01]  /*13e6e0*/  LDL.LU R236, [R1+0x1050] ;  /* 0x0010500001ec7983 */ /* 0x000f220000300800 */
[----:B---3--:R-:W-:-:S13]  /*13e6f0*/  LOP3.LUT P0, RZ, R23, 0x20000, RZ, 0xc0, !PT ;  /* 0x0002000017ff7812 */ /* 0x008fda000780c0ff */
        /* <DEDUP_REMOVED lines=13> */
[----:B------:R-:W-:Y:S02]  /*13e7d0*/  LOP3.LUT R25, R25, 0xfffffffd, RZ, 0xc0, !PT ;  /* 0xfffffffd19197812 */ /* 0x000fe400078ec0ff */
[----:B--2---:R-:W-:-:S09]  /*13e7e0*/  LOP3.LUT P3, RZ, R19, 0x4000, RZ, 0xc0, !PT ;  /* 0x0000400013ff7812 */ /* 0x004fd2000786c0ff */
[----:B------:R-:W-:Y:S02]  /*13e7f0*/  @P0 LOP3.LUT R25, R25, 0x2, RZ, 0xfc, !PT ;  /* 0x0000000219190812 */ /* 0x000fe400078efcff */
[----:B------:R-:W-:Y:S02]  /*13e800*/  LOP3.LUT P0, RZ, R20, 0x20000, RZ, 0xc0, !PT ;  /* 0x0002000014ff7812 */ /* 0x000fe4000780c0ff */
[----:B------:R-:W-:Y:S02]  /*13e810*/  LOP3.LUT R25, R25, 0xfffffffb, RZ, 0xc0, !PT ;  /* 0xfffffffb19197812 */ /* 0x000fe400078ec0ff */
[----:B------:R-:W-:Y:S01]  /*13e820*/  LOP3.LUT P4, RZ, R19, 0x10000, RZ, 0xc0, !PT ;  /* 0x0001000013ff7812 */ /* 0x000fe2000788c0ff */
[----:B----4-:R-:W-:Y:S01]  /*13e830*/  IMAD.WIDE R30, R248, 0x4, R28 ;  /* 0x00000004f81e7825 */ /* 0x010fe200078e021c */
[----:B------:R-:W-:-:S07]  /*13e840*/  LOP3.LUT P5, RZ, R23, 0x4000, RZ, 0xc0, !PT ;  /* 0x0000400017ff7812 */ /* 0x000fce00078ac0ff */
[----:B------:R-:W-:Y:S02]  /*13e850*/  @P0 LOP3.LUT R25, R25, 0x4, RZ, 0xfc, !PT ;  /* 0x0000000419190812 */ /* 0x000fe400078efcff */
[----:B------:R-:W-:Y:S01]  /*13e860*/  LOP3.LUT P0, RZ, R19, 0x40000, RZ, 0xc0, !PT ;  /* 0x0004000013ff7812 */ /* 0x000fe2000780c0ff */
[----:B------:R1:W-:Y:S01]  /*13e870*/  @P3 STG.E desc[UR58][R30.64], R244 ;  /* 0x000000f41e003986 */ /* 0x0003e2000c10193a */
[----:B------:R-:W-:Y:S02]  /*13e880*/  LOP3.LUT P6, RZ, R23, 0x10000, RZ, 0xc0, !PT ;  /* 0x0001000017ff7812 */ /* 0x000fe400078cc0ff */
[----:B------:R-:W-:Y:S01]  /*13e890*/  LOP3.LUT R25, R25, 0xfffffff7, RZ, 0xc0, !PT ;  /* 0xfffffff719197812 */ /* 0x000fe200078ec0ff */
[----:B-1----:R-:W-:-:S08]  /*13e8a0*/  IMAD.WIDE R30, R248, 0x4, R26 ;  /* 0x00000004f81e7825 */ /* 0x002fd000078e021a */
[----:B------:R-:W-:Y:S01]  /*13e8b0*/  @P0 LOP3.LUT R25, R25, 0x8, RZ, 0xfc, !PT ;  /* 0x0000000819190812 */ /* 0x000fe200078efcff */
[----:B------:R-:W2:Y:S04]  /*13e8c0*/  LDL.LU R244, [R1+0x7e0] ;  /* 0x0007e00001f47983 */ /* 0x000ea80000300800 */
[----:B------:R1:W-:Y:S01]  /*13e8d0*/  @P4 STG.E desc[UR58][R30.64], R186 ;  /* 0x000000ba1e004986 */ /* 0x0003e2000c10193a */
[----:B------:R-:W-:Y:S01]  /*13e8e0*/  LOP3.LUT P0, RZ, R19, 0x20000, RZ, 0xc0, !PT ;  /* 0x0002000013ff7812 */ /* 0x000fe2000780c0ff */
[C---:B-1----:R-:W-:Y:S02]  /*13e8f0*/  IMAD.WIDE R30, R160.reuse, 0x4, R28 ;  /* 0x00000004a01e7825 */ /* 0x042fe400078e021c */
[----:B------:R-:W3:Y:S04]  /*13e900*/  LDL.LU R186, [R1+0x1054] ;  /* 0x0010540001ba7983 */ /* 0x000ee80000300800 */
[----:B------:R1:W-:Y:S04]  /*13e910*/  @P5 STG.E desc[UR58][R30.64], R187 ;  /* 0x000000bb1e005986 */ /* 0x0003e8000c10193a */
[----:B------:R-:W4:Y:S01]  /*13e920*/  LDL.LU R248, [R1+0x780] ;  /* 0x0007800001f87983 */ /* 0x000f220000300800 */
[----:B-1----:R-:W-:-:S03]  /*13e930*/  IMAD.WIDE R30, R160, 0x4, R26 ;  /* 0x00000004a01e7825 */ /* 0x002fc600078e021a */
[----:B------:R-:W4:Y:S04]  /*13e940*/  LDL.LU R187, [R1+0x750] ;  /* 0x0007500001bb7983 */ /* 0x000f280000300800 */
[----:B------:R1:W-:Y:S04]  /*13e950*/  @P6 STG.E desc[UR58][R30.64], R161 ;  /* 0x000000a11e006986 */ /* 0x0003e8000c10193a */
[----:B------:R-:W4:Y:S01]  /*13e960*/  LDL.LU R160, [R1+0x824] ;  /* 0x0008240001a07983 */ /* 0x000f220000300800 */
[----:B-1----:R-:W-:-:S03]  /*13e970*/  IMAD.WIDE R30, R163, 0x4, R28 ;  /* 0x00000004a31e7825 */ /* 0x002fc600078e021c */
[----:B------:R-:W4:Y:S04]  /*13e980*/  LDL.LU R161, [R1+0x1058] ;  /* 0x0010580001a17983 */ /* 0x000f280000300800 */
[----:B------:R1:W-:Y:S01]  /*13e990*/  @P0 STG.E desc[UR58][R30.64], R162 ;  /* 0x000000a21e000986 */ /* 0x0003e2000c10193a */
[----:B------:R-:W-:Y:S01]  /*13e9a0*/  LOP3.LUT P0, RZ, R25, 0x8, RZ, 0xc0, !PT ;  /* 0x0000000819ff7812 */ /* 0x000fe2000780c0ff */
[----:B-1----:R-:W-:Y:S02]  /*13e9b0*/  IMAD.WIDE R30, R163, 0x4, R26 ;  /* 0x00000004a31e7825 */ /* 0x002fe400078e021a */
[----:B------:R-:W4:Y:S10]  /*13e9c0*/  LDL.LU R162, [R1+0x7e4] ;  /* 0x0007e40001a27983 */ /* 0x000f340000300800 */
        /* <DEDUP_REMOVED lines=29> */
[----:B------:R-:W-:Y:S02]  /*13eba0*/  LOP3.LUT P5, RZ, R19, 0x100000, RZ, 0xc0, !PT ;  /* 0x0010000013ff7812 */ /* 0x000fe400078ac0ff */
[----:B------:R-:W-:Y:S02]  /*13ebb0*/  LOP3.LUT P6, RZ, R20, 0x80000, RZ, 0xc0, !PT ;  /* 0x0008000014ff7812 */ /* 0x000fe400078cc0ff */
        /* <DEDUP_REMOVED lines=18> */
[----:B------:R-:W2:Y:S01]  /*13ece0*/  LDL.LU R162, [R1+0x758] ;  /* 0x0007580001a27983 */ /* 0x000ea20000300800 */
[----:B------:R-:W-:-:S03]  /*13ecf0*/  IMAD.WIDE R30, R163, 0x4, R26 ;  /* 0x00000004a31e7825 */ /* 0x000fc600078e021a */
[----:B------:R-:W2:Y:S04]  /*13ed00*/  LDL.LU R163, [R1+0x82c] ;  /* 0x00082c0001a37983 */ /* 0x000ea80000300800 */
[----:B------:R-:W2:Y:S01]  /*13ed10*/  LDL.LU R251, [R1+0x1068] ;  /* 0x0010680001fb7983 */ /* 0x000ea20000300800 */
[C---:B------:R-:W-:Y:S02]  /*13ed20*/  LOP3.LUT P3, RZ, R20.reuse, 0x100000, RZ, 0xc0, !PT ;  /* 0x0010000014ff7812 */ /* 0x040fe4000786c0ff */
[----:B------:R-:W-:Y:S01]  /*13ed30*/  LOP3.LUT P4, RZ, R21, 0x80000, RZ, 0xc0, !PT ;  /* 0x0008000015ff7812 */ /* 0x000fe2000788c0ff */
[----:B------:R-:W2:Y:S04]  /*13ed40*/  LDL.LU R234, [R1+0x7ec] ;  /* 0x0007ec0001ea7983 */ /* 0x000ea80000300800 */
[----:B------:R-:W2:Y:S01]  /*13ed50*/  LDL.LU R238, [R1+0x106c] ;  /* 0x00106c0001ee7983 */ /* 0x000ea20000300800 */
        /* <DEDUP_REMOVED lines=14> */
[----:B---3--:R-:W-:-:S05]  /*13ee40*/  IMAD.WIDE R30, R160, 0x4, R28 ;  /* 0x00000004a01e7825 */ /* 0x008fca00078e021c */
[----:B--2---:R1:W-:Y:S02]  /*13ee50*/  @P4 STG.E desc[UR58][R30.64], R248 ;  /* 0x000000f81e004986 */ /* 0x0043e4000c10193a */
[----:B-1----:R-:W-:Y:S02]  /*13ee60*/  IMAD.WIDE R30, R160, 0x4, R26 ;  /* 0x00000004a01e7825 */ /* 0x002fe400078e021a */
[----:B------:R-:W2:Y:S04]  /*13ee70*/  LDL.LU R160, [R1+0x78c] ;  /* 0x00078c0001a07983 */ /* 0x000ea80000300800 */
[----:B------:R-:W3:Y:S01]  /*13ee80*/  LDL.LU R246, [R1+0x75c] ;  /* 0x00075c0001f67983 */ /* 0x000ee20000300800 */
[----:B------:R-:W-:-:S03]  /*13ee90*/  LOP3.LUT R24, R24, 0xfeffffff, RZ, 0xc0, !PT ;  /* 0xfeffffff18187812 */ /* 0x000fc600078ec0ff */
[----:B------:R-:W4:Y:S01]  /*13eea0*/  LDL.LU R250, [R1+0x800] ;  /* 0x0008000001fa7983 */ /* 0x000f220000300800 */
[----:B------:R-:W-:-:S03]  /*13eeb0*/  @P0 LOP3.LUT R24, R24, 0x1000000, RZ, 0xfc, !PT ;  /* 0x0100000018180812 */ /* 0x000fc600078efcff */
        /* <DEDUP_REMOVED lines=9> */
[----:B------:R-:W-:Y:S02]  /*13ef50*/  LOP3.LUT R24, R24, 0xfbffffff, RZ, 0xc0, !PT ;  /* 0xfbffffff18187812 */ /* 0x000fe400078ec0ff */
[----:B------:R-:W-:Y:S01]  /*13ef60*/  LOP3.LUT P5, RZ, R21, 0x100000, RZ, 0xc0, !PT ;  /* 0x0010000015ff7812 */ /* 0x000fe200078ac0ff */
[----:B------:R-:W4:Y:S01]  /*13ef70*/  LDL.LU R236, [R1+0x804] ;  /* 0x0008040001ec7983 */ /* 0x000f220000300800 */
[----:B------:R-:W-:-:S03]  /*13ef80*/  LOP3.LUT P6, RZ, R18, 0x80000, RZ, 0xc0, !PT ;  /* 0x0008000012ff7812 */ /* 0x000fc600078cc0ff */
[----:B------:R-:W4:Y:S04]  /*13ef90*/  LDL.LU R244, [R1+0x1078] ;  /* 0x0010780001f47983 */ /* 0x000f280000300800 */
[----:B------:R-:W-:Y:S01]  /*13efa0*/  @P0 LOP3.LUT R24, R24, 0x4000000, RZ, 0xfc, !PT ;  /* 0x0400000018180812 */ /* 0x000fe200078efcff */
[----:B------:R-:W4:Y:S01]  /*13efb0*/  LDL.LU R248, [R1+0x7a4] ;  /* 0x0007a40001f87983 */ /* 0x000f220000300800 */
[----:B------:R-:W-:Y:S02]  /*13efc0*/  LOP3.LUT P0, RZ, R22, 0x10000, RZ, 0xc0, !PT ;  /* 0x0001000016ff7812 */ /* 0x000fe4000780c0ff */
[----:B------:R-:W-:Y:S01]  /*13efd0*/  LOP3.LUT R24, R24, 0xf7ffffff, RZ, 0xc0, !PT ;  /* 0xf7ffffff18187812 */ /* 0x000fe200078ec0ff */
[----:B------:R1:W-:Y:S10]  /*13efe0*/  @P5 STG.E desc[UR58][R30.64], R186 ;  /* 0x000000ba1e005986 */ /* 0x0003f4000c10193a */
[----:B------:R-:W-:-:S02]  /*13eff0*/  @P0 LOP3.LUT R24, R24, 0x8000000, RZ, 0xfc, !PT ;  /* 0x0800000018180812 */ /* 0x000fc400078efcff */
[----:B------:R-:W-:Y:S01]  /*13f000*/  LOP3.LUT P0, RZ, R18, 0x100000, RZ, 0xc0, !PT ;  /* 0x0010000012ff7812 */ /* 0x000fe2000780c0ff */
[----:B-1----:R-:W-:-:S05]  /*13f010*/  IMAD.WIDE R30, R161, 0x4, R28 ;  /* 0x00000004a11e7825 */ /* 0x002fca00078e021c */
[----:B------:R1:W-:Y:S02]  /*13f020*/  @P6 STG.E desc[UR58][R30.64], R187 ;  /* 0x000000bb1e006986 */ /* 0x0003e4000c10193a */
[----:B-1----:R-:W-:Y:S02]  /*13f030*/  IMAD.WIDE R30, R161, 0x4, R26 ;  /* 0x00000004a11e7825 */ /* 0x002fe400078e021a */
[----:B------:R-:W4:Y:S04]  /*13f040*/  LDL.LU R187, [R1+0x107c] ;  /* 0x00107c0001bb7983 */ /* 0x000f280000300800 */
[----:B------:R1:W-:Y:S01]  /*13f050*/  @P0 STG.E desc[UR58][R30.64], R162 ;  /* 0x000000a21e000986 */ /* 0x0003e2000c10193a */
[----:B------:R-:W-:-:S03]  /*13f060*/  LOP3.LUT P0, RZ, R24, 0x8000000, RZ, 0xc0, !PT ;  /* 0x0800000018ff7812 */ /* 0x000fc6000780c0ff */
[----:B------:R-:W4:Y:S04]  /*13f070*/  LDL.LU R186, [R1+0x5a4] ;  /* 0x0005a40001ba7983 */ /* 0x000f280000300800 */
[----:B------:R-:W4:Y:S01]  /*13f080*/  LDL.LU R161, [R1+0x584] ;  /* 0x0005840001a17983 */ /* 0x000f220000300800 */
[----:B-1----:R-:W-:-:S03]  /*13f090*/  IMAD.WIDE R30, R251, 0x4, R28 ;  /* 0x00000004fb1e7825 */ /* 0x002fc600078e021c */
[----:B------:R-:W4:Y:S04]  /*13f0a0*/  LDL.LU R162, [R1+0x808] ;  /* 0x0008080001a27983 */ /* 0x000f280000300800 */
[----:B------:R1:W-:Y:S01]  /*13f0b0*/  @P0 STG.E desc[UR58][R30.64], R163 ;  /* 0x000000a31e000986 */ /* 0x0003e2000c10193a */
[----:B------:R-:W-:-:S03]  /*13f0c0*/  LOP3.LUT P0, RZ, R24, 0x4000000, RZ, 0xc0, !PT ;  /* 0x0400000018ff7812 */ /* 0x000fc6000780c0ff */
[----:B-1----:R-:W4:Y:S01]  /*13f0d0*/  LDL.LU R163, [R1+0x1700] ;  /* 0x0017000001a37983 */ /* 0x002f220000300800 */
[----:B------:R-:W-:-:S09]  /*13f0e0*/  IMAD.WIDE R30, R251, 0x4, R26 ;  /* 0x00000004fb1e7825 */ /* 0x000fd200078e021a */
[----:B------:R1:W-:Y:S01]  /*13f0f0*/  @P0 STG.E desc[UR58][R30.64], R234 ;  /* 0x000000ea1e000986 */ /* 0x0003e2000c10193a */
[----:B------:R-:W-:Y:S01]  /*13f100*/  LOP3.LUT P0, RZ, R24, 0x2000000, RZ, 0xc0, !PT ;  /* 0x0200000018ff7812 */ /* 0x000fe2000780c0ff */
[----:B-1----:R-:W-:-:S12]  /*13f110*/  IMAD.WIDE R30, R238, 0x4, R28 ;  /* 0x00000004ee1e7825 */ /* 0x002fd800078e021c */
[----:B--2---:R1:W-:Y:S04]  /*13f120*/  @P0 STG.E desc[UR58][R30.64], R160 ;  /* 0x000000a01e000986 */ /* 0x0043e8000c10193a */
[----:B-1----:R-:W2:Y:S01]  /*13f130*/  LDL.LU R160, [R1+0x7a8] ;  /* 0x0007a80001a07983 */ /* 0x002ea20000300800 */
[----:B------:R-:W-:Y:S01]  /*13f140*/  LOP3.LUT P0, RZ, R24, 0x1000000, RZ, 0xc0, !PT ;  /* 0x0100000018ff7812 */ /* 0x000fe2000780c0ff */
[----:B------:R-:W-:-:S12]  /*13f150*/  IMAD.WIDE R30, R238, 0x4, R26 ;  /* 0x00000004ee1e7825 */ /* 0x000fd800078e021a */
        /* <DEDUP_REMOVED lines=26> */
[C---:B-1----:R-:W-:Y:S02]  /*13f300*/  IMAD.WIDE R30, R163.reuse, 0x4, R28 ;  /* 0x00000004a31e7825 */ /* 0x042fe400078e021c */
[----:B------:R-:W3:Y:S04]  /*13f310*/  LDL.LU R161, [R1+0x5ac] ;  /* 0x0005ac0001a17983 */ /* 0x000ee80000300800 */
[----:B------:R1:W-:Y:S02]  /*13f320*/  @P5 STG.E desc[UR58][R30.64], R162 ;  /* 0x000000a21e005986 */ /* 0x0003e4000c10193a */
[----:B-1----:R-:W-:-:S02]  /*13f330*/  IMAD.WIDE R30, R163, 0x4, R26 ;  /* 0x00000004a31e7825 */ /* 0x002fc400078e021a */
[----:B------:R-:W4:Y:S04]  /*13f340*/  LDL.LU R162, [R1+0x170c] ;  /* 0x00170c0001a27983 */ /* 0x000f280000300800 */
[----:B------:R-:W3:Y:S04]  /*13f350*/  LDL.LU R163, [R1+0x58c] ;  /* 0x00058c0001a37983 */ /* 0x000ee80000300800 */
[----:B------:R-:W4:Y:S04]  /*13f360*/  LDL.LU R236, [R1+0x5a8] ;  /* 0x0005a80001ec7983 */ /* 0x000f280000300800 */
[----:B------:R-:W3:Y:S01]  /*13f370*/  LDL.LU R244, [R1+0x1704] ;  /* 0x0017040001f47983 */ /* 0x000ee20000300800 */
[----:B------:R-:W-:-:S03]  /*13f380*/  LOP3.LUT P6, RZ, R22, 0x100000, RZ, 0xc0, !PT ;  /* 0x0010000016ff7812 */ /* 0x000fc600078cc0ff */
[----:B------:R-:W4:Y:S04]  /*13f390*/  LDL.LU R248, [R1+0x588] ;  /* 0x0005880001f87983 */ /* 0x000f280000300800 */
[----:B------:R-:W4:Y:S04]  /*13f3a0*/  LDL.LU R186, [R1+0x80c] ;  /* 0x00080c0001ba7983 */ /* 0x000f280000300800 */
[----:B------:R-:W4:Y:S04]  /*13f3b0*/  LDL.LU R187, [R1+0x1708] ;  /* 0x0017080001bb7983 */ /* 0x000f280000300800 */
[----:B--2---:R1:W-:Y:S04]  /*13f3c0*/  @P6 STG.E desc[UR58][R30.64], R160 ;  /* 0x000000a01e006986 */ /* 0x0043e8000c10193a */
[----:B-1----:R-:W2:Y:S01]  /*13f3d0*/  LDL.LU R160, [R1+0x7ac] ;  /* 0x0007ac0001a07983 */ /* 0x002ea20000300800 */
[----:B------:R-:W-:-:S02]  /*13f3e0*/  LOP3.LUT P0, RZ, R23, 0x2000000, RZ, 0xc0, !PT ;  /* 0x0200000017ff7812 */ /* 0x000fc4000780c0ff */
[----:B------:R-:W-:Y:S01]  /*13f3f0*/  LOP3.LUT R24, R24, 0xffffefff, RZ, 0xc0, !PT ;  /* 0xffffefff18187812 */ /* 0x000fe200078ec0ff */
[----:B------:R-:W2:Y:S04]  /*13f400*/  LDL.LU R247, [R1+0x970] ;  /* 0x0009700001f77983 */ /* 0x000ea80000300800 */
[----:B------:R-:W2:Y:S04]  /*13f410*/  LDL.LU R251, [R1+0x1710] ;  /* 0x0017100001fb7983 */ /* 0x000ea80000300800 */
[----:B------:R-:W2:Y:S02]  /*13f420*/  LDL.LU R234, [R1+0x960] ;  /* 0x0009600001ea7983 */ /* 0x000ea40000300800 */
[----:B------:R-:W-:-:S02]  /*13f430*/  @P0 LOP3.LUT R24, R24, 0x1000, RZ, 0xfc, !PT ;  /* 0x0000100018180812 */ /* 0x000fc400078efcff */
[----:B------:R-:W-:Y:S01]  /*13f440*/  LOP3.LUT P0, RZ, R22, 0x400000, RZ, 0xc0, !PT ;  /* 0x0040000016ff7812 */ /* 0x000fe2000780c0ff */
[----:B------:R-:W2:Y:S01]  /*13f450*/  LDL.LU R246, [R1+0x1714] ;  /* 0x0017140001f67983 */ /* 0x000ea20000300800 */
[----:B------:R-:W-:-:S03]  /*13f460*/  LOP3.LUT R24, R24, 0xffffdfff, RZ, 0xc0, !PT ;  /* 0xffffdfff18187812 */ /* 0x000fc600078ec0ff */
[----:B------:R-:W2:Y:S04]  /*13f470*/  LDL.LU R238, [R1+0x840] ;  /* 0x0008400001ee7983 */ /* 0x000ea80000300800 */
[----:B------:R-:W2:Y:S04]  /*13f480*/  LDL.LU R250, [R1+0x730] ;  /* 0x0007300001fa7983 */ /* 0x000ea80000300800 */
[----:B------:R-:W-:Y:S01]  /*13f490*/  @P0 LOP3.LUT R24, R24, 0x2000, RZ, 0xfc, !PT ;  /* 0x0000200018180812 */ /* 0x000fe200078efcff */
[----:B------:R-:W2:Y:S01]  /*13f4a0*/  LDL.LU R233, [R1+0x974] ;  /* 0x0009740001e97983 */ /* 0x000ea20000300800 */
[----:B------:R-:W-:-:S02]  /*13f4b0*/  LOP3.LUT P0, RZ, R22, 0x200000, RZ, 0xc0, !PT ;  /* 0x0020000016ff7812 */ /* 0x000fc4000780c0ff */
[----:B------:R-:W-:Y:S01]  /*13f4c0*/  LOP3.LUT R24, R24, 0xffffbfff, RZ, 0xc0, !PT ;  /* 0xffffbfff18187812 */ /* 0x000fe200078ec0ff */
[----:B------:R-:W2:Y:S01]  /*13f4d0*/  LDL.LU R237, [R1+0x1718] ;  /* 0x0017180001ed7983 */ /* 0x000ea20000300800 */
[C---:B------:R-:W-:Y:S02]  /*13f4e0*/  LOP3.LUT P3, RZ, R23.reuse, 0x800000, RZ, 0xc0, !PT ;  /* 0x0080000017ff7812 */ /* 0x040fe4000786c0ff */
[----:B------:R-:W-:Y:S01]  /*13f4f0*/  LOP3.LUT P4, RZ, R23, 0x1000000, RZ, 0xc0, !PT ;  /* 0x0100000017ff7812 */ /* 0x000fe2000788c0ff */
[----:B------:R-:W2:Y:S01]  /*13f500*/  LDL.LU R245, [R1+0x964] ;  /* 0x0009640001f57983 */ /* 0x000ea20000300800 */
[C---:B------:R-:W-:Y:S02]  /*13f510*/  LOP3.LUT P5, RZ, R19.reuse, 0x800000, RZ, 0xc0, !PT ;  /* 0x0080000013ff7812 */ /* 0x040fe400078ac0ff */
[----:B------:R-:W-:Y:S01]  /*13f520*/  LOP3.LUT P6, RZ, R19, 0x1000000, RZ, 0xc0, !PT ;  /* 0x0100000013ff7812 */ /* 0x000fe200078cc0ff */
[----:B------:R-:W2:Y:S02]  /*13f530*/  LDL.LU R232, [R1+0x171c] ;  /* 0x00171c0001e87983 */ /* 0x000ea40000300800 */
[----:B------:R-:W-:-:S02]  /*13f540*/  @P0 LOP3.LUT R24, R24, 0x4000, RZ, 0xfc, !PT ;  /* 0x0000400018180812 */ /* 0x000fc400078efcff */
[----:B------:R-:W-:Y:S01]  /*13f550*/  LOP3.LUT P0, RZ, R18, 0x1000000, RZ, 0xc0, !PT ;  /* 0x0100000012ff7812 */ /* 0x000fe2000780c0ff */
[----:B------:R-:W2:Y:S01]  /*13f560*/  LDL.LU R249, [R1+0x844] ;  /* 0x0008440001f97983 */ /* 0x000ea20000300800 */
        /* <DEDUP_REMOVED lines=15> */
[----:B---3--:R-:W-:-:S05]  /*13f660*/  IMAD.WIDE R30, R244, 0x4, R28 ;  /* 0x00000004f41e7825 */ /* 0x008fca00078e021c */
[----:B----4-:R1:W-:Y:S02]  /*13f670*/  @P3 STG.E desc[UR58][R30.64], R236 ;  /* 0x000000ec1e003986 */ /* 0x0103e4000c10193a */
[----:B-1----:R-:W-:Y:S02]  /*13f680*/  IMAD.WIDE R30, R244, 0x4, R26 ;  /* 0x00000004f41e7825 */ /* 0x002fe400078e021a */
[----:B------:R-:W3:Y:S04]  /*13f690*/  LDL.LU R236, [R1+0x734] ;  /* 0x0007340001ec7983 */ /* 0x000ee80000300800 */
[----:B------:R1:W-:Y:S02]  /*13f6a0*/  @P4 STG.E desc[UR58][R30.64], R248 ;  /* 0x000000f81e004986 */ /* 0x0003e4000c10193a */
[----:B-1----:R-:W-:-:S05]  /*13f6b0*/  IMAD.WIDE R30, R187, 0x4, R28 ;  /* 0x00000004bb1e7825 */ /* 0x002fca00078e021c */
[----:B------:R1:W-:Y:S02]  /*13f6c0*/  @P5 STG.E desc[UR58][R30.64], R186 ;  /* 0x000000ba1e005986 */ /* 0x0003e4000c10193a */
[----:B-1----:R-:W-:Y:S02]  /*13f6d0*/  IMAD.WIDE R30, R187, 0x4, R26 ;  /* 0x00000004bb1e7825 */ /* 0x002fe400078e021a */
[----:B------:R-:W4:Y:S04]  /*13f6e0*/  LDL.LU R186, [R1+0x1720] ;  /* 0x0017200001ba7983 */ /* 0x000f280000300800 */
[----:B------:R-:W4:Y:S04]  /*13f6f0*/  LDL.LU R244, [R1+0x978] ;  /* 0x0009780001f47983 */ /* 0x000f280000300800 */
[----:B------:R-:W4:Y:S04]  /*13f700*/  LDL.LU R187, [R1+0x968] ;  /* 0x0009680001bb7983 */ /* 0x000f280000300800 */
[----:B--2---:R1:W-:Y:S02]  /*13f710*/  @P6 STG.E desc[UR58][R30.64], R160 ;  /* 0x000000a01e006986 */ /* 0x0043e4000c10193a */
[----:B-1----:R-:W-:-:S02]  /*13f720*/  IMAD.WIDE R30, R162, 0x4, R28 ;  /* 0x00000004a21e7825 */ /* 0x002fc400078e021c */
[----:B------:R-:W2:Y:S04]  /*13f730*/  LDL.LU R160, [R1+0x848] ;  /* 0x0008480001a07983 */ /* 0x000ea80000300800 */
[----:B------:R1:W-:Y:S01]  /*13f740*/  @P0 STG.E desc[UR58][R30.64], R161 ;  /* 0x000000a11e000986 */ /* 0x0003e2000c10193a */
[----:B------:R-:W-:-:S03]  /*13f750*/  LOP3.LUT P0, RZ, R24, 0x80000, RZ, 0xc0, !PT ;  /* 0x0008000018ff7812 */ /* 0x000fc6000780c0ff */
[----:B-1----:R-:W2:Y:S01]  /*13f760*/  LDL.LU R161, [R1+0x1724] ;  /* 0x0017240001a17983 */ /* 0x002ea20000300800 */
[----:B------:R-:W-:-:S03]  /*13f770*/  IMAD.WIDE R30, R162, 0x4, R26 ;  /* 0x00000004a21e7825 */ /* 0x000fc600078e021a */
[----:B------:R-:W2:Y:S06]  /*13f780*/  LDL.LU R162, [R1+0x738] ;  /* 0x0007380001a27983 */ /* 0x000eac0000300800 */
[----:B------:R1:W-:Y:S04]  /*13f790*/  @P0 STG.E desc[UR58][R30.64], R163 ;  /* 0x000000a31e000986 */ /* 0x0003e8000c10193a */
[----:B-1----:R-:W2:Y:S04]  /*13f7a0*/  LDL.LU R163, [R1+0x97c] ;  /* 0x00097c0001a37983 */ /* 0x002ea80000300800 */
[----:B------:R-:W2:Y:S01]  /*13f7b0*/  LDL.LU R248, [R1+0x1728] ;  /* 0x0017280001f87983 */ /* 0x000ea20000300800 */
        /* <DEDUP_REMOVED lines=19> */
[----:B------:R-:W-:Y:S02]  /*13f8f0*/  LOP3.LUT P1, RZ, R23, 0x4000000, RZ, 0xc0, !PT ;  /* 0x0400000017ff7812 */ /* 0x000fe4000782c0ff */
[----:B------:R-:W-:Y:S01]  /*13f900*/  LOP3.LUT P2, RZ, R19, 0x2000000, RZ, 0xc0, !PT ;  /* 0x0200000013ff7812 */ /* 0x000fe2000784c0ff */
[----:B-1----:R-:W-:-:S08]  /*13f910*/  IMAD.WIDE R30, R232, 0x4, R28 ;  /* 0x00000004e81e7825 */ /* 0x002fd000078e021c */
[----:B------:R1:W-:Y:S01]  /*13f920*/  @P0 STG.E desc[UR58][R30.64], R249 ;  /* 0x000000f91e000986 */ /* 0x0003e2000c10193a */
[----:B------:R-:W-:Y:S01]  /*13f930*/  LOP3.LUT P3, RZ, R19, 0x4000000, RZ, 0xc0, !PT ;  /* 0x0400000013ff7812 */ /* 0x000fe2000786c0ff */
[----:B-1----:R-:W-:Y:S01]  /*13f940*/  IMAD.WIDE R30, R232, 0x4, R26 ;  /* 0x00000004e81e7825 */ /* 0x002fe200078e021a */
[C---:B------:R-:W-:Y:S02]  /*13f950*/  LOP3.LUT P4, RZ, R20.reuse, 0x2000000, RZ, 0xc0, !PT ;  /* 0x0200000014ff7812 */ /* 0x040fe4000788c0ff */
[----:B------:R-:W-:Y:S02]  /*13f960*/  LOP3.LUT P5, RZ, R20, 0x4000000, RZ, 0xc0, !PT ;  /* 0x0400000014ff7812 */ /* 0x000fe400078ac0ff */
[----:B---3--:R4:W-:Y:S01]  /*13f970*/  @P1 STG.E desc[UR58][R30.64], R236 ;  /* 0x000000ec1e001986 */ /* 0x0089e2000c10193a */
[----:B------:R-:W-:Y:S01]  /*13f980*/  LOP3.LUT P6, RZ, R21, 0x2000000, RZ, 0xc0, !PT ;  /* 0x0200000015ff7812 */ /* 0x000fe200078cc0ff */
[----:B----4-:R-:W-:-:S05]  /*13f990*/  IMAD.WIDE R30, R186, 0x4, R28 ;  /* 0x00000004ba1e7825 */ /* 0x010fca00078e021c */
[----:B------:R1:W-:Y:S02]  /*13f9a0*/  @P2 STG.E desc[UR58][R30.64], R244 ;  /* 0x000000f41e002986 */ /* 0x0003e4000c10193a */
[----:B-1----:R-:W-:-:S05]  /*13f9b0*/  IMAD.WIDE R30, R186, 0x4, R26 ;  /* 0x00000004ba1e7825 */ /* 0x002fca00078e021a */
[----:B------:R2:W-:Y:S02]  /*13f9c0*/  @P3 STG.E desc[UR58][R30.64], R187 ;  /* 0x000000bb1e003986 */ /* 0x0005e4000c10193a */
[----:B--2---:R-:W-:-:S05]  /*13f9d0*/  IMAD.WIDE R30, R161, 0x4, R28 ;  /* 0x00000004a11e7825 */ /* 0x004fca00078e021c */
[----:B------:R1:W-:Y:S02]  /*13f9e0*/  @P4 STG.E desc[UR58][R30.64], R160 ;  /* 0x000000a01e004986 */ /* 0x0003e4000c10193a */
[----:B-1----:R-:W-:-:S05]  /*13f9f0*/  IMAD.WIDE R30, R161, 0x4, R26 ;  /* 0x00000004a11e7825 */ /* 0x002fca00078e021a */
[----:B------:R1:W-:Y:S02]  /*13fa00*/  @P5 STG.E desc[UR58][R30.64], R162 ;  /* 0x000000a21e005986 */ /* 0x0003e4000c10193a */
[----:B-1----:R-:W-:-:S05]  /*13fa10*/  IMAD.WIDE R30, R248, 0x4, R28 ;  /* 0x00000004f81e7825 */ /* 0x002fca00078e021c */
[----:B------:R1:W-:Y:S04]  /*13fa20*/  @P6 STG.E desc[UR58][R30.64], R163 ;  /* 0x000000a31e006986 */ /* 0x0003e8000c10193a */
[----:B-1----:R-:W2:Y:S04]  /*13fa30*/  LDL.LU R163, [R1+0x96c] ;  /* 0x00096c0001a37983 */ /* 0x002ea80000300800 */
[----:B------:R-:W3:Y:S04]  /*13fa40*/  LDL.LU R186, [R1+0x84c] ;  /* 0x00084c0001ba7983 */ /* 0x000ee80000300800 */
[----:B------:R-:W4:Y:S04]  /*13fa50*/  LDL.LU R187, [R1+0x172c] ;  /* 0x00172c0001bb7983 */ /* 0x000f280000300800 */
[----:B------:R-:W3:Y:S04]  /*13fa60*/  LDL.LU R160, [R1+0x73c] ;  /* 0x00073c0001a07983 */ /* 0x000ee80000300800 */
[----:B------:R-:W3:Y:S04]  /*13fa70*/  LDL.LU R161, [R1+0x8c0] ;  /* 0x0008c00001a17983 */ /* 0x000ee80000300800 */
[----:B------:R-:W3:Y:S01]  /*13fa80*/  LDL.LU R162, [R1+0x1730] ;  /* 0x0017300001a27983 */ /* 0x000ee20000300800 */
[----:B------:R-:W-:-:S03]  /*13fa90*/  LOP3.LUT P3, RZ, R21, 0x4000000, RZ, 0xc0, !PT ;  /* 0x0400000015ff7812 */ /* 0x000fc6000786c0ff */
[----:B------:R-:W3:Y:S01]  /*13faa0*/  LDL.LU R239, [R1+0x880] ;  /* 0x0008800001ef7983 */ /* 0x000ee20000300800 */
[----:B------:R-:W-:Y:S01]  /*13fab0*/  IMAD.WIDE R30, R248, 0x4, R26 ;  /* 0x00000004f81e7825 */ /* 0x000fe200078e021a */
        /* <DEDUP_REMOVED lines=11> */
[----:B--2---:R1:W-:Y:S04]  /*13fb70*/  @P3 STG.E desc[UR58][R30.64], R163 ;  /* 0x000000a31e003986 */ /* 0x0043e8000c10193a */
[----:B-1----:R-:W2:Y:S04]  /*13fb80*/  LDL.LU R163, [R1+0x1734] ;  /* 0x0017340001a37983 */ /* 0x002ea80000300800 */
[----:B------:R-:W2:Y:S04]  /*13fb90*/  LDL.LU R247, [R1+0x6b0] ;  /* 0x0006b00001f77983 */ /* 0x000ea80000300800 */
[----:B------:R-:W2:Y:S04]  /*13fba0*/  LDL.LU R251, [R1+0x240] ;  /* 0x0002400001fb7983 */ /* 0x000ea80000300800 */
[----:B------:R-:W2:Y:S04]  /*13fbb0*/  LDL.LU R238, [R1+0x1738] ;  /* 0x0017380001ee7983 */ /* 0x000ea80000300800 */
[----:B------:R-:W2:Y:S04]  /*13fbc0*/  LDL.LU R234, [R1+0x8c4] ;  /* 0x0008c40001ea7983 */ /* 0x000ea80000300800 */
[----:B------:R-:W2:Y:S01]  /*13fbd0*/  LDL.LU R246, [R1+0x884] ;  /* 0x0008840001f67983 */ /* 0x000ea20000300800 */
[----:B------:R-:W-:-:S02]  /*13fbe0*/  @P0 LOP3.LUT R24, R24, 0x80, RZ, 0xfc, !PT ;  /* 0x0000008018180812 */ /* 0x000fc400078efcff */
[----:B------:R-:W-:Y:S01]  /*13fbf0*/  LOP3.LUT P0, RZ, R19, 0x10000000, RZ, 0xc0, !PT ;  /* 0x1000000013ff7812 */ /* 0x000fe2000780c0ff */
[----:B------:R-:W2:Y:S04]  /*13fc00*/  LDL.LU R250, [R1+0x6b4] ;  /* 0x0006b40001fa7983 */ /* 0x000ea80000300800 */
[----:B------:R-:W2:Y:S01]  /*13fc10*/  LDL.LU R233, [R1+0x173c] ;  /* 0x00173c0001e97983 */ /* 0x000ea20000300800 */
[----:B------:R-:W-:-:S03]  /*13fc20*/  LOP3.LUT R24, R24, 0xfffffeff, RZ, 0xc0, !PT ;  /* 0xfffffeff18187812 */ /* 0x000fc600078ec0ff */
[----:B------:R-:W2:Y:S04]  /*13fc30*/  LDL.LU R237, [R1+0x244] ;  /* 0x0002440001ed7983 */ /* 0x000ea80000300800 */
[----:B------:R-:W-:Y:S01]  /*13fc40*/  @P0 LOP3.LUT R24, R24, 0x100, RZ, 0xfc, !PT ;  /* 0x0000010018180812 */ /* 0x000fe200078efcff */
[----:B------:R-:W2:Y:S01]  /*13fc50*/  LDL.LU R245, [R1+0x8c8] ;  /* 0x0008c80001f57983 */ /* 0x000ea20000300800 */
[----:B------:R-:W-:Y:S02]  /*13fc60*/  LOP3.LUT P0, RZ, R19, 0x8000000, RZ, 0xc0, !PT ;  /* 0x0800000013ff7812 */ /* 0x000fe4000780c0ff */
[----:B------:R-:W-:Y:S01]  /*13fc70*/  LOP3.LUT R24, R24, 0xfffffdff, RZ, 0xc0, !PT ;  /* 0xfffffdff18187812 */ /* 0x000fe200078ec0ff */
[----:B------:R-:W2:Y:S01]  /*13fc80*/  LDL.LU R249, [R1+0x1740] ;  /* 0x0017400001f97983 */ /* 0x000ea20000300800 */
[----:B------:R-:W-:-:S02]  /*13fc90*/  LOP3.LUT P4, RZ, R18, 0x2000000, RZ, 0xc0, !PT ;  /* 0x0200000012ff7812 */ /* 0x000fc4000788c0ff */
[----:B------:R-:W-:Y:S01]  /*13fca0*/  LOP3.LUT P5, RZ, R18, 0x4000000, RZ, 0xc0, !PT ;  /* 0x0400000012ff7812 */ /* 0x000fe200078ac0ff */
[----:B----4-:R-:W-:Y:S01]  /*13fcb0*/  IMAD.WIDE R30, R187, 0x4, R28 ;  /* 0x00000004bb1e7825 */ /* 0x010fe200078e021c */
[----:B------:R-:W4:Y:S01]  /*13fcc0*/  LDL.LU R232, [R1+0x888] ;  /* 0x0008880001e87983 */ /* 0x000f220000300800 */
[----:B------:R-:W-:-:S03]  /*13fcd0*/  LOP3.LUT P6, RZ, R22, 0x800000, RZ, 0xc0, !PT ;  /* 0x0080000016ff7812 */ /* 0x000fc600078cc0ff */
[----:B------:R-:W4:Y:S01]  /*13fce0*/  LDL.LU R236, [R1+0x6b8] ;  /* 0x0006b80001ec7983 */ /* 0x000f220000300800 */
[----:B------:R-:W-:Y:S02]  /*13fcf0*/  @P0 LOP3.LUT R24, R24, 0x200, RZ, 0xfc, !PT ;  /* 0x0000020018180812 */ /* 0x000fe400078efcff */
[----:B------:R-:W-:Y:S01]  /*13fd00*/  LOP3.LUT P0, RZ, R23, 0x10000000, RZ, 0xc0, !PT ;  /* 0x1000000017ff7812 */ /* 0x000fe2000780c0ff */
[----:B------:R-:W4:Y:S01]  /*13fd10*/  LDL.LU R244, [R1+0x1744] ;  /* 0x0017440001f47983 */ /* 0x000f220000300800 */
[----:B------:R-:W-:-:S03]  /*13fd20*/  LOP3.LUT R24, R24, 0xfffffbff, RZ, 0xc0, !PT ;  /* 0xfffffbff18187812 */ /* 0x000fc600078ec0ff */
[----:B---3--:R1:W-:Y:S04]  /*13fd30*/  @P4 STG.E desc[UR58][R30.64], R186 ;  /* 0x000000ba1e004986 */ /* 0x0083e8000c10193a */
[----:B------:R-:W3:Y:S04]  /*13fd40*/  LDL.LU R248, [R1+0x248] ;  /* 0x0002480001f87983 */ /* 0x000ee80000300800 */
[----:B------:R-:W-:Y:S02]  /*13fd50*/  @P0 LOP3.LUT R24, R24, 0x400, RZ, 0xfc, !PT ;  /* 0x0000040018180812 */ /* 0x000fe400078efcff */
[----:B------:R-:W-:-:S02]  /*13fd60*/  LOP3.LUT P0, RZ, R23, 0x8000000, RZ, 0xc0, !PT ;  /* 0x0800000017ff7812 */ /* 0x000fc4000780c0ff */
[----:B------:R-:W-:Y:S01]  /*13fd70*/  LOP3.LUT R24, R24, 0xfffff7ff, RZ, 0xc0, !PT ;  /* 0xfffff7ff18187812 */ /* 0x000fe200078ec0ff */
[----:B-1----:R-:W-:Y:S01]  /*13fd80*/  IMAD.WIDE R30, R187, 0x4, R26 ;  /* 0x00000004bb1e7825 */ /* 0x002fe200078e021a */
[----:B------:R-:W3:Y:S04]  /*13fd90*/  LDL.LU R186, [R1+0x8cc] ;  /* 0x0008cc0001ba7983 */ /* 0x000ee80000300800 */
[----:B------:R1:W-:Y:S04]  /*13fda0*/  @P5 STG.E desc[UR58][R30.64], R160 ;  /* 0x000000a01e005986 */ /* 0x0003e8000c10193a */
[----:B------:R-:W3:Y:S01]  /*13fdb0*/  LDL.LU R187, [R1+0x1748] ;  /* 0x0017480001bb7983 */ /* 0x000ee20000300800 */
[----:B------:R-:W-:-:S02]  /*13fdc0*/  @P0 LOP3.LUT R24, R24, 0x800, RZ, 0xfc, !PT ;  /* 0x0000080018180812 */ /* 0x000fc400078efcff */
[----:B------:R-:W-:Y:S01]  /*13fdd0*/  LOP3.LUT P0, RZ, R22, 0x1000000, RZ, 0xc0, !PT ;  /* 0x0100000016ff7812 */ /* 0x000fe2000780c0ff */
[C---:B-1----:R-:W-:Y:S01]  /*13fde0*/  IMAD.WIDE R30, R162.reuse, 0x4, R28 ;  /* 0x00000004a21e7825 */ /* 0x042fe200078e021c */
[----:B------:R-:W3:Y:S04]  /*13fdf0*/  LDL.LU R160, [R1+0x88c] ;  /* 0x00088c0001a07983 */ /* 0x000ee80000300800 */
[----:B------:R1:W-:Y:S02]  /*13fe00*/  @P6 STG.E desc[UR58][R30.64], R161 ;  /* 0x000000a11e006986 */ /* 0x0003e4000c10193a */
[----:B-1----:R-:W-:Y:S02]  /*13fe10*/  IMAD.WIDE R30, R162, 0x4, R26 ;  /* 0x00000004a21e7825 */ /* 0x002fe400078e021a */
[----:B------:R-:W3:Y:S04]  /*13fe20*/  LDL.LU R161, [R1+0x6bc] ;  /* 0x0006bc0001a17983 */ /* 0x000ee80000300800 */
[----:B------:R2:W-:Y:S01]  /*13fe30*/  @P0 STG.E desc[UR58][R30.64], R239 ;  /* 0x000000ef1e000986 */ /* 0x0005e2000c10193a */
[----:B------:R-:W-:-:S03]  /*13fe40*/  LOP3.LUT P0, RZ, R24, 0x800, RZ, 0xc0, !PT ;  /* 0x0000080018ff7812 */ /* 0x000fc6000780c0ff */
[----:B------:R-:W3:Y:S01]  /*13fe50*/  LDL.LU R162, [R1+0x174c] ;  /* 0x00174c0001a27983 */ /* 0x000ee20000300800 */
[----:B--2---:R-:W-:-:S09]  /*13fe60*/  IMAD.WIDE R30, R163, 0x4, R28 ;  /* 0x00000004a31e7825 */ /* 0x004fd200078e021c */
[----:B------:R1:W-:Y:S02]  /*13fe70*/  @P0 STG.E desc[UR58][R30.64], R247 ;  /* 0x000000f71e000986 */ /* 0x0003e4000c10193a */
[----:B-1----:R-:W-:Y:S02]  /*13fe80*/  IMAD.WIDE R30, R163, 0x4, R26 ;  /* 0x00000004a31e7825 */ /* 0x002fe400078e021a */
[----:B------:R-:W2:Y:S01]  /*13fe90*/  LDL.LU R163, [R1+0x24c] ;  /* 0x00024c0001a37983 */ /* 0x000ea20000300800 */
        /* <DEDUP_REMOVED lines=21> */
[----:B----4-:R1:W-:Y:S01]  /*13fff0*/  @P0 STG.E desc[UR58][R30.64], R232 ;  /* 0x000000e81e000986 */ /* 0x0103e2000c10193a */
[----:B------:R-:W-:Y:S01]  /*140000*/  LOP3.LUT P3, RZ, R22, 0x2000000, RZ, 0xc0, !PT ;  /* 0x0200000016ff7812 */ /* 0x000fe2000786c0ff */
[----:B-1----:R-:W-:-:S05]  /*140010*/  IMAD.WIDE R30, R244, 0x4, R28 ;  /* 0x00000004f41e7825 */ /* 0x002fca00078e021c */
[----:B------:R1:W-:Y:S01]  /*140020*/  @P1 STG.E desc[UR58][R30.64], R236 ;  /* 0x000000ec1e001986 */ /* 0x0003e2000c10193a */
[----:B------:R-:W-:Y:S01]  /*140030*/  LOP3.LUT P4, RZ, R22, 0x4000000, RZ, 0xc0, !PT ;  /* 0x0400000016ff7812 */ /* 0x000fe2000788c0ff */
[----:B-1----:R-:W-:Y:S02]  /*140040*/  IMAD.WIDE R30, R244, 0x4, R26 ;  /* 0x00000004f41e7825 */ /* 0x002fe400078e021a */
[----:B------:R-:W4:Y:S04]  /*140050*/  LDL.LU R244, [R1+0x9b0] ;  /* 0x0009b00001f47983 */ /* 0x000f280000300800 */
[----:B---3--:R1:W-:Y:S01]  /*140060*/  @P2 STG.E desc[UR58][R30.64], R248 ;  /* 0x000000f81e002986 */ /* 0x0083e2000c10193a */
[----:B------:R-:W-:Y:S01]  /*140070*/  LOP3.LUT P5, RZ, R23, 0x20000000, RZ, 0xc0, !PT ;  /* 0x2000000017ff7812 */ /* 0x000fe200078ac0ff */
[----:B-1----:R-:W-:-:S02]  /*140080*/  IMAD.WIDE R30, R187, 0x4, R28 ;  /* 0x00000004bb1e7825 */ /* 0x002fc400078e021c */
[----:B------:R-:W3:Y:S04]  /*140090*/  LDL.LU R248, [R1+0x1750] ;  /* 0x0017500001f87983 */ /* 0x000ee80000300800 */
[----:B------:R1:W-:Y:S01]  /*1400a0*/  @P3 STG.E desc[UR58][R30.64], R186 ;  /* 0x000000ba1e003986 */ /* 0x0003e2000c10193a */
[----:B------:R-:W-:Y:S01]  /*1400b0*/  LOP3.LUT P6, RZ, R23, 0x40000000, RZ, 0xc0, !PT ;  /* 0x4000000017ff7812 */ /* 0x000fe200078cc0ff */
[----:B-1----:R-:W-:Y:S02]  /*1400c0*/  IMAD.WIDE R30, R187, 0x4, R26 ;  /* 0x00000004bb1e7825 */ /* 0x002fe400078e021a */
        /* <DEDUP_REMOVED lines=27> */
[----:B------:R-:W-:-:S03]  /*140280*/  LOP3.LUT R24, R24, 0xfffffffe, RZ, 0xc0, !PT ;  /* 0xfffffffe18187812 */ /* 0x000fc600078ec0ff */
[----:B------:R-:W2:Y:S01]  /*140290*/  LDL.LU R245, [R1+0x1764] ;  /* 0x0017640001f57983 */ /* 0x000ea20000300800 */
[C---:B------:R-:W-:Y:S02]  /*1402a0*/  LOP3.LUT P3, RZ, R19.reuse, 0x20000000, RZ, 0xc0, !PT ;  /* 0x2000000013ff7812 */ /* 0x040fe4000786c0ff */
[----:B------:R-:W-:Y:S01]  /*1402b0*/  LOP3.LUT P4, RZ, R19, 0x40000000, RZ, 0xc0, !PT ;  /* 0x4000000013ff7812 */ /* 0x000fe2000788c0ff */
[----:B------:R-:W2:Y:S02]  /*1402c0*/  LDL.LU R249, [R1+0x708] ;  /* 0x0007080001f97983 */ /* 0x000ea40000300800 */
[----:B------:R-:W-:Y:S02]  /*1402d0*/  @P0 LOP3.LUT R184, R184, 0x40000000, RZ, 0xfc, !PT ;  /* 0x40000000b8b80812 */ /* 0x000fe400078efcff */
[----:B------:R-:W-:Y:S01]  /*1402e0*/  LOP3.LUT P0, RZ, R22, 0x10000000, RZ, 0xc0, !PT ;  /* 0x1000000016ff7812 */ /* 0x000fe2000780c0ff */
[----:B------:R-:W2:Y:S01]  /*1402f0*/  LDL.LU R232, [R1+0x9bc] ;  /* 0x0009bc0001e87983 */ /* 0x000ea20000300800 */
[----:B------:R-:W-:-:S02]  /*140300*/  LOP3.LUT R184, R184, 0x7fffffff, RZ, 0xc0, !PT ;  /* 0x7fffffffb8b87812 */ /* 0x000fc400078ec0ff */
[----:B------:R-:W-:Y:S01]  /*140310*/  LOP3.LUT P5, RZ, R20, 0x20000000, RZ, 0xc0, !PT ;  /* 0x2000000014ff7812 */ /* 0x000fe200078ac0ff */
[----:B------:R-:W2:Y:S08]  /*140320*/  LDL.LU R236, [R1+0x1768] ;  /* 0x0017680001ec7983 */ /* 0x000eb00000300800 */
[----:B------:R-:W-:Y:S02]  /*140330*/  @P0 LOP3.LUT R184, R184, 0x80000000, RZ, 0xfc, !PT ;  /* 0x80000000b8b80812 */ /* 0x000fe400078efcff */
[----:B------:R-:W-:-:S13]  /*140340*/  LOP3.LUT P0, RZ, R22, 0x8000000, RZ, 0xc0, !PT ;  /* 0x0800000016ff7812 */ /* 0x000fda000780c0ff */
[----:B------:R-:W-:Y:S02]  /*140350*/  @P0 LOP3.LUT R24, R24, 0x1, RZ, 0xfc, !PT ;  /* 0x0000000118180812 */ /* 0x000fe400078efcff */
[----:B------:R-:W-:Y:S02]  /*140360*/  LOP3.LUT P0, RZ, R18, 0x40000000, RZ, 0xc0, !PT ;  /* 0x4000000012ff7812 */ /* 0x000fe4000780c0ff */
[----:B------:R-:W-:-:S11]  /*140370*/  LOP3.LUT R24, R24, 0xfffffffd, RZ, 0xc0, !PT ;  /* 0xfffffffd18187812 */ /* 0x000fd600078ec0ff */
[----:B------:R-:W-:Y:S02]  /*140380*/  @P0 LOP3.LUT R24, R24, 0x2, RZ, 0xfc, !PT ;  /* 0x0000000218180812 */ /* 0x000fe400078efcff */
[----:B------:R-:W-:Y:S02]  /*140390*/  LOP3.LUT P0, RZ, R18, 0x20000000, RZ, 0xc0, !PT ;  /* 0x2000000012ff7812 */ /* 0x000fe4000780c0ff */
[----:B------:R-:W-:Y:S02]  /*1403a0*/  LOP3.LUT R24, R24, 0xfffffffb, RZ, 0xc0, !PT ;  /* 0xfffffffb18187812 */ /* 0x000fe400078ec0ff */
[----:B------:R-:W-:-:S09]  /*1403b0*/  LOP3.LUT P6, RZ, R20, 0x40000000, RZ, 0xc0, !PT ;  /* 0x4000000014ff7812 */ /* 0x000fd200078cc0ff */
        /* <DEDUP_REMOVED lines=10> */
[----:B-1----:R-:W-:-:S02]  /*140460*/  IMAD.WIDE R30, R160, 0x4, R28 ;  /* 0x00000004a01e7825 */ /* 0x002fc400078e021c */
[----:B------:R-:W4:Y:S04]  /*140470*/  LDL.LU R186, [R1+0x176c] ;  /* 0x00176c0001ba7983 */ /* 0x000f280000300800 */
[----:B------:R1:W-:Y:S04]  /*140480*/  @P5 STG.E desc[UR58][R30.64], R187 ;  /* 0x000000bb1e005986 */ /* 0x0003e8000c10193a */
[----:B------:R-:W4:Y:S01]  /*140490*/  LDL.LU R248, [R1+0x8dc] ;  /* 0x0008dc0001f87983 */ /* 0x000f220000300800 */
[----:B-1----:R-:W-:-:S03]  /*1404a0*/  IMAD.WIDE R30, R160, 0x4, R26 ;  /* 0x00000004a01e7825 */ /* 0x002fc600078e021a */
[----:B------:R-:W4:Y:S04]  /*1404b0*/  LDL.LU R187, [R1+0x70c] ;  /* 0x00070c0001bb7983 */ /* 0x000f280000300800 */
[----:B------:R2:W-:Y:S04]  /*1404c0*/  @P6 STG.E desc[UR58][R30.64], R161 ;  /* 0x000000a11e006986 */ /* 0x0005e8000c10193a */
[----:B------:R-:W4:Y:S01]  /*1404d0*/  LDL.LU R160, [R1+0x9a0] ;  /* 0x0009a00001a07983 */ /* 0x000f220000300800 */
[----:B--2---:R-:W-:-:S05]  /*1404e0*/  IMAD.WIDE R30, R163, 0x4, R28 ;  /* 0x00000004a31e7825 */ /* 0x004fca00078e021c */
[----:B------:R1:W-:Y:S04]  /*1404f0*/  @P0 STG.E desc[UR58][R30.64], R162 ;  /* 0x000000a21e000986 */ /* 0x0003e8000c10193a */
[----:B-1----:R-:W2:Y:S01]  /*140500*/  LDL.LU R162, [R1+0x1770] ;  /* 0x0017700001a27983 */ /* 0x002ea20000300800 */
[----:B------:R-:W-:-:S03]  /*140510*/  IMAD.WIDE R30, R163, 0x4, R26 ;  /* 0x00000004a31e7825 */ /* 0x000fc600078e021a */
[----:B------:R-:W2:Y:S04]  /*140520*/  LDL.LU R161, [R1+0x980] ;  /* 0x0009800001a17983 */ /* 0x000ea80000300800 */
        /* <DEDUP_REMOVED lines=8> */
[----:B------:R-:W-:Y:S01]  /*1405b0*/  @P0 STG.E desc[UR58][R30.64], R238 ;  /* 0x000000ee1e000986 */ /* 0x000fe2000c10193a */
        /* <DEDUP_REMOVED lines=18> */
[----:B-1----:R-:W-:-:S05]  /*1406e0*/  IMAD.WIDE R24, R236, 0x4, R26 ;  /* 0x00000004ec187825 */ /* 0x002fca00078e021a */
[----:B---3--:R4:W-:Y:S01]  /*1406f0*/  @P1 STG.E desc[UR58][R24.64], R244 ;  /* 0x000000f418001986 */ /* 0x0089e2000c10193a */
[----:B------:R-:W-:Y:S02]  /*140700*/  LOP3.LUT P4, RZ, R21, 0x80000000, RZ, 0xc0, !PT ;  /* 0x8000000015ff7812 */ /* 0x000fe4000788c0ff */
[----:B------:R-:W-:Y:S01]  /*140710*/  LOP3.LUT P5, RZ, R20, 0x1, RZ, 0xc0, !PT ;  /* 0x0000000114ff7812 */ /* 0x000fe200078ac0ff */
[----:B----4-:R-:W-:-:S05]  /*140720*/  IMAD.WIDE R24, R186, 0x4, R28 ;  /* 0x00000004ba187825 */ /* 0x010fca00078e021c */
[----:B------:R1:W-:Y:S01]  /*140730*/  @P2 STG.E desc[UR58][R24.64], R248 ;  /* 0x000000f818002986 */ /* 0x0003e2000c10193a */
[----:B------:R-:W-:Y:S01]  /*140740*/  LOP3.LUT P6, RZ, R18, 0x80000000, RZ, 0xc0, !PT ;  /* 0x8000000012ff7812 */ /* 0x000fe200078cc0ff */
[----:B-1----:R-:W-:-:S05]  /*140750*/  IMAD.WIDE R24, R186, 0x4, R26 ;  /* 0x00000004ba187825 */ /* 0x002fca00078e021a */
[----:B------:R2:W-:Y:S02]  /*140760*/  @P3 STG.E desc[UR58][R24.64], R187 ;  /* 0x000000bb18003986 */ /* 0x0005e4000c10193a */
[----:B--2---:R-:W-:-:S05]  /*140770*/  IMAD.WIDE R24, R162, 0x4, R28 ;  /* 0x00000004a2187825 */ /* 0x004fca00078e021c */
        /* <DEDUP_REMOVED lines=11> */
[----:B------:R-:W2:Y:S01]  /*140830*/  LDL.LU R161, [R1+0x5d4] ;  /* 0x0005d40001a17983 */ /* 0x000ea20000300800 */
[----:B------:R-:W-:-:S03]  /*140840*/  IMAD.WIDE R24, R163, 0x4, R26 ;  /* 0x00000004a3187825 */ /* 0x000fc600078e021a */
[----:B------:R-:W2:Y:S04]  /*140850*/  LDL.LU R163, [R1+0x1780] ;  /* 0x0017800001a37983 */ /* 0x000ea80000300800 */
[----:B------:R-:W2:Y:S04]  /*140860*/  LDL.LU R239, [R1+0x234] ;  /* 0x0002340001ef7983 */ /* 0x000ea80000300800 */
[----:B------:R-:W2:Y:S01]  /*140870*/  LDL.LU R247, [R1+0x9a8] ;  /* 0x0009a80001f77983 */ /* 0x000ea20000300800 */
[----:B------:R-:W-:Y:S02]  /*140880*/  LOP3.LUT P0, RZ, R21, 0x4, RZ, 0xc0, !PT ;  /* 0x0000000415ff7812 */ /* 0x000fe4000780c0ff */
        /* <DEDUP_REMOVED lines=15> */
[----:B------:R-:W-:-:S03]  /*140980*/  LOP3.LUT P3, RZ, R21, 0x1, RZ, 0xc0, !PT ;  /* 0x0000000115ff7812 */ /* 0x000fc6000786c0ff */
        /* <DEDUP_REMOVED lines=25> */
[C---:B---3--:R-:W-:Y:S02]  /*140b20*/  IMAD.WIDE R24, R187.reuse, 0x4, R28 ;  /* 0x00000004bb187825 */ /* 0x048fe400078e021c */
[----:B------:R-:W3:Y:S04]  /*140b30*/  LDL.LU R248, [R1+0x9d0] ;  /* 0x0009d00001f87983 */ /* 0x000ee80000300800 */
[----:B--2---:R1:W-:Y:S02]  /*140b40*/  @P4 STG.E desc[UR58][R24.64], R186 ;  /* 0x000000ba18004986 */ /* 0x0043e4000c10193a */
[----:B-1----:R-:W-:-:S02]  /*140b50*/  IMAD.WIDE R24, R187, 0x4, R26 ;  /* 0x00000004bb187825 */ /* 0x002fc400078e021a */
[----:B------:R-:W2:Y:S04]  /*140b60*/  LDL.LU R186, [R1+0x8e0] ;  /* 0x0008e00001ba7983 */ /* 0x000ea80000300800 */
[----:B------:R1:W-:Y:S04]  /*140b70*/  @P5 STG.E desc[UR58][R24.64], R160 ;  /* 0x000000a018005986 */ /* 0x0003e8000c10193a */
[----:B------:R-:W4:Y:S01]  /*140b80*/  LDL.LU R187, [R1+0x1794] ;  /* 0x0017940001bb7983 */ /* 0x000f220000300800 */
[----:B-1----:R-:W-:-:S03]  /*140b90*/  IMAD.WIDE R24, R162, 0x4, R28 ;  /* 0x00000004a2187825 */ /* 0x002fc600078e021c */
[----:B------:R-:W2:Y:S04]  /*140ba0*/  LDL.LU R160, [R1+0x6e0] ;  /* 0x0006e00001a07983 */ /* 0x000ea80000300800 */
[----:B------:R1:W-:Y:S02]  /*140bb0*/  @P6 STG.E desc[UR58][R24.64], R161 ;  /* 0x000000a118006986 */ /* 0x0003e4000c10193a */
[----:B-1----:R-:W-:Y:S02]  /*140bc0*/  IMAD.WIDE R24, R162, 0x4, R26 ;  /* 0x00000004a2187825 */ /* 0x002fe400078e021a */
[----:B------:R-:W2:Y:S04]  /*140bd0*/  LDL.LU R161, [R1+0x9f4] ;  /* 0x0009f40001a17983 */ /* 0x000ea80000300800 */
[----:B------:R1:W-:Y:S01]  /*140be0*/  @P0 STG.E desc[UR58][R24.64], R239 ;  /* 0x000000ef18000986 */ /* 0x0003e2000c10193a */
[----:B------:R-:W-:-:S03]  /*140bf0*/  LOP3.LUT P0, RZ, R184, 0x8000000, RZ, 0xc0, !PT ;  /* 0x08000000b8ff7812 */ /* 0x000fc6000780c0ff */
[----:B------:R-:W2:Y:S01]  /*140c00*/  LDL.LU R162, [R1+0x1798] ;  /* 0x0017980001a27983 */ /* 0x000ea20000300800 */
[----:B-1----:R-:W-:-:S09]  /*140c10*/  IMAD.WIDE R24, R163, 0x4, R28 ;  /* 0x00000004a3187825 */ /* 0x002fd200078e021c */
        /* <DEDUP_REMOVED lines=27> */
[----:B------:R1:W-:Y:S01]  /*140dd0*/  @P1 STG.E desc[UR58][R24.64], R236 ;  /* 0x000000ec18001986 */ /* 0x0003e2000c10193a */
[----:B------:R-:W-:Y:S01]  /*140de0*/  LOP3.LUT P4, RZ, R22, 0x10, RZ, 0xc0, !PT ;  /* 0x0000001016ff7812 */ /* 0x000fe2000788c0ff */
[----:B-1----:R-:W-:Y:S01]  /*140df0*/  IMAD.WIDE R24, R244, 0x4, R26 ;  /* 0x00000004f4187825 */ /* 0x002fe200078e021a */
[C---:B------:R-:W-:Y:S02]  /*140e00*/  LOP3.LUT P5, RZ, R23.reuse, 0x8, RZ, 0xc0, !PT ;  /* 0x0000000817ff7812 */ /* 0x040fe400078ac0ff */
[----:B------:R-:W-:Y:S02]  /*140e10*/  LOP3.LUT P6, RZ, R23, 0x10, RZ, 0xc0, !PT ;  /* 0x0000001017ff7812 */ /* 0x000fe400078cc0ff */
[----:B---3--:R4:W-:Y:S02]  /*140e20*/  @P2 STG.E desc[UR58][R24.64], R248 ;  /* 0x000000f818002986 */ /* 0x0089e4000c10193a */
[----:B----4-:R-:W-:-:S05]  /*140e30*/  IMAD.WIDE R24, R187, 0x4, R28 ;  /* 0x00000004bb187825 */ /* 0x010fca00078e021c */
[----:B--2---:R1:W-:Y:S02]  /*140e40*/  @P3 STG.E desc[UR58][R24.64], R186 ;  /* 0x000000ba18003986 */ /* 0x0043e4000c10193a */
[----:B-1----:R-:W-:-:S05]  /*140e50*/  IMAD.WIDE R24, R187, 0x4, R26 ;  /* 0x00000004bb187825 */ /* 0x002fca00078e021a */
[----:B------:R1:W-:Y:S02]  /*140e60*/  @P4 STG.E desc[UR58][R24.64], R160 ;  /* 0x000000a018004986 */ /* 0x0003e4000c10193a */
[C---:B-1----:R-:W-:Y:S02]  /*140e70*/  IMAD.WIDE R24, R162.reuse, 0x4, R28 ;  /* 0x00000004a2187825 */ /* 0x042fe400078e021c */
[----:B------:R-:W2:Y:S04]  /*140e80*/  LDL.LU R160, [R1+0x8e8] ;  /* 0x0008e80001a07983 */ /* 0x000ea80000300800 */
[----:B------:R1:W-:Y:S02]  /*140e90*/  @P5 STG.E desc[UR58][R24.64], R161 ;  /* 0x000000a118005986 */ /* 0x0003e4000c10193a */
[----:B-1----:R-:W-:-:S02]  /*140ea0*/  IMAD.WIDE R24, R162, 0x4, R26 ;  /* 0x00000004a2187825 */ /* 0x002fc400078e021a */
[----:B------:R-:W3:Y:S04]  /*140eb0*/  LDL.LU R162, [R1+0x17a4] ;  /* 0x0017a40001a27983 */ /* 0x000ee80000300800 */
[----:B------:R-:W4:Y:S04]  /*140ec0*/  LDL.LU R161, [R1+0x8e4] ;  /* 0x0008e40001a17983 */ /* 0x000f280000300800 */
[----:B------:R1:W-:Y:S04]  /*140ed0*/  @P6 STG.E desc[UR58][R24.64], R163 ;  /* 0x000000a318006986 */ /* 0x0003e8000c10193a */
[----:B-1----:R-:W2:Y:S04]  /*140ee0*/  LDL.LU R163, [R1+0x179c] ;  /* 0x00179c0001a37983 */ /* 0x002ea80000300800 */
[----:B------:R-:W3:Y:S04]  /*140ef0*/  LDL.LU R236, [R1+0x6e4] ;  /* 0x0006e40001ec7983 */ /* 0x000ee80000300800 */
[----:B------:R-:W3:Y:S04]  /*140f00*/  LDL.LU R244, [R1+0x9f8] ;  /* 0x0009f80001f47983 */ /* 0x000ee80000300800 */
[----:B------:R-:W3:Y:S04]  /*140f10*/  LDL.LU R248, [R1+0x17a0] ;  /* 0x0017a00001f87983 */ /* 0x000ee80000300800 */
[----:B------:R-:W3:Y:S01]  /*140f20*/  LDL.LU R186, [R1+0x9d8] ;  /* 0x0009d80001ba7983 */ /* 0x000ee20000300800 */
[----:B------:R-:W-:-:S03]  /*140f30*/  LOP3.LUT P3, RZ, R19, 0x8, RZ, 0xc0, !PT ;  /* 0x0000000813ff7812 */ /* 0x000fc6000786c0ff */
[----:B------:R-:W3:Y:S01]  /*140f40*/  LDL.LU R187, [R1+0x6e8] ;  /* 0x0006e80001bb7983 */ /* 0x000ee20000300800 */
        /* <DEDUP_REMOVED lines=17> */
[----:B------:R-:W4:Y:S04]  /*141060*/  LDL.LU R161, [R1+0x17a8] ;  /* 0x0017a80001a17983 */ /* 0x000f280000300800 */
[----:B------:R-:W2:Y:S04]  /*141070*/  LDL.LU R234, [R1+0x9dc] ;  /* 0x0009dc0001ea7983 */ /* 0x000ea80000300800 */
[----:B------:R-:W2:Y:S04]  /*141080*/  LDL.LU R246, [R1+0x17ac] ;  /* 0x0017ac0001f67983 */ /* 0x000ea80000300800 */
[----:B------:R-:W2:Y:S01]  /*141090*/  LDL.LU R238, [R1+0x8ec] ;  /* 0x0008ec0001ee7983 */ /* 0x000ea20000300800 */
[----:B------:R-:W-:-:S03]  /*1410a0*/  LOP3.LUT R184, R184, 0xfffeffff, RZ, 0xc0, !PT ;  /* 0xfffeffffb8b87812 */ /* 0x000fc600078ec0ff */
[----:B------:R-:W2:Y:S01]  /*1410b0*/  LDL.LU R250, [R1+0x6ec] ;  /* 0x0006ec0001fa7983 */ /* 0x000ea20000300800 */
[----:B------:R-:W-:Y:S02]  /*1410c0*/  @P0 LOP3.LUT R184, R184, 0x10000, RZ, 0xfc, !PT ;  /* 0x00010000b8b80812 */ /* 0x000fe400078efcff */
[----:B------:R-:W-:Y:S01]  /*1410d0*/  LOP3.LUT P0, RZ, R0, 0x4, RZ, 0xc0, !PT ;  /* 0x0000000400ff7812 */ /* 0x000fe2000780c0ff */
[----:B------:R-:W2:Y:S04]  /*1410e0*/  LDL.LU R233, [R1+0x9e0] ;  /* 0x0009e00001e97983 */ /* 0x000ea80000300800 */
[----:B------:R-:W2:Y:S01]  /*1410f0*/  LDL.LU R237, [R1+0x17b0] ;  /* 0x0017b00001ed7983 */ /* 0x000ea20000300800 */
[----:B------:R-:W-:Y:S02]  /*141100*/  LOP3.LUT R184, R184, 0xfffdffff, RZ, 0xc0, !PT ;  /* 0xfffdffffb8b87812 */ /* 0x000fe400078ec0ff */
[----:B------:R-:W-:Y:S01]  /*141110*/  LOP3.LUT P4, RZ, R19, 0x10, RZ, 0xc0, !PT ;  /* 0x0000001013ff7812 */ /* 0x000fe2000788c0ff */
[----:B------:R-:W2:Y:S04]  /*141120*/  LDL.LU R245, [R1+0x9c0] ;  /* 0x0009c00001f57983 */ /* 0x000ea80000300800 */
[----:B------:R-:W-:Y:S01]  /*141130*/  @P0 LOP3.LUT R184, R184, 0x20000, RZ, 0xfc, !PT ;  /* 0x00020000b8b80812 */ /* 0x000fe200078efcff */
[----:B------:R-:W2:Y:S01]  /*141140*/  LDL.LU R232, [R1+0x17b4] ;  /* 0x0017b40001e87983 */ /* 0x000ea20000300800 */
[----:B------:R-:W-:-:S02]  /*141150*/  LOP3.LUT P0, RZ, R0, 0x2, RZ, 0xc0, !PT ;  /* 0x0000000200ff7812 */ /* 0x000fc4000780c0ff */
[----:B------:R-:W-:Y:S01]  /*141160*/  LOP3.LUT R184, R184, 0xfffbffff, RZ, 0xc0, !PT ;  /* 0xfffbffffb8b87812 */ /* 0x000fe200078ec0ff */
[----:B------:R-:W2:Y:S01]  /*141170*/  LDL.LU R249, [R1+0x5f0] ;  /* 0x0005f00001f97983 */ /* 0x000ea20000300800 */
[----:B------:R-:W-:-:S09]  /*141180*/  LOP3.LUT P5, RZ, R20, 0x8, RZ, 0xc0, !PT ;  /* 0x0000000814ff7812 */ /* 0x000fd200078ac0ff */
[----:B------:R-:W-:Y:S02]  /*141190*/  @P0 LOP3.LUT R184, R184, 0x40000, RZ, 0xfc, !PT ;  /* 0x00040000b8b80812 */ /* 0x000fe400078efcff */
[----:B------:R-:W-:Y:S01]  /*1411a0*/  LOP3.LUT P0, RZ, R21, 0x10, RZ, 0xc0, !PT ;  /* 0x0000001015ff7812 */ /* 0x000fe2000780c0ff */
[----:B---3--:R1:W-:Y:S01]  /*1411b0*/  @P4 STG.E desc[UR58][R24.64], R236 ;  /* 0x000000ec18004986 */ /* 0x0083e2000c10193a */
[----:B------:R-:W-:Y:S02]  /*1411c0*/  LOP3.LUT P6, RZ, R20, 0x10, RZ, 0xc0, !PT ;  /* 0x0000001014ff7812 */ /* 0x000fe400078cc0ff */
[----:B------:R-:W-:Y:S01]  /*1411d0*/  LOP3.LUT R184, R184, 0xfff7ffff, RZ, 0xc0, !PT ;  /* 0xfff7ffffb8b87812 */ /* 0x000fe200078ec0ff */
[----:B-1----:R-:W-:-:S08]  /*1411e0*/  IMAD.WIDE R24, R248, 0x4, R28 ;  /* 0x00000004f8187825 */ /* 0x002fd000078e021c */
[----:B------:R-:W-:Y:S01]  /*1411f0*/  @P0 LOP3.LUT R184, R184, 0x80000, RZ, 0xfc, !PT ;  /* 0x00080000b8b80812 */ /* 0x000fe200078efcff */
[----:B------:R-:W3:Y:S01]  /*141200*/  LDL.LU R236, [R1+0x220] ;  /* 0x0002200001ec7983 */ /* 0x000ee20000300800 */
[----:B------:R-:W-:-:S03]  /*141210*/  LOP3.LUT P0, RZ, R21, 0x8, RZ, 0xc0, !PT ;  /* 0x0000000815ff7812 */ /* 0x000fc6000780c0ff */
[----:B------:R1:W-:Y:S02]  /*141220*/  @P5 STG.E desc[UR58][R24.64], R244 ;  /* 0x000000f418005986 */ /* 0x0003e4000c10193a */
[----:B-1----:R-:W-:Y:S02]  /*141230*/  IMAD.WIDE R24, R248, 0x4, R26 ;  /* 0x00000004f8187825 */ /* 0x002fe400078e021a */
[----:B------:R-:W3:Y:S04]  /*141240*/  LDL.LU R244, [R1+0x9e4] ;  /* 0x0009e40001f47983 */ /* 0x000ee80000300800 */
[----:B------:R-:W3:Y:S04]  /*141250*/  LDL.LU R248, [R1+0x17b8] ;  /* 0x0017b80001f87983 */ /* 0x000ee80000300800 */
[----:B------:R1:W-:Y:S02]  /*141260*/  @P6 STG.E desc[UR58][R24.64], R186 ;  /* 0x000000ba18006986 */ /* 0x0003e4000c10193a */
[----:B-1----:R-:W-:-:S02]  /*141270*/  IMAD.WIDE R24, R162, 0x4, R28 ;  /* 0x00000004a2187825 */ /* 0x002fc400078e021c */
[----:B------:R-:W3:Y:S04]  /*141280*/  LDL.LU R186, [R1+0x9c4] ;  /* 0x0009c40001ba7983 */ /* 0x000ee80000300800 */
[----:B------:R1:W-:Y:S01]  /*141290*/  @P0 STG.E desc[UR58][R24.64], R160 ;  /* 0x000000a018000986 */ /* 0x0003e2000c10193a */
[----:B------:R-:W-:Y:S01]  /*1412a0*/  LOP3.LUT P0, RZ, R184, 0x80000, RZ, 0xc0, !PT ;  /* 0x00080000b8ff7812 */ /* 0x000fe2000780c0ff */
[----:B-1----:R-:W-:Y:S02]  /*1412b0*/  IMAD.WIDE R24, R162, 0x4, R26 ;  /* 0x00000004a2187825 */ /* 0x002fe400078e021a */
[----:B------:R-:W3:Y:S04]  /*1412c0*/  LDL.LU R160, [R1+0x5f4] ;  /* 0x0005f40001a07983 */ /* 0x000ee80000300800 */
[----:B------:R-:W3:Y:S06]  /*1412d0*/  LDL.LU R162, [R1+0x17bc] ;  /* 0x0017bc0001a27983 */ /* 0x000eec0000300800 */
[----:B------:R1:W-:Y:S01]  /*1412e0*/  @P0 STG.E desc[UR58][R24.64], R187 ;  /* 0x000000bb18000986 */ /* 0x0003e2000c10193a */
[----:B------:R-:W-:-:S03]  /*1412f0*/  LOP3.LUT P0, RZ, R184, 0x40000, RZ, 0xc0, !PT ;  /* 0x00040000b8ff7812 */ /* 0x000fc6000780c0ff */
[----:B-1----:R-:W3:Y:S01]  /*141300*/  LDL.LU R187, [R1+0x224] ;  /* 0x0002240001bb7983 */ /* 0x002ee20000300800 */
[----:B----4-:R-:W-:-:S09]  /*141310*/  IMAD.WIDE R24, R161, 0x4, R28 ;  /* 0x00000004a1187825 */ /* 0x010fd200078e021c */
[----:B--2---:R1:W-:Y:S04]  /*141320*/  @P0 STG.E desc[UR58][R24.64], R163 ;  /* 0x000000a318000986 */ /* 0x0043e8000c10193a */
[----:B-1----:R-:W2:Y:S01]  /*141330*/  LDL.LU R163, [R1+0x17c0] ;  /* 0x0017c00001a37983 */ /* 0x002ea20000300800 */
[----:B------:R-:W-:-:S03]  /*141340*/  IMAD.WIDE R24, R161, 0x4, R26 ;  /* 0x00000004a1187825 */ /* 0x000fc600078e021a */
        /* <DEDUP_REMOVED lines=28> */
[----:B-1----:R-:W-:-:S05]  /*141510*/  IMAD.WIDE R24, R162, 0x4, R28 ;  /* 0x00000004a2187825 */ /* 0x002fca00078e021c */
[----:B------:R1:W-:Y:S01]  /*141520*/  @P4 STG.E desc[UR58][R24.64], R160 ;  /* 0x000000a018004986 */ /* 0x0003e2000c10193a */
[----:B------:R-:W-:Y:S01]  /*141530*/  LOP3.LUT P5, RZ, R21, 0x40, RZ, 0xc0, !PT ;  /* 0x0000004015ff7812 */ /* 0x000fe200078ac0ff */
[----:B-1----:R-:W-:Y:S02]  /*141540*/  IMAD.WIDE R24, R162, 0x4, R26 ;  /* 0x00000004a2187825 */ /* 0x002fe400078e021a */
[----:B------:R-:W3:Y:S04]  /*141550*/  LDL.LU R160, [R1+0x17c8] ;  /* 0x0017c80001a07983 */ /* 0x000ee80000300800 */
[----:B------:R-:W3:Y:S04]  /*141560*/  LDL.LU R162, [R1+0x9cc] ;  /* 0x0009cc0001a27983 */ /* 0x000ee80000300800 */
[----:B------:R-:W3:Y:S04]  /*141570*/  LDL.LU R236, [R1+0x9c8] ;  /* 0x0009c80001ec7983 */ /* 0x000ee80000300800 */
[----:B------:R-:W3:Y:S04]  /*141580*/  LDL.LU R244, [R1+0x5f8] ;  /* 0x0005f80001f47983 */ /* 0x000ee80000300800 */
[----:B------:R-:W3:Y:S04]  /*141590*/  LDL.LU R248, [R1+0x17c4] ;  /* 0x0017c40001f87983 */ /* 0x000ee80000300800 */
[----:B------:R-:W3:Y:S01]  /*1415a0*/  LDL.LU R186, [R1+0x228] ;  /* 0x0002280001ba7983 */ /* 0x000ee20000300800 */
[----:B------:R-:W-:-:S03]  /*1415b0*/  LOP3.LUT P6, RZ, R0, 0x8, RZ, 0xc0, !PT ;  /* 0x0000000800ff7812 */ /* 0x000fc600078cc0ff */
[----:B------:R1:W-:Y:S04]  /*1415c0*/  @P5 STG.E desc[UR58][R24.64], R187 ;  /* 0x000000bb18005986 */ /* 0x0003e8000c10193a */
[----:B-1----:R-:W3:Y:S01]  /*1415d0*/  LDL.LU R187, [R1+0x9ec] ;  /* 0x0009ec0001bb7983 */ /* 0x002ee20000300800 */
[----:B--2---:R-:W-:-:S05]  /*1415e0*/  IMAD.WIDE R24, R163, 0x4, R28 ;  /* 0x00000004a3187825 */ /* 0x004fca00078e021c */
[----:B----4-:R1:W-:Y:S02]  /*1415f0*/  @P6 STG.E desc[UR58][R24.64], R161 ;  /* 0x000000a118006986 */ /* 0x0103e4000c10193a */
[----:B-1----:R-:W-:Y:S02]  /*141600*/  IMAD.WIDE R24, R163, 0x4, R26 ;  /* 0x00000004a3187825 */ /* 0x002fe400078e021a */
[----:B------:R-:W2:Y:S04]  /*141610*/  LDL.LU R163, [R1+0x5fc] ;  /* 0x0005fc0001a37983 */ /* 0x000ea80000300800 */
[----:B------:R-:W4:Y:S04]  /*141620*/  LDL.LU R251, [R1+0x17cc] ;  /* 0x0017cc0001fb7983 */ /* 0x000f280000300800 */
[----:B------:R-:W2:Y:S01]  /*141630*/  LDL.LU R161, [R1+0x22c] ;  /* 0x00022c0001a17983 */ /* 0x000ea20000300800 */
        /* <DEDUP_REMOVED lines=9> */
[----:B------:R-:W2:Y:S01]  /*1416d0*/  LDL.LU R250, [R1+0x8f0] ;  /* 0x0008f00001fa7983 */ /* 0x000ea20000300800 */
[----:B------:R-:W-:-:S03]  /*1416e0*/  LOP3.LUT P3, RZ, R0, 0x10, RZ, 0xc0, !PT ;  /* 0x0000001000ff7812 */ /* 0x000fc6000786c0ff */
        /* <DEDUP_REMOVED lines=8> */
[----:B------:R-:W2:Y:S06]  /*141770*/  LDL.LU R232, [R1+0xa24] ;  /* 0x000a240001e87983 */ /* 0x000eac0000300800 */
        /* <DEDUP_REMOVED lines=18> */
[----:B---3--:R1:W-:Y:S02]  /*1418a0*/  @P3 STG.E desc[UR58][R24.64], R236 ;  /* 0x000000ec18003986 */ /* 0x0083e4000c10193a */
[C---:B-1----:R-:W-:Y:S02]  /*1418b0*/  IMAD.WIDE R24, R248.reuse, 0x4, R28 ;  /* 0x00000004f8187825 */ /* 0x042fe400078e021c */
[----:B------:R-:W3:Y:S04]  /*1418c0*/  LDL.LU R236, [R1+0x8f4] ;  /* 0x0008f40001ec7983 */ /* 0x000ee80000300800 */
[----:B------:R1:W-:Y:S02]  /*1418d0*/  @P4 STG.E desc[UR58][R24.64], R244 ;  /* 0x000000f418004986 */ /* 0x0003e4000c10193a */
[----:B-1----:R-:W-:-:S02]  /*1418e0*/  IMAD.WIDE R24, R248, 0x4, R26 ;  /* 0x00000004f8187825 */ /* 0x002fc400078e021a */
[----:B------:R-:W3:Y:S04]  /*1418f0*/  LDL.LU R244, [R1+0x17dc] ;  /* 0x0017dc0001f47983 */ /* 0x000ee80000300800 */
[----:B------:R1:W-:Y:S04]  /*141900*/  @P5 STG.E desc[UR58][R24.64], R186 ;  /* 0x000000ba18005986 */ /* 0x0003e8000c10193a */
[----:B------:R-:W3:Y:S01]  /*141910*/  LDL.LU R248, [R1+0x6a4] ;  /* 0x0006a40001f87983 */ /* 0x000ee20000300800 */
[----:B-1----:R-:W-:-:S05]  /*141920*/  IMAD.WIDE R24, R160, 0x4, R28 ;  /* 0x00000004a0187825 */ /* 0x002fca00078e021c */
[----:B------:R1:W-:Y:S02]  /*141930*/  @P6 STG.E desc[UR58][R24.64], R187 ;  /* 0x000000bb18006986 */ /* 0x0003e4000c10193a */
[----:B-1----:R-:W-:Y:S02]  /*141940*/  IMAD.WIDE R24, R160, 0x4, R26 ;  /* 0x00000004a0187825 */ /* 0x002fe400078e021a */
[----:B------:R-:W3:Y:S04]  /*141950*/  LDL.LU R187, [R1+0x17e0] ;  /* 0x0017e00001bb7983 */ /* 0x000ee80000300800 */
[----:B------:R1:W-:Y:S01]  /*141960*/  @P0 STG.E desc[UR58][R24.64], R162 ;  /* 0x000000a218000986 */ /* 0x0003e2000c10193a */
[----:B------:R-:W-:-:S03]  /*141970*/  LOP3.LUT P0, RZ, R184, 0x800, RZ, 0xc0, !PT ;  /* 0x00000800b8ff7812 */ /* 0x000fc6000780c0ff */
[----:B------:R-:W3:Y:S04]  /*141980*/  LDL.LU R186, [R1+0xa58] ;  /* 0x000a580001ba7983 */ /* 0x000ee80000300800 */
[----:B------:R-:W3:Y:S04]  /*141990*/  LDL.LU R160, [R1+0xa28] ;  /* 0x000a280001a07983 */ /* 0x000ee80000300800 */
[----:B-1----:R-:W3:Y:S01]  /*1419a0*/  LDL.LU R162, [R1+0x8f8] ;  /* 0x0008f80001a27983 */ /* 0x002ee20000300800 */
[----:B----4-:R-:W-:-:S05]  /*1419b0*/  IMAD.WIDE R24, R251, 0x4, R28 ;  /* 0x00000004fb187825 */ /* 0x010fca00078e021c */
[----:B--2---:R1:W-:Y:S04]  /*1419c0*/  @P0 STG.E desc[UR58][R24.64], R163 ;  /* 0x000000a318000986 */ /* 0x0043e8000c10193a */
[----:B-1----:R-:W2:Y:S01]  /*1419d0*/  LDL.LU R163, [R1+0x17e4] ;  /* 0x0017e40001a37983 */ /* 0x002ea20000300800 */
[----:B------:R-:W-:Y:S01]  /*1419e0*/  LOP3.LUT P0, RZ, R184, 0x400, RZ, 0xc0, !PT ;  /* 0x00000400b8ff7812 */ /* 0x000fe2000780c0ff */
[----:B------:R-:W-:-:S12]  /*1419f0*/  IMAD.WIDE R24, R251, 0x4, R26 ;  /* 0x00000004fb187825 */ /* 0x000fd800078e021a */
        /* <DEDUP_REMOVED lines=22> */
[C---:B------:R-:W-:Y:S02]  /*141b60*/  LOP3.LUT P3, RZ, R23.reuse, 0x200, RZ, 0xc0, !PT ;  /* 0x0000020017ff7812 */ /* 0x040fe4000786c0ff */
[----:B------:R-:W-:Y:S02]  /*141b70*/  LOP3.LUT P4, RZ, R23, 0x400, RZ, 0xc0, !PT ;  /* 0x0000040017ff7812 */ /* 0x000fe4000788c0ff */
[C---:B------:R-:W-:Y:S02]  /*141b80*/  LOP3.LUT P5, RZ, R19.reuse, 0x200, RZ, 0xc0, !PT ;  /* 0x0000020013ff7812 */ /* 0x040fe400078ac0ff */
[----:B------:R-:W-:Y:S01]  /*141b90*/  LOP3.LUT P6, RZ, R19, 0x400, RZ, 0xc0, !PT ;  /* 0x0000040013ff7812 */ /* 0x000fe200078cc0ff */
[----:B---3--:R-:W-:-:S05]  /*141ba0*/  IMAD.WIDE R24, R244, 0x4, R28 ;  /* 0x00000004f4187825 */ /* 0x008fca00078e021c */
[----:B------:R1:W-:Y:S02]  /*141bb0*/  @P1 STG.E desc[UR58][R24.64], R236 ;  /* 0x000000ec18001986 */ /* 0x0003e4000c10193a */
[----:B-1----:R-:W-:-:S05]  /*141bc0*/  IMAD.WIDE R24, R244, 0x4, R26 ;  /* 0x00000004f4187825 */ /* 0x002fca00078e021a */
[----:B------:R1:W-:Y:S02]  /*141bd0*/  @P2 STG.E desc[UR58][R24.64], R248 ;  /* 0x000000f818002986 */ /* 0x0003e4000c10193a */
[----:B-1----:R-:W-:-:S05]  /*141be0*/  IMAD.WIDE R24, R187, 0x4, R28 ;  /* 0x00000004bb187825 */ /* 0x002fca00078e021c */
[----:B------:R1:W-:Y:S02]  /*141bf0*/  @P3 STG.E desc[UR58][R24.64], R186 ;  /* 0x000000ba18003986 */ /* 0x0003e4000c10193a */
[----:B-1----:R-:W-:-:S05]  /*141c00*/  IMAD.WIDE R24, R187, 0x4, R26 ;  /* 0x00000004bb187825 */ /* 0x002fca00078e021a */
[----:B------:R2:W-:Y:S02]  /*141c10*/  @P4 STG.E desc[UR58][R24.64], R160 ;  /* 0x000000a018004986 */ /* 0x0005e4000c10193a */
[----:B--2---:R-:W-:-:S05]  /*141c20*/  IMAD.WIDE R24, R163, 0x4, R28 ;  /* 0x00000004a3187825 */ /* 0x004fca00078e021c */
[----:B------:R1:W-:Y:S02]  /*141c30*/  @P5 STG.E desc[UR58][R24.64], R162 ;  /* 0x000000a218005986 */ /* 0x0003e4000c10193a */
[----:B-1----:R-:W-:Y:S02]  /*141c40*/  IMAD.WIDE R24, R163, 0x4, R26 ;  /* 0x00000004a3187825 */ /* 0x002fe400078e021a */
[----:B------:R-:W2:Y:S04]  /*141c50*/  LDL.LU R162, [R1+0xa40] ;  /* 0x000a400001a27983 */ /* 0x000ea80000300800 */
[----:B------:R-:W3:Y:S04]  /*141c60*/  LDL.LU R163, [R1+0x17f0] ;  /* 0x0017f00001a37983 */ /* 0x000ee80000300800 */
[----:B------:R-:W2:Y:S04]  /*141c70*/  LDL.LU R244, [R1+0xa5c] ;  /* 0x000a5c0001f47983 */ /* 0x000ea80000300800 */
[----:B------:R-:W3:Y:S04]  /*141c80*/  LDL.LU R248, [R1+0x17e8] ;  /* 0x0017e80001f87983 */ /* 0x000ee80000300800 */
[----:B------:R-:W2:Y:S04]  /*141c90*/  LDL.LU R186, [R1+0xa2c] ;  /* 0x000a2c0001ba7983 */ /* 0x000ea80000300800 */
[----:B------:R-:W2:Y:S04]  /*141ca0*/  LDL.LU R187, [R1+0x8fc] ;  /* 0x0008fc0001bb7983 */ /* 0x000ea80000300800 */
[----:B------:R-:W2:Y:S04]  /*141cb0*/  LDL.LU R160, [R1+0x17ec] ;  /* 0x0017ec0001a07983 */ /* 0x000ea80000300800 */
[----:B----4-:R1:W-:Y:S04]  /*141cc0*/  @P6 STG.E desc[UR58][R24.64], R161 ;  /* 0x000000a118006986 */ /* 0x0103e8000c10193a */
        /* <DEDUP_REMOVED lines=12> */
[----:B------:R-:W-:-:S03]  /*141d90*/  LOP3.LUT P4, RZ, R20, 0x400, RZ, 0xc0, !PT ;  /* 0x0000040014ff7812 */ /* 0x000fc6000788c0ff */
[----:B------:R-:W4:Y:S01]  /*141da0*/  LDL.LU R232, [R1+0x1800] ;  /* 0x0018000001e87983 */ /* 0x000f220000300800 */
[----:B------:R-:W-:-:S03]  /*141db0*/  LOP3.LUT P5, RZ, R21, 0x200, RZ, 0xc0, !PT ;  /* 0x0000020015ff7812 */ /* 0x000fc600078ac0ff */
[----:B------:R-:W4:Y:S01]  /*141dc0*/  LDL.LU R249, [R1+0xa48] ;  /* 0x000a480001f97983 */ /* 0x000f220000300800 */
[----:B------:R-:W-:-:S03]  /*141dd0*/  LOP3.LUT P6, RZ, R21, 0x400, RZ, 0xc0, !PT ;  /* 0x0000040015ff7812 */ /* 0x000fc600078cc0ff */
        /* <DEDUP_REMOVED lines=18> */
[----:B--2---:R1:W-:Y:S02]  /*141f00*/  @P3 STG.E desc[UR58][R24.64], R244 ;  /* 0x000000f418003986 */ /* 0x0043e4000c10193a */
[----:B-1----:R-:W-:Y:S02]  /*141f10*/  IMAD.WIDE R24, R248, 0x4, R26 ;  /* 0x00000004f8187825 */ /* 0x002fe400078e021a */
[----:B------:R-:W2:Y:S04]  /*141f20*/  LDL.LU R244, [R1+0x618] ;  /* 0x0006180001f47983 */ /* 0x000ea80000300800 */
[----:B------:R1:W-:Y:S02]  /*141f30*/  @P4 STG.E desc[UR58][R24.64], R186 ;  /* 0x000000ba18004986 */ /* 0x0003e4000c10193a */
[----:B-1----:R-:W-:-:S02]  /*141f40*/  IMAD.WIDE R24, R160, 0x4, R28 ;  /* 0x00000004a0187825 */ /* 0x002fc400078e021c */
[----:B------:R-:W3:Y:S04]  /*141f50*/  LDL.LU R186, [R1+0x1804] ;  /* 0x0018040001ba7983 */ /* 0x000ee80000300800 */
[----:B------:R1:W-:Y:S02]  /*141f60*/  @P5 STG.E desc[UR58][R24.64], R187 ;  /* 0x000000bb18005986 */ /* 0x0003e4000c10193a */
[----:B-1----:R-:W-:Y:S02]  /*141f70*/  IMAD.WIDE R24, R160, 0x4, R26 ;  /* 0x00000004a0187825 */ /* 0x002fe400078e021a */
[----:B------:R-:W2:Y:S04]  /*141f80*/  LDL.LU R187, [R1+0x218] ;  /* 0x0002180001bb7983 */ /* 0x000ea80000300800 */
[----:B----4-:R1:W-:Y:S04]  /*141f90*/  @P6 STG.E desc[UR58][R24.64], R161 ;  /* 0x000000a118006986 */ /* 0x0103e8000c10193a */
        /* <DEDUP_REMOVED lines=11> */
[----:B------:R-:W-:-:S13]  /*142050*/  LOP3.LUT P0, RZ, R0, 0x80, RZ, 0xc0, !PT ;  /* 0x0000008000ff7812 */ /* 0x000fda000780c0ff */
        /* <DEDUP_REMOVED lines=34> */
[----:B---3--:R-:W-:-:S05]  /*142280*/  IMAD.WIDE R24, R186, 0x4, R28 ;  /* 0x00000004ba187825 */ /* 0x008fca00078e021c */
[----:B--2---:R1:W-:Y:S02]  /*142290*/  @P2 STG.E desc[UR58][R24.64], R244 ;  /* 0x000000f418002986 */ /* 0x0043e4000c10193a */
[----:B-1----:R-:W-:-:S05]  /*1422a0*/  IMAD.WIDE R24, R186, 0x4, R26 ;  /* 0x00000004ba187825 */ /* 0x002fca00078e021a */
[----:B------:R4:W-:Y:S02]  /*1422b0*/  @P3 STG.E desc[UR58][R24.64], R187 ;  /* 0x000000bb18003986 */ /* 0x0009e4000c10193a */
[----:B----4-:R-:W-:-:S05]  /*1422c0*/  IMAD.WIDE R24, R161, 0x4, R28 ;  /* 0x00000004a1187825 */ /* 0x010fca00078e021c */
[----:B------:R1:W-:Y:S02]  /*1422d0*/  @P4 STG.E desc[UR58][R24.64], R160 ;  /* 0x000000a018004986 */ /* 0x0003e4000c10193a */
[----:B-1----:R-:W-:Y:S02]  /*1422e0*/  IMAD.WIDE R24, R161, 0x4, R26 ;  /* 0x00000004a1187825 */ /* 0x002fe400078e021a */
[----:B------:R-:W2:Y:S01]  /*1422f0*/  LDL.LU R161, [R1+0x21c] ;  /* 0x00021c0001a17983 */ /* 0x000ea20000300800 */
[----:B------:R-:W-:Y:S02]  /*142300*/  LOP3.LUT P5, RZ, R0, 0x400, RZ, 0xc0, !PT ;  /* 0x0000040000ff7812 */ /* 0x000fe400078ac0ff */
[C---:B------:R-:W-:Y:S01]  /*142310*/  LOP3.LUT P0, RZ, R22.reuse, 0x20000, RZ, 0xc0, !PT ;  /* 0x0002000016ff7812 */ /* 0x040fe2000780c0ff */
[----:B------:R-:W3:Y:S01]  /*142320*/  LDL.LU R186, [R1+0xa90] ;  /* 0x000a900001ba7983 */ /* 0x000ee20000300800 */
[----:B------:R-:W-:-:S03]  /*142330*/  LOP3.LUT P6, RZ, R22, 0x2000, RZ, 0xc0, !PT ;  /* 0x0000200016ff7812 */ /* 0x000fc600078cc0ff */
[----:B------:R-:W4:Y:S01]  /*142340*/  LDL.LU R187, [R1+0x1810] ;  /* 0x0018100001bb7983 */ /* 0x000f220000300800 */
[----:B------:R-:W-:-:S03]  /*142350*/  LOP3.LUT R185, R185, 0xffefffff, RZ, 0xc0, !PT ;  /* 0xffefffffb9b97812 */ /* 0x000fc600078ec0ff */
[----:B------:R-:W3:Y:S04]  /*142360*/  LDL.LU R160, [R1+0xa70] ;  /* 0x000a700001a07983 */ /* 0x000ee80000300800 */
[----:B------:R-:W-:Y:S02]  /*142370*/  @P0 LOP3.LUT R185, R185, 0x100000, RZ, 0xfc, !PT ;  /* 0x00100000b9b90812 */ /* 0x000fe400078efcff */
[----:B------:R-:W-:Y:S02]  /*142380*/  LOP3.LUT P0, RZ, R22, 0x8000, RZ, 0xc0, !PT ;  /* 0x0000800016ff7812 */ /* 0x000fe4000780c0ff */
[----:B------:R-:W-:Y:S01]  /*142390*/  LOP3.LUT R185, R185, 0xffdfffff, RZ, 0xc0, !PT ;  /* 0xffdfffffb9b97812 */ /* 0x000fe200078ec0ff */
[----:B------:R1:W-:Y:S02]  /*1423a0*/  @P5 STG.E desc[UR58][R24.64], R162 ;  /* 0x000000a218005986 */ /* 0x0003e4000c10193a */
[----:B-1----:R-:W-:-:S02]  /*1423b0*/  IMAD.WIDE R24, R248, 0x4, R28 ;  /* 0x00000004f8187825 */ /* 0x002fc400078e021c */
[----:B------:R-:W3:Y:S04]  /*1423c0*/  LDL.LU R162, [R1+0x900] ;  /* 0x0009000001a27983 */ /* 0x000ee80000300800 */
[----:B------:R1:W-:Y:S02]  /*1423d0*/  @P6 STG.E desc[UR58][R24.64], R163 ;  /* 0x000000a318006986 */ /* 0x0003e4000c10193a */
[----:B------:R-:W-:Y:S02]  /*1423e0*/  @P0 LOP3.LUT R185, R185, 0x200000, RZ, 0xfc, !PT ;  /* 0x00200000b9b90812 */ /* 0x000fe400078efcff */
[----:B-1----:R-:W3:Y:S01]  /*1423f0*/  LDL.LU R163, [R1+0x1814] ;  /* 0x0018140001a37983 */ /* 0x002ee20000300800 */
[----:B------:R-:W-:Y:S02]  /*142400*/  LOP3.LUT P0, RZ, R0, 0x1000, RZ, 0xc0, !PT ;  /* 0x0000100000ff7812 */ /* 0x000fe4000780c0ff */
[----:B------:R-:W-:Y:S01]  /*142410*/  LOP3.LUT R185, R185, 0xffbfffff, RZ, 0xc0, !PT ;  /* 0xffbfffffb9b97812 */ /* 0x000fe200078ec0ff */
[----:B------:R-:W3:Y:S10]  /*142420*/  LDL.LU R239, [R1+0x690] ;  /* 0x0006900001ef7983 */ /* 0x000ef40000300800 */
        /* <DEDUP_REMOVED lines=15> */
[----:B------:R-:W-:-:S05]  /*142520*/  IMAD.WIDE R20, R248, 0x4, R26 ;  /* 0x00000004f8147825 */ /* 0x000fca00078e021a */
[----:B--2---:R1:W-:Y:S04]  /*142530*/  @P3 STG.E desc[UR58][R20.64], R161 ;  /* 0x000000a114003986 */ /* 0x0043e8000c10193a */
        /* <DEDUP_REMOVED lines=14> */
[----:B------:R-:W-:-:S03]  /*142620*/  LOP3.LUT P5, RZ, R23, 0x8000, RZ, 0xc0, !PT ;  /* 0x0000800017ff7812 */ /* 0x000fc600078ac0ff */
[----:B------:R-:W2:Y:S01]  /*142630*/  LDL.LU R244, [R1+0x1828] ;  /* 0x0018280001f47983 */ /* 0x000ea20000300800 */
[----:B----4-:R-:W-:Y:S01]  /*142640*/  IMAD.WIDE R20, R187, 0x4, R28 ;  /* 0x00000004bb147825 */ /* 0x010fe200078e021c */
[----:B------:R-:W-:Y:S02]  /*142650*/  LOP3.LUT P6, RZ, R19, 0x2000, RZ, 0xc0, !PT ;  /* 0x0000200013ff7812 */ /* 0x000fe400078cc0ff */
[----:B------:R-:W4:Y:S04]  /*142660*/  LDL.LU R248, [R1+0xa7c] ;  /* 0x000a7c0001f87983 */ /* 0x000f280000300800 */
[----:B---3--:R1:W-:Y:S02]  /*142670*/  @P4 STG.E desc[UR58][R20.64], R186 ;  /* 0x000000ba14004986 */ /* 0x0083e4000c10193a */
[----:B-1----:R-:W-:-:S02]  /*142680*/  IMAD.WIDE R20, R187, 0x4, R26 ;  /* 0x00000004bb147825 */ /* 0x002fc400078e021a */
[----:B------:R-:W3:Y:S04]  /*142690*/  LDL.LU R186, [R1+0x90c] ;  /* 0x00090c0001ba7983 */ /* 0x000ee80000300800 */
[----:B------:R-:W3:Y:S04]  /*1426a0*/  LDL.LU R187, [R1+0x182c] ;  /* 0x00182c0001bb7983 */ /* 0x000ee80000300800 */
[----:B------:R1:W-:Y:S02]  /*1426b0*/  @P5 STG.E desc[UR58][R20.64], R160 ;  /* 0x000000a014005986 */ /* 0x0003e4000c10193a */
[----:B-1----:R-:W-:-:S02]  /*1426c0*/  IMAD.WIDE R20, R163, 0x4, R28 ;  /* 0x00000004a3147825 */ /* 0x002fc400078e021c */
[----:B------:R-:W3:Y:S04]  /*1426d0*/  LDL.LU R160, [R1+0x69c] ;  /* 0x00069c0001a07983 */ /* 0x000ee80000300800 */
[----:B------:R1:W-:Y:S02]  /*1426e0*/  @P6 STG.E desc[UR58][R20.64], R162 ;  /* 0x000000a214006986 */ /* 0x0003e4000c10193a */
[----:B-1----:R-:W-:Y:S02]  /*1426f0*/  IMAD.WIDE R20, R163, 0x4, R26 ;  /* 0x00000004a3147825 */ /* 0x002fe400078e021a */
[----:B------:R-:W3:Y:S04]  /*142700*/  LDL.LU R162, [R1+0xa80] ;  /* 0x000a800001a27983 */ /* 0x000ee80000300800 */
[----:B------:R-:W3:Y:S01]  /*142710*/  LDL.LU R163, [R1+0x1830] ;  /* 0x0018300001a37983 */ /* 0x000ee20000300800 */
[----:B------:R-:W-:-:S04]  /*142720*/  LOP3.LUT R185, R185, 0xf7ffffff, RZ, 0xc0, !PT ;  /* 0xf7ffffffb9b97812 */ /* 0x000fc800078ec0ff */
[----:B------:R-:W-:Y:S02]  /*142730*/  @P0 LOP3.LUT R185, R185, 0x8000000, RZ, 0xfc, !PT ;  /* 0x08000000b9b90812 */ /* 0x000fe400078efcff */
[----:B------:R-:W-:-:S13]  /*142740*/  LOP3.LUT P0, RZ, R19, 0x8000, RZ, 0xc0, !PT ;  /* 0x0000800013ff7812 */ /* 0x000fda000780c0ff */
[----:B------:R2:W-:Y:S01]  /*142750*/  @P0 STG.E desc[UR58][R20.64], R239 ;  /* 0x000000ef14000986 */ /* 0x0005e2000c10193a */
[----:B------:R-:W-:Y:S01]  /*142760*/  LOP3.LUT P0, RZ, R185, 0x8000000, RZ, 0xc0, !PT ;  /* 0x08000000b9ff7812 */ /* 0x000fe2000780c0ff */
[----:B--2---:R-:W-:-:S12]  /*142770*/  IMAD.WIDE R20, R161, 0x4, R28 ;  /* 0x00000004a1147825 */ /* 0x004fd800078e021c */
        /* <DEDUP_REMOVED lines=30> */
[----:B----4-:R3:W-:Y:S01]  /*142960*/  @P2 STG.E desc[UR58][R20.64], R248 ;  /* 0x000000f814002986 */ /* 0x0107e2000c10193a */
[----:B------:R-:W-:Y:S01]  /*142970*/  LOP3.LUT P5, RZ, R12, 0x800000, RZ, 0xc0, !PT ;  /* 0x008000000cff7812 */ /* 0x000fe200078ac0ff */
[----:B---3--:R-:W-:-:S05]  /*142980*/  IMAD.WIDE R20, R187, 0x4, R28 ;  /* 0x00000004bb147825 */ /* 0x008fca00078e021c */
[----:B------:R1:W-:Y:S02]  /*142990*/  @P3 STG.E desc[UR58][R20.64], R186 ;  /* 0x000000ba14003986 */ /* 0x0003e4000c10193a */
[----:B-1----:R-:W-:-:S05]  /*1429a0*/  IMAD.WIDE R20, R187, 0x4, R26 ;  /* 0x00000004bb147825 */ /* 0x002fca00078e021a */
[----:B------:R1:W-:Y:S02]  /*1429b0*/  @P4 STG.E desc[UR58][R20.64], R160 ;  /* 0x000000a014004986 */ /* 0x0003e4000c10193a */
[----:B-1----:R-:W-:-:S05]  /*1429c0*/  IMAD.WIDE R20, R163, 0x4, R28 ;  /* 0x00000004a3147825 */ /* 0x002fca00078e021c */
[----:B------:R1:W-:Y:S02]  /*1429d0*/  @P5 STG.E desc[UR58][R20.64], R162 ;  /* 0x000000a214005986 */ /* 0x0003e4000c10193a */
[----:B-1----:R-:W-:Y:S02]  /*1429e0*/  IMAD.WIDE R20, R163, 0x4, R26 ;  /* 0x00000004a3147825 */ /* 0x002fe400078e021a */
[----:B------:R-:W3:Y:S04]  /*1429f0*/  LDL.LU R162, [R1+0x624] ;  /* 0x0006240001a27983 */ /* 0x000ee80000300800 */
[----:B------:R-:W4:Y:S04]  /*142a00*/  LDL.LU R163, [R1+0x183c] ;  /* 0x00183c0001a37983 */ /* 0x000f280000300800 */
[----:B------:R-:W3:Y:S04]  /*142a10*/  LDL.LU R248, [R1+0x620] ;  /* 0x0006200001f87983 */ /* 0x000ee80000300800 */
[----:B------:R-:W4:Y:S01]  /*142a20*/  LDL.LU R186, [R1+0x1834] ;  /* 0x0018340001ba7983 */ /* 0x000f220000300800 */
[----:B------:R-:W-:-:S03]  /*142a30*/  LOP3.LUT P6, RZ, R12, 0x8000000, RZ, 0xc0, !PT ;  /* 0x080000000cff7812 */ /* 0x000fc600078cc0ff */
[----:B------:R-:W3:Y:S04]  /*142a40*/  LDL.LU R187, [R1+0xa84] ;  /* 0x000a840001bb7983 */ /* 0x000ee80000300800 */
[----:B------:R-:W3:Y:S06]  /*142a50*/  LDL.LU R160, [R1+0x1838] ;  /* 0x0018380001a07983 */ /* 0x000eec0000300800 */
        /* <DEDUP_REMOVED lines=10> */
[----:B------:R-:W-:Y:S02]  /*142b00*/  LOP3.LUT R185, R185, 0xffffdfff, RZ, 0xc0, !PT ;  /* 0xffffdfffb9b97812 */ /* 0x000fe400078ec0ff */
[----:B------:R-:W-:Y:S01]  /*142b10*/  LOP3.LUT P3, RZ, R12, 0x8000, RZ, 0xc0, !PT ;  /* 0x000080000cff7812 */ /* 0x000fe2000786c0ff */
[----:B------:R-:W2:Y:S08]  /*142b20*/  LDL.LU R246, [R1+0x1844] ;  /* 0x0018440001f67983 */ /* 0x000eb00000300800 */
[----:B------:R-:W-:-:S02]  /*142b30*/  @P0 LOP3.LUT R185, R185, 0x2000, RZ, 0xfc, !PT ;  /* 0x00002000b9b90812 */ /* 0x000fc400078efcff */
[----:B------:R-:W-:Y:S02]  /*142b40*/  LOP3.LUT P0, RZ, R13, 0x8, RZ, 0xc0, !PT ;  /* 0x000000080dff7812 */ /* 0x000fe4000780c0ff */
[----:B------:R-:W-:Y:S02]  /*142b50*/  LOP3.LUT P4, RZ, R12, 0x40000, RZ, 0xc0, !PT ;  /* 0x000400000cff7812 */ /* 0x000fe4000788c0ff */
[----:B------:R-:W-:-:S09]  /*142b60*/  LOP3.LUT R185, R185, 0xffffbfff, RZ, 0xc0, !PT ;  /* 0xffffbfffb9b97812 */ /* 0x000fd200078ec0ff */
        /* <DEDUP_REMOVED lines=14> */
[C---:B------:R-:W-:Y:S02]  /*142c50*/  LOP3.LUT P0, RZ, R12.reuse, 0x4, RZ, 0xc0, !PT ;  /* 0x000000040cff7812 */ /* 0x040fe4000780c0ff */
[----:B------:R-:W-:Y:S02]  /*142c60*/  LOP3.LUT P6, RZ, R12, 0x400, RZ, 0xc0, !PT ;  /* 0x000004000cff7812 */ /* 0x000fe400078cc0ff */
[----:B------:R-:W-:-:S09]  /*142c70*/  LOP3.LUT R185, R185, 0xfff7ffff, RZ, 0xc0, !PT ;  /* 0xfff7ffffb9b97812 */ /* 0x000fd200078ec0ff */
[----:B------:R-:W-:Y:S02]  /*142c80*/  @P0 LOP3.LUT R185, R185, 0x80000, RZ, 0xfc, !PT ;  /* 0x00080000b9b90812 */ /* 0x000fe400078efcff */
[----:B------:R-:W-:Y:S01]  /*142c90*/  LOP3.LUT P0, RZ, R13, 0x20000000, RZ, 0xc0, !PT ;  /* 0x200000000dff7812 */ /* 0x000fe2000780c0ff */
[----:B----4-:R-:W-:-:S05]  /*142ca0*/  IMAD.WIDE R20, R186, 0x4, R28 ;  /* 0x00000004ba147825 */ /* 0x010fca00078e021c */
[----:B---3--:R1:W-:Y:S02]  /*142cb0*/  @P3 STG.E desc[UR58][R20.64], R248 ;  /* 0x000000f814003986 */ /* 0x0083e4000c10193a */
[----:B-1----:R-:W-:-:S05]  /*142cc0*/  IMAD.WIDE R20, R186, 0x4, R26 ;  /* 0x00000004ba147825 */ /* 0x002fca00078e021a */
[----:B------:R1:W-:Y:S04]  /*142cd0*/  @P4 STG.E desc[UR58][R20.64], R15 ;  /* 0x0000000f14004986 */ /* 0x0003e8000c10193a */
[----:B-1----:R-:W3:Y:S04]  /*142ce0*/  LDL.LU R15, [R1+0x4eac] ;  /* 0x004eac00010f7983 */ /* 0x002ee80000300800 */
[----:B------:R-:W4:Y:S04]  /*142cf0*/  LDL.LU R238, [R1+0x628] ;  /* 0x0006280001ee7983 */ /* 0x000f280000300800 */
[----:B------:R-:W3:Y:S04]  /*142d00*/  LDL.LU R250, [R1+0x208] ;  /* 0x0002080001fa7983 */ /* 0x000ee80000300800 */
[----:B------:R-:W3:Y:S04]  /*142d10*/  LDL.LU R233, [R1+0xa8c] ;  /* 0x000a8c0001e97983 */ /* 0x000ee80000300800 */
[----:B------:R-:W3:Y:S04]  /*142d20*/  LDL.LU R237, [R1+0x1848] ;  /* 0x0018480001ed7983 */ /* 0x000ee80000300800 */
[----:B------:R-:W3:Y:S04]  /*142d30*/  LDL.LU R245, [R1+0xa6c] ;  /* 0x000a6c0001f57983 */ /* 0x000ee80000300800 */
[----:B------:R-:W3:Y:S01]  /*142d40*/  LDL.LU R232, [R1+0x184c] ;  /* 0x00184c0001e87983 */ /* 0x000ee20000300800 */
[----:B------:R-:W-:-:S03]  /*142d50*/  IMAD.WIDE R20, R160, 0x4, R28 ;  /* 0x00000004a0147825 */ /* 0x000fc600078e021c */
[----:B------:R-:W3:Y:S04]  /*142d60*/  LDL.LU R249, [R1+0x62c] ;  /* 0x00062c0001f97983 */ /* 0x000ee80000300800 */
[----:B------:R1:W-:Y:S04]  /*142d70*/  @P5 STG.E desc[UR58][R20.64], R187 ;  /* 0x000000bb14005986 */ /* 0x0003e8000c10193a */
[----:B------:R-:W3:Y:S04]  /*142d80*/  LDL.LU R236, [R1+0x20c] ;  /* 0x00020c0001ec7983 */ /* 0x000ee80000300800 */
[----:B------:R-:W3:Y:S01]  /*142d90*/  LDL.LU R244, [R1+0xad0] ;  /* 0x000ad00001f47983 */ /* 0x000ee20000300800 */
[----:B-1----:R-:W-:-:S03]  /*142da0*/  IMAD.WIDE R20, R160, 0x4, R26 ;  /* 0x00000004a0147825 */ /* 0x002fc600078e021a */
[----:B------:R-:W3:Y:S04]  /*142db0*/  LDL.LU R248, [R1+0x1850] ;  /* 0x0018500001f87983 */ /* 0x000ee80000300800 */
[----:B------:R-:W3:Y:S04]  /*142dc0*/  LDL.LU R186, [R1+0xab0] ;  /* 0x000ab00001ba7983 */ /* 0x000ee80000300800 */
[----:B--2---:R1:W-:Y:S04]  /*142dd0*/  @P6 STG.E desc[UR58][R20.64], R161 ;  /* 0x000000a114006986 */ /* 0x0043e8000c10193a */
[----:B------:R-:W2:Y:S01]  /*142de0*/  LDL.LU R187, [R1+0x910] ;  /* 0x0009100001bb7983 */ /* 0x000ea20000300800 */
[----:B-1----:R-:W-:-:S05]  /*142df0*/  IMAD.WIDE R20, R163, 0x4, R28 ;  /* 0x00000004a3147825 */ /* 0x002fca00078e021c */
[----:B------:R1:W-:Y:S02]  /*142e00*/  @P0 STG.E desc[UR58][R20.64], R162 ;  /* 0x000000a214000986 */ /* 0x0003e4000c10193a */
[----:B-1----:R-:W-:Y:S02]  /*142e10*/  IMAD.WIDE R20, R163, 0x4, R26 ;  /* 0x00000004a3147825 */ /* 0x002fe400078e021a */
[----:B------:R-:W2:Y:S04]  /*142e20*/  LDL.LU R163, [R1+0x1854] ;  /* 0x0018540001a37983 */ /* 0x000ea80000300800 */
[----:B------:R-:W2:Y:S04]  /*142e30*/  LDL.LU R160, [R1+0x660] ;  /* 0x0006600001a07983 */ /* 0x000ea80000300800 */
        /* <DEDUP_REMOVED lines=11> */
[----:B-1----:R-:W-:Y:S01]  /*142ef0*/  IMAD.WIDE R20, R246, 0x4, R28 ;  /* 0x00000004f6147825 */ /* 0x002fe200078e021c */
[----:B------:R-:W-:Y:S02]  /*142f00*/  LOP3.LUT P1, RZ, R13, 0x1, RZ, 0xc0, !PT ;  /* 0x000000010dff7812 */ /* 0x000fe4000782c0ff */
[C---:B------:R-:W-:Y:S02]  /*142f10*/  LOP3.LUT P2, RZ, R14.reuse, 0x80000, RZ, 0xc0, !PT ;  /* 0x000800000eff7812 */ /* 0x040fe4000784c0ff */
[C---:B------:R-:W-:Y:S02]  /*142f20*/  LOP3.LUT P3, RZ, R14.reuse, 0x800000, RZ, 0xc0, !PT ;  /* 0x008000000eff7812 */ /* 0x040fe4000786c0ff */
[C---:B------:R-:W-:Y:S02]  /*142f30*/  LOP3.LUT P4, RZ, R14.reuse, 0x800, RZ, 0xc0, !PT ;  /* 0x000008000eff7812 */ /* 0x040fe4000788c0ff */
[----:B------:R-:W-:-:S03]  /*142f40*/  LOP3.LUT P5, RZ, R14, 0x4000, RZ, 0xc0, !PT ;  /* 0x000040000eff7812 */ /* 0x000fc600078ac0ff */
[----:B----4-:R1:W-:Y:S01]  /*142f50*/  @P0 STG.E desc[UR58][R20.64], R238 ;  /* 0x000000ee14000986 */ /* 0x0103e2000c10193a */
[----:B------:R-:W-:Y:S01]  /*142f60*/  LOP3.LUT P0, RZ, R185, 0x8000, RZ, 0xc0, !PT ;  /* 0x00008000b9ff7812 */ /* 0x000fe2000780c0ff */
[----:B-1----:R-:W-:-:S12]  /*142f70*/  IMAD.WIDE R20, R246, 0x4, R26 ;  /* 0x00000004f6147825 */ /* 0x002fd800078e021a */
[----:B---3--:R1:W-:Y:S01]  /*142f80*/  @P0 STG.E desc[UR58][R20.64], R250 ;  /* 0x000000fa14000986 */ /* 0x0083e2000c10193a */
        /* <DEDUP_REMOVED lines=16> */
[----:B------:R1:W-:Y:S01]  /*143090*/  @P4 STG.E desc[UR58][R20.64], R187 ;  /* 0x000000bb14004986 */ /* 0x0003e2000c10193a */
[----:B------:R-:W-:Y:S01]  /*1430a0*/  LOP3.LUT P6, RZ, R15, 0x800, RZ, 0xc0, !PT ;  /* 0x000008000fff7812 */ /* 0x000fe200078cc0ff */
[----:B-1----:R-:W-:Y:S02]  /*1430b0*/  IMAD.WIDE R20, R163, 0x4, R26 ;  /* 0x00000004a3147825 */ /* 0x002fe400078e021a */
[----:B------:R-:W2:Y:S04]  /*1430c0*/  LDL.LU R163, [R1+0x1860] ;  /* 0x0018600001a37983 */ /* 0x000ea80000300800 */
[----:B------:R-:W3:Y:S04]  /*1430d0*/  LDL.LU R248, [R1+0xab4] ;  /* 0x000ab40001f87983 */ /* 0x000ee80000300800 */
[----:B------:R-:W4:Y:S04]  /*1430e0*/  LDL.LU R186, [R1+0x914] ;  /* 0x0009140001ba7983 */ /* 0x000f280000300800 */
[----:B------:R-:W2:Y:S04]  /*1430f0*/  LDL.LU R187, [R1+0x185c] ;  /* 0x00185c0001bb7983 */ /* 0x000ea80000300800 */
        /* <DEDUP_REMOVED lines=15> */
[----:B------:R-:W4:Y:S01]  /*1431f0*/  LDL.LU R233, [R1+0x91c] ;  /* 0x00091c0001e97983 */ /* 0x000f220000300800 */
[----:B------:R-:W-:-:S03]  /*143200*/  LOP3.LUT P3, RZ, R15, 0x8000, RZ, 0xc0, !PT ;  /* 0x000080000fff7812 */ /* 0x000fc6000786c0ff */
[----:B------:R-:W4:Y:S02]  /*143210*/  LDL.LU R237, [R1+0x186c] ;  /* 0x00186c0001ed7983 */ /* 0x000f240000300800 */
[----:B------:R-:W-:Y:S02]  /*143220*/  @P0 LOP3.LUT R185, R185, 0x10, RZ, 0xfc, !PT ;  /* 0x00000010b9b90812 */ /* 0x000fe400078efcff */
[----:B------:R-:W-:Y:S01]  /*143230*/  LOP3.LUT P0, RZ, R17, 0x2000, RZ, 0xc0, !PT ;  /* 0x0000200011ff7812 */ /* 0x000fe2000780c0ff */
[----:B------:R-:W4:Y:S01]  /*143240*/  LDL.LU R245, [R1+0x66c] ;  /* 0x00066c0001f57983 */ /* 0x000f220000300800 */
[----:B------:R-:W-:Y:S02]  /*143250*/  LOP3.LUT R185, R185, 0xffffffdf, RZ, 0xc0, !PT ;  /* 0xffffffdfb9b97812 */ /* 0x000fe400078ec0ff */
[C---:B------:R-:W-:Y:S01]  /*143260*/  LOP3.LUT P4, RZ, R15.reuse, 0x20000, RZ, 0xc0, !PT ;  /* 0x000200000fff7812 */ /* 0x040fe2000788c0ff */
[----:B------:R-:W4:Y:S01]  /*143270*/  LDL.LU R232, [R1+0x1870] ;  /* 0x0018700001e87983 */ /* 0x000f220000300800 */
[----:B------:R-:W-:-:S02]  /*143280*/  LOP3.LUT P5, RZ, R15, 0x100000, RZ, 0xc0, !PT ;  /* 0x001000000fff7812 */ /* 0x000fc400078ac0ff */
[----:B------:R-:W-:Y:S01]  /*143290*/  LOP3.LUT P6, RZ, R15, 0x200000, RZ, 0xc0, !PT ;  /* 0x002000000fff7812 */ /* 0x000fe200078cc0ff */
[----:B------:R-:W4:Y:S04]  /*1432a0*/  LDL.LU R249, [R1+0xac0] ;  /* 0x000ac00001f97983 */ /* 0x000f280000300800 */
[----:B------:R-:W-:Y:S01]  /*1432b0*/  @P0 LOP3.LUT R185, R185, 0x20, RZ, 0xfc, !PT ;  /* 0x00000020b9b90812 */ /* 0x000fe200078efcff */
[----:B------:R-:W4:Y:S01]  /*1432c0*/  LDL.LU R236, [R1+0xaa0] ;  /* 0x000aa00001ec7983 */ /* 0x000f220000300800 */
[----:B------:R-:W-:Y:S02]  /*1432d0*/  LOP3.LUT P0, RZ, R14, 0x40, RZ, 0xc0, !PT ;  /* 0x000000400eff7812 */ /* 0x000fe4000780c0ff */
[----:B------:R-:W-:Y:S01]  /*1432e0*/  LOP3.LUT R185, R185, 0xffffffbf, RZ, 0xc0, !PT ;  /* 0xffffffbfb9b97812 */ /* 0x000fe200078ec0ff */
[----:B------:R-:W4:Y:S10]  /*1432f0*/  LDL.LU R244, [R1+0x630] ;  /* 0x0006300001f47983 */ /* 0x000f340000300800 */
        /* <DEDUP_REMOVED lines=63> */
[----:B--2---:R-:W-:-:S05]  /*1436f0*/  IMAD.WIDE R20, R248, 0x4, R28 ;  /* 0x00000004f8147825 */ /* 0x004fca00078e021c */
[----:B------:R1:W-:Y:S02]  /*143700*/  @P1 STG.E desc[UR58][R20.64], R244 ;  /* 0x000000f414001986 */ /* 0x0003e4000c10193a */
[----:B-1----:R-:W-:-:S05]  /*143710*/  IMAD.WIDE R20, R248, 0x4, R26 ;  /* 0x00000004f8147825 */ /* 0x002fca00078e021a */
[----:B---3--:R4:W-:Y:S02]  /*143720*/  @P2 STG.E desc[UR58][R20.64], R186 ;  /* 0x000000ba14002986 */ /* 0x0089e4000c10193a */
[----:B----4-:R-:W-:-:S05]  /*143730*/  IMAD.WIDE R20, R160, 0x4, R28 ;  /* 0x00000004a0147825 */ /* 0x010fca00078e021c */
        /* <DEDUP_REMOVED lines=8> */
[----:B------:R-:W4:Y:S04]  /*1437c0*/  LDL.LU R161, [R1+0x1888] ;  /* 0x0018880001a17983 */ /* 0x000f280000300800 */
[----:B------:R-:W3:Y:S04]  /*1437d0*/  LDL.LU R163, [R1+0xaac] ;  /* 0x000aac0001a37983 */ /* 0x000ee80000300800 */
[----:B------:R-:W2:Y:S04]  /*1437e0*/  LDL.LU R186, [R1+0xac8] ;  /* 0x000ac80001ba7983 */ /* 0x000ea80000300800 */
[----:B------:R1:W-:Y:S04]  /*1437f0*/  @P6 STG.E desc[UR58][R20.64], R162 ;  /* 0x000000a214006986 */ /* 0x0003e8000c10193a */
[----:B-1----:R-:W4:Y:S04]  /*143800*/  LDL.LU R162, [R1+0x1880] ;  /* 0x0018800001a27983 */ /* 0x002f280000300800 */
[----:B------:R-:W3:Y:S04]  /*143810*/  LDL.LU R236, [R1+0xaa8] ;  /* 0x000aa80001ec7983 */ /* 0x000ee80000300800 */
[----:B------:R-:W3:Y:S04]  /*143820*/  LDL.LU R244, [R1+0x638] ;  /* 0x0006380001f47983 */ /* 0x000ee80000300800 */
[----:B------:R-:W3:Y:S04]  /*143830*/  LDL.LU R248, [R1+0x1884] ;  /* 0x0018840001f87983 */ /* 0x000ee80000300800 */
[----:B------:R-:W3:Y:S01]  /*143840*/  LDL.LU R187, [R1+0x1f8] ;  /* 0x0001f80001bb7983 */ /* 0x000ee20000300800 */
[----:B------:R-:W-:-:S03]  /*143850*/  LOP3.LUT P3, RZ, R17, 0x4000000, RZ, 0xc0, !PT ;  /* 0x0400000011ff7812 */ /* 0x000fc6000786c0ff */
[----:B------:R-:W3:Y:S01]  /*143860*/  LDL.LU R232, [R1+0x63c] ;  /* 0x00063c0001e87983 */ /* 0x000ee20000300800 */
[----:B------:R-:W-:Y:S02]  /*143870*/  LOP3.LUT R0, R0, 0xefffffff, RZ, 0xc0, !PT ;  /* 0xefffffff00007812 */ /* 0x000fe400078ec0ff */
[----:B------:R-:W-:Y:S02]  /*143880*/  LOP3.LUT R185, R185, 0xfffffffe, RZ, 0xc0, !PT ;  /* 0xfffffffeb9b97812 */ /* 0x000fe400078ec0ff */
[C---:B------:R-:W-:Y:S02]  /*143890*/  LOP3.LUT P4, RZ, R17.reuse, 0x10000000, RZ, 0xc0, !PT ;  /* 0x1000000011ff7812 */ /* 0x040fe4000788c0ff */
[----:B------:R-:W-:Y:S01]  /*1438a0*/  LOP3.LUT P5, RZ, R17, 0x20000000, RZ, 0xc0, !PT ;  /* 0x2000000011ff7812 */ /* 0x000fe200078ac0ff */
[----:B----4-:R-:W-:-:S05]  /*1438b0*/  IMAD.WIDE R20, R162, 0x4, R28 ;  /* 0x00000004a2147825 */ /* 0x010fca00078e021c */
[----:B--2---:R1:W-:Y:S04]  /*1438c0*/  @P3 STG.E desc[UR58][R20.64], R186 ;  /* 0x000000ba14003986 */ /* 0x0043e8000c10193a */
[----:B-1----:R-:W2:Y:S01]  /*1438d0*/  LDL.LU R186, [R1+0x188c] ;  /* 0x00188c0001ba7983 */ /* 0x002ea20000300800 */
[----:B------:R-:W-:-:S03]  /*1438e0*/  IMAD.WIDE R20, R162, 0x4, R26 ;  /* 0x00000004a2147825 */ /* 0x000fc600078e021a */
[----:B------:R-:W4:Y:S01]  /*1438f0*/  LDL.LU R162, [R1+0x1fc] ;  /* 0x0001fc0001a27983 */ /* 0x000f220000300800 */
[----:B------:R-:W-:-:S03]  /*143900*/  LOP3.LUT P0, RZ, R16, 0x200000, RZ, 0xc0, !PT ;  /* 0x0020000010ff7812 */ /* 0x000fc6000780c0ff */
[----:B------:R-:W4:Y:S04]  /*143910*/  LDL.LU R246, [R1+0x1890] ;  /* 0x0018900001f67983 */ /* 0x000f280000300800 */
[----:B------:R-:W4:Y:S04]  /*143920*/  LDL.LU R238, [R1+0xb00] ;  /* 0x000b000001ee7983 */ /* 0x000f280000300800 */
[----:B------:R-:W4:Y:S02]  /*143930*/  LDL.LU R250, [R1+0xae0] ;  /* 0x000ae00001fa7983 */ /* 0x000f240000300800 */
[----:B------:R-:W-:-:S02]  /*143940*/  @P0 LOP3.LUT R0, R0, 0x10000000, RZ, 0xfc, !PT ;  /* 0x1000000000000812 */ /* 0x000fc400078efcff */
[----:B------:R-:W-:Y:S01]  /*143950*/  LOP3.LUT P0, RZ, R16, 0x40000, RZ, 0xc0, !PT ;  /* 0x0004000010ff7812 */ /* 0x000fe2000780c0ff */
[----:B------:R-:W4:Y:S01]  /*143960*/  LDL.LU R233, [R1+0x920] ;  /* 0x0009200001e97983 */ /* 0x000f220000300800 */
[----:B------:R-:W-:-:S03]  /*143970*/  LOP3.LUT R0, R0, 0xdfffffff, RZ, 0xc0, !PT ;  /* 0xdfffffff00007812 */ /* 0x000fc600078ec0ff */
[----:B------:R-:W4:Y:S01]  /*143980*/  LDL.LU R237, [R1+0x1894] ;  /* 0x0018940001ed7983 */ /* 0x000f220000300800 */
[----:B------:R-:W-:-:S03]  /*143990*/  LOP3.LUT P6, RZ, R16, 0x1, RZ, 0xc0, !PT ;  /* 0x0000000110ff7812 */ /* 0x000fc600078cc0ff */
[----:B---3--:R1:W-:Y:S04]  /*1439a0*/  @P4 STG.E desc[UR58][R20.64], R236 ;  /* 0x000000ec14004986 */ /* 0x0083e8000c10193a */
[----:B------:R-:W-:Y:S01]  /*1439b0*/  @P0 LOP3.LUT R0, R0, 0x20000000, RZ, 0xfc, !PT ;  /* 0x2000000000000812 */ /* 0x000fe200078efcff */
[----:B------:R-:W3:Y:S01]  /*1439c0*/  LDL.LU R245, [R1+0x640] ;  /* 0x0006400001f57983 */ /* 0x000ee20000300800 */
[----:B------:R-:W-:Y:S02]  /*1439d0*/  LOP3.LUT P0, RZ, R16, 0x8000, RZ, 0xc0, !PT ;  /* 0x0000800010ff7812 */ /* 0x000fe4000780c0ff */
[----:B------:R-:W-:Y:S01]  /*1439e0*/  LOP3.LUT R0, R0, 0xbfffffff, RZ, 0xc0, !PT ;  /* 0xbfffffff00007812 */ /* 0x000fe200078ec0ff */
[----:B-1----:R-:W-:Y:S01]  /*1439f0*/  IMAD.WIDE R20, R248, 0x4, R28 ;  /* 0x00000004f8147825 */ /* 0x002fe200078e021c */
[----:B------:R-:W3:Y:S09]  /*143a00*/  LDL.LU R236, [R1+0x1898] ;  /* 0x0018980001ec7983 */ /* 0x000ef20000300800 */
[----:B------:R-:W-:Y:S01]  /*143a10*/  @P0 LOP3.LUT R0, R0, 0x40000000, RZ, 0xfc, !PT ;  /* 0x4000000000000812 */ /* 0x000fe200078efcff */
[----:B------:R1:W-:Y:S01]  /*143a20*/  @P5 STG.E desc[UR58][R20.64], R244 ;  /* 0x000000f414005986 */ /* 0x0003e2000c10193a */
[----:B------:R-:W-:-:S02]  /*143a30*/  LOP3.LUT P0, RZ, R16, 0x2000, RZ, 0xc0, !PT ;  /* 0x0000200010ff7812 */ /* 0x000fc4000780c0ff */
[----:B------:R-:W-:Y:S01]  /*143a40*/  LOP3.LUT R0, R0, 0x7fffffff, RZ, 0xc0, !PT ;  /* 0x7fffffff00007812 */ /* 0x000fe200078ec0ff */
[----:B------:R-:W3:Y:S01]  /*143a50*/  LDL.LU R249, [R1+0xb04] ;  /* 0x000b040001f97983 */ /* 0x000ee20000300800 */
[----:B-1----:R-:W-:-:S03]  /*143a60*/  IMAD.WIDE R20, R248, 0x4, R26 ;  /* 0x00000004f8147825 */ /* 0x002fc600078e021a */
[----:B------:R-:W3:Y:S06]  /*143a70*/  LDL.LU R244, [R1+0xae4] ;  /* 0x000ae40001f47983 */ /* 0x000eec0000300800 */
[----:B------:R-:W-:Y:S02]  /*143a80*/  @P0 LOP3.LUT R0, R0, 0x80000000, RZ, 0xfc, !PT ;  /* 0x8000000000000812 */ /* 0x000fe400078efcff */
        /* <DEDUP_REMOVED lines=10> */
[----:B------:R1:W-:Y:S10]  /*143b30*/  @P6 STG.E desc[UR58][R20.64], R187 ;  /* 0x000000bb14006986 */ /* 0x0003f4000c10193a */
[----:B------:R-:W-:-:S02]  /*143b40*/  @P0 LOP3.LUT R185, R185, 0x8, RZ, 0xfc, !PT ;  /* 0x00000008b9b90812 */ /* 0x000fc400078efcff */
[----:B------:R-:W-:Y:S01]  /*143b50*/  LOP3.LUT P0, RZ, R16, 0x20, RZ, 0xc0, !PT ;  /* 0x0000002010ff7812 */ /* 0x000fe2000780c0ff */
[----:B-1----:R-:W-:Y:S01]  /*143b60*/  IMAD.WIDE R20, R161, 0x4, R28 ;  /* 0x00000004a1147825 */ /* 0x002fe200078e021c */
[----:B------:R-:W3:Y:S04]  /*143b70*/  LDL.LU R187, [R1+0x189c] ;  /* 0x00189c0001bb7983 */ /* 0x000ee80000300800 */
[----:B------:R-:W3:Y:S07]  /*143b80*/  LDL.LU R248, [R1+0x924] ;  /* 0x0009240001f87983 */ /* 0x000eee0000300800 */
[----:B------:R1:W-:Y:S01]  /*143b90*/  @P0 STG.E desc[UR58][R20.64], R160 ;  /* 0x000000a014000986 */ /* 0x0003e2000c10193a */
[----:B------:R-:W-:Y:S01]  /*143ba0*/  LOP3.LUT P0, RZ, R185, 0x8, RZ, 0xc0, !PT ;  /* 0x00000008b9ff7812 */ /* 0x000fe2000780c0ff */
[----:B-1----:R-:W-:-:S02]  /*143bb0*/  IMAD.WIDE R20, R161, 0x4, R26 ;  /* 0x00000004a1147825 */ /* 0x002fc400078e021a */
[----:B------:R-:W3:Y:S10]  /*143bc0*/  LDL.LU R160, [R1+0x644] ;  /* 0x0006440001a07983 */ /* 0x000ef40000300800 */
[----:B------:R1:W-:Y:S01]  /*143bd0*/  @P0 STG.E desc[UR58][R20.64], R163 ;  /* 0x000000a314000986 */ /* 0x0003e2000c10193a */
[----:B------:R-:W-:-:S03]  /*143be0*/  LOP3.LUT P0, RZ, R185, 0x4, RZ, 0xc0, !PT ;  /* 0x00000004b9ff7812 */ /* 0x000fc6000780c0ff */
[----:B------:R-:W3:Y:S04]  /*143bf0*/  LDL.LU R161, [R1+0xb08] ;  /* 0x000b080001a17983 */ /* 0x000ee80000300800 */
[----:B-1----:R-:W3:Y:S01]  /*143c00*/  LDL.LU R163, [R1+0x18a0] ;  /* 0x0018a00001a37983 */ /* 0x002ee20000300800 */
[----:B--2---:R-:W-:-:S05]  /*143c10*/  IMAD.WIDE R20, R186, 0x4, R28 ;  /* 0x00000004ba147825 */ /* 0x004fca00078e021c */
[----:B------:R1:W-:Y:S01]  /*143c20*/  @P0 STG.E desc[UR58][R20.64], R232 ;  /* 0x000000e814000986 */ /* 0x0003e2000c10193a */
[C---:B------:R-:W-:Y:S01]  /*143c30*/  LOP3.LUT P0, RZ, R185.reuse, 0x2, RZ, 0xc0, !PT ;  /* 0x00000002b9ff7812 */ /* 0x040fe2000780c0ff */
[----:B-1----:R-:W-:Y:S02]  /*143c40*/  IMAD.WIDE R20, R186, 0x4, R26 ;  /* 0x00000004ba147825 */ /* 0x002fe400078e021a */
[----:B------:R-:W2:Y:S10]  /*143c50*/  LDL.LU R186, [R1+0xae8] ;  /* 0x000ae80001ba7983 */ /* 0x000eb40000300800 */
[----:B----4-:R1:W-:Y:S04]  /*143c60*/  @P0 STG.E desc[UR58][R20.64], R162 ;  /* 0x000000a214000986 */ /* 0x0103e8000c10193a */
[----:B-1----:R-:W4:Y:S04]  /*143c70*/  LDL.LU R162, [R1+0x928] ;  /* 0x0009280001a27983 */ /* 0x002f280000300800 */
[----:B------:R-:W4:Y:S01]  /*143c80*/  LDL.LU R232, [R1+0x18a4] ;  /* 0x0018a40001e87983 */ /* 0x000f220000300800 */
        /* <DEDUP_REMOVED lines=11> */
[----:B---3--:R1:W-:Y:S01]  /*143d40*/  @P0 STG.E desc[UR58][R20.64], R245 ;  /* 0x000000f514000986 */ /* 0x0083e2000c10193a */
        /* <DEDUP_REMOVED lines=11> */
[C---:B------:R-:W-:Y:S01]  /*143e00*/  LOP3.LUT P5, RZ, R16.reuse, 0x40000000, RZ, 0xc0, !PT ;  /* 0x4000000010ff7812 */ /* 0x040fe200078ac0ff */
[----:B-1----:R-:W-:Y:S02]  /*143e10*/  IMAD.WIDE R20, R187, 0x4, R26 ;  /* 0x00000004bb147825 */ /* 0x002fe400078e021a */
[----:B------:R-:W3:Y:S04]  /*143e20*/  LDL.LU R187, [R1+0x18ac] ;  /* 0x0018ac0001bb7983 */ /* 0x000ee80000300800 */
[----:B------:R1:W-:Y:S01]  /*143e30*/  @P3 STG.E desc[UR58][R20.64], R160 ;  /* 0x000000a014003986 */ /* 0x0003e2000c10193a */
[----:B------:R-:W-:Y:S01]  /*143e40*/  LOP3.LUT P6, RZ, R16, 0x80000000, RZ, 0xc0, !PT ;  /* 0x8000000010ff7812 */ /* 0x000fe200078cc0ff */
[----:B-1----:R-:W-:-:S05]  /*143e50*/  IMAD.WIDE R20, R163, 0x4, R28 ;  /* 0x00000004a3147825 */ /* 0x002fca00078e021c */
[----:B------:R1:W-:Y:S04]  /*143e60*/  @P4 STG.E desc[UR58][R20.64], R161 ;  /* 0x000000a114004986 */ /* 0x0003e8000c10193a */
[----:B-1----:R-:W3:Y:S01]  /*143e70*/  LDL.LU R161, [R1+0x64c] ;  /* 0x00064c0001a17983 */ /* 0x002ee20000300800 */
[----:B------:R-:W-:-:S03]  /*143e80*/  IMAD.WIDE R20, R163, 0x4, R26 ;  /* 0x00000004a3147825 */ /* 0x000fc600078e021a */
[----:B------:R-:W3:Y:S04]  /*143e90*/  LDL.LU R160, [R1+0xaf0] ;  /* 0x000af00001a07983 */ /* 0x000ee80000300800 */
[----:B------:R-:W3:Y:S04]  /*143ea0*/  LDL.LU R163, [R1+0x18b4] ;  /* 0x0018b40001a37983 */ /* 0x000ee80000300800 */
[----:B------:R-:W3:Y:S04]  /*143eb0*/  LDL.LU R236, [R1+0x648] ;  /* 0x0006480001ec7983 */ /* 0x000ee80000300800 */
[----:B------:R-:W3:Y:S04]  /*143ec0*/  LDL.LU R244, [R1+0xb0c] ;  /* 0x000b0c0001f47983 */ /* 0x000ee80000300800 */
[----:B--2---:R1:W-:Y:S04]  /*143ed0*/  @P5 STG.E desc[UR58][R20.64], R186 ;  /* 0x000000ba14005986 */ /* 0x0043e8000c10193a */
[----:B-1----:R-:W2:Y:S01]  /*143ee0*/  LDL.LU R186, [R1+0x18a8] ;  /* 0x0018a80001ba7983 */ /* 0x002ea20000300800 */
[----:B----4-:R-:W-:-:S05]  /*143ef0*/  IMAD.WIDE R20, R232, 0x4, R28 ;  /* 0x00000004e8147825 */ /* 0x010fca00078e021c */
[----:B------:R1:W-:Y:S04]  /*143f00*/  @P6 STG.E desc[UR58][R20.64], R162 ;  /* 0x000000a214006986 */ /* 0x0003e8000c10193a */
[----:B-1----:R-:W4:Y:S04]  /*143f10*/  LDL.LU R162, [R1+0xaec] ;  /* 0x000aec0001a27983 */ /* 0x002f280000300800 */
[----:B------:R-:W4:Y:S01]  /*143f20*/  LDL.LU R248, [R1+0x92c] ;  /* 0x00092c0001f87983 */ /* 0x000f220000300800 */
[----:B------:R-:W-:Y:S02]  /*143f30*/  LOP3.LUT P4, RZ, R18, 0x100, RZ, 0xc0, !PT ;  /* 0x0000010012ff7812 */ /* 0x000fe4000788c0ff */
[----:B------:R-:W-:Y:S01]  /*143f40*/  LOP3.LUT R0, R0, 0xff7fffff, RZ, 0xc0, !PT ;  /* 0xff7fffff00007812 */ /* 0x000fe200078ec0ff */
[----:B------:R-:W4:Y:S01]  /*143f50*/  LDL.LU R250, [R1+0x650] ;  /* 0x0006500001fa7983 */ /* 0x000f220000300800 */
[----:B------:R-:W-:-:S02]  /*143f60*/  LOP3.LUT P3, RZ, R18, 0x40, RZ, 0xc0, !PT ;  /* 0x0000004012ff7812 */ /* 0x000fc4000786c0ff */
[----:B------:R-:W-:Y:S01]  /*143f70*/  LOP3.LUT P2, RZ, R15, 0x4, RZ, 0xc0, !PT ;  /* 0x000000040fff7812 */ /* 0x000fe2000784c0ff */
[----:B------:R-:W-:Y:S01]  /*143f80*/  IMAD.WIDE R20, R232, 0x4, R26 ;  /* 0x00000004e8147825 */ /* 0x000fe200078e021a */
[----:B------:R-:W-:Y:S01]  /*143f90*/  LOP3.LUT P6, RZ, R18, 0x20, RZ, 0xc0, !PT ;  /* 0x0000002012ff7812 */ /* 0x000fe200078cc0ff */
[----:B------:R-:W4:Y:S04]  /*143fa0*/  LDL.LU R245, [R1+0x600] ;  /* 0x0006000001f57983 */ /* 0x000f280000300800 */
        /* <DEDUP_REMOVED lines=12> */
[----:B------:R-:W-:-:S04]  /*144070*/  @P4 LOP3.LUT R0, R0, 0x8000000, RZ, 0xfc, !PT ;  /* 0x0800000000004812 */ /* 0x000fc800078efcff */
[----:B------:R-:W-:-:S04]  /*144080*/  LOP3.LUT R0, R0, 0xffdfffff, RZ, 0xc0, !PT ;  /* 0xffdfffff00007812 */ /* 0x000fc800078ec0ff */
[----:B------:R-:W-:Y:S02]  /*144090*/  @P3 LOP3.LUT R0, R0, 0x200000, RZ, 0xfc, !PT ;  /* 0x0020000000003812 */ /* 0x000fe400078efcff */
[----:B------:R-:W-:Y:S02]  /*1440a0*/  LOP3.LUT P3, RZ, R18, 0x10, RZ, 0xc0, !PT ;  /* 0x0000001012ff7812 */ /* 0x000fe4000786c0ff */
[----:B------:R-:W-:Y:S02]  /*1440b0*/  LOP3.LUT R0, R0, 0xffbfffff, RZ, 0xc0, !PT ;  /* 0xffbfffff00007812 */ /* 0x000fe400078ec0ff */
[C---:B------:R-:W-:Y:S02]  /*1440c0*/  LOP3.LUT P5, RZ, R15.reuse, 0x10, RZ, 0xc0, !PT ;  /* 0x000000100fff7812 */ /* 0x040fe400078ac0ff */
[----:B------:R-:W-:-:S07]  /*1440d0*/  LOP3.LUT P4, RZ, R15, 0x80, RZ, 0xc0, !PT ;  /* 0x000000800fff7812 */ /* 0x000fce000788c0ff */
[----:B------:R-:W-:-:S04]  /*1440e0*/  @P3 LOP3.LUT R0, R0, 0x400000, RZ, 0xfc, !PT ;  /* 0x0040000000003812 */ /* 0x000fc800078efcff */
[----:B------:R-:W-:Y:S02]  /*1440f0*/  LOP3.LUT R0, R0, 0xffefffff, RZ, 0xc0, !PT ;  /* 0xffefffff00007812 */ /* 0x000fe400078ec0ff */
[----:B------:R-:W-:Y:S02]  /*144100*/  LOP3.LUT P3, RZ, R18, 0x800, RZ, 0xc0, !PT ;  /* 0x0000080012ff7812 */ /* 0x000fe4000786c0ff */
[----:B------:R-:W-:Y:S02]  /*144110*/  @P6 LOP3.LUT R0, R0, 0x100000, RZ, 0xfc, !PT ;  /* 0x0010000000006812 */ /* 0x000fe400078efcff */
[C---:B------:R-:W-:Y:S02]  /*144120*/  LOP3.LUT P6, RZ, R18.reuse, 0x8, RZ, 0xc0, !PT ;  /* 0x0000000812ff7812 */ /* 0x040fe400078cc0ff */
[C---:B------:R-:W-:Y:S02]  /*144130*/  LOP3.LUT P1, RZ, R18.reuse, 0x200, RZ, 0xc0, !PT ;  /* 0x0000020012ff7812 */ /* 0x040fe4000782c0ff */
[----:B------:R-:W-:Y:S01]  /*144140*/  LOP3.LUT P0, RZ, R18, 0x80, RZ, 0xc0, !PT ;  /* 0x0000008012ff7812 */ /* 0x000fe2000780c0ff */
[----:B---3--:R1:W-:Y:S04]  /*144150*/  @P2 STG.E desc[UR58][R20.64], R236 ;  /* 0x000000ec14002986 */ /* 0x0083e8000c10193a */
[----:B-1----:R-:W3:Y:S04]  /*144160*/  LDL.LU R236, [R1+0x18b8] ;  /* 0x0018b80001ec7983 */ /* 0x002ee80000300800 */
[----:B------:R-:W3:Y:S01]  /*144170*/  LDL.LU R249, [R1+0x1d0] ;  /* 0x0001d00001f97983 */ /* 0x000ee20000300800 */
[----:B--2---:R-:W-:-:S04]  /*144180*/  IMAD.WIDE R20, R186, 0x4, R28 ;  /* 0x00000004ba147825 */ /* 0x004fc800078e021c */
[----:B------:R-:W-:Y:S01]  /*144190*/  IMAD.WIDE R18, R186, 0x4, R26 ;  /* 0x00000004ba127825 */ /* 0x000fe200078e021a */
[----:B------:R-:W-:Y:S04]  /*1441a0*/  @P5 STG.E desc[UR58][R20.64], R244 ;  /* 0x000000f414005986 */ /* 0x000fe8000c10193a */
[----:B------:R-:W2:Y:S04]  /*1441b0*/  LDL.LU R186, [R1+0xaf4] ;  /* 0x000af40001ba7983 */ /* 0x000ea80000300800 */
[----:B----4-:R1:W-:Y:S01]  /*1441c0*/  @P4 STG.E desc[UR58][R18.64], R162 ;  /* 0x000000a212004986 */ /* 0x0103e2000c10193a */
[----:B------:R-:W-:-:S03]  /*1441d0*/  LOP3.LUT P4, RZ, R0, 0x8000000, RZ, 0xc0, !PT ;  /* 0x0800000000ff7812 */ /* 0x000fc6000788c0ff */
[----:B-1----:R-:W4:Y:S01]  /*1441e0*/  LDL.LU R162, [R1+0x18bc] ;  /* 0x0018bc0001a27983 */ /* 0x002f220000300800 */
[----:B------:R-:W-:-:S03]  /*1441f0*/  IMAD.WIDE R18, R187, 0x4, R28 ;  /* 0x00000004bb127825 */ /* 0x000fc600078e021c */
[----:B------:R-:W2:Y:S06]  /*144200*/  LDL.LU R233, [R1+0x654] ;  /* 0x0006540001e97983 */ /* 0x000eac0000300800 */
[----:B------:R1:W-:Y:S01]  /*144210*/  @P4 STG.E desc[UR58][R18.64], R248 ;  /* 0x000000f812004986 */ /* 0x0003e2000c10193a */
[----:B------:R-:W-:-:S03]  /*144220*/  LOP3.LUT P4, RZ, R0, 0x4000000, RZ, 0xc0, !PT ;  /* 0x0400000000ff7812 */ /* 0x000fc6000788c0ff */
[----:B------:R-:W2:Y:S01]  /*144230*/  LDL.LU R244, [R1+0x604] ;  /* 0x0006040001f47983 */ /* 0x000ea20000300800 */
[----:B-1----:R-:W-:-:S09]  /*144240*/  IMAD.WIDE R18, R187, 0x4, R26 ;  /* 0x00000004bb127825 */ /* 0x002fd200078e021a */
[----:B------:R1:W-:Y:S04]  /*144250*/  @P4 STG.E desc[UR58][R18.64], R161 ;  /* 0x000000a112004986 */ /* 0x0003e8000c10193a */
[----:B-1----:R-:W2:Y:S01]  /*144260*/  LDL.LU R161, [R1+0x18c0] ;  /* 0x0018c00001a17983 */ /* 0x002ea20000300800 */
[C---:B------:R-:W-:Y:S01]  /*144270*/  LOP3.LUT P4, RZ, R0.reuse, 0x2000000, RZ, 0xc0, !PT ;  /* 0x0200000000ff7812 */ /* 0x040fe2000788c0ff */
[C---:B------:R-:W-:Y:S02]  /*144280*/  IMAD.WIDE R18, R163.reuse, 0x4, R28 ;  /* 0x00000004a3127825 */ /* 0x040fe400078e021c */
[----:B------:R-:W2:Y:S10]  /*144290*/  LDL.LU R237, [R1+0x1d4] ;  /* 0x0001d40001ed7983 */ /* 0x000eb40000300800 */
[----:B------:R1:W-:Y:S01]  /*1442a0*/  @P4 STG.E desc[UR58][R18.64], R160 ;  /* 0x000000a012004986 */ /* 0x0003e2000c10193a */
[----:B------:R-:W-:Y:S01]  /*1442b0*/  LOP3.LUT P4, RZ, R0, 0x1000000, RZ, 0xc0, !PT ;  /* 0x0100000000ff7812 */ /* 0x000fe2000788c0ff */
[----:B-1----:R-:W-:-:S02]  /*1442c0*/  IMAD.WIDE R18, R163, 0x4, R26 ;  /* 0x00000004a3127825 */ /* 0x002fc400078e021a */
[----:B------:R-:W2:Y:S04]  /*1442d0*/  LDL.LU R160, [R1+0xaf8] ;  /* 0x000af80001a07983 */ /* 0x000ea80000300800 */
[----:B------:R-:W2:Y:S06]  /*1442e0*/  LDL.LU R163, [R1+0x18c4] ;  /* 0x0018c40001a37983 */ /* 0x000eac0000300800 */
[----:B------:R3:W-:Y:S01]  /*1442f0*/  @P4 STG.E desc[UR58][R18.64], R250 ;  /* 0x000000fa12004986 */ /* 0x0007e2000c10193a */
[----:B------:R-:W-:-:S03]  /*144300*/  LOP3.LUT P4, RZ, R0, 0x800000, RZ, 0xc0, !PT ;  /* 0x0080000000ff7812 */ /* 0x000fc6000788c0ff */
[----:B------:R-:W2:Y:S04]  /*144310*/  LDL.LU R232, [R1+0x658] ;  /* 0x0006580001e87983 */ /* 0x000ea80000300800 */
[----:B------:R-:W2:Y:S04]  /*144320*/  LDL.LU R248, [R1+0x608] ;  /* 0x0006080001f87983 */ /* 0x000ea80000300800 */
[----:B------:R-:W2:Y:S01]  /*144330*/  LDL.LU R187, [R1+0x18c8] ;  /* 0x0018c80001bb7983 */ /* 0x000ea20000300800 */
[----:B---3--:R-:W-:-:S05]  /*144340*/  IMAD.WIDE R18, R236, 0x4, R28 ;  /* 0x00000004ec127825 */ /* 0x008fca00078e021c */
[----:B------:R1:W-:Y:S02]  /*144350*/  @P4 STG.E desc[UR58][R18.64], R245 ;  /* 0x000000f512004986 */ /* 0x0003e4000c10193a */
[----:B-1----:R-:W-:Y:S02]  /*144360*/  IMAD.WIDE R18, R236, 0x4, R26 ;  /* 0x00000004ec127825 */ /* 0x002fe400078e021a */
[----:B------:R-:W3:Y:S04]  /*144370*/  LDL.LU R245, [R1+0x1d8] ;  /* 0x0001d80001f57983 */ /* 0x000ee80000300800 */
[----:B------:R1:W-:Y:S01]  /*144380*/  @P3 STG.E desc[UR58][R18.64], R249 ;  /* 0x000000f912003986 */ /* 0x0003e2000c10193a */
[----:B------:R-:W-:-:S03]  /*144390*/  LOP3.LUT P3, RZ, R0, 0x400000, RZ, 0xc0, !PT ;  /* 0x0040000000ff7812 */ /* 0x000fc6000786c0ff */
[----:B------:R-:W3:Y:S04]  /*1443a0*/  LDL.LU R236, [R1+0x18cc] ;  /* 0x0018cc0001ec7983 */ /* 0x000ee80000300800 */
[----:B-1----:R-:W3:Y:S01]  /*1443b0*/  LDL.LU R249, [R1+0xafc] ;  /* 0x000afc0001f97983 */ /* 0x002ee20000300800 */
[----:B----4-:R-:W-:-:S05]  /*1443c0*/  IMAD.WIDE R18, R162, 0x4, R28 ;  /* 0x00000004a2127825 */ /* 0x010fca00078e021c */
[----:B--2---:R1:W-:Y:S01]  /*1443d0*/  @P3 STG.E desc[UR58][R18.64], R186 ;  /* 0x000000ba12003986 */ /* 0x0043e2000c10193a */
[----:B------:R-:W-:Y:S01]  /*1443e0*/  LOP3.LUT P3, RZ, R0, 0x200000, RZ, 0xc0, !PT ;  /* 0x0020000000ff7812 */ /* 0x000fe2000786c0ff */
[----:B-1----:R-:W-:Y:S02]  /*1443f0*/  IMAD.WIDE R18, R162, 0x4, R26 ;  /* 0x00000004a2127825 */ /* 0x002fe400078e021a */
[----:B------:R-:W2:Y:S10]  /*144400*/  LDL.LU R162, [R1+0x65c] ;  /* 0x00065c0001a27983 */ /* 0x000eb40000300800 */
[----:B------:R1:W-:Y:S04]  /*144410*/  @P3 STG.E desc[UR58][R18.64], R233 ;  /* 0x000000e912003986 */ /* 0x0003e8000c10193a */
[----:B------:R-:W4:Y:S01]  /*144420*/  LDL.LU R186, [R1+0x18d0] ;  /* 0x0018d00001ba7983 */ /* 0x000f220000300800 */
[----:B-1----:R-:W-:-:S05]  /*144430*/  IMAD.WIDE R18, R161, 0x4, R28 ;  /* 0x00000004a1127825 */ /* 0x002fca00078e021c */
[----:B------:R1:W-:Y:S04]  /*144440*/  @P6 STG.E desc[UR58][R18.64], R244 ;  /* 0x000000f412006986 */ /* 0x0003e8000c10193a */
[----:B-1----:R-:W4:Y:S01]  /*144450*/  LDL.LU R244, [R1+0x60c] ;  /* 0x00060c0001f47983 */ /* 0x002f220000300800 */
[----:B------:R-:W-:-:S03]  /*144460*/  IMAD.WIDE R18, R161, 0x4, R26 ;  /* 0x00000004a1127825 */ /* 0x000fc600078e021a */
[----:B------:R-:W4:Y:S01]  /*144470*/  LDL.LU R161, [R1+0x1dc] ;  /* 0x0001dc0001a17983 */ /* 0x000f220000300800 */
[----:B------:R-:W-:-:S13]  /*144480*/  LOP3.LUT P6, RZ, R0, 0x100000, RZ, 0xc0, !PT ;  /* 0x0010000000ff7812 */ /* 0x000fda00078cc0ff */
[----:B------:R1:W-:Y:S02]  /*144490*/  @P6 STG.E desc[UR58][R18.64], R237 ;  /* 0x000000ed12006986 */ /* 0x0003e4000c10193a */
[----:B-1----:R-:W-:-:S05]  /*1444a0*/  IMAD.WIDE R18, R163, 0x4, R28 ;  /* 0x00000004a3127825 */ /* 0x002fca00078e021c */
[----:B------:R1:W-:Y:S02]  /*1444b0*/  @P1 STG.E desc[UR58][R18.64], R160 ;  /* 0x000000a012001986 */ /* 0x0003e4000c10193a */
[----:B-1----:R-:W-:Y:S02]  /*1444c0*/  IMAD.WIDE R18, R163, 0x4, R26 ;  /* 0x00000004a3127825 */ /* 0x002fe400078e021a */
[----:B------:R-:W4:Y:S04]  /*1444d0*/  LDL.LU R160, [R1+0xc40] ;  /* 0x000c400001a07983 */ /* 0x000f280000300800 */
[----:B------:R-:W4:Y:S01]  /*1444e0*/  LDL.LU R163, [R1+0x18d4] ;  /* 0x0018d40001a37983 */ /* 0x000f220000300800 */
[C---:B------:R-:W-:Y:S02]  /*1444f0*/  LOP3.LUT P2, RZ, R3.reuse, 0x1000000, RZ, 0xc0, !PT ;  /* 0x0100000003ff7812 */ /* 0x040fe4000784c0ff */
[----:B------:R-:W-:Y:S01]  /*144500*/  LOP3.LUT P5, RZ, R3, 0x1, RZ, 0xc0, !PT ;  /* 0x0000000103ff7812 */ /* 0x000fe200078ac0ff */
[----:B------:R1:W-:Y:S03]  /*144510*/  @P0 STG.E desc[UR58][R18.64], R232 ;  /* 0x000000e812000986 */ /* 0x0003e6000c10193a */
[----:B------:R-:W-:Y:S01]  /*144520*/  ISETP.LT.AND P0, PT, R159, UR5, !P5 ;  /* 0x000000059f007c0c */ /* 0x000fe2000ef01270 */
[----:B-1----:R-:W4:Y:S01]  /*144530*/  LDL.LU R232, [R1+0xc20] ;  /* 0x000c200001e87983 */ /* 0x002f220000300800 */
[----:B------:R-:W-:Y:S01]  /*144540*/  IMAD.WIDE R18, R187, 0x4, R28 ;  /* 0x00000004bb127825 */ /* 0x000fe200078e021c */
[----:B------:R-:W-:-:S04]  /*144550*/  LOP3.LUT P6, RZ, R0, 0x80000, RZ, 0xc0, !PT ;  /* 0x0008000000ff7812 */ /* 0x000fc800078cc0ff */
[----:B------:R1:W-:Y:S02]  /*144560*/  @P2 STG.E desc[UR58][R18.64], R248 ;  /* 0x000000f812002986 */ /* 0x0003e4000c10193a */
[----:B-1----:R-:W-:Y:S02]  /*144570*/  IMAD.WIDE R18, R187, 0x4, R26 ;  /* 0x00000004bb127825 */ /* 0x002fe400078e021a */
[----:B------:R-:W4:Y:S04]  /*144580*/  LDL.LU R248, [R1+0xb10] ;  /* 0x000b100001f87983 */ /* 0x000f280000300800 */
[----:B------:R-:W4:Y:S01]  /*144590*/  LDL.LU R187, [R1+0x18d8] ;  /* 0x0018d80001bb7983 */ /* 0x000f220000300800 */
[----:B------:R-:W-:-:S03]  /*1445a0*/  LOP3.LUT P4, RZ, R3, 0x10, RZ, 0xc0, !PT ;  /* 0x0000001003ff7812 */ /* 0x000fc6000788c0ff */
[----:B---3--:R1:W-:Y:S01]  /*1445b0*/  @P0 STG.E desc[UR58][R18.64], R245 ;  /* 0x000000f512000986 */ /* 0x0083e2000c10193a */
[----:B------:R-:W-:Y:S02]  /*1445c0*/  ISETP.LT.AND P0, PT, R158, UR5, !P6 ;  /* 0x000000059e007c0c */ /* 0x000fe4000f701270 */
[----:B------:R-:W-:Y:S01]  /*1445d0*/  ISETP.LT.AND P6, PT, R159, UR5, !P6 ;  /* 0x000000059f007c0c */ /* 0x000fe2000f7c1270 */
[----:B-1----:R-:W-:-:S10]  /*1445e0*/  IMAD.WIDE R18, R236, 0x4, R28 ;  /* 0x00000004ec127825 */ /* 0x002fd400078e021c */
[----:B------:R1:W-:Y:S04]  /*1445f0*/  @P0 STG.E desc[UR58][R18.64], R249 ;  /* 0x000000f912000986 */ /* 0x0003e8000c10193a */
[----:B-1----:R-:W3:Y:S01]  /*144600*/  LDL.LU R249, [R1+0x930] ;  /* 0x0009300001f97983 */ /* 0x002ee20000300800 */
[----:B------:R-:W-:-:S03]  /*144610*/  IMAD.WIDE R18, R236, 0x4, R26 ;  /* 0x00000004ec127825 */ /* 0x000fc600078e021a */
[----:B------:R-:W3:Y:S04]  /*144620*/  LDL.LU R236, [R1+0xc44] ;  /* 0x000c440001ec7983 */ /* 0x000ee80000300800 */
[----:B--2---:R1:W-:Y:S01]  /*144630*/  @P6 STG.E desc[UR58][R18.64], R162 ;  /* 0x000000a212006986 */ /* 0x0043e2000c10193a */
[----:B------:R-:W-:-:S03]  /*144640*/  ISETP.LT.AND P6, PT, R158, UR5, !P4 ;  /* 0x000000059e007c0c */ /* 0x000fc6000e7c1270 */
[----:B-1----:R-:W2:Y:S01]  /*144650*/  LDL.LU R162, [R1+0x18dc] ;  /* 0x0018dc0001a27983 */ /* 0x002ea20000300800 */
[----:B----4-:R-:W-:-:S09]  /*144660*/  IMAD.WIDE R18, R186, 0x4, R28 ;  /* 0x00000004ba127825 */ /* 0x010fd200078e021c */
[----:B------:R1:W-:Y:S01]  /*144670*/  @P6 STG.E desc[UR58][R18.64], R244 ;  /* 0x000000f412006986 */ /* 0x0003e2000c10193a */
[----:B------:R-:W-:-:S03]  /*144680*/  ISETP.LT.AND P6, PT, R159, UR5, !P4 ;  /* 0x000000059f007c0c */ /* 0x000fc6000e7c1270 */
[----:B-1----:R-:W4:Y:S01]  /*144690*/  LDL.LU R244, [R1+0xc24] ;  /* 0x000c240001f47983 */ /* 0x002f220000300800 */
[----:B------:R-:W-:-:S03]  /*1446a0*/  IMAD.WIDE R18, R186, 0x4, R26 ;  /* 0x00000004ba127825 */ /* 0x000fc600078e021a */
[----:B------:R-:W4:Y:S06]  /*1446b0*/  LDL.LU R186, [R1+0xb14] ;  /* 0x000b140001ba7983 */ /* 0x000f2c0000300800 */
[----:B------:R1:W-:Y:S04]  /*1446c0*/  @P6 STG.E desc[UR58][R18.64], R161 ;  /* 0x000000a112006986 */ /* 0x0003e8000c10193a */
[----:B-1----:R-:W4:Y:S01]  /*1446d0*/  LDL.LU R161, [R1+0x18e0] ;  /* 0x0018e00001a17983 */ /* 0x002f220000300800 */
[----:B------:R-:W-:-:S03]  /*1446e0*/  LOP3.LUT P3, RZ, R3, 0x40, RZ, 0xc0, !PT ;  /* 0x0000004003ff7812 */ /* 0x000fc6000786c0ff */
[----:B------:R-:W4:Y:S01]  /*1446f0*/  LDL.LU R237, [R1+0x934] ;  /* 0x0009340001ed7983 */ /* 0x000f220000300800 */
[----:B------:R-:W-:Y:S01]  /*144700*/  ISETP.LT.AND P6, PT, R158, UR5, !P3 ;  /* 0x000000059e007c0c */ /* 0x000fe2000dfc1270 */
[----:B------:R-:W-:-:S12]  /*144710*/  IMAD.WIDE R18, R163, 0x4, R28 ;  /* 0x00000004a3127825 */ /* 0x000fd800078e021c */
[----:B------:R1:W-:Y:S01]  /*144720*/  @P6 STG.E desc[UR58][R18.64], R160 ;  /* 0x000000a012006986 */ /* 0x0003e2000c10193a */
[----:B------:R-:W-:Y:S01]  /*144730*/  ISETP.LT.AND P6, PT, R159, UR5, !P3 ;  /* 0x000000059f007c0c */ /* 0x000fe2000dfc1270 */
[----:B-1----:R-:W-:Y:S02]  /*144740*/  IMAD.WIDE R18, R163, 0x4, R26 ;  /* 0x00000004a3127825 */ /* 0x002fe400078e021a */
[----:B------:R-:W4:Y:S04]  /*144750*/  LDL.LU R160, [R1+0xc48] ;  /* 0x000c480001a07983 */ /* 0x000f280000300800 */
[----:B------:R-:W4:Y:S01]  /*144760*/  LDL.LU R163, [R1+0x18e4] ;  /* 0x0018e40001a37983 */ /* 0x000f220000300800 */
[----:B------:R-:W-:-:S05]  /*144770*/  LOP3.LUT P1, RZ, R3, 0x80, RZ, 0xc0, !PT ;  /* 0x0000008003ff7812 */ /* 0x000fca000782c0ff */
[----:B------:R1:W-:Y:S01]  /*144780*/  @P6 STG.E desc[UR58][R18.64], R232 ;  /* 0x000000e812006986 */ /* 0x0003e2000c10193a */
[----:B------:R-:W-:-:S03]  /*144790*/  ISETP.LT.AND P6, PT, R158, UR5, !P1 ;  /* 0x000000059e007c0c */ /* 0x000fc6000cfc1270 */
[----:B-1----:R-:W4:Y:S01]  /*1447a0*/  LDL.LU R232, [R1+0xc28] ;  /* 0x000c280001e87983 */ /* 0x002f220000300800 */
[----:B------:R-:W-:-:S09]  /*1447b0*/  IMAD.WIDE R18, R187, 0x4, R28 ;  /* 0x00000004bb127825 */ /* 0x000fd200078e021c */
[----:B------:R1:W-:Y:S01]  /*1447c0*/  @P6 STG.E desc[UR58][R18.64], R248 ;  /* 0x000000f812006986 */ /* 0x0003e2000c10193a */
[----:B------:R-:W-:Y:S01]  /*1447d0*/  ISETP.LT.AND P6, PT, R159, UR5, !P1 ;  /* 0x000000059f007c0c */ /* 0x000fe2000cfc1270 */
[----:B-1----:R-:W-:Y:S02]  /*1447e0*/  IMAD.WIDE R18, R187, 0x4, R26 ;  /* 0x00000004bb127825 */ /* 0x002fe400078e021a */
[----:B------:R-:W4:Y:S04]  /*1447f0*/  LDL.LU R248, [R1+0xb18] ;  /* 0x000b180001f87983 */ /* 0x000f280000300800 */
[----:B------:R-:W4:Y:S01]  /*144800*/  LDL.LU R187, [R1+0x18e8] ;  /* 0x0018e80001bb7983 */ /* 0x000f220000300800 */
[----:B------:R-:W-:-:S03]  /*144810*/  LOP3.LUT P2, RZ, R3, 0x100, RZ, 0xc0, !PT ;  /* 0x0000010003ff7812 */ /* 0x000fc6000784c0ff */
[----:B------:R-:W4:Y:S01]  /*144820*/  LDL.LU R245, [R1+0x938] ;  /* 0x0009380001f57983 */ /* 0x000f220000300800 */
[----:B------:R-:W-:-:S03]  /*144830*/  LOP3.LUT P5, RZ, R3, 0x200, RZ, 0xc0, !PT ;  /* 0x0000020003ff7812 */ /* 0x000fc600078ac0ff */
[----:B---3--:R1:W-:Y:S01]  /*144840*/  @P6 STG.E desc[UR58][R18.64], R249 ;  /* 0x000000f912006986 */ /* 0x0083e2000c10193a */
[----:B------:R-:W-:-:S03]  /*144850*/  ISETP.LT.AND P6, PT, R158, UR5, !P2 ;  /* 0x000000059e007c0c */ /* 0x000fc6000d7c1270 */
[----:B-1----:R-:W3:Y:S01]  /*144860*/  LDL.LU R249, [R1+0xc4c] ;  /* 0x000c4c0001f97983 */ /* 0x002ee20000300800 */
[----:B--2---:R-:W-:-:S09]  /*144870*/  IMAD.WIDE R18, R162, 0x4, R28 ;  /* 0x00000004a2127825 */ /* 0x004fd200078e021c */
[----:B------:R1:W-:Y:S01]  /*144880*/  @P6 STG.E desc[UR58][R18.64], R236 ;  /* 0x000000ec12006986 */ /* 0x0003e2000c10193a */
[----:B------:R-:W-:-:S03]  /*144890*/  ISETP.LT.AND P6, PT, R159, UR5, !P2 ;  /* 0x000000059f007c0c */ /* 0x000fc6000d7c1270 */
[----:B-1----:R-:W2:Y:S01]  /*1448a0*/  LDL.LU R236, [R1+0x18ec] ;  /* 0x0018ec0001ec7983 */ /* 0x002ea20000300800 */
[----:B------:R-:W-:-:S03]  /*1448b0*/  IMAD.WIDE R18, R162, 0x4, R26 ;  /* 0x00000004a2127825 */ /* 0x000fc600078e021a */
[----:B------:R-:W3:Y:S06]  /*1448c0*/  LDL.LU R162, [R1+0xc2c] ;  /* 0x000c2c0001a27983 */ /* 0x000eec0000300800 */
[----:B----4-:R1:W-:Y:S01]  /*1448d0*/  @P6 STG.E desc[UR58][R18.64], R244 ;  /* 0x000000f412006986 */ /* 0x0103e2000c10193a */
[----:B------:R-:W-:-:S03]  /*1448e0*/  ISETP.LT.AND P6, PT, R158, UR5, !P5 ;  /* 0x000000059e007c0c */ /* 0x000fc6000efc1270 */
[----:B-1----:R-:W4:Y:S01]  /*1448f0*/  LDL.LU R244, [R1+0xb1c] ;  /* 0x000b1c0001f47983 */ /* 0x002f220000300800 */
[----:B------:R-:W-:-:S09]  /*144900*/  IMAD.WIDE R18, R161, 0x4, R28 ;  /* 0x00000004a1127825 */ /* 0x000fd200078e021c */
[----:B------:R1:W-:Y:S04]  /*144910*/  @P6 STG.E desc[UR58][R18.64], R186 ;  /* 0x000000ba12006986 */ /* 0x0003e8000c10193a */
[----:B-1----:R-:W4:Y:S01]  /*144920*/  LDL.LU R186, [R1+0x18f0] ;  /* 0x0018f00001ba7983 */ /* 0x002f220000300800 */
[----:B------:R-:W-:-:S03]  /*144930*/  IMAD.WIDE R18, R161, 0x4, R26 ;  /* 0x00000004a1127825 */ /* 0x000fc600078e021a */
[----:B------:R-:W4:Y:S01]  /*144940*/  LDL.LU R161, [R1+0x93c] ;  /* 0x00093c0001a17983 */ /* 0x000f220000300800 */
[----:B------:R-:W-:Y:S02]  /*144950*/  ISETP.LT.AND P6, PT, R159, UR5, !P5 ;  /* 0x000000059f007c0c */ /* 0x000fe4000efc1270 */
[----:B------:R-:W-:-:S11]  /*144960*/  LOP3.LUT P4, RZ, R3, 0x400, RZ, 0xc0, !PT ;  /* 0x0000040003ff7812 */ /* 0x000fd6000788c0ff */
[----:B------:R1:W-:Y:S01]  /*144970*/  @P6 STG.E desc[UR58][R18.64], R237 ;  /* 0x000000ed12006986 */ /* 0x0003e2000c10193a */
[----:B------:R-:W-:Y:S01]  /*144980*/  ISETP.LT.AND P6, PT, R158, UR5, !P4 ;  /* 0x000000059e007c0c */ /* 0x000fe2000e7c1270 */
[----:B-1----:R-:W-:-:S12]  /*144990*/  IMAD.WIDE R18, R163, 0x4, R28 ;  /* 0x00000004a3127825 */ /* 0x002fd800078e021c */
[----:B------:R1:W-:Y:S01]  /*1449a0*/  @P6 STG.E desc[UR58][R18.64], R160 ;  /* 0x000000a012006986 */ /* 0x0003e2000c10193a */
[----:B------:R-:W-:Y:S02]  /*1449b0*/  ISETP.LT.AND P6, PT, R159, UR5, !P4 ;  /* 0x000000059f007c0c */ /* 0x000fe4000e7c1270 */
[----:B------:R-:W-:Y:S01]  /*1449c0*/  LOP3.LUT P3, RZ, R3, 0x1000, RZ, 0xc0, !PT ;  /* 0x0000100003ff7812 */ /* 0x000fe2000786c0ff */
[----:B-1----:R-:W-:Y:S01]  /*1449d0*/  IMAD.WIDE R18, R163, 0x4, R26 ;  /* 0x00000004a3127825 */ /* 0x002fe200078e021a */
[----:B------:R-:W4:Y:S04]  /*1449e0*/  LDL.LU R160, [R1+0xb30] ;  /* 0x000b300001a07983 */ /* 0x000f280000300800 */
[----:B------:R-:W4:Y:S05]  /*1449f0*/  LDL.LU R163, [R1+0x18f4] ;  /* 0x0018f40001a37983 */ /* 0x000f2a0000300800 */
[----:B------:R1:W-:Y:S01]  /*144a00*/  @P6 STG.E desc[UR58][R18.64], R232 ;  /* 0x000000e812006986 */ /* 0x0003e2000c10193a */
[----:B------:R-:W-:Y:S01]  /*144a10*/  ISETP.LT.AND P6, PT, R158, UR5, !P3 ;  /* 0x000000059e007c0c */ /* 0x000fe2000dfc1270 */
[----:B-1----:R-:W-:-:S02]  /*144a20*/  IMAD.WIDE R18, R187, 0x4, R28 ;  /* 0x00000004bb127825 */ /* 0x002fc400078e021c */
[----:B------:R-:W4:Y:S10]  /*144a30*/  LDL.LU R232, [R1+0xb20] ;  /* 0x000b200001e87983 */ /* 0x000f340000300800 */
[----:B------:R1:W-:Y:S01]  /*144a40*/  @P6 STG.E desc[UR58][R18.64], R248 ;  /* 0x000000f812006986 */ /* 0x0003e2000c10193a */
[----:B------:R-:W-:-:S02]  /*144a50*/  ISETP.LT.AND P6, PT, R159, UR5, !P3 ;  /* 0x000000059f007c0c */ /* 0x000fc4000dfc1270 */
[----:B------:R-:W-:Y:S01]  /*144a60*/  LOP3.LUT P1, RZ, R3, 0x8000, RZ, 0xc0, !PT ;  /* 0x0000800003ff7812 */ /* 0x000fe2000782c0ff */
[----:B-1----:R-:W-:Y:S01]  /*144a70*/  IMAD.WIDE R18, R187, 0x4, R26 ;  /* 0x00000004bb127825 */ /* 0x002fe200078e021a */
[----:B------:R-:W4:Y:S04]  /*144a80*/  LDL.LU R248, [R1+0x670] ;  /* 0x0006700001f87983 */ /* 0x000f280000300800 */
[----:B------:R-:W4:Y:S05]  /*144a90*/  LDL.LU R187, [R1+0x18f8] ;  /* 0x0018f80001bb7983 */ /* 0x000f2a0000300800 */
[----:B------:R2:W-:Y:S01]  /*144aa0*/  @P6 STG.E desc[UR58][R18.64], R245 ;  /* 0x000000f512006986 */ /* 0x0005e2000c10193a */
[----:B------:R-:W-:-:S02]  /*144ab0*/  ISETP.LT.AND P6, PT, R158, UR5, !P1 ;  /* 0x000000059e007c0c */ /* 0x000fc4000cfc1270 */
[----:B------:R-:W-:Y:S01]  /*144ac0*/  LOP3.LUT P2, RZ, R3, 0x40000, RZ, 0xc0, !PT ;  /* 0x0004000003ff7812 */ /* 0x000fe2000784c0ff */
[----:B--2---:R-:W-:-:S10]  /*144ad0*/  IMAD.WIDE R18, R236, 0x4, R28 ;  /* 0x00000004ec127825 */ /* 0x004fd400078e021c */
[----:B---3--:R1:W-:Y:S01]  /*144ae0*/  @P6 STG.E desc[UR58][R18.64], R249 ;  /* 0x000000f912006986 */ /* 0x0083e2000c10193a */
[----:B------:R-:W-:-:S03]  /*144af0*/  ISETP.LT.AND P6, PT, R159, UR5, !P1 ;  /* 0x000000059f007c0c */ /* 0x000fc6000cfc1270 */
[----:B-1----:R-:W2:Y:S01]  /*144b00*/  LDL.LU R249, [R1+0x5e0] ;  /* 0x0005e00001f97983 */ /* 0x002ea20000300800 */
[----:B------:R-:W-:-:S03]  /*144b10*/  IMAD.WIDE R18, R236, 0x4, R26 ;  /* 0x00000004ec127825 */ /* 0x000fc600078e021a */
[----:B------:R-:W3:Y:S06]  /*144b20*/  LDL.LU R236, [R1+0xb34] ;  /* 0x000b340001ec7983 */ /* 0x000eec0000300800 */
[----:B------:R1:W-:Y:S01]  /*144b30*/  @P6 STG.E desc[UR58][R18.64], R162 ;  /* 0x000000a212006986 */ /* 0x0003e2000c10193a */
[----:B------:R-:W-:-:S03]  /*144b40*/  ISETP.LT.AND P6, PT, R158, UR5, !P2 ;  /* 0x000000059e007c0c */ /* 0x000fc6000d7c1270 */
[----:B-1----:R-:W3:Y:S01]  /*144b50*/  LDL.LU R162, [R1+0x18fc] ;  /* 0x0018fc0001a27983 */ /* 0x002ee20000300800 */
        /* <DEDUP_REMOVED lines=10> */
[----:B------:R-:W-:Y:S02]  /*144c00*/  ISETP.LT.AND P6, PT, R158, UR5, !P5 ;  /* 0x000000059e007c0c */ /* 0x000fe4000efc1270 */
[----:B------:R-:W-:Y:S01]  /*144c10*/  LOP3.LUT P4, RZ, R3, 0x800000, RZ, 0xc0, !PT ;  /* 0x0080000003ff7812 */ /* 0x000fe2000788c0ff */
[----:B------:R-:W-:Y:S01]  /*144c20*/  IMAD.WIDE R18, R163, 0x4, R28 ;  /* 0x00000004a3127825 */ /* 0x000fe200078e021c */
[C---:B------:R-:W-:Y:S02]  /*144c30*/  LOP3.LUT P3, RZ, R3.reuse, 0x2000000, RZ, 0xc0, !PT ;  /* 0x0200000003ff7812 */ /* 0x040fe4000786c0ff */
[----:B------:R-:W-:-:S07]  /*144c40*/  LOP3.LUT P1, RZ, R3, 0x10000000, RZ, 0xc0, !PT ;  /* 0x1000000003ff7812 */ /* 0x000fce000782c0ff */
[----:B------:R1:W-:Y:S01]  /*144c50*/  @P6 STG.E desc[UR58][R18.64], R160 ;  /* 0x000000a012006986 */ /* 0x0003e2000c10193a */
[----:B------:R-:W-:Y:S02]  /*144c60*/  ISETP.LT.AND P6, PT, R159, UR5, !P5 ;  /* 0x000000059f007c0c */ /* 0x000fe4000efc1270 */
[C---:B------:R-:W-:Y:S02]  /*144c70*/  LOP3.LUT P2, RZ, R3.reuse, 0x20000000, RZ, 0xc0, !PT ;  /* 0x2000000003ff7812 */ /* 0x040fe4000784c0ff */
[----:B------:R-:W-:Y:S01]  /*144c80*/  LOP3.LUT P5, RZ, R3, 0x80000000, RZ, 0xc0, !PT ;  /* 0x8000000003ff7812 */ /* 0x000fe200078ac0ff */
[----:B------:R-:W-:Y:S01]  /*144c90*/  IMAD.WIDE R2, R163, 0x4, R26 ;  /* 0x00000004a3027825 */ /* 0x000fe200078e021a */
[----:B-1----:R-:W4:Y:S04]  /*144ca0*/  LDL.LU R160, [R1+0xb38] ;  /* 0x000b380001a07983 */ /* 0x002f280000300800 */
[----:B------:R-:W4:Y:S04]  /*144cb0*/  LDL.LU R163, [R1+0x1904] ;  /* 0x0019040001a37983 */ /* 0x000f280000300800 */
        /* <DEDUP_REMOVED lines=8> */
[----:B------:R-:W4:Y:S04]  /*144d40*/  LDL.LU R187, [R1+0x1908] ;  /* 0x0019080001bb7983 */ /* 0x000f280000300800 */
[----:B------:R-:W4:Y:S04]  /*144d50*/  LDL.LU R245, [R1+0x5e8] ;  /* 0x0005e80001f57983 */ /* 0x000f280000300800 */
[----:B--2---:R1:W-:Y:S01]  /*144d60*/  @P6 STG.E desc[UR58][R2.64], R249 ;  /* 0x000000f902006986 */ /* 0x0043e2000c10193a */
[----:B------:R-:W-:-:S03]  /*144d70*/  ISETP.LT.AND P6, PT, R158, UR5, !P3 ;  /* 0x000000059e007c0c */ /* 0x000fc6000dfc1270 */
[----:B-1----:R-:W2:Y:S01]  /*144d80*/  LDL.LU R249, [R1+0xb3c] ;  /* 0x000b3c0001f97983 */ /* 0x002ea20000300800 */
[----:B---3--:R-:W-:-:S09]  /*144d90*/  IMAD.WIDE R2, R162, 0x4, R28 ;  /* 0x00000004a2027825 */ /* 0x008fd200078e021c */
[----:B------:R1:W-:Y:S01]  /*144da0*/  @P6 STG.E desc[UR58][R2.64], R236 ;  /* 0x000000ec02006986 */ /* 0x0003e2000c10193a */
[----:B------:R-:W-:-:S03]  /*144db0*/  ISETP.LT.AND P6, PT, R159, UR5, !P3 ;  /* 0x000000059f007c0c */ /* 0x000fc6000dfc1270 */
[----:B-1----:R-:W3:Y:S01]  /*144dc0*/  LDL.LU R236, [R1+0x190c] ;  /* 0x00190c0001ec7983 */ /* 0x002ee20000300800 */
[----:B------:R-:W-:-:S03]  /*144dd0*/  IMAD.WIDE R2, R162, 0x4, R26 ;  /* 0x00000004a2027825 */ /* 0x000fc600078e021a */
[----:B------:R-:W2:Y:S06]  /*144de0*/  LDL.LU R162, [R1+0xb2c] ;  /* 0x000b2c0001a27983 */ /* 0x000eac0000300800 */
        /* <DEDUP_REMOVED lines=8> */
[----:B------:R-:W-:-:S13]  /*144e70*/  ISETP.LT.AND P6, PT, R159, UR5, !P1 ;  /* 0x000000059f007c0c */ /* 0x000fda000cfc1270 */
[----:B------:R1:W-:Y:S01]  /*144e80*/  @P6 STG.E desc[UR58][R2.64], R237 ;  /* 0x000000ed02006986 */ /* 0x0003e2000c10193a */
[----:B------:R-:W-:Y:S01]  /*144e90*/  ISETP.LT.AND P6, PT, R158, UR5, !P2 ;  /* 0x000000059e007c0c */ /* 0x000fe2000d7c1270 */
[----:B-1----:R-:W-:-:S12]  /*144ea0*/  IMAD.WIDE R2, R163, 0x4, R28 ;  /* 0x00000004a3027825 */ /* 0x002fd800078e021c */
[----:B------:R1:W-:Y:S01]  /*144eb0*/  @P6 STG.E desc[UR58][R2.64], R160 ;  /* 0x000000a002006986 */ /* 0x0003e2000c10193a */
[----:B------:R-:W-:Y:S01]  /*144ec0*/  ISETP.LT.AND P6, PT, R159, UR5, !P2 ;  /* 0x000000059f007c0c */ /* 0x000fe2000d7c1270 */
[----:B-1----:R-:W-:Y:S02]  /*144ed0*/  IMAD.WIDE R2, R163, 0x4, R26 ;  /* 0x00000004a3027825 */ /* 0x002fe400078e021a */
[----:B------:R-:W4:Y:S04]  /*144ee0*/  LDL.LU R160, [R1+0xc80] ;  /* 0x000c800001a07983 */ /* 0x000f280000300800 */
[----:B------:R-:W4:Y:S06]  /*144ef0*/  LDL.LU R163, [R1+0x1914] ;  /* 0x0019140001a37983 */ /* 0x000f2c0000300800 */
        /* <DEDUP_REMOVED lines=13> */
[----:B---3--:R-:W-:-:S10]  /*144fd0*/  IMAD.WIDE R2, R236, 0x4, R28 ;  /* 0x00000004ec027825 */ /* 0x008fd400078e021c */
[----:B--2---:R1:W-:Y:S01]  /*144fe0*/  @P6 STG.E desc[UR58][R2.64], R249 ;  /* 0x000000f902006986 */ /* 0x0043e2000c10193a */
        /* <DEDUP_REMOVED lines=220> */
[----:B------:R-:W-:Y:S01]  /*145db0*/  ISETP.LT.AND P6, PT, R159, UR5, !P1 ;  /* 0x000000059f007c0c */ /* 0x000fe2000cfc1270 */
[----:B-1----:R-:W-:Y:S02]  /*145dc0*/  IMAD.WIDE R2, R163, 0x4, R26 ;  /* 0x00000004a3027825 */ /* 0x002fe400078e021a */
[----:B------:R-:W4:Y:S04]  /*145dd0*/  LDL.LU R160, [R1+0xcb0] ;  /* 0x000cb00001a07983 */ /* 0x000f280000300800 */
[----:B------:R-:W4:Y:S01]  /*145de0*/  LDL.LU R163, [R1+0x1974] ;  /* 0x0019740001a37983 */ /* 0x000f220000300800 */
[----:B------:R-:W-:-:S05]  /*145df0*/  LOP3.LUT P2, RZ, R16, 0x1000, RZ, 0xc0, !PT ;  /* 0x0000100010ff7812 */ /* 0x000fca000784c0ff */
[----:B------:R1:W-:Y:S01]  /*145e00*/  @P6 STG.E desc[UR58][R2.64], R232 ;  /* 0x000000e802006986 */ /* 0x0003e2000c10193a */
[----:B------:R-:W-:Y:S01]  /*145e10*/  ISETP.LT.AND P6, PT, R158, UR5, !P2 ;  /* 0x000000059e007c0c */ /* 0x000fe2000d7c1270 */
[----:B-1----:R-:W-:Y:S02]  /*145e20*/  IMAD.WIDE R2, R187, 0x4, R28 ;  /* 0x00000004bb027825 */ /* 0x002fe400078e021c */
        /* <DEDUP_REMOVED lines=31> */
[----:B------:R1:W-:Y:S02]  /*146020*/  @P6 STG.E desc[UR58][R2.64], R160 ;  /* 0x000000a002006986 */ /* 0x0003e4000c10193a */
[----:B-1----:R-:W-:Y:S02]  /*146030*/  IMAD.WIDE R2, R163, 0x4, R26 ;  /* 0x00000004a3027825 */ /* 0x002fe400078e021a */
[----:B------:R-:W4:Y:S04]  /*146040*/  LDL.LU R160, [R1+0xcb8] ;  /* 0x000cb80001a07983 */ /* 0x000f280000300800 */
[----:B------:R-:W4:Y:S01]  /*146050*/  LDL.LU R163, [R1+0x1984] ;  /* 0x0019840001a37983 */ /* 0x000f220000300800 */
[----:B------:R-:W-:Y:S02]  /*146060*/  ISETP.LT.AND P6, PT, R159, UR5, !P3 ;  /* 0x000000059f007c0c */ /* 0x000fe4000dfc1270 */
[----:B------:R-:W-:-:S11]  /*146070*/  LOP3.LUT P1, RZ, R16, 0x100000, RZ, 0xc0, !PT ;  /* 0x0010000010ff7812 */ /* 0x000fd6000782c0ff */
        /* <DEDUP_REMOVED lines=34> */
[----:B------:R1:W-:Y:S02]  /*1462a0*/  @P6 STG.E desc[UR58][R2.64], R160 ;  /* 0x000000a002006986 */ /* 0x0003e4000c10193a */
[----:B-1----:R-:W-:Y:S02]  /*1462b0*/  IMAD.WIDE R2, R163, 0x4, R26 ;  /* 0x00000004a3027825 */ /* 0x002fe400078e021a */
[----:B------:R-:W4:Y:S04]  /*1462c0*/  LDL.LU R160, [R1+0xcf0] ;  /* 0x000cf00001a07983 */ /* 0x000f280000300800 */
[----:B------:R-:W4:Y:S01]  /*1462d0*/  LDL.LU R163, [R1+0x1994] ;  /* 0x0019940001a37983 */ /* 0x000f220000300800 */
[----:B------:R-:W-:Y:S02]  /*1462e0*/  ISETP.LT.AND P6, PT, R159, UR5, !P4 ;  /* 0x000000059f007c0c */ /* 0x000fe4000e7c1270 */
[----:B------:R-:W-:-:S11]  /*1462f0*/  LOP3.LUT P3, RZ, R16, 0x8000000, RZ, 0xc0, !PT ;  /* 0x0800000010ff7812 */ /* 0x000fd6000786c0ff */
        /* <DEDUP_REMOVED lines=652> */
[C---:B------:R-:W-:Y:S02]  /*148bc0*/  LOP3.LUT P1, RZ, R12.reuse, 0x1000000, RZ, 0xc0, !PT ;  /* 0x010000000cff7812 */ /* 0x040fe4000782c0ff */
[----:B------:R-:W-:Y:S01]  /*148bd0*/  LOP3.LUT P2, RZ, R12, 0x4000000, RZ, 0xc0, !PT ;  /* 0x040000000cff7812 */ /* 0x000fe2000784c0ff */
[----:B---3--:R-:W-:-:S08]  /*148be0*/  IMAD.WIDE R2, R236, 0x4, R28 ;  /* 0x00000004ec027825 */ /* 0x008fd000078e021c */
        /* <DEDUP_REMOVED lines=16> */
[----:B------:R-:W-:-:S03]  /*148cf0*/  ISETP.LT.AND P6, PT, R158, UR5, !P2 ;  /* 0x000000059e007c0c */ /* 0x000fc6000d7c1270 */
[----:B------:R-:W4:Y:S01]  /*148d00*/  LDL.LU R237, [R1+0xba4] ;  /* 0x000ba40001ed7983 */ /* 0x000f220000300800 */
[----:B------:R-:W-:-:S09]  /*148d10*/  IMAD.WIDE R2, R163, 0x4, R28 ;  /* 0x00000004a3027825 */ /* 0x000fd200078e021c */
        /* <DEDUP_REMOVED lines=17> */
[C---:B------:R-:W-:Y:S02]  /*148e30*/  LOP3.LUT P3, RZ, R11.reuse, 0x1, RZ, 0xc0, !PT ;  /* 0x000000010bff7812 */ /* 0x040fe4000786c0ff */
[----:B------:R-:W-:Y:S01]  /*148e40*/  LOP3.LUT P1, RZ, R11, 0x2, RZ, 0xc0, !PT ;  /* 0x000000020bff7812 */ /* 0x000fe2000782c0ff */
        /* <DEDUP_REMOVED lines=115> */
[----:B------:R-:W4:Y:S09]  /*149580*/  LDL.LU R248, [R1+0xbb0] ;  /* 0x000bb00001f87983 */ /* 0x000f320000300800 */
[----:B------:R3:W-:Y:S01]  /*149590*/  @P6 STG.E desc[UR58][R2.64], R245 ;  /* 0x000000f502006986 */ /* 0x0007e2000c10193a */
[----:B------:R-:W-:-:S03]  /*1495a0*/  ISETP.LT.AND P6, PT, R158, UR5, !P1 ;  /* 0x000000059e007c0c */ /* 0x000fc6000cfc1270 */
[----:B------:R-:W4:Y:S01]  /*1495b0*/  LDL.LU R187, [R1+0x1b5c] ;  /* 0x001b5c0001bb7983 */ /* 0x000f220000300800 */
[C---:B------:R-:W-:Y:S02]  /*1495c0*/  LOP3.LUT P2, RZ, R11.reuse, 0x400000, RZ, 0xc0, !PT ;  /* 0x004000000bff7812 */ /* 0x040fe4000784c0ff */
[----:B------:R-:W-:Y:S01]  /*1495d0*/  LOP3.LUT P5, RZ, R11, 0x1000000, RZ, 0xc0, !PT ;  /* 0x010000000bff7812 */ /* 0x000fe200078ac0ff */
[----:B---3--:R-:W-:-:S06]  /*1495e0*/  IMAD.WIDE R2, R236, 0x4, R28 ;  /* 0x00000004ec027825 */ /* 0x008fcc00078e021c */
        /* <DEDUP_REMOVED lines=26> */
[----:B------:R-:W-:Y:S02]  /*149790*/  ISETP.LT.AND P6, PT, R158, UR5, !P4 ;  /* 0x000000059e007c0c */ /* 0x000fe4000e7c1270 */
[----:B------:R-:W-:Y:S01]  /*1497a0*/  LOP3.LUT P3, RZ, R11, 0x10000000, RZ, 0xc0, !PT ;  /* 0x100000000bff7812 */ /* 0x000fe2000786c0ff */
[----:B-1----:R-:W4:Y:S01]  /*1497b0*/  LDL.LU R232, [R1+0xe08] ;  /* 0x000e080001e87983 */ /* 0x002f220000300800 */
[----:B------:R-:W-:-:S09]  /*1497c0*/  IMAD.WIDE R2, R187, 0x4, R28 ;  /* 0x00000004bb027825 */ /* 0x000fd200078e021c */
[----:B------:R1:W-:Y:S01]  /*1497d0*/  @P6 STG.E desc[UR58][R2.64], R248 ;  /* 0x000000f802006986 */ /* 0x0003e2000c10193a */
[----:B------:R-:W-:Y:S01]  /*1497e0*/  ISETP.LT.AND P6, PT, R159, UR5, !P4 ;  /* 0x000000059f007c0c */ /* 0x000fe2000e7c1270 */
[----:B-1----:R-:W-:Y:S02]  /*1497f0*/  IMAD.WIDE R2, R187, 0x4, R26 ;  /* 0x00000004bb027825 */ /* 0x002fe400078e021a */
[----:B------:R-:W4:Y:S04]  /*149800*/  LDL.LU R248, [R1+0xbb8] ;  /* 0x000bb80001f87983 */ /* 0x000f280000300800 */
[----:B------:R-:W4:Y:S04]  /*149810*/  LDL.LU R187, [R1+0x1b70] ;  /* 0x001b700001bb7983 */ /* 0x000f280000300800 */
[----:B------:R-:W4:Y:S01]  /*149820*/  LDL.LU R245, [R1+0x498] ;  /* 0x0004980001f57983 */ /* 0x000f220000300800 */
[----:B------:R-:W-:-:S02]  /*149830*/  LOP3.LUT P1, RZ, R11, 0x40000000, RZ, 0xc0, !PT ;  /* 0x400000000bff7812 */ /* 0x000fc4000782c0ff */
[----:B------:R-:W-:Y:S01]  /*149840*/  LOP3.LUT P2, RZ, R10, 0x1, RZ, 0xc0, !PT ;  /* 0x000000010aff7812 */ /* 0x000fe2000784c0ff */
[----:B--2---:R1:W-:Y:S01]  /*149850*/  @P6 STG.E desc[UR58][R2.64], R249 ;  /* 0x000000f902006986 */ /* 0x0043e2000c10193a */
[----:B------:R-:W-:-:S03]  /*149860*/  ISETP.LT.AND P6, PT, R158, UR5, !P3 ;  /* 0x000000059e007c0c */ /* 0x000fc6000dfc1270 */
[----:B-1----:R-:W2:Y:S01]  /*149870*/  LDL.LU R249, [R1+0xe1c] ;  /* 0x000e1c0001f97983 */ /* 0x002ea20000300800 */
[----:B---3--:R-:W-:-:S09]  /*149880*/  IMAD.WIDE R2, R162, 0x4, R28 ;  /* 0x00000004a2027825 */ /* 0x008fd200078e021c */
[----:B------:R1:W-:Y:S01]  /*149890*/  @P6 STG.E desc[UR58][R2.64], R236 ;  /* 0x000000ec02006986 */ /* 0x0003e2000c10193a */
[----:B------:R-:W-:Y:S01]  /*1498a0*/  ISETP.LT.AND P6, PT, R159, UR5, !P3 ;  /* 0x000000059f007c0c */ /* 0x000fe2000dfc1270 */
[----:B-1----:R-:W-:Y:S02]  /*1498b0*/  IMAD.WIDE R2, R162, 0x4, R26 ;  /* 0x00000004a2027825 */ /* 0x002fe400078e021a */
[----:B------:R-:W3:Y:S10]  /*1498c0*/  LDL.LU R162, [R1+0x1b74] ;  /* 0x001b740001a27983 */ /* 0x000ef40000300800 */
[----:B----4-:R1:W-:Y:S01]  /*1498d0*/  @P6 STG.E desc[UR58][R2.64], R244 ;  /* 0x000000f402006986 */ /* 0x0103e2000c10193a */
[----:B------:R-:W-:Y:S01]  /*1498e0*/  ISETP.LT.AND P6, PT, R158, UR5, !P1 ;  /* 0x000000059e007c0c */ /* 0x000fe2000cfc1270 */
[----:B-1----:R-:W-:-:S12]  /*1498f0*/  IMAD.WIDE R2, R161, 0x4, R28 ;  /* 0x00000004a1027825 */ /* 0x002fd800078e021c */
[----:B------:R1:W-:Y:S02]  /*149900*/  @P6 STG.E desc[UR58][R2.64], R186 ;  /* 0x000000ba02006986 */ /* 0x0003e4000c10193a */
[----:B-1----:R-:W-:Y:S02]  /*149910*/  IMAD.WIDE R2, R161, 0x4, R26 ;  /* 0x00000004a1027825 */ /* 0x002fe400078e021a */
[----:B------:R-:W4:Y:S01]  /*149920*/  LDL.LU R161, [R1+0xe0c] ;  /* 0x000e0c0001a17983 */ /* 0x000f220000300800 */
[----:B------:R-:W-:-:S03]  /*149930*/  ISETP.LT.AND P6, PT, R159, UR5, !P1 ;  /* 0x000000059f007c0c */ /* 0x000fc6000cfc1270 */
[----:B------:R-:W4:Y:S04]  /*149940*/  LDL.LU R236, [R1+0xbbc] ;  /* 0x000bbc0001ec7983 */ /* 0x000f280000300800 */
[----:B------:R-:W4:Y:S04]  /*149950*/  LDL.LU R244, [R1+0x1b78] ;  /* 0x001b780001f47983 */ /* 0x000f280000300800 */
[----:B------:R-:W4:Y:S04]  /*149960*/  LDL.LU R186, [R1+0x49c] ;  /* 0x00049c0001ba7983 */ /* 0x000f280000300800 */
        /* <DEDUP_REMOVED lines=25> */
[----:B------:R-:W-:Y:S01]  /*149b00*/  ISETP.LT.AND P6, PT, R159, UR5, !P4 ;  /* 0x000000059f007c0c */ /* 0x000fe2000e7c1270 */
[----:B-1----:R-:W-:Y:S02]  /*149b10*/  IMAD.WIDE R2, R162, 0x4, R26 ;  /* 0x00000004a2027825 */ /* 0x002fe400078e021a */
[----:B------:R-:W2:Y:S10]  /*149b20*/  LDL.LU R162, [R1+0x1b90] ;  /* 0x001b900001a27983 */ /* 0x000eb40000300800 */
[----:B----4-:R1:W-:Y:S04]  /*149b30*/  @P6 STG.E desc[UR58][R2.64], R161 ;  /* 0x000000a102006986 */ /* 0x0103e8000c10193a */
[----:B-1----:R-:W3:Y:S01]  /*149b40*/  LDL.LU R161, [R1+0x2a4] ;  /* 0x0002a40001a17983 */ /* 0x002ee20000300800 */
[----:B------:R-:W-:Y:S01]  /*149b50*/  ISETP.LT.AND P6, PT, R158, UR5, !P3 ;  /* 0x000000059e007c0c */ /* 0x000fe2000dfc1270 */
[----:B------:R-:W-:-:S02]  /*149b60*/  IMAD.WIDE R2, R244, 0x4, R28 ;  /* 0x00000004f4027825 */ /* 0x000fc400078e021c */
[----:B------:R-:W4:Y:S04]  /*149b70*/  LDL.LU R245, [R1+0x1b4] ;  /* 0x0001b40001f57983 */ /* 0x000f280000300800 */
[----:B------:R-:W4:Y:S06]  /*149b80*/  LDL.LU R249, [R1+0x34] ;  /* 0x0000340001f97983 */ /* 0x000f2c0000300800 */
[----:B------:R1:W-:Y:S01]  /*149b90*/  @P6 STG.E desc[UR58][R2.64], R236 ;  /* 0x000000ec02006986 */ /* 0x0003e2000c10193a */
[----:B------:R-:W-:-:S03]  /*149ba0*/  ISETP.LT.AND P6, PT, R159, UR5, !P3 ;  /* 0x000000059f007c0c */ /* 0x000fc6000dfc1270 */
[----:B-1----:R-:W4:Y:S01]  /*149bb0*/  LDL.LU R236, [R1+0x1b98] ;  /* 0x001b980001ec7983 */ /* 0x002f220000300800 */
[----:B------:R-:W-:-:S09]  /*149bc0*/  IMAD.WIDE R2, R244, 0x4, R26 ;  /* 0x00000004f4027825 */ /* 0x000fd200078e021a */
        /* <DEDUP_REMOVED lines=8> */
[----:B------:R-:W-:Y:S01]  /*149c50*/  LOP3.LUT P2, RZ, R10, 0x400, RZ, 0xc0, !PT ;  /* 0x000004000aff7812 */ /* 0x000fe2000784c0ff */
[----:B------:R-:W4:Y:S04]  /*149c60*/  LDL.LU R244, [R1+0x1b8] ;  /* 0x0001b80001f47983 */ /* 0x000f280000300800 */
[----:B------:R-:W4:Y:S06]  /*149c70*/  LDL.LU R186, [R1+0x1ba0] ;  /* 0x001ba00001ba7983 */ /* 0x000f2c0000300800 */
[----:B------:R1:W-:Y:S01]  /*149c80*/  @P6 STG.E desc[UR58][R2.64], R232 ;  /* 0x000000e802006986 */ /* 0x0003e2000c10193a */
[----:B------:R-:W-:Y:S01]  /*149c90*/  ISETP.LT.AND P6, PT, R158, UR5, !P2 ;  /* 0x000000059e007c0c */ /* 0x000fe2000d7c1270 */
[----:B-1----:R-:W-:-:S12]  /*149ca0*/  IMAD.WIDE R2, R187, 0x4, R28 ;  /* 0x00000004bb027825 */ /* 0x002fd800078e021c */
[----:B------:R1:W-:Y:S01]  /*149cb0*/  @P6 STG.E desc[UR58][R2.64], R248 ;  /* 0x000000f802006986 */ /* 0x0003e2000c10193a */
[----:B------:R-:W-:Y:S02]  /*149cc0*/  ISETP.LT.AND P6, PT, R159, UR5, !P2 ;  /* 0x000000059f007c0c */ /* 0x000fe4000d7c1270 */
[----:B------:R-:W-:Y:S01]  /*149cd0*/  LOP3.LUT P5, RZ, R10, 0x800, RZ, 0xc0, !PT ;  /* 0x000008000aff7812 */ /* 0x000fe200078ac0ff */
[----:B-1----:R-:W4:Y:S01]  /*149ce0*/  LDL.LU R248, [R1+0x38] ;  /* 0x0000380001f87983 */ /* 0x002f220000300800 */
[----:B------:R-:W-:-:S03]  /*149cf0*/  IMAD.WIDE R2, R187, 0x4, R26 ;  /* 0x00000004bb027825 */ /* 0x000fc600078e021a */
[----:B------:R-:W4:Y:S06]  /*149d00*/  LDL.LU R232, [R1+0x2ac] ;  /* 0x0002ac0001e87983 */ /* 0x000f2c0000300800 */
[----:B------:R2:W-:Y:S01]  /*149d10*/  @P6 STG.E desc[UR58][R2.64], R240 ;  /* 0x000000f002006986 */ /* 0x0005e2000c10193a */
[----:B------:R-:W-:Y:S02]  /*149d20*/  ISETP.LT.AND P6, PT, R158, UR5, !P5 ;  /* 0x000000059e007c0c */ /* 0x000fe4000efc1270 */
[C---:B------:R-:W-:Y:S02]  /*149d30*/  LOP3.LUT P4, RZ, R10.reuse, 0x2000, RZ, 0xc0, !PT ;  /* 0x000020000aff7812 */ /* 0x040fe4000788c0ff */
[----:B------:R-:W-:Y:S01]  /*149d40*/  LOP3.LUT P3, RZ, R10, 0x8000, RZ, 0xc0, !PT ;  /* 0x000080000aff7812 */ /* 0x000fe2000786c0ff */
[----:B--2---:R-:W-:-:S08]  /*149d50*/  IMAD.WIDE R2, R162, 0x4, R28 ;  /* 0x00000004a2027825 */ /* 0x004fd000078e021c */
[----:B---3--:R1:W-:Y:S04]  /*149d60*/  @P6 STG.E desc[UR58][R2.64], R161 ;  /* 0x000000a102006986 */ /* 0x0083e8000c10193a */
[----:B-1----:R-:W2:Y:S01]  /*149d70*/  LDL.LU R161, [R1+0x1ba4] ;  /* 0x001ba40001a17983 */ /* 0x002ea20000300800 */
[----:B------:R-:W-:-:S03]  /*149d80*/  IMAD.WIDE R2, R162, 0x4, R26 ;  /* 0x00000004a2027825 */ /* 0x000fc600078e021a */
[----:B------:R-:W3:Y:S01]  /*149d90*/  LDL.LU R162, [R1+0x1bc] ;  /* 0x0001bc0001a27983 */ /* 0x000ee20000300800 */
[----:B------:R-:W-:-:S03]  /*149da0*/  ISETP.LT.AND P6, PT, R159, UR5, !P5 ;  /* 0x000000059f007c0c */ /* 0x000fc6000efc1270 */
[----:B------:R-:W3:Y:S10]  /*149db0*/  LDL.LU R187, [R1+0x1ba8] ;  /* 0x001ba80001bb7983 */ /* 0x000ef40000300800 */
[----:B----4-:R1:W-:Y:S01]  /*149dc0*/  @P6 STG.E desc[UR58][R2.64], R245 ;  /* 0x000000f502006986 */ /* 0x0103e2000c10193a */
[----:B------:R-:W-:Y:S01]  /*149dd0*/  ISETP.LT.AND P6, PT, R158, UR5, !P4 ;  /* 0x000000059e007c0c */ /* 0x000fe2000e7c1270 */
[----:B-1----:R-:W-:-:S12]  /*149de0*/  IMAD.WIDE R2, R236, 0x4, R28 ;  /* 0x00000004ec027825 */ /* 0x002fd800078e021c */
[----:B------:R1:W-:Y:S01]  /*149df0*/  @P6 STG.E desc[UR58][R2.64], R249 ;  /* 0x000000f902006986 */ /* 0x0003e2000c10193a */
[----:B------:R-:W-:Y:S01]  /*149e00*/  ISETP.LT.AND P6, PT, R159, UR5, !P4 ;  /* 0x000000059f007c0c */ /* 0x000fe2000e7c1270 */
[----:B-1----:R-:W-:Y:S02]  /*149e10*/  IMAD.WIDE R2, R236, 0x4, R26 ;  /* 0x00000004ec027825 */ /* 0x002fe400078e021a */
[----:B------:R-:W4:Y:S10]  /*149e20*/  LDL.LU R236, [R1+0x3c] ;  /* 0x00003c0001ec7983 */ /* 0x000f340000300800 */
        /* <DEDUP_REMOVED lines=23> */
[----:B--2---:R-:W-:-:S06]  /*149fa0*/  IMAD.WIDE R2, R161, 0x4, R28 ;  /* 0x00000004a1027825 */ /* 0x004fcc00078e021c */
[----:B------:R1:W-:Y:S01]  /*149fb0*/  @P6 STG.E desc[UR58][R2.64], R232 ;  /* 0x000000e802006986 */ /* 0x0003e2000c10193a */
[----:B------:R-:W-:Y:S01]  /*149fc0*/  ISETP.LT.AND P6, PT, R159, UR5, !P2 ;  /* 0x000000059f007c0c */ /* 0x000fe2000d7c1270 */
[----:B-1----:R-:W-:Y:S02]  /*149fd0*/  IMAD.WIDE R2, R161, 0x4, R26 ;  /* 0x00000004a1027825 */ /* 0x002fe400078e021a */
[----:B------:R-:W2:Y:S10]  /*149fe0*/  LDL.LU R161, [R1+0x1c4] ;  /* 0x0001c40001a17983 */ /* 0x000eb40000300800 */
[----:B---3--:R1:W-:Y:S04]  /*149ff0*/  @P6 STG.E desc[UR58][R2.64], R162 ;  /* 0x000000a202006986 */ /* 0x0083e8000c10193a */
[----:B-1----:R-:W3:Y:S01]  /*14a000*/  LDL.LU R162, [R1+0x1bb8] ;  /* 0x001bb80001a27983 */ /* 0x002ee20000300800 */
[----:B------:R-:W-:Y:S01]  /*14a010*/  ISETP.LT.AND P6, PT, R158, UR5, !P5 ;  /* 0x000000059e007c0c */ /* 0x000fe2000efc1270 */
[----:B------:R-:W-:-:S02]  /*14a020*/  IMAD.WIDE R2, R187, 0x4, R28 ;  /* 0x00000004bb027825 */ /* 0x000fc400078e021c */
[----:B------:R-:W2:Y:S04]  /*14a030*/  LDL.LU R237, [R1+0xe4] ;  /* 0x0000e40001ed7983 */ /* 0x000ea80000300800 */
[----:B------:R-:W2:Y:S06]  /*14a040*/  LDL.LU R245, [R1+0x24] ;  /* 0x0000240001f57983 */ /* 0x000eac0000300800 */
[----:B----4-:R1:W-:Y:S01]  /*14a050*/  @P6 STG.E desc[UR58][R2.64], R236 ;  /* 0x000000ec02006986 */ /* 0x0103e2000c10193a */
[----:B------:R-:W-:Y:S01]  /*14a060*/  ISETP.LT.AND P6, PT, R159, UR5, !P5 ;  /* 0x000000059f007c0c */ /* 0x000fe2000efc1270 */
[----:B-1----:R-:W-:-:S02]  /*14a070*/  IMAD.WIDE R2, R187, 0x4, R26 ;  /* 0x00000004bb027825 */ /* 0x002fc400078e021a */
[----:B------:R-:W4:Y:S10]  /*14a080*/  LDL.LU R187, [R1+0x1bc0] ;  /* 0x001bc00001bb7983 */ /* 0x000f340000300800 */
[----:B------:R1:W-:Y:S01]  /*14a090*/  @P6 STG.E desc[UR58][R2.64], R243 ;  /* 0x000000f302006986 */ /* 0x0003e2000c10193a */
[----:B------:R-:W-:-:S03]  /*14a0a0*/  ISETP.LT.AND P6, PT, R158, UR5, !P4 ;  /* 0x000000059e007c0c */ /* 0x000fc6000e7c1270 */
[----:B------:R-:W4:Y:S01]  /*14a0b0*/  LDL.LU R249, [R1+0x1c8] ;  /* 0x0001c80001f97983 */ /* 0x000f220000300800 */
[----:B-1----:R-:W-:-:S09]  /*14a0c0*/  IMAD.WIDE R2, R163, 0x4, R28 ;  /* 0x00000004a3027825 */ /* 0x002fd200078e021c */
[----:B------:R1:W-:Y:S02]  /*14a0d0*/  @P6 STG.E desc[UR58][R2.64], R160 ;  /* 0x000000a002006986 */ /* 0x0003e4000c10193a */
[----:B-1----:R-:W-:Y:S02]  /*14a0e0*/  IMAD.WIDE R2, R163, 0x4, R26 ;  /* 0x00000004a3027825 */ /* 0x002fe400078e021a */
[----:B------:R-:W4:Y:S01]  /*14a0f0*/  LDL.LU R163, [R1+0x1bc8] ;  /* 0x001bc80001a37983 */ /* 0x000f220000300800 */
[----:B------:R-:W-:-:S03]  /*14a100*/  ISETP.LT.AND P6, PT, R159, UR5, !P4 ;  /* 0x000000059f007c0c */ /* 0x000fc6000e7c1270 */
[----:B------:R-:W4:Y:S01]  /*14a110*/  LDL.LU R232, [R1+0xe8] ;  /* 0x0000e80001e87983 */ /* 0x000f220000300800 */
[----:B------:R-:W-:-:S03]  /*14a120*/  LOP3.LUT P3, RZ, R10, 0x1000000, RZ, 0xc0, !PT ;  /* 0x010000000aff7812 */ /* 0x000fc6000786c0ff */
[----:B------:R-:W4:Y:S04]  /*14a130*/  LDL.LU R160, [R1+0x1bcc] ;  /* 0x001bcc0001a07983 */ /* 0x000f280000300800 */
[----:B------:R-:W4:Y:S04]  /*14a140*/  LDL.LU R236, [R1+0x28] ;  /* 0x0000280001ec7983 */ /* 0x000f280000300800 */
[----:B------:R1:W-:Y:S01]  /*14a150*/  @P6 STG.E desc[UR58][R2.64], R244 ;  /* 0x000000f402006986 */ /* 0x0003e2000c10193a */
[----:B------:R-:W-:Y:S01]  /*14a160*/  ISETP.LT.AND P6, PT, R158, UR5, !P3 ;  /* 0x000000059e007c0c */ /* 0x000fe2000dfc1270 */
[----:B-1----:R-:W-:-:S12]  /*14a170*/  IMAD.WIDE R2, R186, 0x4, R28 ;  /* 0x00000004ba027825 */ /* 0x002fd800078e021c */
[----:B------:R1:W-:Y:S01]  /*14a180*/  @P6 STG.E desc[UR58][R2.64], R248 ;  /* 0x000000f802006986 */ /* 0x0003e2000c10193a */
[----:B------:R-:W-:Y:S02]  /*14a190*/  ISETP.LT.AND P6, PT, R159, UR5, !P3 ;  /* 0x000000059f007c0c */ /* 0x000fe4000dfc1270 */
        /* <DEDUP_REMOVED lines=9> */
[----:B--2---:R1:W-:Y:S04]  /*14a230*/  @P6 STG.E desc[UR58][R2.64], R161 ;  /* 0x000000a102006986 */ /* 0x0043e8000c10193a */
[----:B-1----:R-:W2:Y:S01]  /*14a240*/  LDL.LU R161, [R1+0xec] ;  /* 0x0000ec0001a17983 */ /* 0x002ea20000300800 */
[----:B------:R-:W-:Y:S01]  /*14a250*/  ISETP.LT.AND P6, PT, R159, UR5, !P1 ;  /* 0x000000059f007c0c */ /* 0x000fe2000cfc1270 */
[----:B------:R-:W-:Y:S02]  /*14a260*/  IMAD.WIDE R2, R162, 0x4, R26 ;  /* 0x00000004a2027825 */ /* 0x000fe400078e021a */
[----:B------:R-:W3:Y:S04]  /*14a270*/  LDL.LU R186, [R1+0x2c] ;  /* 0x00002c0001ba7983 */ /* 0x000ee80000300800 */
[----:B------:R-:W3:Y:S06]  /*14a280*/  LDL.LU R162, [R1+0x1bd8] ;  /* 0x001bd80001a27983 */ /* 0x000eec0000300800 */
[----:B------:R4:W-:Y:S01]  /*14a290*/  @P6 STG.E desc[UR58][R2.64], R237 ;  /* 0x000000ed02006986 */ /* 0x0009e2000c10193a */
[----:B------:R-:W-:Y:S01]  /*14a2a0*/  ISETP.LT.AND P6, PT, R158, UR5, !P2 ;  /* 0x000000059e007c0c */ /* 0x000fe2000d7c1270 */
[----:B----4-:R-:W-:-:S12]  /*14a2b0*/  IMAD.WIDE R2, R187, 0x4, R28 ;  /* 0x00000004bb027825 */ /* 0x010fd800078e021c */
        /* <DEDUP_REMOVED lines=18> */
[----:B-1----:R-:W-:Y:S02]  /*14a3e0*/  IMAD.WIDE R2, R160, 0x4, R26 ;  /* 0x00000004a0027825 */ /* 0x002fe400078e021a */
[----:B------:R-:W4:Y:S08]  /*14a3f0*/  LDL.LU R160, [R1+0x1be8] ;  /* 0x001be80001a07983 */ /* 0x000f300000300800 */
[----:B------:R1:W-:Y:S01]  /*14a400*/  @P6 STG.E desc[UR58][R2.64], R230 ;  /* 0x000000e602006986 */ /* 0x0003e2000c10193a */
[----:B------:R-:W-:Y:S01]  /*14a410*/  ISETP.LT.AND P6, PT, R158, UR5, !P3 ;  /* 0x000000059e007c0c */ /* 0x000fe2000dfc1270 */
[----:B-1----:R-:W-:-:S12]  /*14a420*/  IMAD.WIDE R2, R248, 0x4, R28 ;  /* 0x00000004f8027825 */ /* 0x002fd800078e021c */
[----:B------:R1:W-:Y:S01]  /*14a430*/  @P6 STG.E desc[UR58][R2.64], R244 ;  /* 0x000000f402006986 */ /* 0x0003e2000c10193a */
[----:B------:R-:W-:Y:S01]  /*14a440*/  ISETP.LT.AND P6, PT, R159, UR5, !P3 ;  /* 0x000000059f007c0c */ /* 0x000fe2000dfc1270 */
[----:B-1----:R-:W-:Y:S01]  /*14a450*/  IMAD.WIDE R2, R248, 0x4, R26 ;  /* 0x00000004f8027825 */ /* 0x002fe200078e021a */
[C---:B------:R-:W-:Y:S02]  /*14a460*/  LOP3.LUT P1, RZ, R9.reuse, 0x10, RZ, 0xc0, !PT ;  /* 0x0000001009ff7812 */ /* 0x040fe4000782c0ff */
[C---:B------:R-:W-:Y:S02]  /*14a470*/  LOP3.LUT P2, RZ, R9.reuse, 0x20, RZ, 0xc0, !PT ;  /* 0x0000002009ff7812 */ /* 0x040fe4000784c0ff */
[----:B------:R-:W-:-:S07]  /*14a480*/  LOP3.LUT P5, RZ, R9, 0x100, RZ, 0xc0, !PT ;  /* 0x0000010009ff7812 */ /* 0x000fce00078ac0ff */
[----:B--2---:R1:W-:Y:S04]  /*14a490*/  @P6 STG.E desc[UR58][R2.64], R161 ;  /* 0x000000a102006986 */ /* 0x0043e8000c10193a */
[----:B-1----:R-:W2:Y:S01]  /*14a4a0*/  LDL.LU R161, [R1+0x1bec] ;  /* 0x001bec0001a17983 */ /* 0x002ea20000300800 */
[----:B------:R-:W-:Y:S01]  /*14a4b0*/  ISETP.LT.AND P6, PT, R158, UR5, !P1 ;  /* 0x000000059e007c0c */ /* 0x000fe2000cfc1270 */
[----:B---3--:R-:W-:-:S12]  /*14a4c0*/  IMAD.WIDE R2, R162, 0x4, R28 ;  /* 0x00000004a2027825 */ /* 0x008fd800078e021c */
[----:B------:R1:W-:Y:S01]  /*14a4d0*/  @P6 STG.E desc[UR58][R2.64], R186 ;  /* 0x000000ba02006986 */ /* 0x0003e2000c10193a */
[----:B------:R-:W-:Y:S01]  /*14a4e0*/  ISETP.LT.AND P6, PT, R159, UR5, !P1 ;  /* 0x000000059f007c0c */ /* 0x000fe2000cfc1270 */
[----:B-1----:R-:W-:Y:S02]  /*14a4f0*/  IMAD.WIDE R2, R162, 0x4, R26 ;  /* 0x00000004a2027825 */ /* 0x002fe400078e021a */
[----:B------:R-:W3:Y:S10]  /*14a500*/  LDL.LU R162, [R1+0x1bf4] ;  /* 0x001bf40001a27983 */ /* 0x000ef40000300800 */
        /* <DEDUP_REMOVED lines=21> */
[----:B------:R-:W4:Y:S01]  /*14a660*/  LDL.LU R160, [R1+0x1c04] ;  /* 0x001c040001a07983 */ /* 0x000f220000300800 */
[----:B------:R-:W-:-:S09]  /*14a670*/  LOP3.LUT P3, RZ, R9, 0x1000, RZ, 0xc0, !PT ;  /* 0x0000100009ff7812 */ /* 0x000fd2000786c0ff */
[----:B------:R2:W-:Y:S01]  /*14a680*/  @P6 STG.E desc[UR58][R2.64], R217 ;  /* 0x000000d902006986 */ /* 0x0005e2000c10193a */
[----:B------:R-:W-:Y:S02]  /*14a690*/  ISETP.LT.AND P6, PT, R158, UR5, !P3 ;  /* 0x000000059e007c0c */ /* 0x000fe4000dfc1270 */
[C---:B------:R-:W-:Y:S02]  /*14a6a0*/  LOP3.LUT P1, RZ, R9.reuse, 0x2000, RZ, 0xc0, !PT ;  /* 0x0000200009ff7812 */ /* 0x040fe4000782c0ff */
[C---:B------:R-:W-:Y:S02]  /*14a6b0*/  LOP3.LUT P2, RZ, R9.reuse, 0x8000, RZ, 0xc0, !PT ;  /* 0x0000800009ff7812 */ /* 0x040fe4000784c0ff */
[----:B------:R-:W-:Y:S01]  /*14a6c0*/  LOP3.LUT P5, RZ, R9, 0x20000, RZ, 0xc0, !PT ;  /* 0x0002000009ff7812 */ /* 0x000fe200078ac0ff */
[----:B--2---:R-:W-:-:S06]  /*14a6d0*/  IMAD.WIDE R2, R161, 0x4, R28 ;  /* 0x00000004a1027825 */ /* 0x004fcc00078e021c */
[----:B------:R1:W-:Y:S01]  /*14a6e0*/  @P6 STG.E desc[UR58][R2.64], R209 ;  /* 0x000000d102006986 */ /* 0x0003e2000c10193a */
[----:B------:R-:W-:Y:S01]  /*14a6f0*/  ISETP.LT.AND P6, PT, R159, UR5, !P3 ;  /* 0x000000059f007c0c */ /* 0x000fe2000dfc1270 */
[----:B-1----:R-:W-:Y:S02]  /*14a700*/  IMAD.WIDE R2, R161, 0x4, R26 ;  /* 0x00000004a1027825 */ /* 0x002fe400078e021a */
[----:B------:R-:W2:Y:S10]  /*14a710*/  LDL.LU R161, [R1+0x1c0c] ;  /* 0x001c0c0001a17983 */ /* 0x000eb40000300800 */
[----:B------:R3:W-:Y:S01]  /*14a720*/  @P6 STG.E desc[UR58][R2.64], R201 ;  /* 0x000000c902006986 */ /* 0x0007e2000c10193a */
        /* <DEDUP_REMOVED lines=71> */
[----:B------:R-:W-:Y:S02]  /*14aba0*/  LOP3.LUT P1, RZ, R9, 0x80000000, RZ, 0xc0, !PT ;  /* 0x8000000009ff7812 */ /* 0x000fe4000782c0ff */
        /* <DEDUP_REMOVED lines=110> */
[----:B------:R-:W-:Y:S02]  /*14b290*/  ISETP.LT.AND P6, PT, R158, UR5, !P5 ;  /* 0x000000059e007c0c */ /* 0x000fe4000efc1270 */
[----:B------:R-:W-:Y:S01]  /*14b2a0*/  ISETP.LT.AND P5, PT, R159, UR5, !P5 ;  /* 0x000000059f007c0c */ /* 0x000fe2000efa1270 */
[----:B-1----:R-:W-:-:S10]  /*14b2b0*/  IMAD.WIDE R2, R160, 0x4, R28 ;  /* 0x00000004a0027825 */ /* 0x002fd400078e021c */
[----:B------:R1:W-:Y:S01]  /*14b2c0*/  @P6 STG.E desc[UR58][R2.64], R169 ;  /* 0x000000a902006986 */ /* 0x0003e2000c10193a */
[----:B------:R-:W-:Y:S01]  /*14b2d0*/  LOP3.LUT P4, RZ, R0, 0x20000, RZ, 0xc0, !PT ;  /* 0x0002000000ff7812 */ /* 0x000fe2000788c0ff */
[----:B-1----:R-:W-:Y:S02]  /*14b2e0*/  IMAD.WIDE R2, R160, 0x4, R26 ;  /* 0x00000004a0027825 */ /* 0x002fe400078e021a */
[----:B------:R-:W4:Y:S04]  /*14b2f0*/  LDL.LU R160, [R1+0x1c98] ;  /* 0x001c980001a07983 */ /* 0x000f280000300800 */
[----:B------:R2:W-:Y:S01]  /*14b300*/  @P5 STG.E desc[UR58][R2.64], R49 ;  /* 0x0000003102005986 */ /* 0x0005e2000c10193a */
[----:B------:R-:W-:Y:S02]  /*14b310*/  ISETP.LT.AND P5, PT, R158, UR5, !P4 ;  /* 0x000000059e007c0c */ /* 0x000fe4000e7a1270 */
[----:B------:R-:W-:-:S02]  /*14b320*/  ISETP.LT.AND P4, PT, R159, UR5, !P4 ;  /* 0x000000059f007c0c */ /* 0x000fc4000e781270 */
[----:B------:R-:W-:Y:S02]  /*14b330*/  LOP3.LUT P3, RZ, R0, 0x10000, RZ, 0xc0, !PT ;  /* 0x0001000000ff7812 */ /* 0x000fe4000786c0ff */
[C---:B------:R-:W-:Y:S02]  /*14b340*/  LOP3.LUT P1, RZ, R4.reuse, 0x2000000, RZ, 0xc0, !PT ;  /* 0x0200000004ff7812 */ /* 0x040fe4000782c0ff */
[----:B------:R-:W-:Y:S01]  /*14b350*/  LOP3.LUT P0, RZ, R4, 0x4000000, RZ, 0xc0, !PT ;  /* 0x0400000004ff7812 */ /* 0x000fe2000780c0ff */
[----:B--2---:R-:W-:-:S05]  /*14b360*/  IMAD.WIDE R2, R161, 0x4, R28 ;  /* 0x00000004a1027825 */ /* 0x004fca00078e021c */
[----:B------:R1:W-:Y:S02]  /*14b370*/  @P5 STG.E desc[UR58][R2.64], R190 ;  /* 0x000000be02005986 */ /* 0x0003e4000c10193a */
[----:B-1----:R-:W-:Y:S02]  /*14b380*/  IMAD.WIDE R2, R161, 0x4, R26 ;  /* 0x00000004a1027825 */ /* 0x002fe400078e021a */
[----:B------:R-:W2:Y:S04]  /*14b390*/  LDL.LU R161, [R1+0x1ca0] ;  /* 0x001ca00001a17983 */ /* 0x000ea80000300800 */
[----:B------:R3:W-:Y:S01]  /*14b3a0*/  @P4 STG.E desc[UR58][R2.64], R178 ;  /* 0x000000b202004986 */ /* 0x0007e2000c10193a */
[----:B------:R-:W-:Y:S02]  /*14b3b0*/  ISETP.LT.AND P4, PT, R158, UR5, !P3 ;  /* 0x000000059e007c0c */ /* 0x000fe4000df81270 */
[----:B------:R-:W-:Y:S01]  /*14b3c0*/  ISETP.LT.AND P3, PT, R159, UR5, !P3 ;  /* 0x000000059f007c0c */ /* 0x000fe2000df61270 */
[----:B---3--:R-:W-:-:S10]  /*14b3d0*/  IMAD.WIDE R2, R162, 0x4, R28 ;  /* 0x00000004a2027825 */ /* 0x008fd400078e021c */
[----:B------:R1:W-:Y:S02]  /*14b3e0*/  @P4 STG.E desc[UR58][R2.64], R170 ;  /* 0x000000aa02004986 */ /* 0x0003e4000c10193a */
[----:B-1----:R-:W-:Y:S02]  /*14b3f0*/  IMAD.WIDE R2, R162, 0x4, R26 ;  /* 0x00000004a2027825 */ /* 0x002fe400078e021a */
[----:B------:R-:W3:Y:S04]  /*14b400*/  LDL.LU R162, [R1+0x1ca4] ;  /* 0x001ca40001a27983 */ /* 0x000ee80000300800 */
        /* <DEDUP_REMOVED lines=64> */
[----:B------:R-:W-:-:S02]  /*14b810*/  ISETP.LT.AND P3, PT, R158, UR5, !P5 ;  /* 0x000000059e007c0c */ /* 0x000fc4000ef61270 */
        /* <DEDUP_REMOVED lines=40> */
[----:B------:R-:W-:Y:S01]  /*14baa0*/  LOP3.LUT P2, RZ, R7, 0x800000, RZ, 0xc0, !PT ;  /* 0x0080000007ff7812 */ /* 0x000fe2000784c0ff */
[----:B--2---:R-:W-:-:S04]  /*14bab0*/  IMAD.WIDE R2, R161, 0x4, R28 ;  /* 0x00000004a1027825 */ /* 0x004fc800078e021c */
[----:B------:R-:W-:Y:S02]  /*14bac0*/  IMAD.WIDE R8, R161, 0x4, R26 ;  /* 0x00000004a1087825 */ /* 0x000fe400078e021a */
[----:B------:R-:W2:Y:S04]  /*14bad0*/  LDL.LU R161, [R1+0x1c34] ;  /* 0x001c340001a17983 */ /* 0x000ea80000300800 */
[----:B------:R1:W-:Y:S01]  /*14bae0*/  @P3 STG.E desc[UR58][R2.64], R77 ;  /* 0x0000004d02003986 */ /* 0x0003e2000c10193a */
[----:B------:R-:W-:-:S13]  /*14baf0*/  ISETP.LT.AND P3, PT, R159, UR5, !P5 ;  /* 0x000000059f007c0c */ /* 0x000fda000ef61270 */
[----:B------:R1:W-:Y:S01]  /*14bb00*/  @P3 STG.E desc[UR58][R8.64], R73 ;  /* 0x0000004908003986 */ /* 0x0003e2000c10193a */
[----:B------:R-:W-:Y:S01]  /*14bb10*/  ISETP.LT.AND P3, PT, R158, UR5, !P2 ;  /* 0x000000059e007c0c */ /* 0x000fe2000d761270 */
[----:B---3--:R-:W-:-:S04]  /*14bb20*/  IMAD.WIDE R10, R162, 0x4, R28 ;  /* 0x00000004a20a7825 */ /* 0x008fc800078e021c */
[----:B------:R-:W-:Y:S02]  /*14bb30*/  IMAD.WIDE R12, R162, 0x4, R26 ;  /* 0x00000004a20c7825 */ /* 0x000fe400078e021a */
[----:B------:R-:W3:Y:S06]  /*14bb40*/  LDL.LU R162, [R1+0x1c2c] ;  /* 0x001c2c0001a27983 */ /* 0x000eec0000300800 */
[----:B------:R1:W-:Y:S01]  /*14bb50*/  @P3 STG.E desc[UR58][R10.64], R38 ;  /* 0x000000260a003986 */ /* 0x0003e2000c10193a */
[----:B----4-:R-:W-:-:S04]  /*14bb60*/  IMAD.WIDE R14, R187, 0x4, R28 ;  /* 0x00000004bb0e7825 */ /* 0x010fc800078e021c */
[----:B-1----:R-:W-:Y:S02]  /*14bb70*/  IMAD.WIDE R2, R187, 0x4, R26 ;  /* 0x00000004bb027825 */ /* 0x002fe400078e021a */
[----:B------:R-:W4:Y:S02]  /*14bb80*/  LDL.LU R187, [R1+0x1c10] ;  /* 0x001c100001bb7983 */ /* 0x000f240000300800 */
[----:B------:R-:W-:-:S04]  /*14bb90*/  IMAD.WIDE R8, R163, 0x4, R28 ;  /* 0x00000004a3087825 */ /* 0x000fc800078e021c */
[----:B------:R-:W-:Y:S02]  /*14bba0*/  IMAD.WIDE R10, R163, 0x4, R26 ;  /* 0x00000004a30a7825 */ /* 0x000fe400078e021a */
[----:B------:R-:W4:Y:S01]  /*14bbb0*/  LDL.LU R163, [R1+0x1c08] ;  /* 0x001c080001a37983 */ /* 0x000f220000300800 */
[----:B------:R-:W-:Y:S02]  /*14bbc0*/  ISETP.LT.AND P3, PT, R159, UR5, !P2 ;  /* 0x000000059f007c0c */ /* 0x000fe4000d761270 */
[----:B------:R-:W-:-:S11]  /*14bbd0*/  LOP3.LUT P1, RZ, R7, 0x4000000, RZ, 0xc0, !PT ;  /* 0x0400000007ff7812 */ /* 0x000fd6000782c0ff */
[----:B------:R1:W-:Y:S01]  /*14bbe0*/  @P3 STG.E desc[UR58][R12.64], R34 ;  /* 0x000000220c003986 */ /* 0x0003e2000c10193a */
[----:B------:R-:W-:Y:S02]  /*14bbf0*/  ISETP.LT.AND P3, PT, R158, UR5, !P1 ;  /* 0x000000059e007c0c */ /* 0x000fe4000cf61270 */
[----:B------:R-:W-:-:S11]  /*14bc00*/  LOP3.LUT P0, RZ, R7, 0x8000000, RZ, 0xc0, !PT ;  /* 0x0800000007ff7812 */ /* 0x000fd6000780c0ff */
[----:B------:R-:W-:Y:S01]  /*14bc10*/  @P3 STG.E desc[UR58][R14.64], R78 ;  /* 0x0000004e0e003986 */ /* 0x000fe2000c10193a */
[----:B------:R-:W-:-:S13]  /*14bc20*/  ISETP.LT.AND P3, PT, R159, UR5, !P1 ;  /* 0x000000059f007c0c */ /* 0x000fda000cf61270 */
[----:B------:R1:W-:Y:S01]  /*14bc30*/  @P3 STG.E desc[UR58][R2.64], R74 ;  /* 0x0000004a02003986 */ /* 0x0003e2000c10193a */
[----:B------:R-:W-:Y:S02]  /*14bc40*/  ISETP.LT.AND P3, PT, R158, UR5, !P0 ;  /* 0x000000059e007c0c */ /* 0x000fe4000c761270 */
[----:B------:R-:W-:-:S11]  /*14bc50*/  LOP3.LUT P6, RZ, R7, 0x40000000, RZ, 0xc0, !PT ;  /* 0x4000000007ff7812 */ /* 0x000fd600078cc0ff */
[----:B------:R2:W-:Y:S01]  /*14bc60*/  @P3 STG.E desc[UR58][R8.64], R39 ;  /* 0x0000002708003986 */ /* 0x0005e2000c10193a */
[----:B------:R-:W-:Y:S01]  /*14bc70*/  ISETP.LT.AND P3, PT, R159, UR5, !P0 ;  /* 0x000000059f007c0c */ /* 0x000fe2000c761270 */
[----:B-1----:R-:W-:-:S12]  /*14bc80*/  IMAD.WIDE R12, R160, 0x4, R28 ;  /* 0x00000004a00c7825 */ /* 0x002fd800078e021c */
[----:B------:R3:W-:Y:S01]  /*14bc90*/  @P3 STG.E desc[UR58][R10.64], R35 ;  /* 0x000000230a003986 */ /* 0x0007e2000c10193a */
[----:B------:R-:W-:Y:S01]  /*14bca0*/  ISETP.LT.AND P3, PT, R158, UR5, !P6 ;  /* 0x000000059e007c0c */ /* 0x000fe2000f761270 */
[----:B------:R-:W-:Y:S02]  /*14bcb0*/  IMAD.WIDE R2, R160, 0x4, R26 ;  /* 0x00000004a0027825 */ /* 0x000fe400078e021a */
[----:B------:R-:W4:Y:S10]  /*14bcc0*/  LDL.LU R160, [R1+0x1bfc] ;  /* 0x001bfc0001a07983 */ /* 0x000f340000300800 */
[----:B------:R-:W-:Y:S01]  /*14bcd0*/  @P3 STG.E desc[UR58][R12.64], R79 ;  /* 0x0000004f0c003986 */ /* 0x000fe2000c10193a */
[----:B------:R-:W-:-:S02]  /*14bce0*/  ISETP.LT.AND P3, PT, R159, UR5, !P6 ;  /* 0x000000059f007c0c */ /* 0x000fc4000f761270 */
[----:B------:R-:W-:-:S11]  /*14bcf0*/  LOP3.LUT P5, RZ, R5, 0x1, RZ, 0xc0, !PT ;  /* 0x0000000105ff7812 */ /* 0x000fd600078ac0ff */
[----:B------:R1:W-:Y:S01]  /*14bd00*/  @P3 STG.E desc[UR58][R2.64], R75 ;  /* 0x0000004b02003986 */ /* 0x0003e2000c10193a */
[----:B------:R-:W-:Y:S02]  /*14bd10*/  ISETP.LT.AND P3, PT, R158, UR5, !P5 ;  /* 0x000000059e007c0c */ /* 0x000fe4000ef61270 */
[----:B------:R-:W-:Y:S01]  /*14bd20*/  LOP3.LUT P2, RZ, R5, 0x4, RZ, 0xc0, !PT ;  /* 0x0000000405ff7812 */ /* 0x000fe2000784c0ff */
[----:B--2---:R-:W-:-:S04]  /*14bd30*/  IMAD.WIDE R14, R161, 0x4, R28 ;  /* 0x00000004a10e7825 */ /* 0x004fc800078e021c */
[----:B------:R-:W-:Y:S02]  /*14bd40*/  IMAD.WIDE R8, R161, 0x4, R26 ;  /* 0x00000004a1087825 */ /* 0x000fe400078e021a */
[----:B------:R-:W2:Y:S04]  /*14bd50*/  LDL.LU R161, [R1+0x1bf0] ;  /* 0x001bf00001a17983 */ /* 0x000ea80000300800 */
[----:B------:R-:W-:Y:S01]  /*14bd60*/  @P3 STG.E desc[UR58][R14.64], R68 ;  /* 0x000000440e003986 */ /* 0x000fe2000c10193a */
[----:B------:R-:W-:-:S13]  /*14bd70*/  ISETP.LT.AND P3, PT, R159, UR5, !P5 ;  /* 0x000000059f007c0c */ /* 0x000fda000ef61270 */
[----:B------:R4:W-:Y:S01]  /*14bd80*/  @P3 STG.E desc[UR58][R8.64], R64 ;  /* 0x0000004008003986 */ /* 0x0009e2000c10193a */
[----:B------:R-:W-:Y:S01]  /*14bd90*/  ISETP.LT.AND P3, PT, R158, UR5, !P2 ;  /* 0x000000059e007c0c */ /* 0x000fe2000d761270 */
[----:B---3--:R-:W-:-:S04]  /*14bda0*/  IMAD.WIDE R10, R162, 0x4, R28 ;  /* 0x00000004a20a7825 */ /* 0x008fc800078e021c */
[----:B-1----:R-:W-:Y:S02]  /*14bdb0*/  IMAD.WIDE R2, R162, 0x4, R26 ;  /* 0x00000004a2027825 */ /* 0x002fe400078e021a */
[----:B------:R-:W3:Y:S06]  /*14bdc0*/  LDL.LU R162, [R1+0x1bdc] ;  /* 0x001bdc0001a27983 */ /* 0x000eec0000300800 */
[----:B------:R-:W-:Y:S01]  /*14bdd0*/  @P3 STG.E desc[UR58][R10.64], R116 ;  /* 0x000000740a003986 */ /* 0x000fe2000c10193a */
[----:B------:R-:W-:-:S13]  /*14bde0*/  ISETP.LT.AND P3, PT, R159, UR5, !P2 ;  /* 0x000000059f007c0c */ /* 0x000fda000d761270 */
[----:B------:R1:W-:Y:S01]  /*14bdf0*/  @P3 STG.E desc[UR58][R2.64], R112 ;  /* 0x0000007002003986 */ /* 0x0003e2000c10193a */
[----:B----4-:R-:W-:-:S04]  /*14be00*/  IMAD.WIDE R12, R187, 0x4, R28 ;  /* 0x00000004bb0c7825 */ /* 0x010fc800078e021c */
[----:B------:R-:W-:Y:S02]  /*14be10*/  IMAD.WIDE R8, R187, 0x4, R26 ;  /* 0x00000004bb087825 */ /* 0x000fe400078e021a */
[----:B------:R-:W4:Y:S02]  /*14be20*/  LDL.LU R187, [R1+0x1bd0] ;  /* 0x001bd00001bb7983 */ /* 0x000f240000300800 */
[----:B------:R-:W-:-:S04]  /*14be30*/  IMAD.WIDE R14, R163, 0x4, R28 ;  /* 0x00000004a30e7825 */ /* 0x000fc800078e021c */
[----:B-1----:R-:W-:Y:S02]  /*14be40*/  IMAD.WIDE R2, R163, 0x4, R26 ;  /* 0x00000004a3027825 */ /* 0x002fe400078e021a */
[----:B------:R-:W4:Y:S01]  /*14be50*/  LDL.LU R163, [R1+0x1bc4] ;  /* 0x001bc40001a37983 */ /* 0x000f220000300800 */
[----:B------:R-:W-:-:S04]  /*14be60*/  LOP3.LUT P1, RZ, R5, 0x20, RZ, 0xc0, !PT ;  /* 0x0000002005ff7812 */ /* 0x000fc8000782c0ff */
[----:B------:R-:W-:Y:S02]  /*14be70*/  ISETP.LT.AND P3, PT, R158, UR5, !P1 ;  /* 0x000000059e007c0c */ /* 0x000fe4000cf61270 */
[----:B------:R-:W-:-:S11]  /*14be80*/  LOP3.LUT P0, RZ, R5, 0x40, RZ, 0xc0, !PT ;  /* 0x0000004005ff7812 */ /* 0x000fd6000780c0ff */
[----:B------:R-:W-:Y:S01]  /*14be90*/  @P3 STG.E desc[UR58][R12.64], R69 ;  /* 0x000000450c003986 */ /* 0x000fe2000c10193a */
[----:B------:R-:W-:-:S13]  /*14bea0*/  ISETP.LT.AND P3, PT, R159, UR5, !P1 ;  /* 0x000000059f007c0c */ /* 0x000fda000cf61270 */
[----:B------:R1:W-:Y:S01]  /*14beb0*/  @P3 STG.E desc[UR58][R8.64], R65 ;  /* 0x0000004108003986 */ /* 0x0003e2000c10193a */
[----:B------:R-:W-:Y:S02]  /*14bec0*/  ISETP.LT.AND P3, PT, R158, UR5, !P0 ;  /* 0x000000059e007c0c */ /* 0x000fe4000c761270 */
[----:B------:R-:W-:-:S11]  /*14bed0*/  LOP3.LUT P4, RZ, R5, 0x200, RZ, 0xc0, !PT ;  /* 0x0000020005ff7812 */ /* 0x000fd6000788c0ff */
[----:B------:R-:W-:Y:S01]  /*14bee0*/  @P3 STG.E desc[UR58][R14.64], R117 ;  /* 0x000000750e003986 */ /* 0x000fe2000c10193a */
[----:B------:R-:W-:-:S13]  /*14bef0*/  ISETP.LT.AND P3, PT, R159, UR5, !P0 ;  /* 0x000000059f007c0c */ /* 0x000fda000c761270 */
[----:B------:R2:W-:Y:S01]  /*14bf00*/  @P3 STG.E desc[UR58][R2.64], R113 ;  /* 0x0000007102003986 */ /* 0x0005e2000c10193a */
[----:B------:R-:W-:Y:S01]  /*14bf10*/  ISETP.LT.AND P3, PT, R158, UR5, !P4 ;  /* 0x000000059e007c0c */ /* 0x000fe2000e761270 */
[----:B------:R-:W-:-:S04]  /*14bf20*/  IMAD.WIDE R10, R160, 0x4, R28 ;  /* 0x00000004a00a7825 */ /* 0x000fc800078e021c */
[----:B-1----:R-:W-:Y:S02]  /*14bf30*/  IMAD.WIDE R8, R160, 0x4, R26 ;  /* 0x00000004a0087825 */ /* 0x002fe400078e021a */
[----:B------:R-:W4:Y:S06]  /*14bf40*/  LDL.LU R160, [R1+0x1bbc] ;  /* 0x001bbc0001a07983 */ /* 0x000f2c0000300800 */
[----:B------:R-:W-:Y:S01]  /*14bf50*/  @P3 STG.E desc[UR58][R10.64], R70 ;  /* 0x000000460a003986 */ /* 0x000fe2000c10193a */
        /* <DEDUP_REMOVED lines=26> */
[----:B------:R-:W-:Y:S02]  /*14c100*/  ISETP.LT.AND P2, PT, R159, UR5, !P2 ;  /* 0x000000059f007c0c */ /* 0x000fe4000d741270 */
[----:B------:R-:W-:-:S09]  /*14c110*/  LOP3.LUT P1, RZ, R0, 0x4000, RZ, 0xc0, !PT ;  /* 0x0000400000ff7812 */ /* 0x000fd2000782c0ff */
[----:B------:R-:W-:Y:S04]  /*14c120*/  @P3 STG.E desc[UR58][R10.64], R119 ;  /* 0x000000770a003986 */ /* 0x000fe8000c10193a */
[----:B------:R1:W-:Y:S01]  /*14c130*/  @P2 STG.E desc[UR58][R2.64], R115 ;  /* 0x0000007302002986 */ /* 0x0003e2000c10193a */
[----:B------:R-:W-:Y:S02]  /*14c140*/  ISETP.LT.AND P2, PT, R158, UR5, !P1 ;  /* 0x000000059e007c0c */ /* 0x000fe4000cf41270 */
[----:B------:R-:W-:Y:S02]  /*14c150*/  ISETP.LT.AND P1, PT, R159, UR5, !P1 ;  /* 0x000000059f007c0c */ /* 0x000fe4000cf21270 */
[----:B------:R-:W-:-:S09]  /*14c160*/  LOP3.LUT P0, RZ, R0, 0x2000, RZ, 0xc0, !PT ;  /* 0x0000200000ff7812 */ /* 0x000fd2000780c0ff */
[----:B------:R-:W-:Y:S04]  /*14c170*/  @P2 STG.E desc[UR58][R12.64], R60 ;  /* 0x0000003c0c002986 */ /* 0x000fe8000c10193a */
[----:B------:R2:W-:Y:S01]  /*14c180*/  @P1 STG.E desc[UR58][R8.64], R56 ;  /* 0x0000003808001986 */ /* 0x0005e2000c10193a */
[----:B------:R-:W-:Y:S02]  /*14c190*/  ISETP.LT.AND P1, PT, R158, UR5, !P0 ;  /* 0x000000059e007c0c */ /* 0x000fe4000c721270 */
[----:B------:R-:W-:Y:S02]  /*14c1a0*/  ISETP.LT.AND P0, PT, R159, UR5, !P0 ;  /* 0x000000059f007c0c */ /* 0x000fe4000c701270 */
[----:B------:R-:W-:Y:S01]  /*14c1b0*/  LOP3.LUT P6, RZ, R5, 0x400000, RZ, 0xc0, !PT ;  /* 0x0040000005ff7812 */ /* 0x000fe200078cc0ff */
[----:B------:R-:W-:-:S04]  /*14c1c0*/  IMAD.WIDE R14, R160, 0x4, R28 ;  /* 0x00000004a00e7825 */ /* 0x000fc800078e021c */
[----:B-1----:R-:W-:Y:S02]  /*14c1d0*/  IMAD.WIDE R2, R160, 0x4, R26 ;  /* 0x00000004a0027825 */ /* 0x002fe400078e021a */
[----:B------:R-:W4:Y:S04]  /*14c1e0*/  LDL.LU R160, [R1+0x1b7c] ;  /* 0x001b7c0001a07983 */ /* 0x000f280000300800 */
[----:B------:R-:W-:Y:S04]  /*14c1f0*/  @P1 STG.E desc[UR58][R14.64], R108 ;  /* 0x0000006c0e001986 */ /* 0x000fe8000c10193a */
[----:B------:R1:W-:Y:S01]  /*14c200*/  @P0 STG.E desc[UR58][R2.64], R104 ;  /* 0x0000006802000986 */ /* 0x0003e2000c10193a */
[----:B------:R-:W-:-:S02]  /*14c210*/  ISETP.LT.AND P0, PT, R158, UR5, !P6 ;  /* 0x000000059e007c0c */ /* 0x000fc4000f701270 */
        /* <DEDUP_REMOVED lines=46> */
[----:B------:R-:W-:Y:S01]  /*14c500*/  @P0 STG.E desc[UR58][R2.64], R107 ;  /* 0x0000006b02000986 */ /* 0x000fe2000c10193a */
[----:B------:R-:W-:Y:S01]  /*14c510*/  ISETP.LT.AND P0, PT, R158, UR5, !P3 ;  /* 0x000000059e007c0c */ /* 0x000fe2000df01270 */
[----:B---3--:R-:W-:-:S04]  /*14c520*/  IMAD.WIDE R10, R162, 0x4, R28 ;  /* 0x00000004a20a7825 */ /* 0x008fc800078e021c */
[----:B-1----:R-:W-:Y:S02]  /*14c530*/  IMAD.WIDE R8, R162, 0x4, R26 ;  /* 0x00000004a2087825 */ /* 0x002fe400078e021a */
[----:B------:R-:W3:Y:S06]  /*14c540*/  LDL.LU R162, [R1+0x1b1c] ;  /* 0x001b1c0001a27983 */ /* 0x000eec0000300800 */
[----:B------:R-:W-:Y:S01]  /*14c550*/  @P0 STG.E desc[UR58][R10.64], R100 ;  /* 0x000000640a000986 */ /* 0x000fe2000c10193a */
[----:B------:R-:W-:-:S03]  /*14c560*/  ISETP.LT.AND P0, PT, R159, UR5, !P3 ;  /* 0x000000059f007c0c */ /* 0x000fc6000df01270 */
[----:B------:R-:W3:Y:S10]  /*14c570*/  LDL.LU R186, [R1+0x1b14] ;  /* 0x001b140001ba7983 */ /* 0x000ef40000300800 */
[----:B------:R1:W-:Y:S01]  /*14c580*/  @P0 STG.E desc[UR58][R8.64], R96 ;  /* 0x0000006008000986 */ /* 0x0003e2000c10193a */
[----:B----4-:R-:W-:-:S04]  /*14c590*/  IMAD.WIDE R14, R163, 0x4, R28 ;  /* 0x00000004a30e7825 */ /* 0x010fc800078e021c */
[----:B-1----:R-:W-:Y:S02]  /*14c5a0*/  IMAD.WIDE R8, R163, 0x4, R26 ;  /* 0x00000004a3087825 */ /* 0x002fe400078e021a */
[----:B------:R-:W4:Y:S01]  /*14c5b0*/  LDL.LU R163, [R1+0x1b0c] ;  /* 0x001b0c0001a37983 */ /* 0x000f220000300800 */
[----:B------:R-:W-:-:S04]  /*14c5c0*/  LOP3.LUT P4, RZ, R6, 0x40, RZ, 0xc0, !PT ;  /* 0x0000004006ff7812 */ /* 0x000fc8000788c0ff */
[----:B------:R-:W-:Y:S01]  /*14c5d0*/  ISETP.LT.AND P0, PT, R158, UR5, !P4 ;  /* 0x000000059e007c0c */ /* 0x000fe2000e701270 */
[----:B------:R-:W-:Y:S01]  /*14c5e0*/  IMAD.WIDE R12, R187, 0x4, R28 ;  /* 0x00000004bb0c7825 */ /* 0x000fe200078e021c */
[----:B------:R-:W-:-:S11]  /*14c5f0*/  LOP3.LUT P5, RZ, R6, 0x80, RZ, 0xc0, !PT ;  /* 0x0000008006ff7812 */ /* 0x000fd600078ac0ff */
[----:B------:R-:W-:Y:S01]  /*14c600*/  @P0 STG.E desc[UR58][R12.64], R152 ;  /* 0x000000980c000986 */ /* 0x000fe2000c10193a */
[----:B------:R-:W-:Y:S01]  /*14c610*/  ISETP.LT.AND P0, PT, R159, UR5, !P4 ;  /* 0x000000059f007c0c */ /* 0x000fe2000e701270 */
[----:B------:R-:W-:Y:S01]  /*14c620*/  IMAD.WIDE R2, R187, 0x4, R26 ;  /* 0x00000004bb027825 */ /* 0x000fe200078e021a */
[----:B------:R-:W-:Y:S01]  /*14c630*/  LOP3.LUT P2, RZ, R6, 0x400, RZ, 0xc0, !PT ;  /* 0x0000040006ff7812 */ /* 0x000fe2000784c0ff */
[----:B------:R-:W4:Y:S10]  /*14c640*/  LDL.LU R187, [R1+0x1af8] ;  /* 0x001af80001bb7983 */ /* 0x000f340000300800 */
[----:B------:R1:W-:Y:S01]  /*14c650*/  @P0 STG.E desc[UR58][R2.64], R148 ;  /* 0x0000009402000986 */ /* 0x0003e2000c10193a */
[----:B------:R-:W-:-:S13]  /*14c660*/  ISETP.LT.AND P0, PT, R158, UR5, !P5 ;  /* 0x000000059e007c0c */ /* 0x000fda000ef01270 */
[----:B------:R-:W-:Y:S01]  /*14c670*/  @P0 STG.E desc[UR58][R14.64], R101 ;  /* 0x000000650e000986 */ /* 0x000fe2000c10193a */
[----:B------:R-:W-:-:S13]  /*14c680*/  ISETP.LT.AND P0, PT, R159, UR5, !P5 ;  /* 0x000000059f007c0c */ /* 0x000fda000ef01270 */
[----:B------:R2:W-:Y:S01]  /*14c690*/  @P0 STG.E desc[UR58][R8.64], R97 ;  /* 0x0000006108000986 */ /* 0x0005e2000c10193a */
[----:B------:R-:W-:Y:S01]  /*14c6a0*/  ISETP.LT.AND P0, PT, R158, UR5, !P2 ;  /* 0x000000059e007c0c */ /* 0x000fe2000d701270 */
[----:B------:R-:W-:-:S12]  /*14c6b0*/  IMAD.WIDE R10, R160, 0x4, R28 ;  /* 0x00000004a00a7825 */ /* 0x000fd800078e021c */
[----:B------:R-:W-:Y:S01]  /*14c6c0*/  @P0 STG.E desc[UR58][R10.64], R153 ;  /* 0x000000990a000986 */ /* 0x000fe2000c10193a */
[----:B------:R-:W-:Y:S01]  /*14c6d0*/  ISETP.LT.AND P0, PT, R159, UR5, !P2 ;  /* 0x000000059f007c0c */ /* 0x000fe2000d701270 */
[----:B-1----:R-:W-:Y:S01]  /*14c6e0*/  IMAD.WIDE R2, R160, 0x4, R26 ;  /* 0x00000004a0027825 */ /* 0x002fe200078e021a */
[C---:B------:R-:W-:Y:S01]  /*14c6f0*/  LOP3.LUT P6, RZ, R6.reuse, 0x1000, RZ, 0xc0, !PT ;  /* 0x0000100006ff7812 */ /* 0x040fe200078cc0ff */
        /* <DEDUP_REMOVED lines=8> */
[----:B------:R-:W-:Y:S01]  /*14c780*/  @P0 STG.E desc[UR58][R6.64], R102 ;  /* 0x0000006606000986 */ /* 0x000fe2000c10193a */
[----:B------:R-:W-:Y:S01]  /*14c790*/  ISETP.LT.AND P0, PT, R159, UR5, !P6 ;  /* 0x000000059f007c0c */ /* 0x000fe2000f701270 */
[----:B------:R-:W-:Y:S02]  /*14c7a0*/  IMAD.WIDE R8, R161, 0x4, R26 ;  /* 0x00000004a1087825 */ /* 0x000fe400078e021a */
[----:B------:R-:W2:Y:S10]  /*14c7b0*/  LDL.LU R161, [R1+0x1ae4] ;  /* 0x001ae40001a17983 */ /* 0x000eb40000300800 */
[----:B------:R4:W-:Y:S01]  /*14c7c0*/  @P0 STG.E desc[UR58][R8.64], R98 ;  /* 0x0000006208000986 */ /* 0x0009e2000c10193a */
[----:B------:R-:W-:Y:S01]  /*14c7d0*/  ISETP.LT.AND P0, PT, R158, UR5, !P3 ;  /* 0x000000059e007c0c */ /* 0x000fe2000df01270 */
[----:B---3--:R-:W-:-:S04]  /*14c7e0*/  IMAD.WIDE R12, R162, 0x4, R28 ;  /* 0x00000004a20c7825 */ /* 0x008fc800078e021c */
[----:B-1----:R-:W-:-:S08]  /*14c7f0*/  IMAD.WIDE R2, R162, 0x4, R26 ;  /* 0x00000004a2027825 */ /* 0x002fd000078e021a */
[----:B------:R-:W-:Y:S01]  /*14c800*/  @P0 STG.E desc[UR58][R12.64], R154 ;  /* 0x0000009a0c000986 */ /* 0x000fe2000c10193a */
[----:B------:R-:W-:-:S03]  /*14c810*/  ISETP.LT.AND P0, PT, R159, UR5, !P3 ;  /* 0x000000059f007c0c */ /* 0x000fc6000df01270 */
[----:B------:R-:W3:Y:S10]  /*14c820*/  LDL.LU R162, [R1+0x1adc] ;  /* 0x001adc0001a27983 */ /* 0x000ef40000300800 */
[----:B------:R1:W-:Y:S01]  /*14c830*/  @P0 STG.E desc[UR58][R2.64], R150 ;  /* 0x0000009602000986 */ /* 0x0003e2000c10193a */
[----:B----4-:R-:W-:-:S04]  /*14c840*/  IMAD.WIDE R8, R163, 0x4, R28 ;  /* 0x00000004a3087825 */ /* 0x010fc800078e021c */
[----:B-1----:R-:W-:Y:S02]  /*14c850*/  IMAD.WIDE R2, R163, 0x4, R26 ;  /* 0x00000004a3027825 */ /* 0x002fe400078e021a */
[----:B------:R-:W4:Y:S01]  /*14c860*/  LDL.LU R163, [R1+0x1ac8] ;  /* 0x001ac80001a37983 */ /* 0x000f220000300800 */
[----:B------:R-:W-:Y:S01]  /*14c870*/  ISETP.LT.AND P0, PT, R158, UR5, !P4 ;  /* 0x000000059e007c0c */ /* 0x000fe2000e701270 */
[----:B------:R-:W-:-:S12]  /*14c880*/  IMAD.WIDE R10, R186, 0x4, R28 ;  /* 0x00000004ba0a7825 */ /* 0x000fd800078e021c */
[----:B------:R-:W-:Y:S01]  /*14c890*/  @P0 STG.E desc[UR58][R10.64], R103 ;  /* 0x000000670a000986 */ /* 0x000fe2000c10193a */
[----:B------:R-:W-:Y:S01]  /*14c8a0*/  ISETP.LT.AND P0, PT, R159, UR5, !P4 ;  /* 0x000000059f007c0c */ /* 0x000fe2000e701270 */
[----:B------:R-:W-:-:S12]  /*14c8b0*/  IMAD.WIDE R6, R186, 0x4, R26 ;  /* 0x00000004ba067825 */ /* 0x000fd800078e021a */
[----:B------:R1:W-:Y:S01]  /*14c8c0*/  @P0 STG.E desc[UR58][R6.64], R99 ;  /* 0x0000006306000986 */ /* 0x0003e2000c10193a */
[----:B------:R-:W-:-:S13]  /*14c8d0*/  ISETP.LT.AND P0, PT, R158, UR5, !P5 ;  /* 0x000000059e007c0c */ /* 0x000fda000ef01270 */
[----:B------:R1:W-:Y:S01]  /*14c8e0*/  @P0 STG.E desc[UR58][R8.64], R155 ;  /* 0x0000009b08000986 */ /* 0x0003e2000c10193a */
[----:B------:R-:W-:Y:S01]  /*14c8f0*/  ISETP.LT.AND P0, PT, R159, UR5, !P5 ;  /* 0x000000059f007c0c */ /* 0x000fe2000ef01270 */
[----:B------:R-:W-:-:S12]  /*14c900*/  IMAD.WIDE R12, R187, 0x4, R28 ;  /* 0x00000004bb0c7825 */ /* 0x000fd800078e021c */
[----:B------:R2:W-:Y:S01]  /*14c910*/  @P0 STG.E desc[UR58][R2.64], R151 ;  /* 0x0000009702000986 */ /* 0x0005e2000c10193a */
[----:B------:R-:W-:Y:S01]  /*14c920*/  ISETP.LT.AND P0, PT, R158, UR5, !P1 ;  /* 0x000000059e007c0c */ /* 0x000fe2000cf01270 */
[----:B-1----:R-:W-:Y:S01]  /*14c930*/  IMAD.WIDE R6, R187, 0x4, R26 ;  /* 0x00000004bb067825 */ /* 0x002fe200078e021a */
[----:B------:R-:W-:Y:S01]  /*14c940*/  LOP3.LUT P6, RZ, R5, 0x100000, RZ, 0xc0, !PT ;  /* 0x0010000005ff7812 */ /* 0x000fe200078cc0ff */
[----:B------:R-:W4:Y:S10]  /*14c950*/  LDL.LU R187, [R1+0x1abc] ;  /* 0x001abc0001bb7983 */ /* 0x000f340000300800 */
[----:B------:R-:W-:Y:S01]  /*14c960*/  @P0 STG.E desc[UR58][R12.64], R92 ;  /* 0x0000005c0c000986 */ /* 0x000fe2000c10193a */
[----:B------:R-:W-:-:S02]  /*14c970*/  ISETP.LT.AND P0, PT, R159, UR5, !P1 ;  /* 0x000000059f007c0c */ /* 0x000fc4000cf01270 */
[----:B------:R-:W-:Y:S02]  /*14c980*/  ISETP.LT.AND P1, PT, R159, UR5, !P6 ;  /* 0x000000059f007c0c */ /* 0x000fe4000f721270 */
[----:B------:R-:W-:-:S09]  /*14c990*/  LOP3.LUT P2, RZ, R5, 0x20000, RZ, 0xc0, !PT ;  /* 0x0002000005ff7812 */ /* 0x000fd2000784c0ff */
[----:B------:R1:W-:Y:S01]  /*14c9a0*/  @P0 STG.E desc[UR58][R6.64], R88 ;  /* 0x0000005806000986 */ /* 0x0003e2000c10193a */
[----:B------:R-:W-:Y:S02]  /*14c9b0*/  ISETP.LT.AND P0, PT, R158, UR5, !P6 ;  /* 0x000000059e007c0c */ /* 0x000fe4000f701270 */
[----:B------:R-:W-:Y:S02]  /*14c9c0*/  LOP3.LUT P3, RZ, R5, 0x10000, RZ, 0xc0, !PT ;  /* 0x0001000005ff7812 */ /* 0x000fe4000786c0ff */
[C---:B------:R-:W-:Y:S02]  /*14c9d0*/  LOP3.LUT P4, RZ, R4.reuse, 0x400000, RZ, 0xc0, !PT ;  /* 0x0040000004ff7812 */ /* 0x040fe4000788c0ff */
[C---:B------:R-:W-:Y:S02]  /*14c9e0*/  LOP3.LUT P5, RZ, R4.reuse, 0x100000, RZ, 0xc0, !PT ;  /* 0x0010000004ff7812 */ /* 0x040fe400078ac0ff */
[----:B------:R-:W-:Y:S01]  /*14c9f0*/  LOP3.LUT P6, RZ, R4, 0x40000, RZ, 0xc0, !PT ;  /* 0x0004000004ff7812 */ /* 0x000fe200078cc0ff */
[----:B------:R-:W-:-:S04]  /*14ca00*/  IMAD.WIDE R4, R160, 0x4, R28 ;  /* 0x00000004a0047825 */ /* 0x000fc800078e021c */
[----:B------:R-:W-:Y:S01]  /*14ca10*/  IMAD.WIDE R8, R160, 0x4, R26 ;  /* 0x00000004a0087825 */ /* 0x000fe200078e021a */
[----:B------:R-:W-:Y:S04]  /*14ca20*/  @P0 STG.E desc[UR58][R4.64], R144 ;  /* 0x0000009004000986 */ /* 0x000fe8000c10193a */
[----:B------:R3:W-:Y:S01]  /*14ca30*/  @P1 STG.E desc[UR58][R8.64], R140 ;  /* 0x0000008c08001986 */ /* 0x0007e2000c10193a */
[----:B--2---:R-:W-:-:S04]  /*14ca40*/  IMAD.WIDE R2, R161, 0x4, R28 ;  /* 0x00000004a1027825 */ /* 0x004fc800078e021c */
[----:B-1----:R-:W-:Y:S02]  /*14ca50*/  IMAD.WIDE R6, R161, 0x4, R26 ;  /* 0x00000004a1067825 */ /* 0x002fe400078e021a */
[----:B------:R-:W2:Y:S02]  /*14ca60*/  LDL.LU R161, [R1+0x1ab4] ;  /* 0x001ab40001a17983 */ /* 0x000ea40000300800 */
[----:B---3--:R-:W-:-:S04]  /*14ca70*/  IMAD.WIDE R10, R162, 0x4, R28 ;  /* 0x00000004a20a7825 */ /* 0x008fc800078e021c */
[----:B------:R-:W-:Y:S02]  /*14ca80*/  IMAD.WIDE R8, R162, 0x4, R26 ;  /* 0x00000004a2087825 */ /* 0x000fe400078e021a */
[----:B------:R-:W3:Y:S04]  /*14ca90*/  LDL.LU R162, [R1+0x1aac] ;  /* 0x001aac0001a27983 */ /* 0x000ee80000300800 */
[----:B------:R-:W3:Y:S04]  /*14caa0*/  LDL.LU R19, [R1+0x4e9c] ;  /* 0x004e9c0001137983 */ /* 0x000ee80000300800 */
[----:B------:R-:W3:Y:S01]  /*14cab0*/  LDL.LU R17, [R1+0x4e98] ;  /* 0x004e980001117983 */ /* 0x000ee20000300800 */
[----:B----4-:R-:W-:-:S04]  /*14cac0*/  IMAD.WIDE R12, R163, 0x4, R28 ;  /* 0x00000004a30c7825 */ /* 0x010fc800078e021c */
[----:B------:R-:W-:Y:S02]  /*14cad0*/  IMAD.WIDE R14, R163, 0x4, R26 ;  /* 0x00000004a30e7825 */ /* 0x000fe400078e021a */
[----:B------:R-:W4:Y:S01]  /*14cae0*/  LDL.LU R163, [R1+0x1a98] ;  /* 0x001a980001a37983 */ /* 0x000f220000300800 */
[----:B------:R-:W-:Y:S02]  /*14caf0*/  ISETP.LT.AND P0, PT, R158, UR5, !P2 ;  /* 0x000000059e007c0c */ /* 0x000fe4000d701270 */
[C---:B------:R-:W-:Y:S01]  /*14cb00*/  ISETP.LT.AND P2, PT, R159.reuse, UR5, !P2 ;  /* 0x000000059f007c0c */ /* 0x040fe2000d741270 */
[----:B------:R-:W-:Y:S01]  /*14cb10*/  VIADD R0, R252, 0x1ef ;  /* 0x000001effc007836 */ /* 0x000fe20000000000 */
[----:B------:R-:W-:Y:S01]  /*14cb20*/  ISETP.LT.AND P1, PT, R158, UR5, !P3 ;  /* 0x000000059e007c0c */ /* 0x000fe2000df21270 */
[----:B------:R-:W4:Y:S01]  /*14cb30*/  LDL.LU R160, [R1+0x1a90] ;  /* 0x001a900001a07983 */ /* 0x000f220000300800 */
[----:B------:R-:W-:-:S03]  /*14cb40*/  ISETP.LT.AND P3, PT, R159, UR5, !P3 ;  /* 0x000000059f007c0c */ /* 0x000fc6000df61270 */
[----:B------:R-:W4:Y:S04]  /*14cb50*/  LDL.LU R16, [R1+0x4e94] ;  /* 0x004e940001107983 */ /* 0x000f280000300800 */
[----:B------:R1:W-:Y:S01]  /*14cb60*/  @P0 STG.E desc[UR58][R2.64], R93 ;  /* 0x0000005d02000986 */ /* 0x0003e2000c10193a */
[C---:B------:R-:W-:Y:S02]  /*14cb70*/  ISETP.LT.AND P0, PT, R158.reuse, UR5, !P4 ;  /* 0x000000059e007c0c */ /* 0x040fe4000e701270 */
[----:B------:R-:W-:Y:S01]  /*14cb80*/  ISETP.LT.AND P4, PT, R159, UR5, !P4 ;  /* 0x000000059f007c0c */ /* 0x000fe2000e781270 */
[----:B------:R-:W-:Y:S01]  /*14cb90*/  @P2 STG.E desc[UR58][R6.64], R89 ;  /* 0x0000005906002986 */ /* 0x000fe2000c10193a */
[----:B------:R-:W-:-:S03]  /*14cba0*/  ISETP.LT.AND P2, PT, R158, UR5, !P5 ;  /* 0x000000059e007c0c */ /* 0x000fc6000ef41270 */
[----:B------:R-:W-:Y:S01]  /*14cbb0*/  @P1 STG.E desc[UR58][R10.64], R145 ;  /* 0x000000910a001986 */ /* 0x000fe2000c10193a */
[----:B------:R-:W-:-:S03]  /*14cbc0*/  ISETP.GE.AND P1, PT, R0, UR55, PT ;  /* 0x0000003700007c0c */ /* 0x000fc6000bf26270 */
[----:B------:R1:W-:Y:S01]  /*14cbd0*/  @P3 STG.E desc[UR58][R8.64], R141 ;  /* 0x0000008d08003986 */ /* 0x0003e2000c10193a */
[----:B------:R-:W-:-:S03]  /*14cbe0*/  IADD3 R0, R252, 0x1f1, RZ ;  /* 0x000001f1fc007810 */ /* 0x000fc60007ffe0ff */
[----:B------:R2:W-:Y:S01]  /*14cbf0*/  @P0 STG.E desc[UR58][R12.64], R94 ;  /* 0x0000005e0c000986 */ /* 0x0005e2000c10193a */
[----:B------:R-:W-:-:S03]  /*14cc00*/  ISETP.LT.AND P0, PT, R159, UR5, !P5 ;  /* 0x000000059f007c0c */ /* 0x000fc6000ef01270 */
[----:B------:R-:W-:Y:S01]  /*14cc10*/  @P4 STG.E desc[UR58][R14.64], R90 ;  /* 0x0000005a0e004986 */ /* 0x000fe2000c10193a */
[----:B------:R-:W-:Y:S02]  /*14cc20*/  ISETP.LT.AND P5, PT, R158, UR5, !P6 ;  /* 0x000000059e007c0c */ /* 0x000fe4000f7a1270 */
[----:B------:R-:W-:Y:S01]  /*14cc30*/  ISETP.GE.AND P4, PT, R0, UR9, PT ;  /* 0x0000000900007c0c */ /* 0x000fe2000bf86270 */
[----:B-1----:R-:W-:-:S05]  /*14cc40*/  IMAD.WIDE R2, R187, 0x4, R28 ;  /* 0x00000004bb027825 */ /* 0x002fca00078e021c */
[----:B------:R3:W-:Y:S01]  /*14cc50*/  @P2 STG.E desc[UR58][R2.64], R146 ;  /* 0x0000009202002986 */ /* 0x0007e2000c10193a */
[----:B------:R-:W-:-:S05]  /*14cc60*/  IMAD.WIDE R8, R187, 0x4, R26 ;  /* 0x00000004bb087825 */ /* 0x000fca00078e021a */
[----:B------:R4:W-:Y:S01]  /*14cc70*/  @P0 STG.E desc[UR58][R8.64], R142 ;  /* 0x0000008e08000986 */ /* 0x0009e2000c10193a */
[----:B--2---:R-:W-:-:S04]  /*14cc80*/  IMAD.WIDE R10, R161, 0x4, R28 ;  /* 0x00000004a10a7825 */ /* 0x004fc800078e021c */
[----:B------:R-:W-:Y:S02]  /*14cc90*/  IMAD.WIDE R12, R161, 0x4, R26 ;  /* 0x00000004a10c7825 */ /* 0x000fe400078e021a */
[----:B------:R-:W2:Y:S04]  /*14cca0*/  LDL.LU R161, [R1+0x1a84] ;  /* 0x001a840001a17983 */ /* 0x000ea80000300800 */
[----:B------:R-:W2:Y:S04]  /*14ccb0*/  LDL.LU R18, [R1+0x4e90] ;  /* 0x004e900001127983 */ /* 0x000ea80000300800 */
[----:B------:R1:W-:Y:S01]  /*14ccc0*/  @P5 STG.E desc[UR58][R10.64], R95 ;  /* 0x0000005f0a005986 */ /* 0x0003e2000c10193a */
[----:B---3--:R-:W-:-:S04]  /*14ccd0*/  IMAD.WIDE R2, R162, 0x4, R28 ;  /* 0x00000004a2027825 */ /* 0x008fc800078e021c */
[----:B------:R-:W-:Y:S02]  /*14cce0*/  IMAD.WIDE R14, R162, 0x4, R26 ;  /* 0x00000004a20e7825 */ /* 0x000fe400078e021a */
[----:B------:R-:W3:Y:S04]  /*14ccf0*/  LDL.LU R162, [R1+0x1a7c] ;  /* 0x001a7c0001a27983 */ /* 0x000ee80000300800 */
[----:B------:R-:W3:Y:S01]  /*14cd00*/  LDL.LU R0, [R1+0x4e8c] ;  /* 0x004e8c0001007983 */ /* 0x000ee20000300800 */
[----:B----4-:R-:W-:-:S04]  /*14cd10*/  IMAD.WIDE R8, R163, 0x4, R28 ;  /* 0x00000004a3087825 */ /* 0x010fc800078e021c */
[----:B-1----:R-:W-:Y:S02]  /*14cd20*/  IMAD.WIDE R10, R163, 0x4, R26 ;  /* 0x00000004a30a7825 */ /* 0x002fe400078e021a */
[----:B------:R-:W4:Y:S02]  /*14cd30*/  LDL.LU R163, [R1+0x1a64] ;  /* 0x001a640001a37983 */ /* 0x000f240000300800 */
[----:B------:R-:W-:Y:S01]  /*14cd40*/  VIADD R4, R252, 0x1f0 ;  /* 0x000001f0fc047836 */ /* 0x000fe20000000000 */
[C---:B------:R-:W-:Y:S01]  /*14cd50*/  ISETP.LT.AND P6, PT, R159.reuse, UR5, !P6 ;  /* 0x000000059f007c0c */ /* 0x040fe2000f7c1270 */
[----:B------:R-:W4:Y:S03]  /*14cd60*/  LDL.LU R187, [R1+0x1a5c] ;  /* 0x001a5c0001bb7983 */ /* 0x000f260000300800 */
[----:B------:R-:W-:Y:S02]  /*14cd70*/  ISETP.GE.AND P3, PT, R4, UR61, PT ;  /* 0x0000003d04007c0c */ /* 0x000fe4000bf66270 */
[----:B------:R-:W-:Y:S01]  /*14cd80*/  ISETP.LT.AND P2, PT, R158, UR5, !P1 ;  /* 0x000000059e007c0c */ /* 0x000fe2000cf41270 */
[----:B------:R-:W1:Y:S01]  /*14cd90*/  LDS.128 R4, [R135] ;  /* 0x0000000087047984 */ /* 0x000e620000000c00 */
[----:B------:R-:W-:-:S02]  /*14cda0*/  ISETP.LT.AND P1, PT, R159, UR5, !P1 ;  /* 0x000000059f007c0c */ /* 0x000fc4000cf21270 */
[----:B------:R-:W-:Y:S01]  /*14cdb0*/  ISETP.LT.AND P5, PT, R158, UR5, !P3 ;  /* 0x000000059e007c0c */ /* 0x000fe2000dfa1270 */
[----:B------:R-:W-:Y:S01]  /*14cdc0*/  VIADD R252, R252, 0x1f2 ;  /* 0x000001f2fcfc7836 */ /* 0x000fe20000000000 */
[C---:B------:R-:W-:Y:S01]  /*14cdd0*/  ISETP.LT.AND P3, PT, R159.reuse, UR5, !P3 ;  /* 0x000000059f007c0c */ /* 0x040fe2000df61270 */
[----:B------:R1:W-:Y:S01]  /*14cde0*/  @P6 STG.E desc[UR58][R12.64], R91 ;  /* 0x0000005b0c006986 */ /* 0x0003e2000c10193a */
[----:B------:R-:W-:Y:S02]  /*14cdf0*/  ISETP.LT.AND P6, PT, R158, UR5, !P4 ;  /* 0x000000059e007c0c */ /* 0x000fe4000e7c1270 */
[----:B------:R-:W-:Y:S01]  /*14ce00*/  ISETP.GE.AND P0, PT, R252, UR4, PT ;  /* 0x00000004fc007c0c */ /* 0x000fe2000bf06270 */
[----:B------:R-:W4:Y:S01]  /*14ce10*/  LDL.LU R20, [R1+0x4e88] ;  /* 0x004e880001147983 */ /* 0x000f220000300800 */
[----:B------:R-:W-:Y:S01]  /*14ce20*/  ISETP.LT.AND P4, PT, R159, UR5, !P4 ;  /* 0x000000059f007c0c */ /* 0x000fe2000e781270 */
[----:B------:R-:W-:Y:S02]  /*14ce30*/  ULDC UR4, c[0x0][0x22c] ;  /* 0x00008b0000047ab9 */ /* 0x000fe40000000800 */
[----:B------:R1:W-:Y:S04]  /*14ce40*/  @P2 STG.E desc[UR58][R2.64], R147 ;  /* 0x0000009302002986 */ /* 0x0003e8000c10193a */
[----:B------:R2:W-:Y:S04]  /*14ce50*/  @P1 STG.E desc[UR58][R14.64], R143 ;  /* 0x0000008f0e001986 */ /* 0x0005e8000c10193a */
[----:B------:R-:W-:Y:S01]  /*14ce60*/  @P5 STG.E desc[UR58][R8.64], R132 ;  /* 0x0000008408005986 */ /* 0x000fe2000c10193a */
[----:B------:R-:W-:-:S02]  /*14ce70*/  ISETP.LT.AND P5, PT, R158, UR5, !P0 ;  /* 0x000000059e007c0c */ /* 0x000fc4000c7a1270 */
[----:B------:R-:W-:Y:S01]  /*14ce80*/  ISETP.LT.AND P0, PT, R159, UR5, !P0 ;  /* 0x000000059f007c0c */ /* 0x000fe2000c701270 */
[C---:B-1----:R-:W-:Y:S01]  /*14ce90*/  IMAD.WIDE R12, R160.reuse, 0x4, R28 ;  /* 0x00000004a00c7825 */ /* 0x042fe200078e021c */
[----:B------:R-:W-:Y:S01]  /*14cea0*/  @P3 STG.E desc[UR58][R10.64], R128 ;  /* 0x000000800a003986 */ /* 0x000fe2000c10193a */
[----:B------:R-:W-:Y:S02]  /*14ceb0*/  ISETP.GE.AND P1, PT, R17, UR4, PT ;  /* 0x0000000411007c0c */ /* 0x000fe4000bf26270 */
[----:B------:R-:W-:Y:S01]  /*14cec0*/  IMAD.WIDE R2, R160, 0x4, R26 ;  /* 0x00000004a0027825 */ /* 0x000fe200078e021a */
[----:B------:R-:W-:Y:S01]  /*14ced0*/  ISETP.GE.AND P3, PT, R16, UR4, PT ;  /* 0x0000000410007c0c */ /* 0x000fe2000bf66270 */
[----:B------:R-:W-:Y:S01]  /*14cee0*/  @P6 STG.E desc[UR58][R12.64], R136 ;  /* 0x000000880c006986 */ /* 0x000fe2000c10193a */
[----:B------:R-:W-:-:S03]  /*14cef0*/  ISETP.GE.AND P2, PT, R19, UR4, PT ;  /* 0x0000000413007c0c */ /* 0x000fc6000bf46270 */
[----:B------:R-:W4:Y:S04]  /*14cf00*/  LDL.LU R160, [R1+0x1a54] ;  /* 0x001a540001a07983 */ /* 0x000f280000300800 */
[----:B------:R-:W-:Y:S04]  /*14cf10*/  @P4 STG.E desc[UR58][R2.64], R4 ;  /* 0x0000000402004986 */ /* 0x000fe8000c10193a */
[----:B------:R-:W4:Y:S01]  /*14cf20*/  LDL.LU R22, [R1+0x4e84] ;  /* 0x004e840001167983 */ /* 0x000f220000300800 */
[----:B--2---:R-:W-:-:S04]  /*14cf30*/  IMAD.WIDE R14, R161, 0x4, R28 ;  /* 0x00000004a10e7825 */ /* 0x004fc800078e021c */
[----:B------:R-:W-:Y:S01]  /*14cf40*/  IMAD.WIDE R16, R161, 0x4, R26 ;  /* 0x00000004a1107825 */ /* 0x000fe200078e021a */
[----:B------:R-:W-:Y:S01]  /*14cf50*/  @P5 STG.E desc[UR58][R14.64], R133 ;  /* 0x000000850e005986 */ /* 0x000fe2000c10193a */
[----:B------:R-:W-:-:S03]  /*14cf60*/  ISETP.GE.AND P4, PT, R18, UR4, PT ;  /* 0x0000000412007c0c */ /* 0x000fc6000bf86270 */
[----:B------:R-:W-:Y:S04]  /*14cf70*/  @P0 STG.E desc[UR58][R16.64], R129 ;  /* 0x0000008110000986 */ /* 0x000fe8000c10193a */
[----:B------:R-:W2:Y:S04]  /*14cf80*/  LDL.LU R161, [R1+0x1a4c] ;  /* 0x001a4c0001a17983 */ /* 0x000ea80000300800 */
[----:B------:R1:W2:Y:S01]  /*14cf90*/  LDS.128 R16, [R135+0x400] ;  /* 0x0004000087107984 */ /* 0x0002a20000000c00 */
[----:B---3--:R-:W-:-:S03]  /*14cfa0*/  ISETP.GE.AND P5, PT, R0, UR4, PT ;  /* 0x0000000400007c0c */ /* 0x008fc6000bfa6270 */
[----:B------:R-:W3:Y:S04]  /*14cfb0*/  LDL.LU R0, [R1+0x4e80] ;  /* 0x004e800001007983 */ /* 0x000ee80000300800 */
[----:B-1----:R-:W3:Y:S01]  /*14cfc0*/  LDL.LU R135, [R1+0x4ea4] ;  /* 0x004ea40001877983 */ /* 0x002ee20000300800 */
[----:B------:R-:W-:-:S03]  /*14cfd0*/  IMAD.WIDE R8, R162, 0x4, R28 ;  /* 0x00000004a2087825 */ /* 0x000fc600078e021c */
[----:B------:R-:W3:Y:S01]  /*14cfe0*/  LDL.LU R21, [R1+0x4e7c] ;  /* 0x004e7c0001157983 */ /* 0x000ee20000300800 */
[----:B------:R-:W-:-:S03]  /*14cff0*/  IMAD.WIDE R10, R162, 0x4, R26 ;  /* 0x00000004a20a7825 */ /* 0x000fc600078e021a */
[----:B------:R-:W3:Y:S01]  /*14d000*/  LDL.LU R162, [R1+0x1a3c] ;  /* 0x001a3c0001a27983 */ /* 0x000ee20000300800 */
[----:B----4-:R-:W-:-:S04]  /*14d010*/  IMAD.WIDE R2, R163, 0x4, R28 ;  /* 0x00000004a3027825 */ /* 0x010fc800078e021c */
[----:B------:R-:W-:Y:S02]  /*14d020*/  IMAD.WIDE R12, R163, 0x4, R26 ;  /* 0x00000004a30c7825 */ /* 0x000fe400078e021a */
[----:B------:R-:W4:Y:S01]  /*14d030*/  LDL.LU R163, [R1+0x1a2c] ;  /* 0x001a2c0001a37983 */ /* 0x000f220000300800 */
[C---:B------:R-:W-:Y:S02]  /*14d040*/  ISETP.LT.AND P6, PT, R158.reuse, UR5, !P2 ;  /* 0x000000059e007c0c */ /* 0x040fe4000d7c1270 */
[C---:B------:R-:W-:Y:S02]  /*14d050*/  ISETP.LT.AND P2, PT, R159.reuse, UR5, !P2 ;  /* 0x000000059f007c0c */ /* 0x040fe4000d741270 */
[----:B------:R-:W-:Y:S02]  /*14d060*/  ISETP.LT.AND P0, PT, R158, UR5, !P1 ;  /* 0x000000059e007c0c */ /* 0x000fe4000cf01270 */
[----:B------:R-:W-:-:S07]  /*14d070*/  ISETP.LT.AND P1, PT, R159, UR5, !P1 ;  /* 0x000000059f007c0c */ /* 0x000fce000cf21270 */
[----:B------:R-:W-:Y:S01]  /*14d080*/  @P6 STG.E desc[UR58][R8.64], R137 ;  /* 0x0000008908006986 */ /* 0x000fe2000c10193a */
[----:B------:R-:W-:-:S03]  /*14d090*/  ISETP.LT.AND P6, PT, R158, UR5, !P3 ;  /* 0x000000059e007c0c */ /* 0x000fc6000dfc1270 */
[----:B------:R1:W-:Y:S01]  /*14d0a0*/  @P2 STG.E desc[UR58][R10.64], R5 ;  /* 0x000000050a002986 */ /* 0x0003e2000c10193a */
[----:B------:R-:W-:Y:S01]  /*14d0b0*/  IMAD.WIDE R14, R187, 0x4, R28 ;  /* 0x00000004bb0e7825 */ /* 0x000fe200078e021c */
[----:B------:R-:W-:Y:S02]  /*14d0c0*/  ISETP.LT.AND P3, PT, R159, UR5, !P3 ;  /* 0x000000059f007c0c */ /* 0x000fe4000df61270 */
[----:B------:R-:W-:Y:S01]  /*14d0d0*/  @P0 STG.E desc[UR58][R2.64], R134 ;  /* 0x0000008602000986 */ /* 0x000fe2000c10193a */
[----:B------:R-:W-:Y:S02]  /*14d0e0*/  ISETP.GE.AND P0, PT, R20, UR4, PT ;  /* 0x0000000414007c0c */ /* 0x000fe4000bf06270 */
[----:B------:R-:W-:Y:S01]  /*14d0f0*/  ISETP.LT.AND P2, PT, R158, UR5, !P4 ;  /* 0x000000059e007c0c */ /* 0x000fe2000e741270 */
[----:B------:R-:W4:Y:S04]  /*14d100*/  LDL.LU R20, [R1+0x4e78] ;  /* 0x004e780001147983 */ /* 0x000f280000300800 */
[----:B------:R-:W-:Y:S01]  /*14d110*/  @P1 STG.E desc[UR58][R12.64], R130 ;  /* 0x000000820c001986 */ /* 0x000fe2000c10193a */
[----:B-1----:R-:W-:-:S03]  /*14d120*/  IMAD.WIDE R4, R187, 0x4, R26 ;  /* 0x00000004bb047825 */ /* 0x002fc600078e021a */
[----:B------:R1:W-:Y:S01]  /*14d130*/  @P6 STG.E desc[UR58][R14.64], R138 ;  /* 0x0000008a0e006986 */ /* 0x0003e2000c10193a */
[----:B------:R-:W-:Y:S01]  /*14d140*/  ISETP.LT.AND P4, PT, R159, UR5, !P4 ;  /* 0x000000059f007c0c */ /* 0x000fe2000e781270 */
[C---:B------:R-:W-:Y:S02]  /*14d150*/  IMAD.WIDE R8, R160.reuse, 0x4, R28 ;  /* 0x00000004a0087825 */ /* 0x040fe400078e021c */
[----:B-1----:R-:W4:Y:S04]  /*14d160*/  LDL.LU R15, [R1+0x4e74] ;  /* 0x004e7400010f7983 */ /* 0x002f280000300800 */
[----:B------:R-:W4:Y:S01]  /*14d170*/  LDL.LU R186, [R1+0x1a24] ;  /* 0x001a240001ba7983 */ /* 0x000f220000300800 */
[----:B------:R-:W-:-:S03]  /*14d180*/  IMAD.WIDE R10, R160, 0x4, R26 ;  /* 0x00000004a00a7825 */ /* 0x000fc600078e021a */
[----:B------:R-:W4:Y:S04]  /*14d190*/  LDL.LU R14, [R1+0x4e70] ;  /* 0x004e7000010e7983 */ /* 0x000f280000300800 */
[----:B------:R-:W4:Y:S01]  /*14d1a0*/  LDL.LU R187, [R1+0x1a1c] ;  /* 0x001a1c0001bb7983 */ /* 0x000f220000300800 */
[----:B------:R-:W-:-:S03]  /*14d1b0*/  ISETP.LT.AND P1, PT, R158, UR5, !P5 ;  /* 0x000000059e007c0c */ /* 0x000fc6000ef21270 */
[----:B------:R-:W4:Y:S04]  /*14d1c0*/  LDL.LU R160, [R1+0x1a14] ;  /* 0x001a140001a07983 */ /* 0x000f280000300800 */
[----:B------:R1:W-:Y:S01]  /*14d1d0*/  @P3 STG.E desc[UR58][R4.64], R6 ;  /* 0x0000000604003986 */ /* 0x0003e2000c10193a */
[----:B--2---:R-:W-:-:S04]  /*14d1e0*/  IMAD.WIDE R2, R161, 0x4, R28 ;  /* 0x00000004a1027825 */ /* 0x004fc800078e021c */
[----:B------:R-:W-:Y:S01]  /*14d1f0*/  IMAD.WIDE R12, R161, 0x4, R26 ;  /* 0x00000004a10c7825 */ /* 0x000fe200078e021a */
[----:B---3--:R2:W-:Y:S01]  /*14d200*/  @P2 STG.E desc[UR58][R8.64], R135 ;  /* 0x0000008708002986 */ /* 0x0085e2000c10193a */
[----:B------:R-:W-:-:S03]  /*14d210*/  ISETP.GE.AND P2, PT, R0, UR4, PT ;  /* 0x0000000400007c0c */ /* 0x000fc6000bf46270 */
[----:B------:R-:W3:Y:S04]  /*14d220*/  LDL.LU R0, [R1+0x4ea0] ;  /* 0x004ea00001007983 */ /* 0x000ee80000300800 */
[----:B------:R-:W3:Y:S01]  /*14d230*/  LDL.LU R161, [R1+0x1a00] ;  /* 0x001a000001a17983 */ /* 0x000ee20000300800 */
[----:B-1----:R-:W-:-:S03]  /*14d240*/  IMAD.WIDE R4, R162, 0x4, R28 ;  /* 0x00000004a2047825 */ /* 0x002fc600078e021c */
[----:B------:R4:W-:Y:S01]  /*14d250*/  @P4 STG.E desc[UR58][R10.64], R131 ;  /* 0x000000830a004986 */ /* 0x0009e2000c10193a */
[----:B--2---:R-:W-:-:S03]  /*14d260*/  IMAD.WIDE R8, R162, 0x4, R26 ;  /* 0x00000004a2087825 */ /* 0x004fc600078e021a */
[----:B------:R1:W-:Y:S04]  /*14d270*/  @P1 STG.E desc[UR58][R2.64], R139 ;  /* 0x0000008b02001986 */ /* 0x0003e8000c10193a */
[----:B------:R-:W2:Y:S01]  /*14d280*/  LDL.LU R162, [R1+0x19f8] ;  /* 0x0019f80001a27983 */ /* 0x000ea20000300800 */
[----:B----4-:R-:W-:-:S04]  /*14d290*/  IMAD.WIDE R10, R163, 0x4, R28 ;  /* 0x00000004a30a7825 */ /* 0x010fc800078e021c */
[----:B-1----:R-:W-:Y:S02]  /*14d2a0*/  IMAD.WIDE R2, R163, 0x4, R26 ;  /* 0x00000004a3027825 */ /* 0x002fe400078e021a */
[----:B------:R-:W4:Y:S01]  /*14d2b0*/  LDL.LU R163, [R1+0x1cbc] ;  /* 0x001cbc0001a37983 */ /* 0x000f220000300800 */
[C---:B------:R-:W-:Y:S02]  /*14d2c0*/  ISETP.LT.AND P5, PT, R159.reuse, UR5, !P5 ;  /* 0x000000059f007c0c */ /* 0x040fe4000efa1270 */
[----:B------:R-:W-:Y:S02]  /*14d2d0*/  ISETP.GE.AND P6, PT, R22, UR4, PT ;  /* 0x0000000416007c0c */ /* 0x000fe4000bfc6270 */
[C---:B------:R-:W-:Y:S02]  /*14d2e0*/  ISETP.LT.AND P3, PT, R158.reuse, UR5, !P0 ;  /* 0x000000059e007c0c */ /* 0x040fe4000c761270 */
[----:B------:R-:W-:Y:S02]  /*14d2f0*/  ISETP.LT.AND P0, PT, R159, UR5, !P0 ;  /* 0x000000059f007c0c */ /* 0x000fe4000c701270 */
[----:B------:R-:W-:-:S02]  /*14d300*/  ISETP.LT.AND P4, PT, R158, UR5, !P6 ;  /* 0x000000059e007c0c */ /* 0x000fc4000f781270 */
[----:B------:R-:W-:Y:S02]  /*14d310*/  ISETP.GE.AND P1, PT, R21, UR4, PT ;  /* 0x0000000415007c0c */ /* 0x000fe4000bf26270 */
[C---:B------:R-:W-:Y:S01]  /*14d320*/  ISETP.LT.AND P6, PT, R159.reuse, UR5, !P6 ;  /* 0x000000059f007c0c */ /* 0x040fe2000f7c1270 */
[----:B------:R1:W-:Y:S01]  /*14d330*/  @P5 STG.E desc[UR58][R12.64], R7 ;  /* 0x000000070c005986 */ /* 0x0003e2000c10193a */
[----:B------:R-:W-:Y:S02]  /*14d340*/  ISETP.LT.AND P5, PT, R158, UR5, !P2 ;  /* 0x000000059e007c0c */ /* 0x000fe4000d7a1270 */
[----:B------:R-:W-:Y:S01]  /*14d350*/  ISETP.LT.AND P2, PT, R159, UR5, !P2 ;  /* 0x000000059f007c0c */ /* 0x000fe2000d741270 */
[----:B------:R1:W-:Y:S01]  /*14d360*/  @P3 STG.E desc[UR58][R4.64], R124 ;  /* 0x0000007c04003986 */ /* 0x0003e2000c10193a */
[----:B------:R-:W-:-:S03]  /*14d370*/  ISETP.GE.AND P3, PT, R20, UR4, PT ;  /* 0x0000000414007c0c */ /* 0x000fc6000bf66270 */
[----:B------:R1:W-:Y:S01]  /*14d380*/  @P0 STG.E desc[UR58][R8.64], R120 ;  /* 0x0000007808000986 */ /* 0x0003e2000c10193a */
[C---:B------:R-:W-:Y:S02]  /*14d390*/  ISETP.LT.AND P0, PT, R158.reuse, UR5, !P1 ;  /* 0x000000059e007c0c */ /* 0x040fe4000cf01270 */
[----:B------:R-:W-:Y:S01]  /*14d3a0*/  ISETP.LT.AND P1, PT, R159, UR5, !P1 ;  /* 0x000000059f007c0c */ /* 0x000fe2000cf21270 */
[----:B------:R1:W-:Y:S01]  /*14d3b0*/  @P4 STG.E desc[UR58][R10.64], R164 ;  /* 0x000000a40a004986 */ /* 0x0003e2000c10193a */
[----:B------:R-:W-:-:S03]  /*14d3c0*/  ISETP.LT.AND P4, PT, R158, UR5, !P3 ;  /* 0x000000059e007c0c */ /* 0x000fc6000df81270 */
[----:B------:R1:W-:Y:S01]  /*14d3d0*/  @P6 STG.E desc[UR58][R2.64], R16 ;  /* 0x0000001002006986 */ /* 0x0003e2000c10193a */
[----:B------:R-:W-:Y:S01]  /*14d3e0*/  ISETP.LT.AND P3, PT, R159, UR5, !P3 ;  /* 0x000000059f007c0c */ /* 0x000fe2000df61270 */
[----:B-1----:R-:W-:-:S04]  /*14d3f0*/  IMAD.WIDE R6, R186, 0x4, R28 ;  /* 0x00000004ba067825 */ /* 0x002fc800078e021c */
[----:B------:R-:W-:Y:S01]  /*14d400*/  IMAD.WIDE R4, R186, 0x4, R26 ;  /* 0x00000004ba047825 */ /* 0x000fe200078e021a */
[----:B------:R-:W-:-:S03]  /*14d410*/  ISETP.GE.AND P6, PT, R15, UR4, PT ;  /* 0x000000040f007c0c */ /* 0x000fc6000bfc6270 */
[C---:B------:R-:W-:Y:S01]  /*14d420*/  IMAD.WIDE R8, R187.reuse, 0x4, R28 ;  /* 0x00000004bb087825 */ /* 0x040fe200078e021c */
[----:B------:R-:W-:Y:S03]  /*14d430*/  @P5 STG.E desc[UR58][R6.64], R125 ;  /* 0x0000007d06005986 */ /* 0x000fe6000c10193a */
[----:B------:R-:W-:Y:S01]  /*14d440*/  IMAD.WIDE R10, R187, 0x4, R26 ;  /* 0x00000004bb0a7825 */ /* 0x000fe200078e021a */
[----:B------:R1:W-:Y:S01]  /*14d450*/  @P2 STG.E desc[UR58][R4.64], R121 ;  /* 0x0000007904002986 */ /* 0x0003e2000c10193a */
[----:B------:R-:W-:Y:S02]  /*14d460*/  ISETP.GE.AND P5, PT, R14, UR4, PT ;  /* 0x000000040e007c0c */ /* 0x000fe4000bfa6270 */
[----:B------:R-:W-:Y:S01]  /*14d470*/  IMAD.WIDE R12, R160, 0x4, R28 ;  /* 0x00000004a00c7825 */ /* 0x000fe200078e021c */
[----:B------:R2:W-:Y:S04]  /*14d480*/  @P0 STG.E desc[UR58][R8.64], R165 ;  /* 0x000000a508000986 */ /* 0x0005e8000c10193a */
[----:B------:R2:W-:Y:S01]  /*14d490*/  @P1 STG.E desc[UR58][R10.64], R17 ;  /* 0x000000110a001986 */ /* 0x0005e2000c10193a */
[----:B------:R-:W-:-:S02]  /*14d4a0*/  ISETP.LT.AND P1, PT, R158, UR5, !P6 ;  /* 0x000000059e007c0c */ /* 0x000fc4000f721270 */
[C---:B------:R-:W-:Y:S01]  /*14d4b0*/  ISETP.LT.AND P6, PT, R159.reuse, UR5, !P6 ;  /* 0x000000059f007c0c */ /* 0x040fe2000f7c1270 */
[----:B------:R1:W-:Y:S01]  /*14d4c0*/  @P4 STG.E desc[UR58][R12.64], R126 ;  /* 0x0000007e0c004986 */ /* 0x0003e2000c10193a */
[----:B------:R-:W-:Y:S02]  /*14d4d0*/  ISETP.LT.AND P4, PT, R158, UR5, !P5 ;  /* 0x000000059e007c0c */ /* 0x000fe4000ef81270 */
[----:B------:R-:W-:Y:S01]  /*14d4e0*/  ISETP.LT.AND P5, PT, R159, UR5, !P5 ;  /* 0x000000059f007c0c */ /* 0x000fe2000efa1270 */
[----:B------:R-:W-:-:S05]  /*14d4f0*/  IMAD.WIDE R2, R160, 0x4, R26 ;  /* 0x00000004a0027825 */ /* 0x000fca00078e021a */
[----:B------:R1:W-:Y:S01]  /*14d500*/  @P3 STG.E desc[UR58][R2.64], R122 ;  /* 0x0000007a02003986 */ /* 0x0003e2000c10193a */
[----:B---3--:R-:W-:-:S04]  /*14d510*/  ISETP.GE.AND P2, PT, R0, UR4, PT ;  /* 0x0000000400007c0c */ /* 0x008fc8000bf46270 */
[----:B------:R-:W-:Y:S02]  /*14d520*/  ISETP.LT.AND P0, PT, R158, UR5, !P2 ;  /* 0x000000059e007c0c */ /* 0x000fe4000d701270 */
[----:B------:R-:W-:Y:S01]  /*14d530*/  ISETP.LT.AND P2, PT, R159, UR5, !P2 ;  /* 0x000000059f007c0c */ /* 0x000fe2000d741270 */
[----:B-1----:R-:W-:-:S04]  /*14d540*/  IMAD.WIDE R4, R161, 0x4, R28 ;  /* 0x00000004a1047825 */ /* 0x002fc800078e021c */
[----:B------:R-:W-:Y:S01]  /*14d550*/  IMAD.WIDE R6, R161, 0x4, R26 ;  /* 0x00000004a1067825 */ /* 0x000fe200078e021a */
[----:B------:R1:W-:Y:S03]  /*14d560*/  @P1 STG.E desc[UR58][R4.64], R166 ;  /* 0x000000a604001986 */ /* 0x0003e6000c10193a */
[C---:B--2---:R-:W-:Y:S01]  /*14d570*/  IMAD.WIDE R8, R162.reuse, 0x4, R28 ;  /* 0x00000004a2087825 */ /* 0x044fe200078e021c */
[----:B------:R1:W-:Y:S03]  /*14d580*/  @P6 STG.E desc[UR58][R6.64], R18 ;  /* 0x0000001206006986 */ /* 0x0003e6000c10193a */
[----:B------:R-:W-:Y:S01]  /*14d590*/  IMAD.WIDE R10, R162, 0x4, R26 ;  /* 0x00000004a20a7825 */ /* 0x000fe200078e021a */
[----:B------:R1:W-:Y:S04]  /*14d5a0*/  @P4 STG.E desc[UR58][R8.64], R127 ;  /* 0x0000007f08004986 */ /* 0x0003e8000c10193a */
[----:B------:R1:W-:Y:S01]  /*14d5b0*/  @P5 STG.E desc[UR58][R10.64], R123 ;  /* 0x0000007b0a005986 */ /* 0x0003e2000c10193a */
[----:B----4-:R-:W-:-:S05]  /*14d5c0*/  IMAD.WIDE R28, R163, 0x4, R28 ;  /* 0x00000004a31c7825 */ /* 0x010fca00078e021c */
[----:B------:R1:W-:Y:S01]  /*14d5d0*/  @P0 STG.E desc[UR58][R28.64], R167 ;  /* 0x000000a71c000986 */ /* 0x0003e2000c10193a */
[----:B------:R-:W-:Y:S01]  /*14d5e0*/  IMAD.WIDE R26, R163, 0x4, R26 ;  /* 0x00000004a31a7825 */ /* 0x000fe200078e021a */
[----:B------:R-:W-:Y:S06]  /*14d5f0*/  @!P2 EXIT ;  /* 0x000000000000a94d */ /* 0x000fec0003800000 */
[----:B------:R-:W-:Y:S01]  /*14d600*/  STG.E desc[UR58][R26.64], R19 ;  /* 0x000000131a007986 */ /* 0x000fe2000c10193a */
[----:B------:R-:W-:Y:S05]  /*14d610*/  EXIT ;  /* 0x000000000000794d */ /* 0x000fea0003800000 */
.L_x_2:
[----:B------:R-:W-:-:S00]  /*14d620*/  BRA `(.L_x_2) ;  /* 0xfffffffc00fc7947 */ /* 0x000fc0000383ffff */
[----:B------:R-:W-:-:S00]  /*14d630*/  NOP ;  /* 0x0000000000007918 */ /* 0x000fc00000000000 */
        /* <DEDUP_REMOVED lines=12> */
.L_x_3:


//--------------------- .nv.shared.matmul_kernel  --------------------------
	.section	.nv.shared.matmul_kernel,"aw",@nobits
	.sectionflags	@""
	.align	16
	.zero		1024


//--------------------- .nv.shared.reserved.0     --------------------------
	.section	.nv.shared.reserved.0,"aw",@nobits
	.weak		__nv_reservedSMEM_offset_0_alias
	.size		__nv_reservedSMEM_offset_0_alias, 0, 0
	.other		__nv_reservedSMEM_offset_0_alias,@"STO_CUDA_RESERVED_SHARED STV_DEFAULT"
__nv_reservedSMEM_offset_0_alias:
	.zero		0


//--------------------- .nv.constant0.matmul_kernel --------------------------
	.section	.nv.constant0.matmul_kernel,"a",@progbits
	.sectionflags	@""
	.align	4
.nv.constant0.matmul_kernel:
	.zero		608


//--------------------- SYMBOLS --------------------------

	.type		.nv.reservedSmem.offset0,@object
	.size		.nv.reservedSmem.offset0,0x4
